	.target	sm_90a

	.elftype	@"ET_EXEC"


//--------------------- .note.nv.tkinfo           --------------------------
	.section	.note.nv.tkinfo,"",@"SHT_NOTE"
	.sectionflags	@"SHF_NOTE_NV_TKINFO"
	.tkinfo
        /*0018*/ 	.word	0x00000002
        /*0030*/ 	.string	""
        /*0030*/ 	.string	"ptxas"
        /*0030*/ 	.string	"Cuda compilation tools, release 13.0, V13.0.88"
        /*0030*/ 	.string	"Build cuda_13.0.r13.0/compiler.36424714_0"
        /*0030*/ 	.string	"-arch sm_90a -m 64 "



//--------------------- .note.nv.cuinfo           --------------------------
	.section	.note.nv.cuinfo,"",@"SHT_NOTE"
	.sectionflags	@"SHF_NOTE_NV_CUINFO"
        /*0018*/ 	.short	0x0002
        /*001a*/ 	.short	0x005a
        /*001c*/ 	.short	0x0082
	.zero		2


//--------------------- .nv.info                  --------------------------
	.section	.nv.info,"",@"SHT_CUDA_INFO"
	.align	4


	//----- nvinfo : EIATTR_REGCOUNT
	.align		4
        /*0000*/ 	.byte	0x04, 0x2f
        /*0002*/ 	.short	(.L_41 - .L_40)
	.align		4
.L_40:
        /*0004*/ 	.word	index@(_Z35group_norm_nhwc_fwd_one_pass_kernelI11Fp32IOFp16WLi512ELi80ELi640EEv26Group_norm_nhwc_fwd_params)
        /*0008*/ 	.word	0x00000060


	//----- nvinfo : EIATTR_FRAME_SIZE
	.align		4
.L_41:
        /*000c*/ 	.byte	0x04, 0x11
        /*000e*/ 	.short	(.L_43 - .L_42)
	.align		4
.L_42:
        /*0010*/ 	.word	index@(_Z35group_norm_nhwc_fwd_one_pass_kernelI11Fp32IOFp16WLi512ELi80ELi640EEv26Group_norm_nhwc_fwd_params)
        /*0014*/ 	.word	0x00000008


	//----- nvinfo : EIATTR_REGCOUNT
	.align		4
.L_43:
        /*0018*/ 	.byte	0x04, 0x2f
        /*001a*/ 	.short	(.L_45 - .L_44)
	.align		4
.L_44:
        /*001c*/ 	.word	index@(_Z35group_norm_nhwc_fwd_one_pass_kernelI11Fp32IOFp16WLi256ELi80ELi640EEv26Group_norm_nhwc_fwd_params)
        /*0020*/ 	.word	0x00000060


	//----- nvinfo : EIATTR_FRAME_SIZE
	.align		4
.L_45:
        /*0024*/ 	.byte	0x04, 0x11
        /*0026*/ 	.short	(.L_47 - .L_46)
	.align		4
.L_46:
        /*0028*/ 	.word	index@(_Z35group_norm_nhwc_fwd_one_pass_kernelI11Fp32IOFp16WLi256ELi80ELi640EEv26Group_norm_nhwc_fwd_params)
        /*002c*/ 	.word	0x00000000


	//----- nvinfo : EIATTR_REGCOUNT
	.align		4
.L_47:
        /*0030*/ 	.byte	0x04, 0x2f
        /*0032*/ 	.short	(.L_49 - .L_48)
	.align		4
.L_48:
        /*0034*/ 	.word	index@(_Z35group_norm_nhwc_fwd_one_pass_kernelI11Fp32IOFp16WLi128ELi80ELi640EEv26Group_norm_nhwc_fwd_params)
        /*0038*/ 	.word	0x00000030


	//----- nvinfo : EIATTR_FRAME_SIZE
	.align		4
.L_49:
        /*003c*/ 	.byte	0x04, 0x11
        /*003e*/ 	.short	(.L_51 - .L_50)
	.align		4
.L_50:
        /*0040*/ 	.word	index@(_Z35group_norm_nhwc_fwd_one_pass_kernelI11Fp32IOFp16WLi128ELi80ELi640EEv26Group_norm_nhwc_fwd_params)
        /*0044*/ 	.word	0x00000000


	//----- nvinfo : EIATTR_REGCOUNT
	.align		4
.L_51:
        /*0048*/ 	.byte	0x04, 0x2f
        /*004a*/ 	.short	(.L_53 - .L_52)
	.align		4
.L_52:
        /*004c*/ 	.word	index@(_Z35group_norm_nhwc_fwd_one_pass_kernelI11Fp32IOFp16WLi64ELi80ELi640EEv26Group_norm_nhwc_fwd_params)
        /*0050*/ 	.word	0x00000030


	//----- nvinfo : EIATTR_FRAME_SIZE
	.align		4
.L_53:
        /*0054*/ 	.byte	0x04, 0x11
        /*0056*/ 	.short	(.L_55 - .L_54)
	.align		4
.L_54:
        /*0058*/ 	.word	index@(_Z35group_norm_nhwc_fwd_one_pass_kernelI11Fp32IOFp16WLi64ELi80ELi640EEv26Group_norm_nhwc_fwd_params)
        /*005c*/ 	.word	0x00000000


	//----- nvinfo : EIATTR_REGCOUNT
	.align		4
.L_55:
        /*0060*/ 	.byte	0x04, 0x2f
        /*0062*/ 	.short	(.L_57 - .L_56)
	.align		4
.L_56:
        /*0064*/ 	.word	index@(_Z35group_norm_nhwc_fwd_one_pass_kernelI11Fp32IOBf16WLi512ELi80ELi640EEv26Group_norm_nhwc_fwd_params)
        /*0068*/ 	.word	0x00000060


	//----- nvinfo : EIATTR_FRAME_SIZE
	.align		4
.L_57:
        /*006c*/ 	.byte	0x04, 0x11
        /*006e*/ 	.short	(.L_59 - .L_58)
	.align		4
.L_58:
        /*0070*/ 	.word	index@(_Z35group_norm_nhwc_fwd_one_pass_kernelI11Fp32IOBf16WLi512ELi80ELi640EEv26Group_norm_nhwc_fwd_params)
        /*0074*/ 	.word	0x00000008


	//----- nvinfo : EIATTR_REGCOUNT
	.align		4
.L_59:
        /*0078*/ 	.byte	0x04, 0x2f
        /*007a*/ 	.short	(.L_61 - .L_60)
	.align		4
.L_60:
        /*007c*/ 	.word	index@(_Z35group_norm_nhwc_fwd_one_pass_kernelI11Fp32IOBf16WLi256ELi80ELi640EEv26Group_norm_nhwc_fwd_params)
        /*0080*/ 	.word	0x00000060


	//----- nvinfo : EIATTR_FRAME_SIZE
	.align		4
.L_61:
        /*0084*/ 	.byte	0x04, 0x11
        /*0086*/ 	.short	(.L_63 - .L_62)
	.align		4
.L_62:
        /*0088*/ 	.word	index@(_Z35group_norm_nhwc_fwd_one_pass_kernelI11Fp32IOBf16WLi256ELi80ELi640EEv26Group_norm_nhwc_fwd_params)
        /*008c*/ 	.word	0x00000000


	//----- nvinfo : EIATTR_REGCOUNT
	.align		4
.L_63:
        /*0090*/ 	.byte	0x04, 0x2f
        /*0092*/ 	.short	(.L_65 - .L_64)
	.align		4
.L_64:
        /*0094*/ 	.word	index@(_Z35group_norm_nhwc_fwd_one_pass_kernelI11Fp32IOBf16WLi128ELi80ELi640EEv26Group_norm_nhwc_fwd_params)
        /*0098*/ 	.word	0x00000030


	//----- nvinfo : EIATTR_FRAME_SIZE
	.align		4
.L_65:
        /*009c*/ 	.byte	0x04, 0x11
        /*009e*/ 	.short	(.L_67 - .L_66)
	.align		4
.L_66:
        /*00a0*/ 	.word	index@(_Z35group_norm_nhwc_fwd_one_pass_kernelI11Fp32IOBf16WLi128ELi80ELi640EEv26Group_norm_nhwc_fwd_params)
        /*00a4*/ 	.word	0x00000000


	//----- nvinfo : EIATTR_REGCOUNT
	.align		4
.L_67:
        /*00a8*/ 	.byte	0x04, 0x2f
        /*00aa*/ 	.short	(.L_69 - .L_68)
	.align		4
.L_68:
        /*00ac*/ 	.word	index@(_Z35group_norm_nhwc_fwd_one_pass_kernelI11Fp32IOBf16WLi64ELi80ELi640EEv26Group_norm_nhwc_fwd_params)
        /*00b0*/ 	.word	0x00000030


	//----- nvinfo : EIATTR_FRAME_SIZE
	.align		4
.L_69:
        /*00b4*/ 	.byte	0x04, 0x11
        /*00b6*/ 	.short	(.L_71 - .L_70)
	.align		4
.L_70:
        /*00b8*/ 	.word	index@(_Z35group_norm_nhwc_fwd_one_pass_kernelI11Fp32IOBf16WLi64ELi80ELi640EEv26Group_norm_nhwc_fwd_params)
        /*00bc*/ 	.word	0x00000000


	//----- nvinfo : EIATTR_REGCOUNT
	.align		4
.L_71:
        /*00c0*/ 	.byte	0x04, 0x2f
        /*00c2*/ 	.short	(.L_73 - .L_72)
	.align		4
.L_72:
        /*00c4*/ 	.word	index@(_Z35group_norm_nhwc_fwd_one_pass_kernelI11Fp32IOFp32WLi512ELi80ELi640EEv26Group_norm_nhwc_fwd_params)
        /*00c8*/ 	.word	0x00000060


	//----- nvinfo : EIATTR_FRAME_SIZE
	.align		4
.L_73:
        /*00cc*/ 	.byte	0x04, 0x11
        /*00ce*/ 	.short	(.L_75 - .L_74)
	.align		4
.L_74:
        /*00d0*/ 	.word	index@(_Z35group_norm_nhwc_fwd_one_pass_kernelI11Fp32IOFp32WLi512ELi80ELi640EEv26Group_norm_nhwc_fwd_params)
        /*00d4*/ 	.word	0x00000000


	//----- nvinfo : EIATTR_REGCOUNT
	.align		4
.L_75:
        /*00d8*/ 	.byte	0x04, 0x2f
        /*00da*/ 	.short	(.L_77 - .L_76)
	.align		4
.L_76:
        /*00dc*/ 	.word	index@(_Z35group_norm_nhwc_fwd_one_pass_kernelI11Fp32IOFp32WLi256ELi80ELi640EEv26Group_norm_nhwc_fwd_params)
        /*00e0*/ 	.word	0x00000060


	//----- nvinfo : EIATTR_FRAME_SIZE
	.align		4
.L_77:
        /*00e4*/ 	.byte	0x04, 0x11
        /*00e6*/ 	.short	(.L_79 - .L_78)
	.align		4
.L_78:
        /*00e8*/ 	.word	index@(_Z35group_norm_nhwc_fwd_one_pass_kernelI11Fp32IOFp32WLi256ELi80ELi640EEv26Group_norm_nhwc_fwd_params)
        /*00ec*/ 	.word	0x00000000


	//----- nvinfo : EIATTR_REGCOUNT
	.align		4
.L_79:
        /*00f0*/ 	.byte	0x04, 0x2f
        /*00f2*/ 	.short	(.L_81 - .L_80)
	.align		4
.L_80:
        /*00f4*/ 	.word	index@(_Z35group_norm_nhwc_fwd_one_pass_kernelI11Fp32IOFp32WLi128ELi80ELi640EEv26Group_norm_nhwc_fwd_params)
        /*00f8*/ 	.word	0x00000030


	//----- nvinfo : EIATTR_FRAME_SIZE
	.align		4
.L_81:
        /*00fc*/ 	.byte	0x04, 0x11
        /*00fe*/ 	.short	(.L_83 - .L_82)
	.align		4
.L_82:
        /*0100*/ 	.word	index@(_Z35group_norm_nhwc_fwd_one_pass_kernelI11Fp32IOFp32WLi128ELi80ELi640EEv26Group_norm_nhwc_fwd_params)
        /*0104*/ 	.word	0x00000000


	//----- nvinfo : EIATTR_REGCOUNT
	.align		4
.L_83:
        /*0108*/ 	.byte	0x04, 0x2f
        /*010a*/ 	.short	(.L_85 - .L_84)
	.align		4
.L_84:
        /*010c*/ 	.word	index@(_Z35group_norm_nhwc_fwd_one_pass_kernelI11Fp32IOFp32WLi64ELi80ELi640EEv26Group_norm_nhwc_fwd_params)
        /*0110*/ 	.word	0x00000030


	//----- nvinfo : EIATTR_FRAME_SIZE
	.align		4
.L_85:
        /*0114*/ 	.byte	0x04, 0x11
        /*0116*/ 	.short	(.L_87 - .L_86)
	.align		4
.L_86:
        /*0118*/ 	.word	index@(_Z35group_norm_nhwc_fwd_one_pass_kernelI11Fp32IOFp32WLi64ELi80ELi640EEv26Group_norm_nhwc_fwd_params)
        /*011c*/ 	.word	0x00000000


	//----- nvinfo : EIATTR_REGCOUNT
	.align		4
.L_87:
        /*0120*/ 	.byte	0x04, 0x2f
        /*0122*/ 	.short	(.L_89 - .L_88)
	.align		4
.L_88:
        /*0124*/ 	.word	index@(_Z35group_norm_nhwc_fwd_one_pass_kernelI11Fp16IOFp16WLi512ELi80ELi640EEv26Group_norm_nhwc_fwd_params)
        /*0128*/ 	.word	0x00000060


	//----- nvinfo : EIATTR_FRAME_SIZE
	.align		4
.L_89:
        /*012c*/ 	.byte	0x04, 0x11
        /*012e*/ 	.short	(.L_91 - .L_90)
	.align		4
.L_90:
        /*0130*/ 	.word	index@(_Z35group_norm_nhwc_fwd_one_pass_kernelI11Fp16IOFp16WLi512ELi80ELi640EEv26Group_norm_nhwc_fwd_params)
        /*0134*/ 	.word	0x00000000


	//----- nvinfo : EIATTR_REGCOUNT
	.align		4
.L_91:
        /*0138*/ 	.byte	0x04, 0x2f
        /*013a*/ 	.short	(.L_93 - .L_92)
	.align		4
.L_92:
        /*013c*/ 	.word	index@(_Z35group_norm_nhwc_fwd_one_pass_kernelI11Fp16IOFp16WLi256ELi80ELi640EEv26Group_norm_nhwc_fwd_params)
        /*0140*/ 	.word	0x00000060


	//----- nvinfo : EIATTR_FRAME_SIZE
	.align		4
.L_93:
        /*0144*/ 	.byte	0x04, 0x11
        /*0146*/ 	.short	(.L_95 - .L_94)
	.align		4
.L_94:
        /*0148*/ 	.word	index@(_Z35group_norm_nhwc_fwd_one_pass_kernelI11Fp16IOFp16WLi256ELi80ELi640EEv26Group_norm_nhwc_fwd_params)
        /*014c*/ 	.word	0x00000000


	//----- nvinfo : EIATTR_REGCOUNT
	.align		4
.L_95:
        /*0150*/ 	.byte	0x04, 0x2f
        /*0152*/ 	.short	(.L_97 - .L_96)
	.align		4
.L_96:
        /*0154*/ 	.word	index@(_Z35group_norm_nhwc_fwd_one_pass_kernelI11Fp16IOFp16WLi128ELi80ELi640EEv26Group_norm_nhwc_fwd_params)
        /*0158*/ 	.word	0x00000030


	//----- nvinfo : EIATTR_FRAME_SIZE
	.align		4
.L_97:
        /*015c*/ 	.byte	0x04, 0x11
        /*015e*/ 	.short	(.L_99 - .L_98)
	.align		4
.L_98:
        /*0160*/ 	.word	index@(_Z35group_norm_nhwc_fwd_one_pass_kernelI11Fp16IOFp16WLi128ELi80ELi640EEv26Group_norm_nhwc_fwd_params)
        /*0164*/ 	.word	0x00000000


	//----- nvinfo : EIATTR_REGCOUNT
	.align		4
.L_99:
        /*0168*/ 	.byte	0x04, 0x2f
        /*016a*/ 	.short	(.L_101 - .L_100)
	.align		4
.L_100:
        /*016c*/ 	.word	index@(_Z35group_norm_nhwc_fwd_one_pass_kernelI11Fp16IOFp16WLi64ELi80ELi640EEv26Group_norm_nhwc_fwd_params)
        /*0170*/ 	.word	0x0000002e


	//----- nvinfo : EIATTR_FRAME_SIZE
	.align		4
.L_101:
        /*0174*/ 	.byte	0x04, 0x11
        /*0176*/ 	.short	(.L_103 - .L_102)
	.align		4
.L_102:
        /*0178*/ 	.word	index@(_Z35group_norm_nhwc_fwd_one_pass_kernelI11Fp16IOFp16WLi64ELi80ELi640EEv26Group_norm_nhwc_fwd_params)
        /*017c*/ 	.word	0x00000000


	//----- nvinfo : EIATTR_REGCOUNT
	.align		4
.L_103:
        /*0180*/ 	.byte	0x04, 0x2f
        /*0182*/ 	.short	(.L_105 - .L_104)
	.align		4
.L_104:
        /*0184*/ 	.word	index@(_Z35group_norm_nhwc_fwd_one_pass_kernelI11Fp16IOBf16WLi512ELi80ELi640EEv26Group_norm_nhwc_fwd_params)
        /*0188*/ 	.word	0x00000060


	//----- nvinfo : EIATTR_FRAME_SIZE
	.align		4
.L_105:
        /*018c*/ 	.byte	0x04, 0x11
        /*018e*/ 	.short	(.L_107 - .L_106)
	.align		4
.L_106:
        /*0190*/ 	.word	index@(_Z35group_norm_nhwc_fwd_one_pass_kernelI11Fp16IOBf16WLi512ELi80ELi640EEv26Group_norm_nhwc_fwd_params)
        /*0194*/ 	.word	0x00000000


	//----- nvinfo : EIATTR_REGCOUNT
	.align		4
.L_107:
        /*0198*/ 	.byte	0x04, 0x2f
        /*019a*/ 	.short	(.L_109 - .L_108)
	.align		4
.L_108:
        /*019c*/ 	.word	index@(_Z35group_norm_nhwc_fwd_one_pass_kernelI11Fp16IOBf16WLi256ELi80ELi640EEv26Group_norm_nhwc_fwd_params)
        /*01a0*/ 	.word	0x00000060


	//----- nvinfo : EIATTR_FRAME_SIZE
	.align		4
.L_109:
        /*01a4*/ 	.byte	0x04, 0x11
        /*01a6*/ 	.short	(.L_111 - .L_110)
	.align		4
.L_110:
        /*01a8*/ 	.word	index@(_Z35group_norm_nhwc_fwd_one_pass_kernelI11Fp16IOBf16WLi256ELi80ELi640EEv26Group_norm_nhwc_fwd_params)
        /*01ac*/ 	.word	0x00000000


	//----- nvinfo : EIATTR_REGCOUNT
	.align		4
.L_111:
        /*01b0*/ 	.byte	0x04, 0x2f
        /*01b2*/ 	.short	(.L_113 - .L_112)
	.align		4
.L_112:
        /*01b4*/ 	.word	index@(_Z35group_norm_nhwc_fwd_one_pass_kernelI11Fp16IOBf16WLi128ELi80ELi640EEv26Group_norm_nhwc_fwd_params)
        /*01b8*/ 	.word	0x00000030


	//----- nvinfo : EIATTR_FRAME_SIZE
	.align		4
.L_113:
        /*01bc*/ 	.byte	0x04, 0x11
        /*01be*/ 	.short	(.L_115 - .L_114)
	.align		4
.L_114:
        /*01c0*/ 	.word	index@(_Z35group_norm_nhwc_fwd_one_pass_kernelI11Fp16IOBf16WLi128ELi80ELi640EEv26Group_norm_nhwc_fwd_params)
        /*01c4*/ 	.word	0x00000000


	//----- nvinfo : EIATTR_REGCOUNT
	.align		4
.L_115:
        /*01c8*/ 	.byte	0x04, 0x2f
        /*01ca*/ 	.short	(.L_117 - .L_116)
	.align		4
.L_116:
        /*01cc*/ 	.word	index@(_Z35group_norm_nhwc_fwd_one_pass_kernelI11Fp16IOBf16WLi64ELi80ELi640EEv26Group_norm_nhwc_fwd_params)
        /*01d0*/ 	.word	0x0000002e


	//----- nvinfo : EIATTR_FRAME_SIZE
	.align		4
.L_117:
        /*01d4*/ 	.byte	0x04, 0x11
        /*01d6*/ 	.short	(.L_119 - .L_118)
	.align		4
.L_118:
        /*01d8*/ 	.word	index@(_Z35group_norm_nhwc_fwd_one_pass_kernelI11Fp16IOBf16WLi64ELi80ELi640EEv26Group_norm_nhwc_fwd_params)
        /*01dc*/ 	.word	0x00000000


	//----- nvinfo : EIATTR_REGCOUNT
	.align		4
.L_119:
        /*01e0*/ 	.byte	0x04, 0x2f
        /*01e2*/ 	.short	(.L_121 - .L_120)
	.align		4
.L_120:
        /*01e4*/ 	.word	index@(_Z35group_norm_nhwc_fwd_one_pass_kernelI11Fp16IOFp32WLi512ELi80ELi640EEv26Group_norm_nhwc_fwd_params)
        /*01e8*/ 	.word	0x00000060


	//----- nvinfo : EIATTR_FRAME_SIZE
	.align		4
.L_121:
        /*01ec*/ 	.byte	0x04, 0x11
        /*01ee*/ 	.short	(.L_123 - .L_122)
	.align		4
.L_122:
        /*01f0*/ 	.word	index@(_Z35group_norm_nhwc_fwd_one_pass_kernelI11Fp16IOFp32WLi512ELi80ELi640EEv26Group_norm_nhwc_fwd_params)
        /*01f4*/ 	.word	0x00000000


	//----- nvinfo : EIATTR_REGCOUNT
	.align		4
.L_123:
        /*01f8*/ 	.byte	0x04, 0x2f
        /*01fa*/ 	.short	(.L_125 - .L_124)
	.align		4
.L_124:
        /*01fc*/ 	.word	index@(_Z35group_norm_nhwc_fwd_one_pass_kernelI11Fp16IOFp32WLi256ELi80ELi640EEv26Group_norm_nhwc_fwd_params)
        /*0200*/ 	.word	0x00000060


	//----- nvinfo : EIATTR_FRAME_SIZE
	.align		4
.L_125:
        /*0204*/ 	.byte	0x04, 0x11
        /*0206*/ 	.short	(.L_127 - .L_126)
	.align		4
.L_126:
        /*0208*/ 	.word	index@(_Z35group_norm_nhwc_fwd_one_pass_kernelI11Fp16IOFp32WLi256ELi80ELi640EEv26Group_norm_nhwc_fwd_params)
        /*020c*/ 	.word	0x00000000


	//----- nvinfo : EIATTR_REGCOUNT
	.align		4
.L_127:
        /*0210*/ 	.byte	0x04, 0x2f
        /*0212*/ 	.short	(.L_129 - .L_128)
	.align		4
.L_128:
        /*0214*/ 	.word	index@(_Z35group_norm_nhwc_fwd_one_pass_kernelI11Fp16IOFp32WLi128ELi80ELi640EEv26Group_norm_nhwc_fwd_params)
        /*0218*/ 	.word	0x00000030


	//----- nvinfo : EIATTR_FRAME_SIZE
	.align		4
.L_129:
        /*021c*/ 	.byte	0x04, 0x11
        /*021e*/ 	.short	(.L_131 - .L_130)
	.align		4
.L_130:
        /*0220*/ 	.word	index@(_Z35group_norm_nhwc_fwd_one_pass_kernelI11Fp16IOFp32WLi128ELi80ELi640EEv26Group_norm_nhwc_fwd_params)
        /*0224*/ 	.word	0x00000000


	//----- nvinfo : EIATTR_REGCOUNT
	.align		4
.L_131:
        /*0228*/ 	.byte	0x04, 0x2f
        /*022a*/ 	.short	(.L_133 - .L_132)
	.align		4
.L_132:
        /*022c*/ 	.word	index@(_Z35group_norm_nhwc_fwd_one_pass_kernelI11Fp16IOFp32WLi64ELi80ELi640EEv26Group_norm_nhwc_fwd_params)
        /*0230*/ 	.word	0x00000030


	//----- nvinfo : EIATTR_FRAME_SIZE
	.align		4
.L_133:
        /*0234*/ 	.byte	0x04, 0x11
        /*0236*/ 	.short	(.L_135 - .L_134)
	.align		4
.L_134:
        /*0238*/ 	.word	index@(_Z35group_norm_nhwc_fwd_one_pass_kernelI11Fp16IOFp32WLi64ELi80ELi640EEv26Group_norm_nhwc_fwd_params)
        /*023c*/ 	.word	0x00000000


	//----- nvinfo : EIATTR_REGCOUNT
	.align		4
.L_135:
        /*0240*/ 	.byte	0x04, 0x2f
        /*0242*/ 	.short	(.L_137 - .L_136)
	.align		4
.L_136:
        /*0244*/ 	.word	index@(_Z35group_norm_nhwc_fwd_one_pass_kernelI11Bf16IOFp16WLi512ELi80ELi640EEv26Group_norm_nhwc_fwd_params)
        /*0248*/ 	.word	0x00000060


	//----- nvinfo : EIATTR_FRAME_SIZE
	.align		4
.L_137:
        /*024c*/ 	.byte	0x04, 0x11
        /*024e*/ 	.short	(.L_139 - .L_138)
	.align		4
.L_138:
        /*0250*/ 	.word	index@(_Z35group_norm_nhwc_fwd_one_pass_kernelI11Bf16IOFp16WLi512ELi80ELi640EEv26Group_norm_nhwc_fwd_params)
        /*0254*/ 	.word	0x00000000


	//----- nvinfo : EIATTR_REGCOUNT
	.align		4
.L_139:
        /*0258*/ 	.byte	0x04, 0x2f
        /*025a*/ 	.short	(.L_141 - .L_140)
	.align		4
.L_140:
        /*025c*/ 	.word	index@(_Z35group_norm_nhwc_fwd_one_pass_kernelI11Bf16IOFp16WLi256ELi80ELi640EEv26Group_norm_nhwc_fwd_params)
        /*0260*/ 	.word	0x00000060


	//----- nvinfo : EIATTR_FRAME_SIZE
	.align		4
.L_141:
        /*0264*/ 	.byte	0x04, 0x11
        /*0266*/ 	.short	(.L_143 - .L_142)
	.align		4
.L_142:
        /*0268*/ 	.word	index@(_Z35group_norm_nhwc_fwd_one_pass_kernelI11Bf16IOFp16WLi256ELi80ELi640EEv26Group_norm_nhwc_fwd_params)
        /*026c*/ 	.word	0x00000000


	//----- nvinfo : EIATTR_REGCOUNT
	.align		4
.L_143:
        /*0270*/ 	.byte	0x04, 0x2f
        /*0272*/ 	.short	(.L_145 - .L_144)
	.align		4
.L_144:
        /*0274*/ 	.word	index@(_Z35group_norm_nhwc_fwd_one_pass_kernelI11Bf16IOFp16WLi128ELi80ELi640EEv26Group_norm_nhwc_fwd_params)
        /*0278*/ 	.word	0x00000030


	//----- nvinfo : EIATTR_FRAME_SIZE
	.align		4
.L_145:
        /*027c*/ 	.byte	0x04, 0x11
        /*027e*/ 	.short	(.L_147 - .L_146)
	.align		4
.L_146:
        /*0280*/ 	.word	index@(_Z35group_norm_nhwc_fwd_one_pass_kernelI11Bf16IOFp16WLi128ELi80ELi640EEv26Group_norm_nhwc_fwd_params)
        /*0284*/ 	.word	0x00000000


	//----- nvinfo : EIATTR_REGCOUNT
	.align		4
.L_147:
        /*0288*/ 	.byte	0x04, 0x2f
        /*028a*/ 	.short	(.L_149 - .L_148)
	.align		4
.L_148:
        /*028c*/ 	.word	index@(_Z35group_norm_nhwc_fwd_one_pass_kernelI11Bf16IOFp16WLi64ELi80ELi640EEv26Group_norm_nhwc_fwd_params)
        /*0290*/ 	.word	0x00000030


	//----- nvinfo : EIATTR_FRAME_SIZE
	.align		4
.L_149:
        /*0294*/ 	.byte	0x04, 0x11
        /*0296*/ 	.short	(.L_151 - .L_150)
	.align		4
.L_150:
        /*0298*/ 	.word	index@(_Z35group_norm_nhwc_fwd_one_pass_kernelI11Bf16IOFp16WLi64ELi80ELi640EEv26Group_norm_nhwc_fwd_params)
        /*029c*/ 	.word	0x00000000


	//----- nvinfo : EIATTR_REGCOUNT
	.align		4
.L_151:
        /*02a0*/ 	.byte	0x04, 0x2f
        /*02a2*/ 	.short	(.L_153 - .L_152)
	.align		4
.L_152:
        /*02a4*/ 	.word	index@(_Z35group_norm_nhwc_fwd_one_pass_kernelI11Bf16IOBf16WLi512ELi80ELi640EEv26Group_norm_nhwc_fwd_params)
        /*02a8*/ 	.word	0x00000060


	//----- nvinfo : EIATTR_FRAME_SIZE
	.align		4
.L_153:
        /*02ac*/ 	.byte	0x04, 0x11
        /*02ae*/ 	.short	(.L_155 - .L_154)
	.align		4
.L_154:
        /*02b0*/ 	.word	index@(_Z35group_norm_nhwc_fwd_one_pass_kernelI11Bf16IOBf16WLi512ELi80ELi640EEv26Group_norm_nhwc_fwd_params)
        /*02b4*/ 	.word	0x00000000


	//----- nvinfo : EIATTR_REGCOUNT
	.align		4
.L_155:
        /*02b8*/ 	.byte	0x04, 0x2f
        /*02ba*/ 	.short	(.L_157 - .L_156)
	.align		4
.L_156:
        /*02bc*/ 	.word	index@(_Z35group_norm_nhwc_fwd_one_pass_kernelI11Bf16IOBf16WLi256ELi80ELi640EEv26Group_norm_nhwc_fwd_params)
        /*02c0*/ 	.word	0x00000060


	//----- nvinfo : EIATTR_FRAME_SIZE
	.align		4
.L_157:
        /*02c4*/ 	.byte	0x04, 0x11
        /*02c6*/ 	.short	(.L_159 - .L_158)
	.align		4
.L_158:
        /*02c8*/ 	.word	index@(_Z35group_norm_nhwc_fwd_one_pass_kernelI11Bf16IOBf16WLi256ELi80ELi640EEv26Group_norm_nhwc_fwd_params)
        /*02cc*/ 	.word	0x00000000


	//----- nvinfo : EIATTR_REGCOUNT
	.align		4
.L_159:
        /*02d0*/ 	.byte	0x04, 0x2f
        /*02d2*/ 	.short	(.L_161 - .L_160)
	.align		4
.L_160:
        /*02d4*/ 	.word	index@(_Z35group_norm_nhwc_fwd_one_pass_kernelI11Bf16IOBf16WLi128ELi80ELi640EEv26Group_norm_nhwc_fwd_params)
        /*02d8*/ 	.word	0x00000030


	//----- nvinfo : EIATTR_FRAME_SIZE
	.align		4
.L_161:
        /*02dc*/ 	.byte	0x04, 0x11
        /*02de*/ 	.short	(.L_163 - .L_162)
	.align		4
.L_162:
        /*02e0*/ 	.word	index@(_Z35group_norm_nhwc_fwd_one_pass_kernelI11Bf16IOBf16WLi128ELi80ELi640EEv26Group_norm_nhwc_fwd_params)
        /*02e4*/ 	.word	0x00000000


	//----- nvinfo : EIATTR_REGCOUNT
	.align		4
.L_163:
        /*02e8*/ 	.byte	0x04, 0x2f
        /*02ea*/ 	.short	(.L_165 - .L_164)
	.align		4
.L_164:
        /*02ec*/ 	.word	index@(_Z35group_norm_nhwc_fwd_one_pass_kernelI11Bf16IOBf16WLi64ELi80ELi640EEv26Group_norm_nhwc_fwd_params)
        /*02f0*/ 	.word	0x00000030


	//----- nvinfo : EIATTR_FRAME_SIZE
	.align		4
.L_165:
        /*02f4*/ 	.byte	0x04, 0x11
        /*02f6*/ 	.short	(.L_167 - .L_166)
	.align		4
.L_166:
        /*02f8*/ 	.word	index@(_Z35group_norm_nhwc_fwd_one_pass_kernelI11Bf16IOBf16WLi64ELi80ELi640EEv26Group_norm_nhwc_fwd_params)
        /*02fc*/ 	.word	0x00000000


	//----- nvinfo : EIATTR_REGCOUNT
	.align		4
.L_167:
        /*0300*/ 	.byte	0x04, 0x2f
        /*0302*/ 	.short	(.L_169 - .L_168)
	.align		4
.L_168:
        /*0304*/ 	.word	index@(_Z35group_norm_nhwc_fwd_one_pass_kernelI11Bf16IOFp32WLi512ELi80ELi640EEv26Group_norm_nhwc_fwd_params)
        /*0308*/ 	.word	0x00000060


	//----- nvinfo : EIATTR_FRAME_SIZE
	.align		4
.L_169:
        /*030c*/ 	.byte	0x04, 0x11
        /*030e*/ 	.short	(.L_171 - .L_170)
	.align		4
.L_170:
        /*0310*/ 	.word	index@(_Z35group_norm_nhwc_fwd_one_pass_kernelI11Bf16IOFp32WLi512ELi80ELi640EEv26Group_norm_nhwc_fwd_params)
        /*0314*/ 	.word	0x00000000


	//----- nvinfo : EIATTR_REGCOUNT
	.align		4
.L_171:
        /*0318*/ 	.byte	0x04, 0x2f
        /*031a*/ 	.short	(.L_173 - .L_172)
	.align		4
.L_172:
        /*031c*/ 	.word	index@(_Z35group_norm_nhwc_fwd_one_pass_kernelI11Bf16IOFp32WLi256ELi80ELi640EEv26Group_norm_nhwc_fwd_params)
        /*0320*/ 	.word	0x00000060


	//----- nvinfo : EIATTR_FRAME_SIZE
	.align		4
.L_173:
        /*0324*/ 	.byte	0x04, 0x11
        /*0326*/ 	.short	(.L_175 - .L_174)
	.align		4
.L_174:
        /*0328*/ 	.word	index@(_Z35group_norm_nhwc_fwd_one_pass_kernelI11Bf16IOFp32WLi256ELi80ELi640EEv26Group_norm_nhwc_fwd_params)
        /*032c*/ 	.word	0x00000000


	//----- nvinfo : EIATTR_REGCOUNT
	.align		4
.L_175:
        /*0330*/ 	.byte	0x04, 0x2f
        /*0332*/ 	.short	(.L_177 - .L_176)
	.align		4
.L_176:
        /*0334*/ 	.word	index@(_Z35group_norm_nhwc_fwd_one_pass_kernelI11Bf16IOFp32WLi128ELi80ELi640EEv26Group_norm_nhwc_fwd_params)
        /*0338*/ 	.word	0x00000030


	//----- nvinfo : EIATTR_FRAME_SIZE
	.align		4
.L_177:
        /*033c*/ 	.byte	0x04, 0x11
        /*033e*/ 	.short	(.L_179 - .L_178)
	.align		4
.L_178:
        /*0340*/ 	.word	index@(_Z35group_norm_nhwc_fwd_one_pass_kernelI11Bf16IOFp32WLi128ELi80ELi640EEv26Group_norm_nhwc_fwd_params)
        /*0344*/ 	.word	0x00000000


	//----- nvinfo : EIATTR_REGCOUNT
	.align		4
.L_179:
        /*0348*/ 	.byte	0x04, 0x2f
        /*034a*/ 	.short	(.L_181 - .L_180)
	.align		4
.L_180:
        /*034c*/ 	.word	index@(_Z35group_norm_nhwc_fwd_one_pass_kernelI11Bf16IOFp32WLi64ELi80ELi640EEv26Group_norm_nhwc_fwd_params)
        /*0350*/ 	.word	0x00000030


	//----- nvinfo : EIATTR_FRAME_SIZE
	.align		4
.L_181:
        /*0354*/ 	.byte	0x04, 0x11
        /*0356*/ 	.short	(.L_183 - .L_182)
	.align		4
.L_182:
        /*0358*/ 	.word	index@(_Z35group_norm_nhwc_fwd_one_pass_kernelI11Bf16IOFp32WLi64ELi80ELi640EEv26Group_norm_nhwc_fwd_params)
        /*035c*/ 	.word	0x00000000


	//----- nvinfo : EIATTR_REGCOUNT
	.align		4
.L_183:
        /*0360*/ 	.byte	0x04, 0x2f
        /*0362*/ 	.short	(.L_185 - .L_184)
	.align		4
.L_184:
        /*0364*/ 	.word	index@(_Z35group_norm_nhwc_bwd_one_pass_kernelI11Fp32IOFp16WLi512ELi80ELi640EEv26Group_norm_nhwc_bwd_params)
        /*0368*/ 	.word	0x00000020


	//----- nvinfo : EIATTR_FRAME_SIZE
	.align		4
.L_185:
        /*036c*/ 	.byte	0x04, 0x11
        /*036e*/ 	.short	(.L_187 - .L_186)
	.align		4
.L_186:
        /*0370*/ 	.word	index@(_Z35group_norm_nhwc_bwd_one_pass_kernelI11Fp32IOFp16WLi512ELi80ELi640EEv26Group_norm_nhwc_bwd_params)
        /*0374*/ 	.word	0x000002f0


	//----- nvinfo : EIATTR_REGCOUNT
	.align		4
.L_187:
        /*0378*/ 	.byte	0x04, 0x2f
        /*037a*/ 	.short	(.L_189 - .L_188)
	.align		4
.L_188:
        /*037c*/ 	.word	index@(_Z35group_norm_nhwc_bwd_one_pass_kernelI11Fp32IOFp16WLi256ELi80ELi640EEv26Group_norm_nhwc_bwd_params)
        /*0380*/ 	.word	0x00000060


	//----- nvinfo : EIATTR_FRAME_SIZE
	.align		4
.L_189:
        /*0384*/ 	.byte	0x04, 0x11
        /*0386*/ 	.short	(.L_191 - .L_190)
	.align		4
.L_190:
        /*0388*/ 	.word	index@(_Z35group_norm_nhwc_bwd_one_pass_kernelI11Fp32IOFp16WLi256ELi80ELi640EEv26Group_norm_nhwc_bwd_params)
        /*038c*/ 	.word	0x00000008


	//----- nvinfo : EIATTR_REGCOUNT
	.align		4
.L_191:
        /*0390*/ 	.byte	0x04, 0x2f
        /*0392*/ 	.short	(.L_193 - .L_192)
	.align		4
.L_192:
        /*0394*/ 	.word	index@(_Z35group_norm_nhwc_bwd_one_pass_kernelI11Fp32IOFp16WLi128ELi80ELi640EEv26Group_norm_nhwc_bwd_params)
        /*0398*/ 	.word	0x00000060


	//----- nvinfo : EIATTR_FRAME_SIZE
	.align		4
.L_193:
        /*039c*/ 	.byte	0x04, 0x11
        /*039e*/ 	.short	(.L_195 - .L_194)
	.align		4
.L_194:
        /*03a0*/ 	.word	index@(_Z35group_norm_nhwc_bwd_one_pass_kernelI11Fp32IOFp16WLi128ELi80ELi640EEv26Group_norm_nhwc_bwd_params)
        /*03a4*/ 	.word	0x00000000


	//----- nvinfo : EIATTR_REGCOUNT
	.align		4
.L_195:
        /*03a8*/ 	.byte	0x04, 0x2f
        /*03aa*/ 	.short	(.L_197 - .L_196)
	.align		4
.L_196:
        /*03ac*/ 	.word	index@(_Z35group_norm_nhwc_bwd_one_pass_kernelI11Fp32IOFp16WLi64ELi80ELi640EEv26Group_norm_nhwc_bwd_params)
        /*03b0*/ 	.word	0x0000003a


	//----- nvinfo : EIATTR_FRAME_SIZE
	.align		4
.L_197:
        /*03b4*/ 	.byte	0x04, 0x11
        /*03b6*/ 	.short	(.L_199 - .L_198)
	.align		4
.L_198:
        /*03b8*/ 	.word	index@(_Z35group_norm_nhwc_bwd_one_pass_kernelI11Fp32IOFp16WLi64ELi80ELi640EEv26Group_norm_nhwc_bwd_params)
        /*03bc*/ 	.word	0x00000000


	//----- nvinfo : EIATTR_REGCOUNT
	.align		4
.L_199:
        /*03c0*/ 	.byte	0x04, 0x2f
        /*03c2*/ 	.short	(.L_201 - .L_200)
	.align		4
.L_200:
        /*03c4*/ 	.word	index@(_Z35group_norm_nhwc_bwd_one_pass_kernelI11Fp32IOBf16WLi512ELi80ELi640EEv26Group_norm_nhwc_bwd_params)
        /*03c8*/ 	.word	0x00000020


	//----- nvinfo : EIATTR_FRAME_SIZE
	.align		4
.L_201:
        /*03cc*/ 	.byte	0x04, 0x11
        /*03ce*/ 	.short	(.L_203 - .L_202)
	.align		4
.L_202:
        /*03d0*/ 	.word	index@(_Z35group_norm_nhwc_bwd_one_pass_kernelI11Fp32IOBf16WLi512ELi80ELi640EEv26Group_norm_nhwc_bwd_params)
        /*03d4*/ 	.word	0x000002f0


	//----- nvinfo : EIATTR_REGCOUNT
	.align		4
.L_203:
        /*03d8*/ 	.byte	0x04, 0x2f
        /*03da*/ 	.short	(.L_205 - .L_204)
	.align		4
.L_204:
        /*03dc*/ 	.word	index@(_Z35group_norm_nhwc_bwd_one_pass_kernelI11Fp32IOBf16WLi256ELi80ELi640EEv26Group_norm_nhwc_bwd_params)
        /*03e0*/ 	.word	0x00000060


	//----- nvinfo : EIATTR_FRAME_SIZE
	.align		4
.L_205:
        /*03e4*/ 	.byte	0x04, 0x11
        /*03e6*/ 	.short	(.L_207 - .L_206)
	.align		4
.L_206:
        /*03e8*/ 	.word	index@(_Z35group_norm_nhwc_bwd_one_pass_kernelI11Fp32IOBf16WLi256ELi80ELi640EEv26Group_norm_nhwc_bwd_params)
        /*03ec*/ 	.word	0x00000008


	//----- nvinfo : EIATTR_REGCOUNT
	.align		4
.L_207:
        /*03f0*/ 	.byte	0x04, 0x2f
        /*03f2*/ 	.short	(.L_209 - .L_208)
	.align		4
.L_208:
        /*03f4*/ 	.word	index@(_Z35group_norm_nhwc_bwd_one_pass_kernelI11Fp32IOBf16WLi128ELi80ELi640EEv26Group_norm_nhwc_bwd_params)
        /*03f8*/ 	.word	0x00000060


	//----- nvinfo : EIATTR_FRAME_SIZE
	.align		4
.L_209:
        /*03fc*/ 	.byte	0x04, 0x11
        /*03fe*/ 	.short	(.L_211 - .L_210)
	.align		4
.L_210:
        /*0400*/ 	.word	index@(_Z35group_norm_nhwc_bwd_one_pass_kernelI11Fp32IOBf16WLi128ELi80ELi640EEv26Group_norm_nhwc_bwd_params)
        /*0404*/ 	.word	0x00000000


	//----- nvinfo : EIATTR_REGCOUNT
	.align		4
.L_211:
        /*0408*/ 	.byte	0x04, 0x2f
        /*040a*/ 	.short	(.L_213 - .L_212)
	.align		4
.L_212:
        /*040c*/ 	.word	index@(_Z35group_norm_nhwc_bwd_one_pass_kernelI11Fp32IOBf16WLi64ELi80ELi640EEv26Group_norm_nhwc_bwd_params)
        /*0410*/ 	.word	0x0000003a


	//----- nvinfo : EIATTR_FRAME_SIZE
	.align		4
.L_213:
        /*0414*/ 	.byte	0x04, 0x11
        /*0416*/ 	.short	(.L_215 - .L_214)
	.align		4
.L_214:
        /*0418*/ 	.word	index@(_Z35group_norm_nhwc_bwd_one_pass_kernelI11Fp32IOBf16WLi64ELi80ELi640EEv26Group_norm_nhwc_bwd_params)
        /*041c*/ 	.word	0x00000000


	//----- nvinfo : EIATTR_REGCOUNT
	.align		4
.L_215:
        /*0420*/ 	.byte	0x04, 0x2f
        /*0422*/ 	.short	(.L_217 - .L_216)
	.align		4
.L_216:
        /*0424*/ 	.word	index@(_Z35group_norm_nhwc_bwd_one_pass_kernelI11Fp32IOFp32WLi512ELi80ELi640EEv26Group_norm_nhwc_bwd_params)
        /*0428*/ 	.word	0x00000020


	//----- nvinfo : EIATTR_FRAME_SIZE
	.align		4
.L_217:
        /*042c*/ 	.byte	0x04, 0x11
        /*042e*/ 	.short	(.L_219 - .L_218)
	.align		4
.L_218:
        /*0430*/ 	.word	index@(_Z35group_norm_nhwc_bwd_one_pass_kernelI11Fp32IOFp32WLi512ELi80ELi640EEv26Group_norm_nhwc_bwd_params)
        /*0434*/ 	.word	0x00000310


	//----- nvinfo : EIATTR_REGCOUNT
	.align		4
.L_219:
        /*0438*/ 	.byte	0x04, 0x2f
        /*043a*/ 	.short	(.L_221 - .L_220)
	.align		4
.L_220:
        /*043c*/ 	.word	index@(_Z35group_norm_nhwc_bwd_one_pass_kernelI11Fp32IOFp32WLi256ELi80ELi640EEv26Group_norm_nhwc_bwd_params)
        /*0440*/ 	.word	0x00000060


	//----- nvinfo : EIATTR_FRAME_SIZE
	.align		4
.L_221:
        /*0444*/ 	.byte	0x04, 0x11
        /*0446*/ 	.short	(.L_223 - .L_222)
	.align		4
.L_222:
        /*0448*/ 	.word	index@(_Z35group_norm_nhwc_bwd_one_pass_kernelI11Fp32IOFp32WLi256ELi80ELi640EEv26Group_norm_nhwc_bwd_params)
        /*044c*/ 	.word	0x00000008


	//----- nvinfo : EIATTR_REGCOUNT
	.align		4
.L_223:
        /*0450*/ 	.byte	0x04, 0x2f
        /*0452*/ 	.short	(.L_225 - .L_224)
	.align		4
.L_224:
        /*0454*/ 	.word	index@(_Z35group_norm_nhwc_bwd_one_pass_kernelI11Fp32IOFp32WLi128ELi80ELi640EEv26Group_norm_nhwc_bwd_params)
        /*0458*/ 	.word	0x00000060


	//----- nvinfo : EIATTR_FRAME_SIZE
	.align		4
.L_225:
        /*045c*/ 	.byte	0x04, 0x11
        /*045e*/ 	.short	(.L_227 - .L_226)
	.align		4
.L_226:
        /*0460*/ 	.word	index@(_Z35group_norm_nhwc_bwd_one_pass_kernelI11Fp32IOFp32WLi128ELi80ELi640EEv26Group_norm_nhwc_bwd_params)
        /*0464*/ 	.word	0x00000000


	//----- nvinfo : EIATTR_REGCOUNT
	.align		4
.L_227:
        /*0468*/ 	.byte	0x04, 0x2f
        /*046a*/ 	.short	(.L_229 - .L_228)
	.align		4
.L_228:
        /*046c*/ 	.word	index@(_Z35group_norm_nhwc_bwd_one_pass_kernelI11Fp32IOFp32WLi64ELi80ELi640EEv26Group_norm_nhwc_bwd_params)
        /*0470*/ 	.word	0x00000030


	//----- nvinfo : EIATTR_FRAME_SIZE
	.align		4
.L_229:
        /*0474*/ 	.byte	0x04, 0x11
        /*0476*/ 	.short	(.L_231 - .L_230)
	.align		4
.L_230:
        /*0478*/ 	.word	index@(_Z35group_norm_nhwc_bwd_one_pass_kernelI11Fp32IOFp32WLi64ELi80ELi640EEv26Group_norm_nhwc_bwd_params)
        /*047c*/ 	.word	0x00000008


	//----- nvinfo : EIATTR_REGCOUNT
	.align		4
.L_231:
        /*0480*/ 	.byte	0x04, 0x2f
        /*0482*/ 	.short	(.L_233 - .L_232)
	.align		4
.L_232:
        /*0484*/ 	.word	index@(_Z35group_norm_nhwc_bwd_one_pass_kernelI11Fp16IOFp16WLi512ELi80ELi640EEv26Group_norm_nhwc_bwd_params)
        /*0488*/ 	.word	0x00000060


	//----- nvinfo : EIATTR_FRAME_SIZE
	.align		4
.L_233:
        /*048c*/ 	.byte	0x04, 0x11
        /*048e*/ 	.short	(.L_235 - .L_234)
	.align		4
.L_234:
        /*0490*/ 	.word	index@(_Z35group_norm_nhwc_bwd_one_pass_kernelI11Fp16IOFp16WLi512ELi80ELi640EEv26Group_norm_nhwc_bwd_params)
        /*0494*/ 	.word	0x00000010


	//----- nvinfo : EIATTR_REGCOUNT
	.align		4
.L_235:
        /*0498*/ 	.byte	0x04, 0x2f
        /*049a*/ 	.short	(.L_237 - .L_236)
	.align		4
.L_236:
        /*049c*/ 	.word	index@(_Z35group_norm_nhwc_bwd_one_pass_kernelI11Fp16IOFp16WLi256ELi80ELi640EEv26Group_norm_nhwc_bwd_params)
        /*04a0*/ 	.word	0x00000060


	//----- nvinfo : EIATTR_FRAME_SIZE
	.align		4
.L_237:
        /*04a4*/ 	.byte	0x04, 0x11
        /*04a6*/ 	.short	(.L_239 - .L_238)
	.align		4
.L_238:
        /*04a8*/ 	.word	index@(_Z35group_norm_nhwc_bwd_one_pass_kernelI11Fp16IOFp16WLi256ELi80ELi640EEv26Group_norm_nhwc_bwd_params)
        /*04ac*/ 	.word	0x00000000


	//----- nvinfo : EIATTR_REGCOUNT
	.align		4
.L_239:
        /*04b0*/ 	.byte	0x04, 0x2f
        /*04b2*/ 	.short	(.L_241 - .L_240)
	.align		4
.L_240:
        /*04b4*/ 	.word	index@(_Z35group_norm_nhwc_bwd_one_pass_kernelI11Fp16IOFp16WLi128ELi80ELi640EEv26Group_norm_nhwc_bwd_params)
        /*04b8*/ 	.word	0x0000004d


	//----- nvinfo : EIATTR_FRAME_SIZE
	.align		4
.L_241:
        /*04bc*/ 	.byte	0x04, 0x11
        /*04be*/ 	.short	(.L_243 - .L_242)
	.align		4
.L_242:
        /*04c0*/ 	.word	index@(_Z35group_norm_nhwc_bwd_one_pass_kernelI11Fp16IOFp16WLi128ELi80ELi640EEv26Group_norm_nhwc_bwd_params)
        /*04c4*/ 	.word	0x00000000


	//----- nvinfo : EIATTR_REGCOUNT
	.align		4
.L_243:
        /*04c8*/ 	.byte	0x04, 0x2f
        /*04ca*/ 	.short	(.L_245 - .L_244)
	.align		4
.L_244:
        /*04cc*/ 	.word	index@(_Z35group_norm_nhwc_bwd_one_pass_kernelI11Fp16IOFp16WLi64ELi80ELi640EEv26Group_norm_nhwc_bwd_params)
        /*04d0*/ 	.word	0x00000030


	//----- nvinfo : EIATTR_FRAME_SIZE
	.align		4
.L_245:
        /*04d4*/ 	.byte	0x04, 0x11
        /*04d6*/ 	.short	(.L_247 - .L_246)
	.align		4
.L_246:
        /*04d8*/ 	.word	index@(_Z35group_norm_nhwc_bwd_one_pass_kernelI11Fp16IOFp16WLi64ELi80ELi640EEv26Group_norm_nhwc_bwd_params)
        /*04dc*/ 	.word	0x00000000


	//----- nvinfo : EIATTR_REGCOUNT
	.align		4
.L_247:
        /*04e0*/ 	.byte	0x04, 0x2f
        /*04e2*/ 	.short	(.L_249 - .L_248)
	.align		4
.L_248:
        /*04e4*/ 	.word	index@(_Z35group_norm_nhwc_bwd_one_pass_kernelI11Fp16IOBf16WLi512ELi80ELi640EEv26Group_norm_nhwc_bwd_params)
        /*04e8*/ 	.word	0x00000060


	//----- nvinfo : EIATTR_FRAME_SIZE
	.align		4
.L_249:
        /*04ec*/ 	.byte	0x04, 0x11
        /*04ee*/ 	.short	(.L_251 - .L_250)
	.align		4
.L_250:
        /*04f0*/ 	.word	index@(_Z35group_norm_nhwc_bwd_one_pass_kernelI11Fp16IOBf16WLi512ELi80ELi640EEv26Group_norm_nhwc_bwd_params)
        /*04f4*/ 	.word	0x00000010


	//----- nvinfo : EIATTR_REGCOUNT
	.align		4
.L_251:
        /*04f8*/ 	.byte	0x04, 0x2f
        /*04fa*/ 	.short	(.L_253 - .L_252)
	.align		4
.L_252:
        /*04fc*/ 	.word	index@(_Z35group_norm_nhwc_bwd_one_pass_kernelI11Fp16IOBf16WLi256ELi80ELi640EEv26Group_norm_nhwc_bwd_params)
        /*0500*/ 	.word	0x00000060


	//----- nvinfo : EIATTR_FRAME_SIZE
	.align		4
.L_253:
        /*0504*/ 	.byte	0x04, 0x11
        /*0506*/ 	.short	(.L_255 - .L_254)
	.align		4
.L_254:
        /*0508*/ 	.word	index@(_Z35group_norm_nhwc_bwd_one_pass_kernelI11Fp16IOBf16WLi256ELi80ELi640EEv26Group_norm_nhwc_bwd_params)
        /*050c*/ 	.word	0x00000000


	//----- nvinfo : EIATTR_REGCOUNT
	.align		4
.L_255:
        /*0510*/ 	.byte	0x04, 0x2f
        /*0512*/ 	.short	(.L_257 - .L_256)
	.align		4
.L_256:
        /*0514*/ 	.word	index@(_Z35group_norm_nhwc_bwd_one_pass_kernelI11Fp16IOBf16WLi128ELi80ELi640EEv26Group_norm_nhwc_bwd_params)
        /*0518*/ 	.word	0x0000004d


	//----- nvinfo : EIATTR_FRAME_SIZE
	.align		4
.L_257:
        /*051c*/ 	.byte	0x04, 0x11
        /*051e*/ 	.short	(.L_259 - .L_258)
	.align		4
.L_258:
        /*0520*/ 	.word	index@(_Z35group_norm_nhwc_bwd_one_pass_kernelI11Fp16IOBf16WLi128ELi80ELi640EEv26Group_norm_nhwc_bwd_params)
        /*0524*/ 	.word	0x00000000


	//----- nvinfo : EIATTR_REGCOUNT
	.align		4
.L_259:
        /*0528*/ 	.byte	0x04, 0x2f
        /*052a*/ 	.short	(.L_261 - .L_260)
	.align		4
.L_260:
        /*052c*/ 	.word	index@(_Z35group_norm_nhwc_bwd_one_pass_kernelI11Fp16IOBf16WLi64ELi80ELi640EEv26Group_norm_nhwc_bwd_params)
        /*0530*/ 	.word	0x00000030


	//----- nvinfo : EIATTR_FRAME_SIZE
	.align		4
.L_261:
        /*0534*/ 	.byte	0x04, 0x11
        /*0536*/ 	.short	(.L_263 - .L_262)
	.align		4
.L_262:
        /*0538*/ 	.word	index@(_Z35group_norm_nhwc_bwd_one_pass_kernelI11Fp16IOBf16WLi64ELi80ELi640EEv26Group_norm_nhwc_bwd_params)
        /*053c*/ 	.word	0x00000000


	//----- nvinfo : EIATTR_REGCOUNT
	.align		4
.L_263:
        /*0540*/ 	.byte	0x04, 0x2f
        /*0542*/ 	.short	(.L_265 - .L_264)
	.align		4
.L_264:
        /*0544*/ 	.word	index@(_Z35group_norm_nhwc_bwd_one_pass_kernelI11Fp16IOFp32WLi512ELi80ELi640EEv26Group_norm_nhwc_bwd_params)
        /*0548*/ 	.word	0x00000060


	//----- nvinfo : EIATTR_FRAME_SIZE
	.align		4
.L_265:
        /*054c*/ 	.byte	0x04, 0x11
        /*054e*/ 	.short	(.L_267 - .L_266)
	.align		4
.L_266:
        /*0550*/ 	.word	index@(_Z35group_norm_nhwc_bwd_one_pass_kernelI11Fp16IOFp32WLi512ELi80ELi640EEv26Group_norm_nhwc_bwd_params)
        /*0554*/ 	.word	0x00000010


	//----- nvinfo : EIATTR_REGCOUNT
	.align		4
.L_267:
        /*0558*/ 	.byte	0x04, 0x2f
        /*055a*/ 	.short	(.L_269 - .L_268)
	.align		4
.L_268:
        /*055c*/ 	.word	index@(_Z35group_norm_nhwc_bwd_one_pass_kernelI11Fp16IOFp32WLi256ELi80ELi640EEv26Group_norm_nhwc_bwd_params)
        /*0560*/ 	.word	0x00000060


	//----- nvinfo : EIATTR_FRAME_SIZE
	.align		4
.L_269:
        /*0564*/ 	.byte	0x04, 0x11
        /*0566*/ 	.short	(.L_271 - .L_270)
	.align		4
.L_270:
        /*0568*/ 	.word	index@(_Z35group_norm_nhwc_bwd_one_pass_kernelI11Fp16IOFp32WLi256ELi80ELi640EEv26Group_norm_nhwc_bwd_params)
        /*056c*/ 	.word	0x00000000


	//----- nvinfo : EIATTR_REGCOUNT
	.align		4
.L_271:
        /*0570*/ 	.byte	0x04, 0x2f
        /*0572*/ 	.short	(.L_273 - .L_272)
	.align		4
.L_272:
        /*0574*/ 	.word	index@(_Z35group_norm_nhwc_bwd_one_pass_kernelI11Fp16IOFp32WLi128ELi80ELi640EEv26Group_norm_nhwc_bwd_params)
        /*0578*/ 	.word	0x0000004d


	//----- nvinfo : EIATTR_FRAME_SIZE
	.align		4
.L_273:
        /*057c*/ 	.byte	0x04, 0x11
        /*057e*/ 	.short	(.L_275 - .L_274)
	.align		4
.L_274:
        /*0580*/ 	.word	index@(_Z35group_norm_nhwc_bwd_one_pass_kernelI11Fp16IOFp32WLi128ELi80ELi640EEv26Group_norm_nhwc_bwd_params)
        /*0584*/ 	.word	0x00000000


	//----- nvinfo : EIATTR_REGCOUNT
	.align		4
.L_275:
        /*0588*/ 	.byte	0x04, 0x2f
        /*058a*/ 	.short	(.L_277 - .L_276)
	.align		4
.L_276:
        /*058c*/ 	.word	index@(_Z35group_norm_nhwc_bwd_one_pass_kernelI11Fp16IOFp32WLi64ELi80ELi640EEv26Group_norm_nhwc_bwd_params)
        /*0590*/ 	.word	0x00000030


	//----- nvinfo : EIATTR_FRAME_SIZE
	.align		4
.L_277:
        /*0594*/ 	.byte	0x04, 0x11
        /*0596*/ 	.short	(.L_279 - .L_278)
	.align		4
.L_278:
        /*0598*/ 	.word	index@(_Z35group_norm_nhwc_bwd_one_pass_kernelI11Fp16IOFp32WLi64ELi80ELi640EEv26Group_norm_nhwc_bwd_params)
        /*059c*/ 	.word	0x00000000


	//----- nvinfo : EIATTR_REGCOUNT
	.align		4
.L_279:
        /*05a0*/ 	.byte	0x04, 0x2f
        /*05a2*/ 	.short	(.L_281 - .L_280)
	.align		4
.L_280:
        /*05a4*/ 	.word	index@(_Z35group_norm_nhwc_bwd_one_pass_kernelI11Bf16IOFp16WLi512ELi80ELi640EEv26Group_norm_nhwc_bwd_params)
        /*05a8*/ 	.word	0x00000060


	//----- nvinfo : EIATTR_FRAME_SIZE
	.align		4
.L_281:
        /*05ac*/ 	.byte	0x04, 0x11
        /*05ae*/ 	.short	(.L_283 - .L_282)
	.align		4
.L_282:
        /*05b0*/ 	.word	index@(_Z35group_norm_nhwc_bwd_one_pass_kernelI11Bf16IOFp16WLi512ELi80ELi640EEv26Group_norm_nhwc_bwd_params)
        /*05b4*/ 	.word	0x00000070


	//----- nvinfo : EIATTR_REGCOUNT
	.align		4
.L_283:
        /*05b8*/ 	.byte	0x04, 0x2f
        /*05ba*/ 	.short	(.L_285 - .L_284)
	.align		4
.L_284:
        /*05bc*/ 	.word	index@(_Z35group_norm_nhwc_bwd_one_pass_kernelI11Bf16IOFp16WLi256ELi80ELi640EEv26Group_norm_nhwc_bwd_params)
        /*05c0*/ 	.word	0x00000060


	//----- nvinfo : EIATTR_FRAME_SIZE
	.align		4
.L_285:
        /*05c4*/ 	.byte	0x04, 0x11
        /*05c6*/ 	.short	(.L_287 - .L_286)
	.align		4
.L_286:
        /*05c8*/ 	.word	index@(_Z35group_norm_nhwc_bwd_one_pass_kernelI11Bf16IOFp16WLi256ELi80ELi640EEv26Group_norm_nhwc_bwd_params)
        /*05cc*/ 	.word	0x00000000


	//----- nvinfo : EIATTR_REGCOUNT
	.align		4
.L_287:
        /*05d0*/ 	.byte	0x04, 0x2f
        /*05d2*/ 	.short	(.L_289 - .L_288)
	.align		4
.L_288:
        /*05d4*/ 	.word	index@(_Z35group_norm_nhwc_bwd_one_pass_kernelI11Bf16IOFp16WLi128ELi80ELi640EEv26Group_norm_nhwc_bwd_params)
        /*05d8*/ 	.word	0x00000060


	//----- nvinfo : EIATTR_FRAME_SIZE
	.align		4
.L_289:
        /*05dc*/ 	.byte	0x04, 0x11
        /*05de*/ 	.short	(.L_291 - .L_290)
	.align		4
.L_290:
        /*05e0*/ 	.word	index@(_Z35group_norm_nhwc_bwd_one_pass_kernelI11Bf16IOFp16WLi128ELi80ELi640EEv26Group_norm_nhwc_bwd_params)
        /*05e4*/ 	.word	0x00000000


	//----- nvinfo : EIATTR_REGCOUNT
	.align		4
.L_291:
        /*05e8*/ 	.byte	0x04, 0x2f
        /*05ea*/ 	.short	(.L_293 - .L_292)
	.align		4
.L_292:
        /*05ec*/ 	.word	index@(_Z35group_norm_nhwc_bwd_one_pass_kernelI11Bf16IOFp16WLi64ELi80ELi640EEv26Group_norm_nhwc_bwd_params)
        /*05f0*/ 	.word	0x00000030


	//----- nvinfo : EIATTR_FRAME_SIZE
	.align		4
.L_293:
        /*05f4*/ 	.byte	0x04, 0x11
        /*05f6*/ 	.short	(.L_295 - .L_294)
	.align		4
.L_294:
        /*05f8*/ 	.word	index@(_Z35group_norm_nhwc_bwd_one_pass_kernelI11Bf16IOFp16WLi64ELi80ELi640EEv26Group_norm_nhwc_bwd_params)
        /*05fc*/ 	.word	0x00000000


	//----- nvinfo : EIATTR_REGCOUNT
	.align		4
.L_295:
        /*0600*/ 	.byte	0x04, 0x2f
        /*0602*/ 	.short	(.L_297 - .L_296)
	.align		4
.L_296:
        /*0604*/ 	.word	index@(_Z35group_norm_nhwc_bwd_one_pass_kernelI11Bf16IOBf16WLi512ELi80ELi640EEv26Group_norm_nhwc_bwd_params)
        /*0608*/ 	.word	0x00000060


	//----- nvinfo : EIATTR_FRAME_SIZE
	.align		4
.L_297:
        /*060c*/ 	.byte	0x04, 0x11
        /*060e*/ 	.short	(.L_299 - .L_298)
	.align		4
.L_298:
        /*0610*/ 	.word	index@(_Z35group_norm_nhwc_bwd_one_pass_kernelI11Bf16IOBf16WLi512ELi80ELi640EEv26Group_norm_nhwc_bwd_params)
        /*0614*/ 	.word	0x00000070


	//----- nvinfo : EIATTR_REGCOUNT
	.align		4
.L_299:
        /*0618*/ 	.byte	0x04, 0x2f
        /*061a*/ 	.short	(.L_301 - .L_300)
	.align		4
.L_300:
        /*061c*/ 	.word	index@(_Z35group_norm_nhwc_bwd_one_pass_kernelI11Bf16IOBf16WLi256ELi80ELi640EEv26Group_norm_nhwc_bwd_params)
        /*0620*/ 	.word	0x00000060


	//----- nvinfo : EIATTR_FRAME_SIZE
	.align		4
.L_301:
        /*0624*/ 	.byte	0x04, 0x11
        /*0626*/ 	.short	(.L_303 - .L_302)
	.align		4
.L_302:
        /*0628*/ 	.word	index@(_Z35group_norm_nhwc_bwd_one_pass_kernelI11Bf16IOBf16WLi256ELi80ELi640EEv26Group_norm_nhwc_bwd_params)
        /*062c*/ 	.word	0x00000000


	//----- nvinfo : EIATTR_REGCOUNT
	.align		4
.L_303:
        /*0630*/ 	.byte	0x04, 0x2f
        /*0632*/ 	.short	(.L_305 - .L_304)
	.align		4
.L_304:
        /*0634*/ 	.word	index@(_Z35group_norm_nhwc_bwd_one_pass_kernelI11Bf16IOBf16WLi128ELi80ELi640EEv26Group_norm_nhwc_bwd_params)
        /*0638*/ 	.word	0x00000060


	//----- nvinfo : EIATTR_FRAME_SIZE
	.align		4
.L_305:
        /*063c*/ 	.byte	0x04, 0x11
        /*063e*/ 	.short	(.L_307 - .L_306)
	.align		4
.L_306:
        /*0640*/ 	.word	index@(_Z35group_norm_nhwc_bwd_one_pass_kernelI11Bf16IOBf16WLi128ELi80ELi640EEv26Group_norm_nhwc_bwd_params)
        /*0644*/ 	.word	0x00000000


	//----- nvinfo : EIATTR_REGCOUNT
	.align		4
.L_307:
        /*0648*/ 	.byte	0x04, 0x2f
        /*064a*/ 	.short	(.L_309 - .L_308)
	.align		4
.L_308:
        /*064c*/ 	.word	index@(_Z35group_norm_nhwc_bwd_one_pass_kernelI11Bf16IOBf16WLi64ELi80ELi640EEv26Group_norm_nhwc_bwd_params)
        /*0650*/ 	.word	0x00000030


	//----- nvinfo : EIATTR_FRAME_SIZE
	.align		4
.L_309:
        /*0654*/ 	.byte	0x04, 0x11
        /*0656*/ 	.short	(.L_311 - .L_310)
	.align		4
.L_310:
        /*0658*/ 	.word	index@(_Z35group_norm_nhwc_bwd_one_pass_kernelI11Bf16IOBf16WLi64ELi80ELi640EEv26Group_norm_nhwc_bwd_params)
        /*065c*/ 	.word	0x00000000


	//----- nvinfo : EIATTR_REGCOUNT
	.align		4
.L_311:
        /*0660*/ 	.byte	0x04, 0x2f
        /*0662*/ 	.short	(.L_313 - .L_312)
	.align		4
.L_312:
        /*0664*/ 	.word	index@(_Z35group_norm_nhwc_bwd_one_pass_kernelI11Bf16IOFp32WLi512ELi80ELi640EEv26Group_norm_nhwc_bwd_params)
        /*0668*/ 	.word	0x00000060


	//----- nvinfo : EIATTR_FRAME_SIZE
	.align		4
.L_313:
        /*066c*/ 	.byte	0x04, 0x11
        /*066e*/ 	.short	(.L_315 - .L_314)
	.align		4
.L_314:
        /*0670*/ 	.word	index@(_Z35group_norm_nhwc_bwd_one_pass_kernelI11Bf16IOFp32WLi512ELi80ELi640EEv26Group_norm_nhwc_bwd_params)
        /*0674*/ 	.word	0x00000078


	//----- nvinfo : EIATTR_REGCOUNT
	.align		4
.L_315:
        /*0678*/ 	.byte	0x04, 0x2f
        /*067a*/ 	.short	(.L_317 - .L_316)
	.align		4
.L_316:
        /*067c*/ 	.word	index@(_Z35group_norm_nhwc_bwd_one_pass_kernelI11Bf16IOFp32WLi256ELi80ELi640EEv26Group_norm_nhwc_bwd_params)
        /*0680*/ 	.word	0x00000060


	//----- nvinfo : EIATTR_FRAME_SIZE
	.align		4
.L_317:
        /*0684*/ 	.byte	0x04, 0x11
        /*0686*/ 	.short	(.L_319 - .L_318)
	.align		4
.L_318:
        /*0688*/ 	.word	index@(_Z35group_norm_nhwc_bwd_one_pass_kernelI11Bf16IOFp32WLi256ELi80ELi640EEv26Group_norm_nhwc_bwd_params)
        /*068c*/ 	.word	0x00000000


	//----- nvinfo : EIATTR_REGCOUNT
	.align		4
.L_319:
        /*0690*/ 	.byte	0x04, 0x2f
        /*0692*/ 	.short	(.L_321 - .L_320)
	.align		4
.L_320:
        /*0694*/ 	.word	index@(_Z35group_norm_nhwc_bwd_one_pass_kernelI11Bf16IOFp32WLi128ELi80ELi640EEv26Group_norm_nhwc_bwd_params)
        /*0698*/ 	.word	0x00000060


	//----- nvinfo : EIATTR_FRAME_SIZE
	.align		4
.L_321:
        /*069c*/ 	.byte	0x04, 0x11
        /*069e*/ 	.short	(.L_323 - .L_322)
	.align		4
.L_322:
        /*06a0*/ 	.word	index@(_Z35group_norm_nhwc_bwd_one_pass_kernelI11Bf16IOFp32WLi128ELi80ELi640EEv26Group_norm_nhwc_bwd_params)
        /*06a4*/ 	.word	0x00000000


	//----- nvinfo : EIATTR_REGCOUNT
	.align		4
.L_323:
        /*06a8*/ 	.byte	0x04, 0x2f
        /*06aa*/ 	.short	(.L_325 - .L_324)
	.align		4
.L_324:
        /*06ac*/ 	.word	index@(_Z35group_norm_nhwc_bwd_one_pass_kernelI11Bf16IOFp32WLi64ELi80ELi640EEv26Group_norm_nhwc_bwd_params)
        /*06b0*/ 	.word	0x00000030


	//----- nvinfo : EIATTR_FRAME_SIZE
	.align		4
.L_325:
        /*06b4*/ 	.byte	0x04, 0x11
        /*06b6*/ 	.short	(.L_327 - .L_326)
	.align		4
.L_326:
        /*06b8*/ 	.word	index@(_Z35group_norm_nhwc_bwd_one_pass_kernelI11Bf16IOFp32WLi64ELi80ELi640EEv26Group_norm_nhwc_bwd_params)
        /*06bc*/ 	.word	0x00000000


	//----- nvinfo : EIATTR_REGCOUNT
	.align		4
.L_327:
        /*06c0*/ 	.byte	0x04, 0x2f
        /*06c2*/ 	.short	(.L_329 - .L_328)
	.align		4
.L_328:
        /*06c4*/ 	.word	index@(_ZN3cub17CUB_300001_SM_9006detail11EmptyKernelIvEEvv)
        /*06c8*/ 	.word	0x00000004


	//----- nvinfo : EIATTR_FRAME_SIZE
	.align		4
.L_329:
        /*06cc*/ 	.byte	0x04, 0x11
        /*06ce*/ 	.short	(.L_331 - .L_330)
	.align		4
.L_330:
        /*06d0*/ 	.word	index@(_ZN3cub17CUB_300001_SM_9006detail11EmptyKernelIvEEvv)
        /*06d4*/ 	.word	0x00000000


	//----- nvinfo : EIATTR_MIN_STACK_SIZE
	.align		4
.L_331:
        /*06d8*/ 	.byte	0x04, 0x12
        /*06da*/ 	.short	(.L_333 - .L_332)
	.align		4
.L_332:
        /*06dc*/ 	.word	index@(_ZN3cub17CUB_300001_SM_9006detail11EmptyKernelIvEEvv)
        /*06e0*/ 	.word	0x00000000


	//----- nvinfo : EIATTR_MIN_STACK_SIZE
	.align		4
.L_333:
        /*06e4*/ 	.byte	0x04, 0x12
        /*06e6*/ 	.short	(.L_335 - .L_334)
	.align		4
.L_334:
        /*06e8*/ 	.word	index@(_Z35group_norm_nhwc_bwd_one_pass_kernelI11Bf16IOFp32WLi64ELi80ELi640EEv26Group_norm_nhwc_bwd_params)
        /*06ec*/ 	.word	0x00000000


	//----- nvinfo : EIATTR_MIN_STACK_SIZE
	.align		4
.L_335:
        /*06f0*/ 	.byte	0x04, 0x12
        /*06f2*/ 	.short	(.L_337 - .L_336)
	.align		4
.L_336:
        /*06f4*/ 	.word	index@(_Z35group_norm_nhwc_bwd_one_pass_kernelI11Bf16IOFp32WLi128ELi80ELi640EEv26Group_norm_nhwc_bwd_params)
        /*06f8*/ 	.word	0x00000000


	//----- nvinfo : EIATTR_MIN_STACK_SIZE
	.align		4
.L_337:
        /*06fc*/ 	.byte	0x04, 0x12
        /*06fe*/ 	.short	(.L_339 - .L_338)
	.align		4
.L_338:
        /*0700*/ 	.word	index@(_Z35group_norm_nhwc_bwd_one_pass_kernelI11Bf16IOFp32WLi256ELi80ELi640EEv26Group_norm_nhwc_bwd_params)
        /*0704*/ 	.word	0x00000000


	//----- nvinfo : EIATTR_MIN_STACK_SIZE
	.align		4
.L_339:
        /*0708*/ 	.byte	0x04, 0x12
        /*070a*/ 	.short	(.L_341 - .L_340)
	.align		4
.L_340:
        /*070c*/ 	.word	index@(_Z35group_norm_nhwc_bwd_one_pass_kernelI11Bf16IOFp32WLi512ELi80ELi640EEv26Group_norm_nhwc_bwd_params)
        /*0710*/ 	.word	0x00000078


	//----- nvinfo : EIATTR_MIN_STACK_SIZE
	.align		4
.L_341:
        /*0714*/ 	.byte	0x04, 0x12
        /*0716*/ 	.short	(.L_343 - .L_342)
	.align		4
.L_342:
        /*0718*/ 	.word	index@(_Z35group_norm_nhwc_bwd_one_pass_kernelI11Bf16IOBf16WLi64ELi80ELi640EEv26Group_norm_nhwc_bwd_params)
        /*071c*/ 	.word	0x00000000


	//----- nvinfo : EIATTR_MIN_STACK_SIZE
	.align		4
.L_343:
        /*0720*/ 	.byte	0x04, 0x12
        /*0722*/ 	.short	(.L_345 - .L_344)
	.align		4
.L_344:
        /*0724*/ 	.word	index@(_Z35group_norm_nhwc_bwd_one_pass_kernelI11Bf16IOBf16WLi128ELi80ELi640EEv26Group_norm_nhwc_bwd_params)
        /*0728*/ 	.word	0x00000000


	//----- nvinfo : EIATTR_MIN_STACK_SIZE
	.align		4
.L_345:
        /*072c*/ 	.byte	0x04, 0x12
        /*072e*/ 	.short	(.L_347 - .L_346)
	.align		4
.L_346:
        /*0730*/ 	.word	index@(_Z35group_norm_nhwc_bwd_one_pass_kernelI11Bf16IOBf16WLi256ELi80ELi640EEv26Group_norm_nhwc_bwd_params)
        /*0734*/ 	.word	0x00000000


	//----- nvinfo : EIATTR_MIN_STACK_SIZE
	.align		4
.L_347:
        /*0738*/ 	.byte	0x04, 0x12
        /*073a*/ 	.short	(.L_349 - .L_348)
	.align		4
.L_348:
        /*073c*/ 	.word	index@(_Z35group_norm_nhwc_bwd_one_pass_kernelI11Bf16IOBf16WLi512ELi80ELi640EEv26Group_norm_nhwc_bwd_params)
        /*0740*/ 	.word	0x00000070


	//----- nvinfo : EIATTR_MIN_STACK_SIZE
	.align		4
.L_349:
        /*0744*/ 	.byte	0x04, 0x12
        /*0746*/ 	.short	(.L_351 - .L_350)
	.align		4
.L_350:
        /*0748*/ 	.word	index@(_Z35group_norm_nhwc_bwd_one_pass_kernelI11Bf16IOFp16WLi64ELi80ELi640EEv26Group_norm_nhwc_bwd_params)
        /*074c*/ 	.word	0x00000000


	//----- nvinfo : EIATTR_MIN_STACK_SIZE
	.align		4
.L_351:
        /*0750*/ 	.byte	0x04, 0x12
        /*0752*/ 	.short	(.L_353 - .L_352)
	.align		4
.L_352:
        /*0754*/ 	.word	index@(_Z35group_norm_nhwc_bwd_one_pass_kernelI11Bf16IOFp16WLi128ELi80ELi640EEv26Group_norm_nhwc_bwd_params)
        /*0758*/ 	.word	0x00000000


	//----- nvinfo : EIATTR_MIN_STACK_SIZE
	.align		4
.L_353:
        /*075c*/ 	.byte	0x04, 0x12
        /*075e*/ 	.short	(.L_355 - .L_354)
	.align		4
.L_354:
        /*0760*/ 	.word	index@(_Z35group_norm_nhwc_bwd_one_pass_kernelI11Bf16IOFp16WLi256ELi80ELi640EEv26Group_norm_nhwc_bwd_params)
        /*0764*/ 	.word	0x00000000


	//----- nvinfo : EIATTR_MIN_STACK_SIZE
	.align		4
.L_355:
        /*0768*/ 	.byte	0x04, 0x12
        /*076a*/ 	.short	(.L_357 - .L_356)
	.align		4
.L_356:
        /*076c*/ 	.word	index@(_Z35group_norm_nhwc_bwd_one_pass_kernelI11Bf16IOFp16WLi512ELi80ELi640EEv26Group_norm_nhwc_bwd_params)
        /*0770*/ 	.word	0x00000070


	//----- nvinfo : EIATTR_MIN_STACK_SIZE
	.align		4
.L_357:
        /*0774*/ 	.byte	0x04, 0x12
        /*0776*/ 	.short	(.L_359 - .L_358)
	.align		4
.L_358:
        /*0778*/ 	.word	index@(_Z35group_norm_nhwc_bwd_one_pass_kernelI11Fp16IOFp32WLi64ELi80ELi640EEv26Group_norm_nhwc_bwd_params)
        /*077c*/ 	.word	0x00000000


	//----- nvinfo : EIATTR_MIN_STACK_SIZE
	.align		4
.L_359:
        /*0780*/ 	.byte	0x04, 0x12
        /*0782*/ 	.short	(.L_361 - .L_360)
	.align		4
.L_360:
        /*0784*/ 	.word	index@(_Z35group_norm_nhwc_bwd_one_pass_kernelI11Fp16IOFp32WLi128ELi80ELi640EEv26Group_norm_nhwc_bwd_params)
        /*0788*/ 	.word	0x00000000


	//----- nvinfo : EIATTR_MIN_STACK_SIZE
	.align		4
.L_361:
        /*078c*/ 	.byte	0x04, 0x12
        /*078e*/ 	.short	(.L_363 - .L_362)
	.align		4
.L_362:
        /*0790*/ 	.word	index@(_Z35group_norm_nhwc_bwd_one_pass_kernelI11Fp16IOFp32WLi256ELi80ELi640EEv26Group_norm_nhwc_bwd_params)
        /*0794*/ 	.word	0x00000000


	//----- nvinfo : EIATTR_MIN_STACK_SIZE
	.align		4
.L_363:
        /*0798*/ 	.byte	0x04, 0x12
        /*079a*/ 	.short	(.L_365 - .L_364)
	.align		4
.L_364:
        /*079c*/ 	.word	index@(_Z35group_norm_nhwc_bwd_one_pass_kernelI11Fp16IOFp32WLi512ELi80ELi640EEv26Group_norm_nhwc_bwd_params)
        /*07a0*/ 	.word	0x00000010


	//----- nvinfo : EIATTR_MIN_STACK_SIZE
	.align		4
.L_365:
        /*07a4*/ 	.byte	0x04, 0x12
        /*07a6*/ 	.short	(.L_367 - .L_366)
	.align		4
.L_366:
        /*07a8*/ 	.word	index@(_Z35group_norm_nhwc_bwd_one_pass_kernelI11Fp16IOBf16WLi64ELi80ELi640EEv26Group_norm_nhwc_bwd_params)
        /*07ac*/ 	.word	0x00000000


	//----- nvinfo : EIATTR_MIN_STACK_SIZE
	.align		4
.L_367:
        /*07b0*/ 	.byte	0x04, 0x12
        /*07b2*/ 	.short	(.L_369 - .L_368)
	.align		4
.L_368:
        /*07b4*/ 	.word	index@(_Z35group_norm_nhwc_bwd_one_pass_kernelI11Fp16IOBf16WLi128ELi80ELi640EEv26Group_norm_nhwc_bwd_params)
        /*07b8*/ 	.word	0x00000000


	//----- nvinfo : EIATTR_MIN_STACK_SIZE
	.align		4
.L_369:
        /*07bc*/ 	.byte	0x04, 0x12
        /*07be*/ 	.short	(.L_371 - .L_370)
	.align		4
.L_370:
        /*07c0*/ 	.word	index@(_Z35group_norm_nhwc_bwd_one_pass_kernelI11Fp16IOBf16WLi256ELi80ELi640EEv26Group_norm_nhwc_bwd_params)
        /*07c4*/ 	.word	0x00000000


	//----- nvinfo : EIATTR_MIN_STACK_SIZE
	.align		4
.L_371:
        /*07c8*/ 	.byte	0x04, 0x12
        /*07ca*/ 	.short	(.L_373 - .L_372)
	.align		4
.L_372:
        /*07cc*/ 	.word	index@(_Z35group_norm_nhwc_bwd_one_pass_kernelI11Fp16IOBf16WLi512ELi80ELi640EEv26Group_norm_nhwc_bwd_params)
        /*07d0*/ 	.word	0x00000010


	//----- nvinfo : EIATTR_MIN_STACK_SIZE
	.align		4
.L_373:
        /*07d4*/ 	.byte	0x04, 0x12
        /*07d6*/ 	.short	(.L_375 - .L_374)
	.align		4
.L_374:
        /*07d8*/ 	.word	index@(_Z35group_norm_nhwc_bwd_one_pass_kernelI11Fp16IOFp16WLi64ELi80ELi640EEv26Group_norm_nhwc_bwd_params)
        /*07dc*/ 	.word	0x00000000


	//----- nvinfo : EIATTR_MIN_STACK_SIZE
	.align		4
.L_375:
        /*07e0*/ 	.byte	0x04, 0x12
        /*07e2*/ 	.short	(.L_377 - .L_376)
	.align		4
.L_376:
        /*07e4*/ 	.word	index@(_Z35group_norm_nhwc_bwd_one_pass_kernelI11Fp16IOFp16WLi128ELi80ELi640EEv26Group_norm_nhwc_bwd_params)
        /*07e8*/ 	.word	0x00000000


	//----- nvinfo : EIATTR_MIN_STACK_SIZE
	.align		4
.L_377:
        /*07ec*/ 	.byte	0x04, 0x12
        /*07ee*/ 	.short	(.L_379 - .L_378)
	.align		4
.L_378:
        /*07f0*/ 	.word	index@(_Z35group_norm_nhwc_bwd_one_pass_kernelI11Fp16IOFp16WLi256ELi80ELi640EEv26Group_norm_nhwc_bwd_params)
        /*07f4*/ 	.word	0x00000000


	//----- nvinfo : EIATTR_MIN_STACK_SIZE
	.align		4
.L_379:
        /*07f8*/ 	.byte	0x04, 0x12
        /*07fa*/ 	.short	(.L_381 - .L_380)
	.align		4
.L_380:
        /*07fc*/ 	.word	index@(_Z35group_norm_nhwc_bwd_one_pass_kernelI11Fp16IOFp16WLi512ELi80ELi640EEv26Group_norm_nhwc_bwd_params)
        /*0800*/ 	.word	0x00000010


	//----- nvinfo : EIATTR_MIN_STACK_SIZE
	.align		4
.L_381:
        /*0804*/ 	.byte	0x04, 0x12
        /*0806*/ 	.short	(.L_383 - .L_382)
	.align		4
.L_382:
        /*0808*/ 	.word	index@(_Z35group_norm_nhwc_bwd_one_pass_kernelI11Fp32IOFp32WLi64ELi80ELi640EEv26Group_norm_nhwc_bwd_params)
        /*080c*/ 	.word	0x00000008


	//----- nvinfo : EIATTR_MIN_STACK_SIZE
	.align		4
.L_383:
        /*0810*/ 	.byte	0x04, 0x12
        /*0812*/ 	.short	(.L_385 - .L_384)
	.align		4
.L_384:
        /*0814*/ 	.word	index@(_Z35group_norm_nhwc_bwd_one_pass_kernelI11Fp32IOFp32WLi128ELi80ELi640EEv26Group_norm_nhwc_bwd_params)
        /*0818*/ 	.word	0x00000000


	//----- nvinfo : EIATTR_MIN_STACK_SIZE
	.align		4
.L_385:
        /*081c*/ 	.byte	0x04, 0x12
        /*081e*/ 	.short	(.L_387 - .L_386)
	.align		4
.L_386:
        /*0820*/ 	.word	index@(_Z35group_norm_nhwc_bwd_one_pass_kernelI11Fp32IOFp32WLi256ELi80ELi640EEv26Group_norm_nhwc_bwd_params)
        /*0824*/ 	.word	0x00000008


	//----- nvinfo : EIATTR_MIN_STACK_SIZE
	.align		4
.L_387:
        /*0828*/ 	.byte	0x04, 0x12
        /*082a*/ 	.short	(.L_389 - .L_388)
	.align		4
.L_388:
        /*082c*/ 	.word	index@(_Z35group_norm_nhwc_bwd_one_pass_kernelI11Fp32IOFp32WLi512ELi80ELi640EEv26Group_norm_nhwc_bwd_params)
        /*0830*/ 	.word	0x00000310


	//----- nvinfo : EIATTR_MIN_STACK_SIZE
	.align		4
.L_389:
        /*0834*/ 	.byte	0x04, 0x12
        /*0836*/ 	.short	(.L_391 - .L_390)
	.align		4
.L_390:
        /*0838*/ 	.word	index@(_Z35group_norm_nhwc_bwd_one_pass_kernelI11Fp32IOBf16WLi64ELi80ELi640EEv26Group_norm_nhwc_bwd_params)
        /*083c*/ 	.word	0x00000000


	//----- nvinfo : EIATTR_MIN_STACK_SIZE
	.align		4
.L_391:
        /*0840*/ 	.byte	0x04, 0x12
        /*0842*/ 	.short	(.L_393 - .L_392)
	.align		4
.L_392:
        /*0844*/ 	.word	index@(_Z35group_norm_nhwc_bwd_one_pass_kernelI11Fp32IOBf16WLi128ELi80ELi640EEv26Group_norm_nhwc_bwd_params)
        /*0848*/ 	.word	0x00000000


	//----- nvinfo : EIATTR_MIN_STACK_SIZE
	.align		4
.L_393:
        /*084c*/ 	.byte	0x04, 0x12
        /*084e*/ 	.short	(.L_395 - .L_394)
	.align		4
.L_394:
        /*0850*/ 	.word	index@(_Z35group_norm_nhwc_bwd_one_pass_kernelI11Fp32IOBf16WLi256ELi80ELi640EEv26Group_norm_nhwc_bwd_params)
        /*0854*/ 	.word	0x00000008


	//----- nvinfo : EIATTR_MIN_STACK_SIZE
	.align		4
.L_395:
        /*0858*/ 	.byte	0x04, 0x12
        /*085a*/ 	.short	(.L_397 - .L_396)
	.align		4
.L_396:
        /*085c*/ 	.word	index@(_Z35group_norm_nhwc_bwd_one_pass_kernelI11Fp32IOBf16WLi512ELi80ELi640EEv26Group_norm_nhwc_bwd_params)
        /*0860*/ 	.word	0x000002f0


	//----- nvinfo : EIATTR_MIN_STACK_SIZE
	.align		4
.L_397:
        /*0864*/ 	.byte	0x04, 0x12
        /*0866*/ 	.short	(.L_399 - .L_398)
	.align		4
.L_398:
        /*0868*/ 	.word	index@(_Z35group_norm_nhwc_bwd_one_pass_kernelI11Fp32IOFp16WLi64ELi80ELi640EEv26Group_norm_nhwc_bwd_params)
        /*086c*/ 	.word	0x00000000


	//----- nvinfo : EIATTR_MIN_STACK_SIZE
	.align		4
.L_399:
        /*0870*/ 	.byte	0x04, 0x12
        /*0872*/ 	.short	(.L_401 - .L_400)
	.align		4
.L_400:
        /*0874*/ 	.word	index@(_Z35group_norm_nhwc_bwd_one_pass_kernelI11Fp32IOFp16WLi128ELi80ELi640EEv26Group_norm_nhwc_bwd_params)
        /*0878*/ 	.word	0x00000000


	//----- nvinfo : EIATTR_MIN_STACK_SIZE
	.align		4
.L_401:
        /*087c*/ 	.byte	0x04, 0x12
        /*087e*/ 	.short	(.L_403 - .L_402)
	.align		4
.L_402:
        /*0880*/ 	.word	index@(_Z35group_norm_nhwc_bwd_one_pass_kernelI11Fp32IOFp16WLi256ELi80ELi640EEv26Group_norm_nhwc_bwd_params)
        /*0884*/ 	.word	0x00000008


	//----- nvinfo : EIATTR_MIN_STACK_SIZE
	.align		4
.L_403:
        /*0888*/ 	.byte	0x04, 0x12
        /*088a*/ 	.short	(.L_405 - .L_404)
	.align		4
.L_404:
        /*088c*/ 	.word	index@(_Z35group_norm_nhwc_bwd_one_pass_kernelI11Fp32IOFp16WLi512ELi80ELi640EEv26Group_norm_nhwc_bwd_params)
        /*0890*/ 	.word	0x000002f0


	//----- nvinfo : EIATTR_MIN_STACK_SIZE
	.align		4
.L_405:
        /*0894*/ 	.byte	0x04, 0x12
        /*0896*/ 	.short	(.L_407 - .L_406)
	.align		4
.L_406:
        /*0898*/ 	.word	index@(_Z35group_norm_nhwc_fwd_one_pass_kernelI11Bf16IOFp32WLi64ELi80ELi640EEv26Group_norm_nhwc_fwd_params)
        /*089c*/ 	.word	0x00000000


	//----- nvinfo : EIATTR_MIN_STACK_SIZE
	.align		4
.L_407:
        /*08a0*/ 	.byte	0x04, 0x12
        /*08a2*/ 	.short	(.L_409 - .L_408)
	.align		4
.L_408:
        /*08a4*/ 	.word	index@(_Z35group_norm_nhwc_fwd_one_pass_kernelI11Bf16IOFp32WLi128ELi80ELi640EEv26Group_norm_nhwc_fwd_params)
        /*08a8*/ 	.word	0x00000000


	//----- nvinfo : EIATTR_MIN_STACK_SIZE
	.align		4
.L_409:
        /*08ac*/ 	.byte	0x04, 0x12
        /*08ae*/ 	.short	(.L_411 - .L_410)
	.align		4
.L_410:
        /*08b0*/ 	.word	index@(_Z35group_norm_nhwc_fwd_one_pass_kernelI11Bf16IOFp32WLi256ELi80ELi640EEv26Group_norm_nhwc_fwd_params)
        /*08b4*/ 	.word	0x00000000


	//----- nvinfo : EIATTR_MIN_STACK_SIZE
	.align		4
.L_411:
        /*08b8*/ 	.byte	0x04, 0x12
        /*08ba*/ 	.short	(.L_413 - .L_412)
	.align		4
.L_412:
        /*08bc*/ 	.word	index@(_Z35group_norm_nhwc_fwd_one_pass_kernelI11Bf16IOFp32WLi512ELi80ELi640EEv26Group_norm_nhwc_fwd_params)
        /*08c0*/ 	.word	0x00000000


	//----- nvinfo : EIATTR_MIN_STACK_SIZE
	.align		4
.L_413:
        /*08c4*/ 	.byte	0x04, 0x12
        /*08c6*/ 	.short	(.L_415 - .L_414)
	.align		4
.L_414:
        /*08c8*/ 	.word	index@(_Z35group_norm_nhwc_fwd_one_pass_kernelI11Bf16IOBf16WLi64ELi80ELi640EEv26Group_norm_nhwc_fwd_params)
        /*08cc*/ 	.word	0x00000000


	//----- nvinfo : EIATTR_MIN_STACK_SIZE
	.align		4
.L_415:
        /*08d0*/ 	.byte	0x04, 0x12
        /*08d2*/ 	.short	(.L_417 - .L_416)
	.align		4
.L_416:
        /*08d4*/ 	.word	index@(_Z35group_norm_nhwc_fwd_one_pass_kernelI11Bf16IOBf16WLi128ELi80ELi640EEv26Group_norm_nhwc_fwd_params)
        /*08d8*/ 	.word	0x00000000


	//----- nvinfo : EIATTR_MIN_STACK_SIZE
	.align		4
.L_417:
        /*08dc*/ 	.byte	0x04, 0x12
        /*08de*/ 	.short	(.L_419 - .L_418)
	.align		4
.L_418:
        /*08e0*/ 	.word	index@(_Z35group_norm_nhwc_fwd_one_pass_kernelI11Bf16IOBf16WLi256ELi80ELi640EEv26Group_norm_nhwc_fwd_params)
        /*08e4*/ 	.word	0x00000000


	//----- nvinfo : EIATTR_MIN_STACK_SIZE
	.align		4
.L_419:
        /*08e8*/ 	.byte	0x04, 0x12
        /*08ea*/ 	.short	(.L_421 - .L_420)
	.align		4
.L_420:
        /*08ec*/ 	.word	index@(_Z35group_norm_nhwc_fwd_one_pass_kernelI11Bf16IOBf16WLi512ELi80ELi640EEv26Group_norm_nhwc_fwd_params)
        /*08f0*/ 	.word	0x00000000


	//----- nvinfo : EIATTR_MIN_STACK_SIZE
	.align		4
.L_421:
        /*08f4*/ 	.byte	0x04, 0x12
        /*08f6*/ 	.short	(.L_423 - .L_422)
	.align		4
.L_422:
        /*08f8*/ 	.word	index@(_Z35group_norm_nhwc_fwd_one_pass_kernelI11Bf16IOFp16WLi64ELi80ELi640EEv26Group_norm_nhwc_fwd_params)
        /*08fc*/ 	.word	0x00000000


	//----- nvinfo : EIATTR_MIN_STACK_SIZE
	.align		4
.L_423:
        /*0900*/ 	.byte	0x04, 0x12
        /*0902*/ 	.short	(.L_425 - .L_424)
	.align		4
.L_424:
        /*0904*/ 	.word	index@(_Z35group_norm_nhwc_fwd_one_pass_kernelI11Bf16IOFp16WLi128ELi80ELi640EEv26Group_norm_nhwc_fwd_params)
        /*0908*/ 	.word	0x00000000


	//----- nvinfo : EIATTR_MIN_STACK_SIZE
	.align		4
.L_425:
        /*090c*/ 	.byte	0x04, 0x12
        /*090e*/ 	.short	(.L_427 - .L_426)
	.align		4
.L_426:
        /*0910*/ 	.word	index@(_Z35group_norm_nhwc_fwd_one_pass_kernelI11Bf16IOFp16WLi256ELi80ELi640EEv26Group_norm_nhwc_fwd_params)
        /*0914*/ 	.word	0x00000000


	//----- nvinfo : EIATTR_MIN_STACK_SIZE
	.align		4
.L_427:
        /*0918*/ 	.byte	0x04, 0x12
        /*091a*/ 	.short	(.L_429 - .L_428)
	.align		4
.L_428:
        /*091c*/ 	.word	index@(_Z35group_norm_nhwc_fwd_one_pass_kernelI11Bf16IOFp16WLi512ELi80ELi640EEv26Group_norm_nhwc_fwd_params)
        /*0920*/ 	.word	0x00000000


	//----- nvinfo : EIATTR_MIN_STACK_SIZE
	.align		4
.L_429:
        /*0924*/ 	.byte	0x04, 0x12
        /*0926*/ 	.short	(.L_431 - .L_430)
	.align		4
.L_430:
        /*0928*/ 	.word	index@(_Z35group_norm_nhwc_fwd_one_pass_kernelI11Fp16IOFp32WLi64ELi80ELi640EEv26Group_norm_nhwc_fwd_params)
        /*092c*/ 	.word	0x00000000


	//----- nvinfo : EIATTR_MIN_STACK_SIZE
	.align		4
.L_431:
        /*0930*/ 	.byte	0x04, 0x12
        /*0932*/ 	.short	(.L_433 - .L_432)
	.align		4
.L_432:
        /*0934*/ 	.word	index@(_Z35group_norm_nhwc_fwd_one_pass_kernelI11Fp16IOFp32WLi128ELi80ELi640EEv26Group_norm_nhwc_fwd_params)
        /*0938*/ 	.word	0x00000000


	//----- nvinfo : EIATTR_MIN_STACK_SIZE
	.align		4
.L_433:
        /*093c*/ 	.byte	0x04, 0x12
        /*093e*/ 	.short	(.L_435 - .L_434)
	.align		4
.L_434:
        /*0940*/ 	.word	index@(_Z35group_norm_nhwc_fwd_one_pass_kernelI11Fp16IOFp32WLi256ELi80ELi640EEv26Group_norm_nhwc_fwd_params)
        /*0944*/ 	.word	0x00000000


	//----- nvinfo : EIATTR_MIN_STACK_SIZE
	.align		4
.L_435:
        /*0948*/ 	.byte	0x04, 0x12
        /*094a*/ 	.short	(.L_437 - .L_436)
	.align		4
.L_436:
        /*094c*/ 	.word	index@(_Z35group_norm_nhwc_fwd_one_pass_kernelI11Fp16IOFp32WLi512ELi80ELi640EEv26Group_norm_nhwc_fwd_params)
        /*0950*/ 	.word	0x00000000


	//----- nvinfo : EIATTR_MIN_STACK_SIZE
	.align		4
.L_437:
        /*0954*/ 	.byte	0x04, 0x12
        /*0956*/ 	.short	(.L_439 - .L_438)
	.align		4
.L_438:
        /*0958*/ 	.word	index@(_Z35group_norm_nhwc_fwd_one_pass_kernelI11Fp16IOBf16WLi64ELi80ELi640EEv26Group_norm_nhwc_fwd_params)
        /*095c*/ 	.word	0x00000000


	//----- nvinfo : EIATTR_MIN_STACK_SIZE
	.align		4
.L_439:
        /*0960*/ 	.byte	0x04, 0x12
        /*0962*/ 	.short	(.L_441 - .L_440)
	.align		4
.L_440:
        /*0964*/ 	.word	index@(_Z35group_norm_nhwc_fwd_one_pass_kernelI11Fp16IOBf16WLi128ELi80ELi640EEv26Group_norm_nhwc_fwd_params)
        /*0968*/ 	.word	0x00000000


	//----- nvinfo : EIATTR_MIN_STACK_SIZE
	.align		4
.L_441:
        /*096c*/ 	.byte	0x04, 0x12
        /*096e*/ 	.short	(.L_443 - .L_442)
	.align		4
.L_442:
        /*0970*/ 	.word	index@(_Z35group_norm_nhwc_fwd_one_pass_kernelI11Fp16IOBf16WLi256ELi80ELi640EEv26Group_norm_nhwc_fwd_params)
        /*0974*/ 	.word	0x00000000


	//----- nvinfo : EIATTR_MIN_STACK_SIZE
	.align		4
.L_443:
        /*0978*/ 	.byte	0x04, 0x12
        /*097a*/ 	.short	(.L_445 - .L_444)
	.align		4
.L_444:
        /*097c*/ 	.word	index@(_Z35group_norm_nhwc_fwd_one_pass_kernelI11Fp16IOBf16WLi512ELi80ELi640EEv26Group_norm_nhwc_fwd_params)
        /*0980*/ 	.word	0x00000000


	//----- nvinfo : EIATTR_MIN_STACK_SIZE
	.align		4
.L_445:
        /*0984*/ 	.byte	0x04, 0x12
        /*0986*/ 	.short	(.L_447 - .L_446)
	.align		4
.L_446:
        /*0988*/ 	.word	index@(_Z35group_norm_nhwc_fwd_one_pass_kernelI11Fp16IOFp16WLi64ELi80ELi640EEv26Group_norm_nhwc_fwd_params)
        /*098c*/ 	.word	0x00000000


	//----- nvinfo : EIATTR_MIN_STACK_SIZE
	.align		4
.L_447:
        /*0990*/ 	.byte	0x04, 0x12
        /*0992*/ 	.short	(.L_449 - .L_448)
	.align		4
.L_448:
        /*0994*/ 	.word	index@(_Z35group_norm_nhwc_fwd_one_pass_kernelI11Fp16IOFp16WLi128ELi80ELi640EEv26Group_norm_nhwc_fwd_params)
        /*0998*/ 	.word	0x00000000


	//----- nvinfo : EIATTR_MIN_STACK_SIZE
	.align		4
.L_449:
        /*099c*/ 	.byte	0x04, 0x12
        /*099e*/ 	.short	(.L_451 - .L_450)
	.align		4
.L_450:
        /*09a0*/ 	.word	index@(_Z35group_norm_nhwc_fwd_one_pass_kernelI11Fp16IOFp16WLi256ELi80ELi640EEv26Group_norm_nhwc_fwd_params)
        /*09a4*/ 	.word	0x00000000


	//----- nvinfo : EIATTR_MIN_STACK_SIZE
	.align		4
.L_451:
        /*09a8*/ 	.byte	0x04, 0x12
        /*09aa*/ 	.short	(.L_453 - .L_452)
	.align		4
.L_452:
        /*09ac*/ 	.word	index@(_Z35group_norm_nhwc_fwd_one_pass_kernelI11Fp16IOFp16WLi512ELi80ELi640EEv26Group_norm_nhwc_fwd_params)
        /*09b0*/ 	.word	0x00000000


	//----- nvinfo : EIATTR_MIN_STACK_SIZE
	.align		4
.L_453:
        /*09b4*/ 	.byte	0x04, 0x12
        /*09b6*/ 	.short	(.L_455 - .L_454)
	.align		4
.L_454:
        /*09b8*/ 	.word	index@(_Z35group_norm_nhwc_fwd_one_pass_kernelI11Fp32IOFp32WLi64ELi80ELi640EEv26Group_norm_nhwc_fwd_params)
        /*09bc*/ 	.word	0x00000000


	//----- nvinfo : EIATTR_MIN_STACK_SIZE
	.align		4
.L_455:
        /*09c0*/ 	.byte	0x04, 0x12
        /*09c2*/ 	.short	(.L_457 - .L_456)
	.align		4
.L_456:
        /*09c4*/ 	.word	index@(_Z35group_norm_nhwc_fwd_one_pass_kernelI11Fp32IOFp32WLi128ELi80ELi640EEv26Group_norm_nhwc_fwd_params)
        /*09c8*/ 	.word	0x00000000


	//----- nvinfo : EIATTR_MIN_STACK_SIZE
	.align		4
.L_457:
        /*09cc*/ 	.byte	0x04, 0x12
        /*09ce*/ 	.short	(.L_459 - .L_458)
	.align		4
.L_458:
        /*09d0*/ 	.word	index@(_Z35group_norm_nhwc_fwd_one_pass_kernelI11Fp32IOFp32WLi256ELi80ELi640EEv26Group_norm_nhwc_fwd_params)
        /*09d4*/ 	.word	0x00000000


	//----- nvinfo : EIATTR_MIN_STACK_SIZE
	.align		4
.L_459:
        /*09d8*/ 	.byte	0x04, 0x12
        /*09da*/ 	.short	(.L_461 - .L_460)
	.align		4
.L_460:
        /*09dc*/ 	.word	index@(_Z35group_norm_nhwc_fwd_one_pass_kernelI11Fp32IOFp32WLi512ELi80ELi640EEv26Group_norm_nhwc_fwd_params)
        /*09e0*/ 	.word	0x00000000


	//----- nvinfo : EIATTR_MIN_STACK_SIZE
	.align		4
.L_461:
        /*09e4*/ 	.byte	0x04, 0x12
        /*09e6*/ 	.short	(.L_463 - .L_462)
	.align		4
.L_462:
        /*09e8*/ 	.word	index@(_Z35group_norm_nhwc_fwd_one_pass_kernelI11Fp32IOBf16WLi64ELi80ELi640EEv26Group_norm_nhwc_fwd_params)
        /*09ec*/ 	.word	0x00000000


	//----- nvinfo : EIATTR_MIN_STACK_SIZE
	.align		4
.L_463:
        /*09f0*/ 	.byte	0x04, 0x12
        /*09f2*/ 	.short	(.L_465 - .L_464)
	.align		4
.L_464:
        /*09f4*/ 	.word	index@(_Z35group_norm_nhwc_fwd_one_pass_kernelI11Fp32IOBf16WLi128ELi80ELi640EEv26Group_norm_nhwc_fwd_params)
        /*09f8*/ 	.word	0x00000000


	//----- nvinfo : EIATTR_MIN_STACK_SIZE
	.align		4
.L_465:
        /*09fc*/ 	.byte	0x04, 0x12
        /*09fe*/ 	.short	(.L_467 - .L_466)
	.align		4
.L_466:
        /*0a00*/ 	.word	index@(_Z35group_norm_nhwc_fwd_one_pass_kernelI11Fp32IOBf16WLi256ELi80ELi640EEv26Group_norm_nhwc_fwd_params)
        /*0a04*/ 	.word	0x00000000


	//----- nvinfo : EIATTR_MIN_STACK_SIZE
	.align		4
.L_467:
        /*0a08*/ 	.byte	0x04, 0x12
        /*0a0a*/ 	.short	(.L_469 - .L_468)
	.align		4
.L_468:
        /*0a0c*/ 	.word	index@(_Z35group_norm_nhwc_fwd_one_pass_kernelI11Fp32IOBf16WLi512ELi80ELi640EEv26Group_norm_nhwc_fwd_params)
        /*0a10*/ 	.word	0x00000008


	//----- nvinfo : EIATTR_MIN_STACK_SIZE
	.align		4
.L_469:
        /*0a14*/ 	.byte	0x04, 0x12
        /*0a16*/ 	.short	(.L_471 - .L_470)
	.align		4
.L_470:
        /*0a18*/ 	.word	index@(_Z35group_norm_nhwc_fwd_one_pass_kernelI11Fp32IOFp16WLi64ELi80ELi640EEv26Group_norm_nhwc_fwd_params)
        /*0a1c*/ 	.word	0x00000000


	//----- nvinfo : EIATTR_MIN_STACK_SIZE
	.align		4
.L_471:
        /*0a20*/ 	.byte	0x04, 0x12
        /*0a22*/ 	.short	(.L_473 - .L_472)
	.align		4
.L_472:
        /*0a24*/ 	.word	index@(_Z35group_norm_nhwc_fwd_one_pass_kernelI11Fp32IOFp16WLi128ELi80ELi640EEv26Group_norm_nhwc_fwd_params)
        /*0a28*/ 	.word	0x00000000


	//----- nvinfo : EIATTR_MIN_STACK_SIZE
	.align		4
.L_473:
        /*0a2c*/ 	.byte	0x04, 0x12
        /*0a2e*/ 	.short	(.L_475 - .L_474)
	.align		4
.L_474:
        /*0a30*/ 	.word	index@(_Z35group_norm_nhwc_fwd_one_pass_kernelI11Fp32IOFp16WLi256ELi80ELi640EEv26Group_norm_nhwc_fwd_params)
        /*0a34*/ 	.word	0x00000000


	//----- nvinfo : EIATTR_MIN_STACK_SIZE
	.align		4
.L_475:
        /*0a38*/ 	.byte	0x04, 0x12
        /*0a3a*/ 	.short	(.L_477 - .L_476)
	.align		4
.L_476:
        /*0a3c*/ 	.word	index@(_Z35group_norm_nhwc_fwd_one_pass_kernelI11Fp32IOFp16WLi512ELi80ELi640EEv26Group_norm_nhwc_fwd_params)
        /*0a40*/ 	.word	0x00000008
.L_477:


//--------------------- .nv.compat                --------------------------
	.section	.nv.compat,"",@"SHT_CUDA_COMPAT_INFO"
	.align	4
        /*0000*/ 	.byte	0x02, 0x09, 0x01, 0x00, 0x02, 0x02, 0x01, 0x00, 0x02, 0x05, 0x05, 0x00, 0x03, 0x07, 0x01, 0x01
        /*0010*/ 	.byte	0x02, 0x03, 0x00, 0x00, 0x02, 0x06, 0x01, 0x00, 0x04, 0x0b, 0x08, 0x00, 0x00, 0x00, 0x00, 0x00
        /*0020*/ 	.byte	0x00, 0x00, 0x00, 0x00


//--------------------- .nv.info._ZN3cub17CUB_300001_SM_9006detail11EmptyKernelIvEEvv --------------------------
	.section	.nv.info._ZN3cub17CUB_300001_SM_9006detail11EmptyKernelIvEEvv,"",@"SHT_CUDA_INFO"
	.sectionflags	@""
	.align	4


	//----- nvinfo : EIATTR_CUDA_API_VERSION
	.align		4
        /*0000*/ 	.byte	0x04, 0x37
        /*0002*/ 	.short	(.L_479 - .L_478)
.L_478:
        /*0004*/ 	.word	0x00000082


	//----- nvinfo : EIATTR_SPARSE_MMA_MASK
	.align		4
.L_479:
        /*0008*/ 	.byte	0x03, 0x50
        /*000a*/ 	.short	0x0000


	//----- nvinfo : EIATTR_MAXREG_COUNT
	.align		4
        /*000c*/ 	.byte	0x03, 0x1b
        /*000e*/ 	.short	0x00ff


	//----- nvinfo : EIATTR_MERCURY_ISA_VERSION
	.align		4
        /*0010*/ 	.byte	0x03, 0x5f
        /*0012*/ 	.short	0x0101


	//----- nvinfo : EIATTR_EXIT_INSTR_OFFSETS
	.align		4
        /*0014*/ 	.byte	0x04, 0x1c
        /*0016*/ 	.short	(.L_481 - .L_480)


	//   ....[0]....
.L_480:
        /*0018*/ 	.word	0x00000010


	//----- nvinfo : EIATTR_SW_WAR
	.align		4
.L_481:
        /*001c*/ 	.byte	0x04, 0x36
        /*001e*/ 	.short	(.L_483 - .L_482)
.L_482:
        /*0020*/ 	.word	0x00000008
.L_483:


//--------------------- .nv.info._Z35group_norm_nhwc_bwd_one_pass_kernelI11Bf16IOFp32WLi64ELi80ELi640EEv26Group_norm_nhwc_bwd_params --------------------------
	.section	.nv.info._Z35group_norm_nhwc_bwd_one_pass_kernelI11Bf16IOFp32WLi64ELi80ELi640EEv26Group_norm_nhwc_bwd_params,"",@"SHT_CUDA_INFO"
	.sectionflags	@""
	.align	4


	//----- nvinfo : EIATTR_CUDA_API_VERSION
	.align		4
        /*0000*/ 	.byte	0x04, 0x37
        /*0002*/ 	.short	(.L_485 - .L_484)
.L_484:
        /*0004*/ 	.word	0x00000082


	//----- nvinfo : EIATTR_KPARAM_INFO
	.align		4
.L_485:
        /*0008*/ 	.byte	0x04, 0x17
        /*000a*/ 	.short	(.L_487 - .L_486)
.L_486:
        /*000c*/ 	.word	0x00000000
        /*0010*/ 	.short	0x0000
        /*0012*/ 	.short	0x0000
        /*0014*/ 	.byte	0x00, 0xf0, 0xe1, 0x02


	//----- nvinfo : EIATTR_SPARSE_MMA_MASK
	.align		4
.L_487:
        /*0018*/ 	.byte	0x03, 0x50
        /*001a*/ 	.short	0x0000


	//----- nvinfo : EIATTR_MAXREG_COUNT
	.align		4
        /*001c*/ 	.byte	0x03, 0x1b
        /*001e*/ 	.short	0x0060


	//----- nvinfo : EIATTR_NUM_BARRIERS
	.align		4
        /*0020*/ 	.byte	0x02, 0x4c
        /*0022*/ 	.byte	0x01
	.zero		1


	//----- nvinfo : EIATTR_MERCURY_ISA_VERSION
	.align		4
        /*0024*/ 	.byte	0x03, 0x5f
        /*0026*/ 	.short	0x0101


	//----- nvinfo : EIATTR_INT_WARP_WIDE_INSTR_OFFSETS
	.align		4
        /*0028*/ 	.byte	0x04, 0x31
        /*002a*/ 	.short	(.L_489 - .L_488)


	//   ....[0]....
.L_488:
        /*002c*/ 	.word	0x000023f0


	//   ....[1]....
        /*0030*/ 	.word	0x00004490


	//----- nvinfo : EIATTR_COOP_GROUP_MASK_REGIDS
	.align		4
.L_489:
        /*0034*/ 	.byte	0x04, 0x29
        /*0036*/ 	.short	(.L_491 - .L_490)


	//   ....[0]....
.L_490:
        /*0038*/ 	.word	0xffffffff


	//   ....[1]....
        /*003c*/ 	.word	0xffffffff


	//   ....[2]....
        /*0040*/ 	.word	0xffffffff


	//   ....[3]....
        /*0044*/ 	.word	0xffffffff


	//   ....[4]....
        /*0048*/ 	.word	0xffffffff


	//   ....[5]....
        /*004c*/ 	.word	0xffffffff


	//   ....[6]....
        /*0050*/ 	.word	0xffffffff


	//   ....[7]....
        /*0054*/ 	.word	0xffffffff


	//   ....[8]....
        /*0058*/ 	.word	0xffffffff


	//   ....[9]....
        /*005c*/ 	.word	0xffffffff


	//----- nvinfo : EIATTR_COOP_GROUP_INSTR_OFFSETS
	.align		4
.L_491:
        /*0060*/ 	.byte	0x04, 0x28
        /*0062*/ 	.short	(.L_493 - .L_492)


	//   ....[0]....
.L_492:
        /*0064*/ 	.word	0x00001690


	//   ....[1]....
        /*0068*/ 	.word	0x000016d0


	//   ....[2]....
        /*006c*/ 	.word	0x000017f0


	//   ....[3]....
        /*0070*/ 	.word	0x00001810


	//   ....[4]....
        /*0074*/ 	.word	0x00001840


	//   ....[5]....
        /*0078*/ 	.word	0x00001860


	//   ....[6]....
        /*007c*/ 	.word	0x00001890


	//   ....[7]....
        /*0080*/ 	.word	0x000018b0


	//   ....[8]....
        /*0084*/ 	.word	0x000018e0


	//   ....[9]....
        /*0088*/ 	.word	0x00001900


	//----- nvinfo : EIATTR_EXIT_INSTR_OFFSETS
	.align		4
.L_493:
        /*008c*/ 	.byte	0x04, 0x1c
        /*008e*/ 	.short	(.L_495 - .L_494)


	//   ....[0]....
.L_494:
        /*0090*/ 	.word	0x00004580


	//   ....[1]....
        /*0094*/ 	.word	0x000046c0


	//   ....[2]....
        /*0098*/ 	.word	0x00004900


	//----- nvinfo : EIATTR_MAX_THREADS
	.align		4
.L_495:
        /*009c*/ 	.byte	0x04, 0x05
        /*009e*/ 	.short	(.L_497 - .L_496)
.L_496:
        /*00a0*/ 	.word	0x00000280
        /*00a4*/ 	.word	0x00000001
        /*00a8*/ 	.word	0x00000001


	//----- nvinfo : EIATTR_CRS_STACK_SIZE
	.align		4
.L_497:
        /*00ac*/ 	.byte	0x04, 0x1e
        /*00ae*/ 	.short	(.L_499 - .L_498)
.L_498:
        /*00b0*/ 	.word	0x00000000


	//----- nvinfo : EIATTR_CBANK_PARAM_SIZE
	.align		4
.L_499:
        /*00b4*/ 	.byte	0x03, 0x19
        /*00b6*/ 	.short	0x00b8


	//----- nvinfo : EIATTR_PARAM_CBANK
	.align		4
        /*00b8*/ 	.byte	0x04, 0x0a
        /*00ba*/ 	.short	(.L_501 - .L_500)
	.align		4
.L_500:
        /*00bc*/ 	.word	index@(.nv.constant0._Z35group_norm_nhwc_bwd_one_pass_kernelI11Bf16IOFp32WLi64ELi80ELi640EEv26Group_norm_nhwc_bwd_params)
        /*00c0*/ 	.short	0x0210
        /*00c2*/ 	.short	0x00b8


	//----- nvinfo : EIATTR_SW_WAR
	.align		4
.L_501:
        /*00c4*/ 	.byte	0x04, 0x36
        /*00c6*/ 	.short	(.L_503 - .L_502)
.L_502:
        /*00c8*/ 	.word	0x00000008
.L_503:


//--------------------- .nv.info._Z35group_norm_nhwc_bwd_one_pass_kernelI11Bf16IOFp32WLi128ELi80ELi640EEv26Group_norm_nhwc_bwd_params --------------------------
	.section	.nv.info._Z35group_norm_nhwc_bwd_one_pass_kernelI11Bf16IOFp32WLi128ELi80ELi640EEv26Group_norm_nhwc_bwd_params,"",@"SHT_CUDA_INFO"
	.sectionflags	@""
	.align	4


	//----- nvinfo : EIATTR_CUDA_API_VERSION
	.align		4
        /*0000*/ 	.byte	0x04, 0x37
        /*0002*/ 	.short	(.L_505 - .L_504)
.L_504:
        /*0004*/ 	.word	0x00000082


	//----- nvinfo : EIATTR_KPARAM_INFO
	.align		4
.L_505:
        /*0008*/ 	.byte	0x04, 0x17
        /*000a*/ 	.short	(.L_507 - .L_506)
.L_506:
        /*000c*/ 	.word	0x00000000
        /*0010*/ 	.short	0x0000
        /*0012*/ 	.short	0x0000
        /*0014*/ 	.byte	0x00, 0xf0, 0xe1, 0x02


	//----- nvinfo : EIATTR_SPARSE_MMA_MASK
	.align		4
.L_507:
        /*0018*/ 	.byte	0x03, 0x50
        /*001a*/ 	.short	0x0000


	//----- nvinfo : EIATTR_MAXREG_COUNT
	.align		4
        /*001c*/ 	.byte	0x03, 0x1b
        /*001e*/ 	.short	0x0060


	//----- nvinfo : EIATTR_NUM_BARRIERS
	.align		4
        /*0020*/ 	.byte	0x02, 0x4c
        /*0022*/ 	.byte	0x01
	.zero		1


	//----- nvinfo : EIATTR_MERCURY_ISA_VERSION
	.align		4
        /*0024*/ 	.byte	0x03, 0x5f
        /*0026*/ 	.short	0x0101


	//----- nvinfo : EIATTR_INT_WARP_WIDE_INSTR_OFFSETS
	.align		4
        /*0028*/ 	.byte	0x04, 0x31
        /*002a*/ 	.short	(.L_509 - .L_508)


	//   ....[0]....
.L_508:
        /*002c*/ 	.word	0x00003380


	//   ....[1]....
        /*0030*/ 	.word	0x00005fb0


	//----- nvinfo : EIATTR_COOP_GROUP_MASK_REGIDS
	.align		4
.L_509:
        /*0034*/ 	.byte	0x04, 0x29
        /*0036*/ 	.short	(.L_511 - .L_510)


	//   ....[0]....
.L_510:
        /*0038*/ 	.word	0xffffffff


	//   ....[1]....
        /*003c*/ 	.word	0xffffffff


	//   ....[2]....
        /*0040*/ 	.word	0xffffffff


	//   ....[3]....
        /*0044*/ 	.word	0xffffffff


	//   ....[4]....
        /*0048*/ 	.word	0xffffffff


	//   ....[5]....
        /*004c*/ 	.word	0xffffffff


	//   ....[6]....
        /*0050*/ 	.word	0xffffffff


	//   ....[7]....
        /*0054*/ 	.word	0xffffffff


	//   ....[8]....
        /*0058*/ 	.word	0xffffffff


	//   ....[9]....
        /*005c*/ 	.word	0xffffffff


	//----- nvinfo : EIATTR_COOP_GROUP_INSTR_OFFSETS
	.align		4
.L_511:
        /*0060*/ 	.byte	0x04, 0x28
        /*0062*/ 	.short	(.L_513 - .L_512)


	//   ....[0]....
.L_512:
        /*0064*/ 	.word	0x00002490


	//   ....[1]....
        /*0068*/ 	.word	0x000024d0


	//   ....[2]....
        /*006c*/ 	.word	0x00002660


	//   ....[3]....
        /*0070*/ 	.word	0x000026a0


	//   ....[4]....
        /*0074*/ 	.word	0x000026f0


	//   ....[5]....
        /*0078*/ 	.word	0x00002710


	//   ....[6]....
        /*007c*/ 	.word	0x00002740


	//   ....[7]....
        /*0080*/ 	.word	0x00002760


	//   ....[8]....
        /*0084*/ 	.word	0x000027a0


	//   ....[9]....
        /*0088*/ 	.word	0x000027d0


	//----- nvinfo : EIATTR_EXIT_INSTR_OFFSETS
	.align		4
.L_513:
        /*008c*/ 	.byte	0x04, 0x1c
        /*008e*/ 	.short	(.L_515 - .L_514)


	//   ....[0]....
.L_514:
        /*0090*/ 	.word	0x000060a0


	//   ....[1]....
        /*0094*/ 	.word	0x000061e0


	//   ....[2]....
        /*0098*/ 	.word	0x00006420


	//----- nvinfo : EIATTR_MAX_THREADS
	.align		4
.L_515:
        /*009c*/ 	.byte	0x04, 0x05
        /*009e*/ 	.short	(.L_517 - .L_516)
.L_516:
        /*00a0*/ 	.word	0x00000280
        /*00a4*/ 	.word	0x00000001
        /*00a8*/ 	.word	0x00000001


	//----- nvinfo : EIATTR_CRS_STACK_SIZE
	.align		4
.L_517:
        /*00ac*/ 	.byte	0x04, 0x1e
        /*00ae*/ 	.short	(.L_519 - .L_518)
.L_518:
        /*00b0*/ 	.word	0x00000000


	//----- nvinfo : EIATTR_CBANK_PARAM_SIZE
	.align		4
.L_519:
        /*00b4*/ 	.byte	0x03, 0x19
        /*00b6*/ 	.short	0x00b8


	//----- nvinfo : EIATTR_PARAM_CBANK
	.align		4
        /*00b8*/ 	.byte	0x04, 0x0a
        /*00ba*/ 	.short	(.L_521 - .L_520)
	.align		4
.L_520:
        /*00bc*/ 	.word	index@(.nv.constant0._Z35group_norm_nhwc_bwd_one_pass_kernelI11Bf16IOFp32WLi128ELi80ELi640EEv26Group_norm_nhwc_bwd_params)
        /*00c0*/ 	.short	0x0210
        /*00c2*/ 	.short	0x00b8


	//----- nvinfo : EIATTR_SW_WAR
	.align		4
.L_521:
        /*00c4*/ 	.byte	0x04, 0x36
        /*00c6*/ 	.short	(.L_523 - .L_522)
.L_522:
        /*00c8*/ 	.word	0x00000008
.L_523:


//--------------------- .nv.info._Z35group_norm_nhwc_bwd_one_pass_kernelI11Bf16IOFp32WLi256ELi80ELi640EEv26Group_norm_nhwc_bwd_params --------------------------
	.section	.nv.info._Z35group_norm_nhwc_bwd_one_pass_kernelI11Bf16IOFp32WLi256ELi80ELi640EEv26Group_norm_nhwc_bwd_params,"",@"SHT_CUDA_INFO"
	.sectionflags	@""
	.align	4


	//----- nvinfo : EIATTR_CUDA_API_VERSION
	.align		4
        /*0000*/ 	.byte	0x04, 0x37
        /*0002*/ 	.short	(.L_525 - .L_524)
.L_524:
        /*0004*/ 	.word	0x00000082


	//----- nvinfo : EIATTR_KPARAM_INFO
	.align		4
.L_525:
        /*0008*/ 	.byte	0x04, 0x17
        /*000a*/ 	.short	(.L_527 - .L_526)
.L_526:
        /*000c*/ 	.word	0x00000000
        /*0010*/ 	.short	0x0000
        /*0012*/ 	.short	0x0000
        /*0014*/ 	.byte	0x00, 0xf0, 0xe1, 0x02


	//----- nvinfo : EIATTR_SPARSE_MMA_MASK
	.align		4
.L_527:
        /*0018*/ 	.byte	0x03, 0x50
        /*001a*/ 	.short	0x0000


	//----- nvinfo : EIATTR_MAXREG_COUNT
	.align		4
        /*001c*/ 	.byte	0x03, 0x1b
        /*001e*/ 	.short	0x0060


	//----- nvinfo : EIATTR_NUM_BARRIERS
	.align		4
        /*0020*/ 	.byte	0x02, 0x4c
        /*0022*/ 	.byte	0x01
	.zero		1


	//----- nvinfo : EIATTR_MERCURY_ISA_VERSION
	.align		4
        /*0024*/ 	.byte	0x03, 0x5f
        /*0026*/ 	.short	0x0101


	//----- nvinfo : EIATTR_INT_WARP_WIDE_INSTR_OFFSETS
	.align		4
        /*0028*/ 	.byte	0x04, 0x31
        /*002a*/ 	.short	(.L_529 - .L_528)


	//   ....[0]....
.L_528:
        /*002c*/ 	.word	0x00005320


	//   ....[1]....
        /*0030*/ 	.word	0x00009b80


	//----- nvinfo : EIATTR_COOP_GROUP_MASK_REGIDS
	.align		4
.L_529:
        /*0034*/ 	.byte	0x04, 0x29
        /*0036*/ 	.short	(.L_531 - .L_530)


	//   ....[0]....
.L_530:
        /*0038*/ 	.word	0xffffffff


	//   ....[1]....
        /*003c*/ 	.word	0xffffffff


	//   ....[2]....
        /*0040*/ 	.word	0xffffffff


	//   ....[3]....
        /*0044*/ 	.word	0xffffffff


	//   ....[4]....
        /*0048*/ 	.word	0xffffffff


	//   ....[5]....
        /*004c*/ 	.word	0xffffffff


	//   ....[6]....
        /*0050*/ 	.word	0xffffffff


	//   ....[7]....
        /*0054*/ 	.word	0xffffffff


	//   ....[8]....
        /*0058*/ 	.word	0xffffffff


	//   ....[9]....
        /*005c*/ 	.word	0xffffffff


	//----- nvinfo : EIATTR_COOP_GROUP_INSTR_OFFSETS
	.align		4
.L_531:
        /*0060*/ 	.byte	0x04, 0x28
        /*0062*/ 	.short	(.L_533 - .L_532)


	//   ....[0]....
.L_532:
        /*0064*/ 	.word	0x000044b0


	//   ....[1]....
        /*0068*/ 	.word	0x000044f0


	//   ....[2]....
        /*006c*/ 	.word	0x00004680


	//   ....[3]....
        /*0070*/ 	.word	0x000046c0


	//   ....[4]....
        /*0074*/ 	.word	0x00004700


	//   ....[5]....
        /*0078*/ 	.word	0x00004720


	//   ....[6]....
        /*007c*/ 	.word	0x00004750


	//   ....[7]....
        /*0080*/ 	.word	0x00004770


	//   ....[8]....
        /*0084*/ 	.word	0x000047b0


	//   ....[9]....
        /*0088*/ 	.word	0x000047e0


	//----- nvinfo : EIATTR_EXIT_INSTR_OFFSETS
	.align		4
.L_533:
        /*008c*/ 	.byte	0x04, 0x1c
        /*008e*/ 	.short	(.L_535 - .L_534)


	//   ....[0]....
.L_534:
        /*0090*/ 	.word	0x00009c70


	//   ....[1]....
        /*0094*/ 	.word	0x00009db0


	//   ....[2]....
        /*0098*/ 	.word	0x00009ff0


	//----- nvinfo : EIATTR_MAX_THREADS
	.align		4
.L_535:
        /*009c*/ 	.byte	0x04, 0x05
        /*009e*/ 	.short	(.L_537 - .L_536)
.L_536:
        /*00a0*/ 	.word	0x00000280
        /*00a4*/ 	.word	0x00000001
        /*00a8*/ 	.word	0x00000001


	//----- nvinfo : EIATTR_CRS_STACK_SIZE
	.align		4
.L_537:
        /*00ac*/ 	.byte	0x04, 0x1e
        /*00ae*/ 	.short	(.L_539 - .L_538)
.L_538:
        /*00b0*/ 	.word	0x00000000


	//----- nvinfo : EIATTR_CBANK_PARAM_SIZE
	.align		4
.L_539:
        /*00b4*/ 	.byte	0x03, 0x19
        /*00b6*/ 	.short	0x00b8


	//----- nvinfo : EIATTR_PARAM_CBANK
	.align		4
        /*00b8*/ 	.byte	0x04, 0x0a
        /*00ba*/ 	.short	(.L_541 - .L_540)
	.align		4
.L_540:
        /*00bc*/ 	.word	index@(.nv.constant0._Z35group_norm_nhwc_bwd_one_pass_kernelI11Bf16IOFp32WLi256ELi80ELi640EEv26Group_norm_nhwc_bwd_params)
        /*00c0*/ 	.short	0x0210
        /*00c2*/ 	.short	0x00b8


	//----- nvinfo : EIATTR_SW_WAR
	.align		4
.L_541:
        /*00c4*/ 	.byte	0x04, 0x36
        /*00c6*/ 	.short	(.L_543 - .L_542)
.L_542:
        /*00c8*/ 	.word	0x00000008
.L_543:


//--------------------- .nv.info._Z35group_norm_nhwc_bwd_one_pass_kernelI11Bf16IOFp32WLi512ELi80ELi640EEv26Group_norm_nhwc_bwd_params --------------------------
	.section	.nv.info._Z35group_norm_nhwc_bwd_one_pass_kernelI11Bf16IOFp32WLi512ELi80ELi640EEv26Group_norm_nhwc_bwd_params,"",@"SHT_CUDA_INFO"
	.sectionflags	@""
	.align	4


	//----- nvinfo : EIATTR_CUDA_API_VERSION
	.align		4
        /*0000*/ 	.byte	0x04, 0x37
        /*0002*/ 	.short	(.L_545 - .L_544)
.L_544:
        /*0004*/ 	.word	0x00000082


	//----- nvinfo : EIATTR_KPARAM_INFO
	.align		4
.L_545:
        /*0008*/ 	.byte	0x04, 0x17
        /*000a*/ 	.short	(.L_547 - .L_546)
.L_546:
        /*000c*/ 	.word	0x00000000
        /*0010*/ 	.short	0x0000
        /*0012*/ 	.short	0x0000
        /*0014*/ 	.byte	0x00, 0xf0, 0xe1, 0x02


	//----- nvinfo : EIATTR_SPARSE_MMA_MASK
	.align		4
.L_547:
        /*0018*/ 	.byte	0x03, 0x50
        /*001a*/ 	.short	0x0000


	//----- nvinfo : EIATTR_MAXREG_COUNT
	.align		4
        /*001c*/ 	.byte	0x03, 0x1b
        /*001e*/ 	.short	0x0060


	//----- nvinfo : EIATTR_NUM_BARRIERS
	.align		4
        /*0020*/ 	.byte	0x02, 0x4c
        /*0022*/ 	.byte	0x01
	.zero		1


	//----- nvinfo : EIATTR_ANNOTATIONS
	.align		4
        /*0024*/ 	.byte	0x04, 0x55
        /*0026*/ 	.short	(.L_549 - .L_548)


	//   ....[0]....
.L_548:
        /*0028*/ 	.word	0x00000001
        /*002c*/ 	.byte	0xe0, 0x02, 0x00, 0x00, 0x01, 0x00, 0x00, 0x00, 0x10, 0x03, 0x00, 0x00, 0x01, 0x00, 0x00, 0x00
        /* <DEDUP_REMOVED lines=30> */
        /*021c*/ 	.byte	0xf0, 0x05, 0x01, 0x00, 0x01, 0x00, 0x00, 0x00, 0x90, 0x09, 0x01, 0x00


	//----- nvinfo : EIATTR_MERCURY_ISA_VERSION
	.align		4
.L_549:
        /*0228*/ 	.byte	0x03, 0x5f
        /*022a*/ 	.short	0x0101


	//----- nvinfo : EIATTR_INT_WARP_WIDE_INSTR_OFFSETS
	.align		4
        /*022c*/ 	.byte	0x04, 0x31
        /*022e*/ 	.short	(.L_551 - .L_550)


	//   ....[0]....
.L_550:
        /*0230*/ 	.word	0x00009750


	//   ....[1]....
        /*0234*/ 	.word	0x00009a80


	//   ....[2]....
        /*0238*/ 	.word	0x00009b30


	//   ....[3]....
        /*023c*/ 	.word	0x00009b40


	//   ....[4]....
        /*0240*/ 	.word	0x00009c00


	//   ....[5]....
        /*0244*/ 	.word	0x00009ce0


	//   ....[6]....
        /*0248*/ 	.word	0x00009da0


	//   ....[7]....
        /*024c*/ 	.word	0x00009dc0


	//   ....[8]....
        /*0250*/ 	.word	0x00009ec0


	//   ....[9]....
        /*0254*/ 	.word	0x00009f80


	//   ....[10]....
        /*0258*/ 	.word	0x00009fa0


	//   ....[11]....
        /*025c*/ 	.word	0x0000a0a0


	//   ....[12]....
        /*0260*/ 	.word	0x0000a160


	//   ....[13]....
        /*0264*/ 	.word	0x0000a170


	//   ....[14]....
        /*0268*/ 	.word	0x0000a280


	//   ....[15]....
        /*026c*/ 	.word	0x0000a340


	//   ....[16]....
        /*0270*/ 	.word	0x0000a350


	//   ....[17]....
        /*0274*/ 	.word	0x0000a500


	//   ....[18]....
        /*0278*/ 	.word	0x0000a5c0


	//   ....[19]....
        /*027c*/ 	.word	0x0000a5d0


	//   ....[20]....
        /*0280*/ 	.word	0x0000a5e0


	//   ....[21]....
        /*0284*/ 	.word	0x0000a750


	//   ....[22]....
        /*0288*/ 	.word	0x0000a800


	//   ....[23]....
        /*028c*/ 	.word	0x0000a820


	//   ....[24]....
        /*0290*/ 	.word	0x0000a850


	//   ....[25]....
        /*0294*/ 	.word	0x0000aa60


	//   ....[26]....
        /*0298*/ 	.word	0x0000ab20


	//   ....[27]....
        /*029c*/ 	.word	0x0000ab80


	//   ....[28]....
        /*02a0*/ 	.word	0x0000abb0


	//   ....[29]....
        /*02a4*/ 	.word	0x0000ae60


	//   ....[30]....
        /*02a8*/ 	.word	0x0000aee0


	//   ....[31]....
        /*02ac*/ 	.word	0x00012360


	//----- nvinfo : EIATTR_COOP_GROUP_MASK_REGIDS
	.align		4
.L_551:
        /*02b0*/ 	.byte	0x04, 0x29
        /*02b2*/ 	.short	(.L_553 - .L_552)


	//   ....[0]....
.L_552:
        /*02b4*/ 	.word	0xffffffff


	//   ....[1]....
        /*02b8*/ 	.word	0xffffffff


	//   ....[2]....
        /*02bc*/ 	.word	0xffffffff


	//   ....[3]....
        /*02c0*/ 	.word	0xffffffff


	//   ....[4]....
        /*02c4*/ 	.word	0xffffffff


	//   ....[5]....
        /*02c8*/ 	.word	0xffffffff


	//   ....[6]....
        /*02cc*/ 	.word	0xffffffff


	//   ....[7]....
        /*02d0*/ 	.word	0xffffffff


	//   ....[8]....
        /*02d4*/ 	.word	0xffffffff


	//   ....[9]....
        /*02d8*/ 	.word	0xffffffff


	//----- nvinfo : EIATTR_COOP_GROUP_INSTR_OFFSETS
	.align		4
.L_553:
        /*02dc*/ 	.byte	0x04, 0x28
        /*02de*/ 	.short	(.L_555 - .L_554)


	//   ....[0]....
.L_554:
        /*02e0*/ 	.word	0x00008630


	//   ....[1]....
        /*02e4*/ 	.word	0x00008640


	//   ....[2]....
        /*02e8*/ 	.word	0x00008690


	//   ....[3]....
        /*02ec*/ 	.word	0x000086a0


	//   ....[4]....
        /*02f0*/ 	.word	0x000086d0


	//   ....[5]....
        /*02f4*/ 	.word	0x000086f0


	//   ....[6]....
        /*02f8*/ 	.word	0x00008730


	//   ....[7]....
        /*02fc*/ 	.word	0x00008750


	//   ....[8]....
        /*0300*/ 	.word	0x00008880


	//   ....[9]....
        /*0304*/ 	.word	0x000088a0


	//----- nvinfo : EIATTR_EXIT_INSTR_OFFSETS
	.align		4
.L_555:
        /*0308*/ 	.byte	0x04, 0x1c
        /*030a*/ 	.short	(.L_557 - .L_556)


	//   ....[0]....
.L_556:
        /*030c*/ 	.word	0x00012450


	//   ....[1]....
        /*0310*/ 	.word	0x00012590


	//   ....[2]....
        /*0314*/ 	.word	0x000127e0


	//----- nvinfo : EIATTR_MAX_THREADS
	.align		4
.L_557:
        /*0318*/ 	.byte	0x04, 0x05
        /*031a*/ 	.short	(.L_559 - .L_558)
.L_558:
        /*031c*/ 	.word	0x00000280
        /*0320*/ 	.word	0x00000001
        /*0324*/ 	.word	0x00000001


	//----- nvinfo : EIATTR_CRS_STACK_SIZE
	.align		4
.L_559:
        /*0328*/ 	.byte	0x04, 0x1e
        /*032a*/ 	.short	(.L_561 - .L_560)
.L_560:
        /*032c*/ 	.word	0x00000000


	//----- nvinfo : EIATTR_CBANK_PARAM_SIZE
	.align		4
.L_561:
        /*0330*/ 	.byte	0x03, 0x19
        /*0332*/ 	.short	0x00b8


	//----- nvinfo : EIATTR_PARAM_CBANK
	.align		4
        /*0334*/ 	.byte	0x04, 0x0a
        /*0336*/ 	.short	(.L_563 - .L_562)
	.align		4
.L_562:
        /*0338*/ 	.word	index@(.nv.constant0._Z35group_norm_nhwc_bwd_one_pass_kernelI11Bf16IOFp32WLi512ELi80ELi640EEv26Group_norm_nhwc_bwd_params)
        /*033c*/ 	.short	0x0210
        /*033e*/ 	.short	0x00b8


	//----- nvinfo : EIATTR_SW_WAR
	.align		4
.L_563:
        /*0340*/ 	.byte	0x04, 0x36
        /*0342*/ 	.short	(.L_565 - .L_564)
.L_564:
        /*0344*/ 	.word	0x00000008
.L_565:


//--------------------- .nv.info._Z35group_norm_nhwc_bwd_one_pass_kernelI11Bf16IOBf16WLi64ELi80ELi640EEv26Group_norm_nhwc_bwd_params --------------------------
	.section	.nv.info._Z35group_norm_nhwc_bwd_one_pass_kernelI11Bf16IOBf16WLi64ELi80ELi640EEv26Group_norm_nhwc_bwd_params,"",@"SHT_CUDA_INFO"
	.sectionflags	@""
	.align	4


	//----- nvinfo : EIATTR_CUDA_API_VERSION
	.align		4
        /*0000*/ 	.byte	0x04, 0x37
        /*0002*/ 	.short	(.L_567 - .L_566)
.L_566:
        /*0004*/ 	.word	0x00000082


	//----- nvinfo : EIATTR_KPARAM_INFO
	.align		4
.L_567:
        /*0008*/ 	.byte	0x04, 0x17
        /*000a*/ 	.short	(.L_569 - .L_568)
.L_568:
        /*000c*/ 	.word	0x00000000
        /*0010*/ 	.short	0x0000
        /*0012*/ 	.short	0x0000
        /*0014*/ 	.byte	0x00, 0xf0, 0xe1, 0x02


	//----- nvinfo : EIATTR_SPARSE_MMA_MASK
	.align		4
.L_569:
        /*0018*/ 	.byte	0x03, 0x50
        /*001a*/ 	.short	0x0000


	//----- nvinfo : EIATTR_MAXREG_COUNT
	.align		4
        /*001c*/ 	.byte	0x03, 0x1b
        /*001e*/ 	.short	0x0060


	//----- nvinfo : EIATTR_NUM_BARRIERS
	.align		4
        /*0020*/ 	.byte	0x02, 0x4c
        /*0022*/ 	.byte	0x01
	.zero		1


	//----- nvinfo : EIATTR_MERCURY_ISA_VERSION
	.align		4
        /*0024*/ 	.byte	0x03, 0x5f
        /*0026*/ 	.short	0x0101


	//----- nvinfo : EIATTR_INT_WARP_WIDE_INSTR_OFFSETS
	.align		4
        /*0028*/ 	.byte	0x04, 0x31
        /*002a*/ 	.short	(.L_571 - .L_570)


	//   ....[0]....
.L_570:
        /*002c*/ 	.word	0x00002460


	//   ....[1]....
        /*0030*/ 	.word	0x00004500


	//----- nvinfo : EIATTR_COOP_GROUP_MASK_REGIDS
	.align		4
.L_571:
        /*0034*/ 	.byte	0x04, 0x29
        /*0036*/ 	.short	(.L_573 - .L_572)


	//   ....[0]....
.L_572:
        /*0038*/ 	.word	0xffffffff


	//   ....[1]....
        /*003c*/ 	.word	0xffffffff


	//   ....[2]....
        /*0040*/ 	.word	0xffffffff


	//   ....[3]....
        /*0044*/ 	.word	0xffffffff


	//   ....[4]....
        /*0048*/ 	.word	0xffffffff


	//   ....[5]....
        /*004c*/ 	.word	0xffffffff


	//   ....[6]....
        /*0050*/ 	.word	0xffffffff


	//   ....[7]....
        /*0054*/ 	.word	0xffffffff


	//   ....[8]....
        /*0058*/ 	.word	0xffffffff


	//   ....[9]....
        /*005c*/ 	.word	0xffffffff


	//----- nvinfo : EIATTR_COOP_GROUP_INSTR_OFFSETS
	.align		4
.L_573:
        /*0060*/ 	.byte	0x04, 0x28
        /*0062*/ 	.short	(.L_575 - .L_574)


	//   ....[0]....
.L_574:
        /*0064*/ 	.word	0x00001710


	//   ....[1]....
        /*0068*/ 	.word	0x00001750


	//   ....[2]....
        /*006c*/ 	.word	0x00001860


	//   ....[3]....
        /*0070*/ 	.word	0x00001880


	//   ....[4]....
        /*0074*/ 	.word	0x000018b0


	//   ....[5]....
        /*0078*/ 	.word	0x000018d0


	//   ....[6]....
        /*007c*/ 	.word	0x00001900


	//   ....[7]....
        /*0080*/ 	.word	0x00001920


	//   ....[8]....
        /*0084*/ 	.word	0x00001950


	//   ....[9]....
        /*0088*/ 	.word	0x00001970


	//----- nvinfo : EIATTR_EXIT_INSTR_OFFSETS
	.align		4
.L_575:
        /*008c*/ 	.byte	0x04, 0x1c
        /*008e*/ 	.short	(.L_577 - .L_576)


	//   ....[0]....
.L_576:
        /*0090*/ 	.word	0x000045f0


	//   ....[1]....
        /*0094*/ 	.word	0x00004730


	//   ....[2]....
        /*0098*/ 	.word	0x00004990


	//----- nvinfo : EIATTR_MAX_THREADS
	.align		4
.L_577:
        /*009c*/ 	.byte	0x04, 0x05
        /*009e*/ 	.short	(.L_579 - .L_578)
.L_578:
        /*00a0*/ 	.word	0x00000280
        /*00a4*/ 	.word	0x00000001
        /*00a8*/ 	.word	0x00000001


	//----- nvinfo : EIATTR_CRS_STACK_SIZE
	.align		4
.L_579:
        /*00ac*/ 	.byte	0x04, 0x1e
        /*00ae*/ 	.short	(.L_581 - .L_580)
.L_580:
        /*00b0*/ 	.word	0x00000000


	//----- nvinfo : EIATTR_CBANK_PARAM_SIZE
	.align		4
.L_581:
        /*00b4*/ 	.byte	0x03, 0x19
        /*00b6*/ 	.short	0x00b8


	//----- nvinfo : EIATTR_PARAM_CBANK
	.align		4
        /*00b8*/ 	.byte	0x04, 0x0a
        /*00ba*/ 	.short	(.L_583 - .L_582)
	.align		4
.L_582:
        /*00bc*/ 	.word	index@(.nv.constant0._Z35group_norm_nhwc_bwd_one_pass_kernelI11Bf16IOBf16WLi64ELi80ELi640EEv26Group_norm_nhwc_bwd_params)
        /*00c0*/ 	.short	0x0210
        /*00c2*/ 	.short	0x00b8


	//----- nvinfo : EIATTR_SW_WAR
	.align		4
.L_583:
        /*00c4*/ 	.byte	0x04, 0x36
        /*00c6*/ 	.short	(.L_585 - .L_584)
.L_584:
        /*00c8*/ 	.word	0x00000008
.L_585:


//--------------------- .nv.info._Z35group_norm_nhwc_bwd_one_pass_kernelI11Bf16IOBf16WLi128ELi80ELi640EEv26Group_norm_nhwc_bwd_params --------------------------
	.section	.nv.info._Z35group_norm_nhwc_bwd_one_pass_kernelI11Bf16IOBf16WLi128ELi80ELi640EEv26Group_norm_nhwc_bwd_params,"",@"SHT_CUDA_INFO"
	.sectionflags	@""
	.align	4


	//----- nvinfo : EIATTR_CUDA_API_VERSION
	.align		4
        /*0000*/ 	.byte	0x04, 0x37
        /*0002*/ 	.short	(.L_587 - .L_586)
.L_586:
        /*0004*/ 	.word	0x00000082


	//----- nvinfo : EIATTR_KPARAM_INFO
	.align		4
.L_587:
        /*0008*/ 	.byte	0x04, 0x17
        /*000a*/ 	.short	(.L_589 - .L_588)
.L_588:
        /*000c*/ 	.word	0x00000000
        /*0010*/ 	.short	0x0000
        /*0012*/ 	.short	0x0000
        /*0014*/ 	.byte	0x00, 0xf0, 0xe1, 0x02


	//----- nvinfo : EIATTR_SPARSE_MMA_MASK
	.align		4
.L_589:
        /*0018*/ 	.byte	0x03, 0x50
        /*001a*/ 	.short	0x0000


	//----- nvinfo : EIATTR_MAXREG_COUNT
	.align		4
        /*001c*/ 	.byte	0x03, 0x1b
        /*001e*/ 	.short	0x0060


	//----- nvinfo : EIATTR_NUM_BARRIERS
	.align		4
        /*0020*/ 	.byte	0x02, 0x4c
        /*0022*/ 	.byte	0x01
	.zero		1


	//----- nvinfo : EIATTR_MERCURY_ISA_VERSION
	.align		4
        /*0024*/ 	.byte	0x03, 0x5f
        /*0026*/ 	.short	0x0101


	//----- nvinfo : EIATTR_INT_WARP_WIDE_INSTR_OFFSETS
	.align		4
        /*0028*/ 	.byte	0x04, 0x31
        /*002a*/ 	.short	(.L_591 - .L_590)


	//   ....[0]....
.L_590:
        /*002c*/ 	.word	0x00003410


	//   ....[1]....
        /*0030*/ 	.word	0x00006030


	//----- nvinfo : EIATTR_COOP_GROUP_MASK_REGIDS
	.align		4
.L_591:
        /*0034*/ 	.byte	0x04, 0x29
        /*0036*/ 	.short	(.L_593 - .L_592)


	//   ....[0]....
.L_592:
        /*0038*/ 	.word	0xffffffff


	//   ....[1]....
        /*003c*/ 	.word	0xffffffff


	//   ....[2]....
        /*0040*/ 	.word	0xffffffff


	//   ....[3]....
        /*0044*/ 	.word	0xffffffff


	//   ....[4]....
        /*0048*/ 	.word	0xffffffff


	//   ....[5]....
        /*004c*/ 	.word	0xffffffff


	//   ....[6]....
        /*0050*/ 	.word	0xffffffff


	//   ....[7]....
        /*0054*/ 	.word	0xffffffff


	//   ....[8]....
        /*0058*/ 	.word	0xffffffff


	//   ....[9]....
        /*005c*/ 	.word	0xffffffff


	//----- nvinfo : EIATTR_COOP_GROUP_INSTR_OFFSETS
	.align		4
.L_593:
        /*0060*/ 	.byte	0x04, 0x28
        /*0062*/ 	.short	(.L_595 - .L_594)


	//   ....[0]....
.L_594:
        /*0064*/ 	.word	0x000024e0


	//   ....[1]....
        /*0068*/ 	.word	0x00002520


	//   ....[2]....
        /*006c*/ 	.word	0x000026b0


	//   ....[3]....
        /*0070*/ 	.word	0x000026f0


	//   ....[4]....
        /*0074*/ 	.word	0x000027d0


	//   ....[5]....
        /*0078*/ 	.word	0x000027f0


	//   ....[6]....
        /*007c*/ 	.word	0x00002830


	//   ....[7]....
        /*0080*/ 	.word	0x00002840


	//   ....[8]....
        /*0084*/ 	.word	0x00002870


	//   ....[9]....
        /*0088*/ 	.word	0x000028a0


	//----- nvinfo : EIATTR_EXIT_INSTR_OFFSETS
	.align		4
.L_595:
        /*008c*/ 	.byte	0x04, 0x1c
        /*008e*/ 	.short	(.L_597 - .L_596)


	//   ....[0]....
.L_596:
        /*0090*/ 	.word	0x00006120


	//   ....[1]....
        /*0094*/ 	.word	0x00006260


	//   ....[2]....
        /*0098*/ 	.word	0x000064c0


	//----- nvinfo : EIATTR_MAX_THREADS
	.align		4
.L_597:
        /*009c*/ 	.byte	0x04, 0x05
        /*009e*/ 	.short	(.L_599 - .L_598)
.L_598:
        /*00a0*/ 	.word	0x00000280
        /*00a4*/ 	.word	0x00000001
        /*00a8*/ 	.word	0x00000001


	//----- nvinfo : EIATTR_CRS_STACK_SIZE
	.align		4
.L_599:
        /*00ac*/ 	.byte	0x04, 0x1e
        /*00ae*/ 	.short	(.L_601 - .L_600)
.L_600:
        /*00b0*/ 	.word	0x00000000


	//----- nvinfo : EIATTR_CBANK_PARAM_SIZE
	.align		4
.L_601:
        /*00b4*/ 	.byte	0x03, 0x19
        /*00b6*/ 	.short	0x00b8


	//----- nvinfo : EIATTR_PARAM_CBANK
	.align		4
        /*00b8*/ 	.byte	0x04, 0x0a
        /*00ba*/ 	.short	(.L_603 - .L_602)
	.align		4
.L_602:
        /*00bc*/ 	.word	index@(.nv.constant0._Z35group_norm_nhwc_bwd_one_pass_kernelI11Bf16IOBf16WLi128ELi80ELi640EEv26Group_norm_nhwc_bwd_params)
        /*00c0*/ 	.short	0x0210
        /*00c2*/ 	.short	0x00b8


	//----- nvinfo : EIATTR_SW_WAR
	.align		4
.L_603:
        /*00c4*/ 	.byte	0x04, 0x36
        /*00c6*/ 	.short	(.L_605 - .L_604)
.L_604:
        /*00c8*/ 	.word	0x00000008
.L_605:


//--------------------- .nv.info._Z35group_norm_nhwc_bwd_one_pass_kernelI11Bf16IOBf16WLi256ELi80ELi640EEv26Group_norm_nhwc_bwd_params --------------------------
	.section	.nv.info._Z35group_norm_nhwc_bwd_one_pass_kernelI11Bf16IOBf16WLi256ELi80ELi640EEv26Group_norm_nhwc_bwd_params,"",@"SHT_CUDA_INFO"
	.sectionflags	@""
	.align	4


	//----- nvinfo : EIATTR_CUDA_API_VERSION
	.align		4
        /*0000*/ 	.byte	0x04, 0x37
        /*0002*/ 	.short	(.L_607 - .L_606)
.L_606:
        /*0004*/ 	.word	0x00000082


	//----- nvinfo : EIATTR_KPARAM_INFO
	.align		4
.L_607:
        /*0008*/ 	.byte	0x04, 0x17
        /*000a*/ 	.short	(.L_609 - .L_608)
.L_608:
        /*000c*/ 	.word	0x00000000
        /*0010*/ 	.short	0x0000
        /*0012*/ 	.short	0x0000
        /*0014*/ 	.byte	0x00, 0xf0, 0xe1, 0x02


	//----- nvinfo : EIATTR_SPARSE_MMA_MASK
	.align		4
.L_609:
        /*0018*/ 	.byte	0x03, 0x50
        /*001a*/ 	.short	0x0000


	//----- nvinfo : EIATTR_MAXREG_COUNT
	.align		4
        /*001c*/ 	.byte	0x03, 0x1b
        /*001e*/ 	.short	0x0060


	//----- nvinfo : EIATTR_NUM_BARRIERS
	.align		4
        /*0020*/ 	.byte	0x02, 0x4c
        /*0022*/ 	.byte	0x01
	.zero		1


	//----- nvinfo : EIATTR_MERCURY_ISA_VERSION
	.align		4
        /*0024*/ 	.byte	0x03, 0x5f
        /*0026*/ 	.short	0x0101


	//----- nvinfo : EIATTR_INT_WARP_WIDE_INSTR_OFFSETS
	.align		4
        /*0028*/ 	.byte	0x04, 0x31
        /*002a*/ 	.short	(.L_611 - .L_610)


	//   ....[0]....
.L_610:
        /*002c*/ 	.word	0x00005380


	//   ....[1]....
        /*0030*/ 	.word	0x00009be0


	//----- nvinfo : EIATTR_COOP_GROUP_MASK_REGIDS
	.align		4
.L_611:
        /*0034*/ 	.byte	0x04, 0x29
        /*0036*/ 	.short	(.L_613 - .L_612)


	//   ....[0]....
.L_612:
        /*0038*/ 	.word	0xffffffff


	//   ....[1]....
        /*003c*/ 	.word	0xffffffff


	//   ....[2]....
        /*0040*/ 	.word	0xffffffff


	//   ....[3]....
        /*0044*/ 	.word	0xffffffff


	//   ....[4]....
        /*0048*/ 	.word	0xffffffff


	//   ....[5]....
        /*004c*/ 	.word	0xffffffff


	//   ....[6]....
        /*0050*/ 	.word	0xffffffff


	//   ....[7]....
        /*0054*/ 	.word	0xffffffff


	//   ....[8]....
        /*0058*/ 	.word	0xffffffff


	//   ....[9]....
        /*005c*/ 	.word	0xffffffff


	//----- nvinfo : EIATTR_COOP_GROUP_INSTR_OFFSETS
	.align		4
.L_613:
        /*0060*/ 	.byte	0x04, 0x28
        /*0062*/ 	.short	(.L_615 - .L_614)


	//   ....[0]....
.L_614:
        /*0064*/ 	.word	0x00004510


	//   ....[1]....
        /*0068*/ 	.word	0x00004550


	//   ....[2]....
        /*006c*/ 	.word	0x000046e0


	//   ....[3]....
        /*0070*/ 	.word	0x00004720


	//   ....[4]....
        /*0074*/ 	.word	0x00004760


	//   ....[5]....
        /*0078*/ 	.word	0x00004780


	//   ....[6]....
        /*007c*/ 	.word	0x000047b0


	//   ....[7]....
        /*0080*/ 	.word	0x000047d0


	//   ....[8]....
        /*0084*/ 	.word	0x00004810


	//   ....[9]....
        /*0088*/ 	.word	0x00004840


	//----- nvinfo : EIATTR_EXIT_INSTR_OFFSETS
	.align		4
.L_615:
        /*008c*/ 	.byte	0x04, 0x1c
        /*008e*/ 	.short	(.L_617 - .L_616)


	//   ....[0]....
.L_616:
        /*0090*/ 	.word	0x00009cd0


	//   ....[1]....
        /*0094*/ 	.word	0x00009e10


	//   ....[2]....
        /*0098*/ 	.word	0x0000a070


	//----- nvinfo : EIATTR_MAX_THREADS
	.align		4
.L_617:
        /*009c*/ 	.byte	0x04, 0x05
        /*009e*/ 	.short	(.L_619 - .L_618)
.L_618:
        /*00a0*/ 	.word	0x00000280
        /*00a4*/ 	.word	0x00000001
        /*00a8*/ 	.word	0x00000001


	//----- nvinfo : EIATTR_CRS_STACK_SIZE
	.align		4
.L_619:
        /*00ac*/ 	.byte	0x04, 0x1e
        /*00ae*/ 	.short	(.L_621 - .L_620)
.L_620:
        /*00b0*/ 	.word	0x00000000


	//----- nvinfo : EIATTR_CBANK_PARAM_SIZE
	.align		4
.L_621:
        /*00b4*/ 	.byte	0x03, 0x19
        /*00b6*/ 	.short	0x00b8


	//----- nvinfo : EIATTR_PARAM_CBANK
	.align		4
        /*00b8*/ 	.byte	0x04, 0x0a
        /*00ba*/ 	.short	(.L_623 - .L_622)
	.align		4
.L_622:
        /*00bc*/ 	.word	index@(.nv.constant0._Z35group_norm_nhwc_bwd_one_pass_kernelI11Bf16IOBf16WLi256ELi80ELi640EEv26Group_norm_nhwc_bwd_params)
        /*00c0*/ 	.short	0x0210
        /*00c2*/ 	.short	0x00b8


	//----- nvinfo : EIATTR_SW_WAR
	.align		4
.L_623:
        /*00c4*/ 	.byte	0x04, 0x36
        /*00c6*/ 	.short	(.L_625 - .L_624)
.L_624:
        /*00c8*/ 	.word	0x00000008
.L_625:


//--------------------- .nv.info._Z35group_norm_nhwc_bwd_one_pass_kernelI11Bf16IOBf16WLi512ELi80ELi640EEv26Group_norm_nhwc_bwd_params --------------------------
	.section	.nv.info._Z35group_norm_nhwc_bwd_one_pass_kernelI11Bf16IOBf16WLi512ELi80ELi640EEv26Group_norm_nhwc_bwd_params,"",@"SHT_CUDA_INFO"
	.sectionflags	@""
	.align	4


	//----- nvinfo : EIATTR_CUDA_API_VERSION
	.align		4
        /*0000*/ 	.byte	0x04, 0x37
        /*0002*/ 	.short	(.L_627 - .L_626)
.L_626:
        /*0004*/ 	.word	0x00000082


	//----- nvinfo : EIATTR_KPARAM_INFO
	.align		4
.L_627:
        /*0008*/ 	.byte	0x04, 0x17
        /*000a*/ 	.short	(.L_629 - .L_628)
.L_628:
        /*000c*/ 	.word	0x00000000
        /*0010*/ 	.short	0x0000
        /*0012*/ 	.short	0x0000
        /*0014*/ 	.byte	0x00, 0xf0, 0xe1, 0x02


	//----- nvinfo : EIATTR_SPARSE_MMA_MASK
	.align		4
.L_629:
        /*0018*/ 	.byte	0x03, 0x50
        /*001a*/ 	.short	0x0000


	//----- nvinfo : EIATTR_MAXREG_COUNT
	.align		4
        /*001c*/ 	.byte	0x03, 0x1b
        /*001e*/ 	.short	0x0060


	//----- nvinfo : EIATTR_NUM_BARRIERS
	.align		4
        /*0020*/ 	.byte	0x02, 0x4c
        /*0022*/ 	.byte	0x01
	.zero		1


	//----- nvinfo : EIATTR_ANNOTATIONS
	.align		4
        /*0024*/ 	.byte	0x04, 0x55
        /*0026*/ 	.short	(.L_631 - .L_630)


	//   ....[0]....
.L_630:
        /* <DEDUP_REMOVED lines=31> */


	//----- nvinfo : EIATTR_MERCURY_ISA_VERSION
	.align		4
.L_631:
        /*0208*/ 	.byte	0x03, 0x5f
        /*020a*/ 	.short	0x0101


	//----- nvinfo : EIATTR_INT_WARP_WIDE_INSTR_OFFSETS
	.align		4
        /*020c*/ 	.byte	0x04, 0x31
        /*020e*/ 	.short	(.L_633 - .L_632)


	//   ....[0]....
.L_632:
        /*0210*/ 	.word	0x00009790


	//   ....[1]....
        /*0214*/ 	.word	0x00009ac0


	//   ....[2]....
        /*0218*/ 	.word	0x00009b70


	//   ....[3]....
        /*021c*/ 	.word	0x00009b80


	//   ....[4]....
        /*0220*/ 	.word	0x00009c40


	//   ....[5]....
        /*0224*/ 	.word	0x00009d20


	//   ....[6]....
        /*0228*/ 	.word	0x00009de0


	//   ....[7]....
        /*022c*/ 	.word	0x00009e00


	//   ....[8]....
        /*0230*/ 	.word	0x00009f00


	//   ....[9]....
        /*0234*/ 	.word	0x00009fc0


	//   ....[10]....
        /*0238*/ 	.word	0x00009fe0


	//   ....[11]....
        /*023c*/ 	.word	0x0000a0e0


	//   ....[12]....
        /*0240*/ 	.word	0x0000a1a0


	//   ....[13]....
        /*0244*/ 	.word	0x0000a1b0


	//   ....[14]....
        /*0248*/ 	.word	0x0000a2c0


	//   ....[15]....
        /*024c*/ 	.word	0x0000a380


	//   ....[16]....
        /*0250*/ 	.word	0x0000a390


	//   ....[17]....
        /*0254*/ 	.word	0x0000a540


	//   ....[18]....
        /*0258*/ 	.word	0x0000a600


	//   ....[19]....
        /*025c*/ 	.word	0x0000a610


	//   ....[20]....
        /*0260*/ 	.word	0x0000a620


	//   ....[21]....
        /*0264*/ 	.word	0x0000a790


	//   ....[22]....
        /*0268*/ 	.word	0x0000a840


	//   ....[23]....
        /*026c*/ 	.word	0x0000a860


	//   ....[24]....
        /*0270*/ 	.word	0x0000a890


	//   ....[25]....
        /*0274*/ 	.word	0x0000aaa0


	//   ....[26]....
        /*0278*/ 	.word	0x0000ab60


	//   ....[27]....
        /*027c*/ 	.word	0x0000abc0


	//   ....[28]....
        /*0280*/ 	.word	0x0000abf0


	//   ....[29]....
        /*0284*/ 	.word	0x0000aea0


	//   ....[30]....
        /*0288*/ 	.word	0x0000af20


	//   ....[31]....
        /*028c*/ 	.word	0x000123b0


	//----- nvinfo : EIATTR_COOP_GROUP_MASK_REGIDS
	.align		4
.L_633:
        /*0290*/ 	.byte	0x04, 0x29
        /*0292*/ 	.short	(.L_635 - .L_634)


	//   ....[0]....
.L_634:
        /*0294*/ 	.word	0xffffffff


	//   ....[1]....
        /*0298*/ 	.word	0xffffffff


	//   ....[2]....
        /*029c*/ 	.word	0xffffffff


	//   ....[3]....
        /*02a0*/ 	.word	0xffffffff


	//   ....[4]....
        /*02a4*/ 	.word	0xffffffff


	//   ....[5]....
        /*02a8*/ 	.word	0xffffffff


	//   ....[6]....
        /*02ac*/ 	.word	0xffffffff


	//   ....[7]....
        /*02b0*/ 	.word	0xffffffff


	//   ....[8]....
        /*02b4*/ 	.word	0xffffffff


	//   ....[9]....
        /*02b8*/ 	.word	0xffffffff


	//----- nvinfo : EIATTR_COOP_GROUP_INSTR_OFFSETS
	.align		4
.L_635:
        /*02bc*/ 	.byte	0x04, 0x28
        /*02be*/ 	.short	(.L_637 - .L_636)


	//   ....[0]....
.L_636:
        /*02c0*/ 	.word	0x00008680


	//   ....[1]....
        /*02c4*/ 	.word	0x00008690


	//   ....[2]....
        /*02c8*/ 	.word	0x000086e0


	//   ....[3]....
        /*02cc*/ 	.word	0x000086f0


	//   ....[4]....
        /*02d0*/ 	.word	0x00008720


	//   ....[5]....
        /*02d4*/ 	.word	0x00008740


	//   ....[6]....
        /*02d8*/ 	.word	0x00008790


	//   ....[7]....
        /*02dc*/ 	.word	0x000087c0


	//   ....[8]....
        /*02e0*/ 	.word	0x00008890


	//   ....[9]....
        /*02e4*/ 	.word	0x00008aa0


	//----- nvinfo : EIATTR_EXIT_INSTR_OFFSETS
	.align		4
.L_637:
        /*02e8*/ 	.byte	0x04, 0x1c
        /*02ea*/ 	.short	(.L_639 - .L_638)


	//   ....[0]....
.L_638:
        /*02ec*/ 	.word	0x000124a0


	//   ....[1]....
        /*02f0*/ 	.word	0x000125e0


	//   ....[2]....
        /*02f4*/ 	.word	0x00012850


	//----- nvinfo : EIATTR_MAX_THREADS
	.align		4
.L_639:
        /*02f8*/ 	.byte	0x04, 0x05
        /*02fa*/ 	.short	(.L_641 - .L_640)
.L_640:
        /*02fc*/ 	.word	0x00000280
        /*0300*/ 	.word	0x00000001
        /*0304*/ 	.word	0x00000001


	//----- nvinfo : EIATTR_CRS_STACK_SIZE
	.align		4
.L_641:
        /*0308*/ 	.byte	0x04, 0x1e
        /*030a*/ 	.short	(.L_643 - .L_642)
.L_642:
        /*030c*/ 	.word	0x00000000


	//----- nvinfo : EIATTR_CBANK_PARAM_SIZE
	.align		4
.L_643:
        /*0310*/ 	.byte	0x03, 0x19
        /*0312*/ 	.short	0x00b8


	//----- nvinfo : EIATTR_PARAM_CBANK
	.align		4
        /*0314*/ 	.byte	0x04, 0x0a
        /*0316*/ 	.short	(.L_645 - .L_644)
	.align		4
.L_644:
        /*0318*/ 	.word	index@(.nv.constant0._Z35group_norm_nhwc_bwd_one_pass_kernelI11Bf16IOBf16WLi512ELi80ELi640EEv26Group_norm_nhwc_bwd_params)
        /*031c*/ 	.short	0x0210
        /*031e*/ 	.short	0x00b8


	//----- nvinfo : EIATTR_SW_WAR
	.align		4
.L_645:
        /*0320*/ 	.byte	0x04, 0x36
        /*0322*/ 	.short	(.L_647 - .L_646)
.L_646:
        /*0324*/ 	.word	0x00000008
.L_647:


//--------------------- .nv.info._Z35group_norm_nhwc_bwd_one_pass_kernelI11Bf16IOFp16WLi64ELi80ELi640EEv26Group_norm_nhwc_bwd_params --------------------------
	.section	.nv.info._Z35group_norm_nhwc_bwd_one_pass_kernelI11Bf16IOFp16WLi64ELi80ELi640EEv26Group_norm_nhwc_bwd_params,"",@"SHT_CUDA_INFO"
	.sectionflags	@""
	.align	4


	//----- nvinfo : EIATTR_CUDA_API_VERSION
	.align		4
        /*0000*/ 	.byte	0x04, 0x37
        /*0002*/ 	.short	(.L_649 - .L_648)
.L_648:
        /*0004*/ 	.word	0x00000082


	//----- nvinfo : EIATTR_KPARAM_INFO
	.align		4
.L_649:
        /*0008*/ 	.byte	0x04, 0x17
        /*000a*/ 	.short	(.L_651 - .L_650)
.L_650:
        /*000c*/ 	.word	0x00000000
        /*0010*/ 	.short	0x0000
        /*0012*/ 	.short	0x0000
        /*0014*/ 	.byte	0x00, 0xf0, 0xe1, 0x02


	//----- nvinfo : EIATTR_SPARSE_MMA_MASK
	.align		4
.L_651:
        /*0018*/ 	.byte	0x03, 0x50
        /*001a*/ 	.short	0x0000


	//----- nvinfo : EIATTR_MAXREG_COUNT
	.align		4
        /*001c*/ 	.byte	0x03, 0x1b
        /*001e*/ 	.short	0x0060


	//----- nvinfo : EIATTR_NUM_BARRIERS
	.align		4
        /*0020*/ 	.byte	0x02, 0x4c
        /*0022*/ 	.byte	0x01
	.zero		1


	//----- nvinfo : EIATTR_MERCURY_ISA_VERSION
	.align		4
        /*0024*/ 	.byte	0x03, 0x5f
        /*0026*/ 	.short	0x0101


	//----- nvinfo : EIATTR_INT_WARP_WIDE_INSTR_OFFSETS
	.align		4
        /*0028*/ 	.byte	0x04, 0x31
        /*002a*/ 	.short	(.L_653 - .L_652)


	//   ....[0]....
.L_652:
        /*002c*/ 	.word	0x00002460


	//   ....[1]....
        /*0030*/ 	.word	0x00004500


	//----- nvinfo : EIATTR_COOP_GROUP_MASK_REGIDS
	.align		4
.L_653:
        /*0034*/ 	.byte	0x04, 0x29
        /*0036*/ 	.short	(.L_655 - .L_654)


	//   ....[0]....
.L_654:
        /*0038*/ 	.word	0xffffffff


	//   ....[1]....
        /*003c*/ 	.word	0xffffffff


	//   ....[2]....
        /*0040*/ 	.word	0xffffffff


	//   ....[3]....
        /*0044*/ 	.word	0xffffffff


	//   ....[4]....
        /*0048*/ 	.word	0xffffffff


	//   ....[5]....
        /*004c*/ 	.word	0xffffffff


	//   ....[6]....
        /*0050*/ 	.word	0xffffffff


	//   ....[7]....
        /*0054*/ 	.word	0xffffffff


	//   ....[8]....
        /*0058*/ 	.word	0xffffffff


	//   ....[9]....
        /*005c*/ 	.word	0xffffffff


	//----- nvinfo : EIATTR_COOP_GROUP_INSTR_OFFSETS
	.align		4
.L_655:
        /*0060*/ 	.byte	0x04, 0x28
        /*0062*/ 	.short	(.L_657 - .L_656)


	//   ....[0]....
.L_656:
        /*0064*/ 	.word	0x00001710


	//   ....[1]....
        /*0068*/ 	.word	0x00001750


	//   ....[2]....
        /*006c*/ 	.word	0x00001860


	//   ....[3]....
        /*0070*/ 	.word	0x00001880


	//   ....[4]....
        /*0074*/ 	.word	0x000018b0


	//   ....[5]....
        /*0078*/ 	.word	0x000018d0


	//   ....[6]....
        /*007c*/ 	.word	0x00001900


	//   ....[7]....
        /*0080*/ 	.word	0x00001920


	//   ....[8]....
        /*0084*/ 	.word	0x00001950


	//   ....[9]....
        /*0088*/ 	.word	0x00001970


	//----- nvinfo : EIATTR_EXIT_INSTR_OFFSETS
	.align		4
.L_657:
        /*008c*/ 	.byte	0x04, 0x1c
        /*008e*/ 	.short	(.L_659 - .L_658)


	//   ....[0]....
.L_658:
        /*0090*/ 	.word	0x000045f0


	//   ....[1]....
        /*0094*/ 	.word	0x00004730


	//   ....[2]....
        /*0098*/ 	.word	0x00004990


	//----- nvinfo : EIATTR_MAX_THREADS
	.align		4
.L_659:
        /*009c*/ 	.byte	0x04, 0x05
        /*009e*/ 	.short	(.L_661 - .L_660)
.L_660:
        /*00a0*/ 	.word	0x00000280
        /*00a4*/ 	.word	0x00000001
        /*00a8*/ 	.word	0x00000001


	//----- nvinfo : EIATTR_CRS_STACK_SIZE
	.align		4
.L_661:
        /*00ac*/ 	.byte	0x04, 0x1e
        /*00ae*/ 	.short	(.L_663 - .L_662)
.L_662:
        /*00b0*/ 	.word	0x00000000


	//----- nvinfo : EIATTR_CBANK_PARAM_SIZE
	.align		4
.L_663:
        /*00b4*/ 	.byte	0x03, 0x19
        /*00b6*/ 	.short	0x00b8


	//----- nvinfo : EIATTR_PARAM_CBANK
	.align		4
        /*00b8*/ 	.byte	0x04, 0x0a
        /*00ba*/ 	.short	(.L_665 - .L_664)
	.align		4
.L_664:
        /*00bc*/ 	.word	index@(.nv.constant0._Z35group_norm_nhwc_bwd_one_pass_kernelI11Bf16IOFp16WLi64ELi80ELi640EEv26Group_norm_nhwc_bwd_params)
        /*00c0*/ 	.short	0x0210
        /*00c2*/ 	.short	0x00b8


	//----- nvinfo : EIATTR_SW_WAR
	.align		4
.L_665:
        /*00c4*/ 	.byte	0x04, 0x36
        /*00c6*/ 	.short	(.L_667 - .L_666)
.L_666:
        /*00c8*/ 	.word	0x00000008
.L_667:


//--------------------- .nv.info._Z35group_norm_nhwc_bwd_one_pass_kernelI11Bf16IOFp16WLi128ELi80ELi640EEv26Group_norm_nhwc_bwd_params --------------------------
	.section	.nv.info._Z35group_norm_nhwc_bwd_one_pass_kernelI11Bf16IOFp16WLi128ELi80ELi640EEv26Group_norm_nhwc_bwd_params,"",@"SHT_CUDA_INFO"
	.sectionflags	@""
	.align	4


	//----- nvinfo : EIATTR_CUDA_API_VERSION
	.align		4
        /*0000*/ 	.byte	0x04, 0x37
        /*0002*/ 	.short	(.L_669 - .L_668)
.L_668:
        /*0004*/ 	.word	0x00000082


	//----- nvinfo : EIATTR_KPARAM_INFO
	.align		4
.L_669:
        /*0008*/ 	.byte	0x04, 0x17
        /*000a*/ 	.short	(.L_671 - .L_670)
.L_670:
        /*000c*/ 	.word	0x00000000
        /*0010*/ 	.short	0x0000
        /*0012*/ 	.short	0x0000
        /*0014*/ 	.byte	0x00, 0xf0, 0xe1, 0x02


	//----- nvinfo : EIATTR_SPARSE_MMA_MASK
	.align		4
.L_671:
        /*0018*/ 	.byte	0x03, 0x50
        /*001a*/ 	.short	0x0000


	//----- nvinfo : EIATTR_MAXREG_COUNT
	.align		4
        /*001c*/ 	.byte	0x03, 0x1b
        /*001e*/ 	.short	0x0060


	//----- nvinfo : EIATTR_NUM_BARRIERS
	.align		4
        /*0020*/ 	.byte	0x02, 0x4c
        /*0022*/ 	.byte	0x01
	.zero		1


	//----- nvinfo : EIATTR_MERCURY_ISA_VERSION
	.align		4
        /*0024*/ 	.byte	0x03, 0x5f
        /*0026*/ 	.short	0x0101


	//----- nvinfo : EIATTR_INT_WARP_WIDE_INSTR_OFFSETS
	.align		4
        /*0028*/ 	.byte	0x04, 0x31
        /*002a*/ 	.short	(.L_673 - .L_672)


	//   ....[0]....
.L_672:
        /*002c*/ 	.word	0x00003410


	//   ....[1]....
        /*0030*/ 	.word	0x00006030


	//----- nvinfo : EIATTR_COOP_GROUP_MASK_REGIDS
	.align		4
.L_673:
        /*0034*/ 	.byte	0x04, 0x29
        /*0036*/ 	.short	(.L_675 - .L_674)


	//   ....[0]....
.L_674:
        /*0038*/ 	.word	0xffffffff


	//   ....[1]....
        /*003c*/ 	.word	0xffffffff


	//   ....[2]....
        /*0040*/ 	.word	0xffffffff


	//   ....[3]....
        /*0044*/ 	.word	0xffffffff


	//   ....[4]....
        /*0048*/ 	.word	0xffffffff


	//   ....[5]....
        /*004c*/ 	.word	0xffffffff


	//   ....[6]....
        /*0050*/ 	.word	0xffffffff


	//   ....[7]....
        /*0054*/ 	.word	0xffffffff


	//   ....[8]....
        /*0058*/ 	.word	0xffffffff


	//   ....[9]....
        /*005c*/ 	.word	0xffffffff


	//----- nvinfo : EIATTR_COOP_GROUP_INSTR_OFFSETS
	.align		4
.L_675:
        /*0060*/ 	.byte	0x04, 0x28
        /*0062*/ 	.short	(.L_677 - .L_676)


	//   ....[0]....
.L_676:
        /*0064*/ 	.word	0x000024e0


	//   ....[1]....
        /*0068*/ 	.word	0x00002520


	//   ....[2]....
        /*006c*/ 	.word	0x000026b0


	//   ....[3]....
        /*0070*/ 	.word	0x000026f0


	//   ....[4]....
        /*0074*/ 	.word	0x000027d0


	//   ....[5]....
        /*0078*/ 	.word	0x000027f0


	//   ....[6]....
        /*007c*/ 	.word	0x00002830


	//   ....[7]....
        /*0080*/ 	.word	0x00002840


	//   ....[8]....
        /*0084*/ 	.word	0x00002870


	//   ....[9]....
        /*0088*/ 	.word	0x000028a0


	//----- nvinfo : EIATTR_EXIT_INSTR_OFFSETS
	.align		4
.L_677:
        /*008c*/ 	.byte	0x04, 0x1c
        /*008e*/ 	.short	(.L_679 - .L_678)


	//   ....[0]....
.L_678:
        /*0090*/ 	.word	0x00006120


	//   ....[1]....
        /*0094*/ 	.word	0x00006260


	//   ....[2]....
        /*0098*/ 	.word	0x000064c0


	//----- nvinfo : EIATTR_MAX_THREADS
	.align		4
.L_679:
        /*009c*/ 	.byte	0x04, 0x05
        /*009e*/ 	.short	(.L_681 - .L_680)
.L_680:
        /*00a0*/ 	.word	0x00000280
        /*00a4*/ 	.word	0x00000001
        /*00a8*/ 	.word	0x00000001


	//----- nvinfo : EIATTR_CRS_STACK_SIZE
	.align		4
.L_681:
        /*00ac*/ 	.byte	0x04, 0x1e
        /*00ae*/ 	.short	(.L_683 - .L_682)
.L_682:
        /*00b0*/ 	.word	0x00000000


	//----- nvinfo : EIATTR_CBANK_PARAM_SIZE
	.align		4
.L_683:
        /*00b4*/ 	.byte	0x03, 0x19
        /*00b6*/ 	.short	0x00b8


	//----- nvinfo : EIATTR_PARAM_CBANK
	.align		4
        /*00b8*/ 	.byte	0x04, 0x0a
        /*00ba*/ 	.short	(.L_685 - .L_684)
	.align		4
.L_684:
        /*00bc*/ 	.word	index@(.nv.constant0._Z35group_norm_nhwc_bwd_one_pass_kernelI11Bf16IOFp16WLi128ELi80ELi640EEv26Group_norm_nhwc_bwd_params)
        /*00c0*/ 	.short	0x0210
        /*00c2*/ 	.short	0x00b8


	//----- nvinfo : EIATTR_SW_WAR
	.align		4
.L_685:
        /*00c4*/ 	.byte	0x04, 0x36
        /*00c6*/ 	.short	(.L_687 - .L_686)
.L_686:
        /*00c8*/ 	.word	0x00000008
.L_687:


//--------------------- .nv.info._Z35group_norm_nhwc_bwd_one_pass_kernelI11Bf16IOFp16WLi256ELi80ELi640EEv26Group_norm_nhwc_bwd_params --------------------------
	.section	.nv.info._Z35group_norm_nhwc_bwd_one_pass_kernelI11Bf16IOFp16WLi256ELi80ELi640EEv26Group_norm_nhwc_bwd_params,"",@"SHT_CUDA_INFO"
	.sectionflags	@""
	.align	4


	//----- nvinfo : EIATTR_CUDA_API_VERSION
	.align		4
        /*0000*/ 	.byte	0x04, 0x37
        /*0002*/ 	.short	(.L_689 - .L_688)
.L_688:
        /*0004*/ 	.word	0x00000082


	//----- nvinfo : EIATTR_KPARAM_INFO
	.align		4
.L_689:
        /*0008*/ 	.byte	0x04, 0x17
        /*000a*/ 	.short	(.L_691 - .L_690)
.L_690:
        /*000c*/ 	.word	0x00000000
        /*0010*/ 	.short	0x0000
        /*0012*/ 	.short	0x0000
        /*0014*/ 	.byte	0x00, 0xf0, 0xe1, 0x02


	//----- nvinfo : EIATTR_SPARSE_MMA_MASK
	.align		4
.L_691:
        /*0018*/ 	.byte	0x03, 0x50
        /*001a*/ 	.short	0x0000


	//----- nvinfo : EIATTR_MAXREG_COUNT
	.align		4
        /*001c*/ 	.byte	0x03, 0x1b
        /*001e*/ 	.short	0x0060


	//----- nvinfo : EIATTR_NUM_BARRIERS
	.align		4
        /*0020*/ 	.byte	0x02, 0x4c
        /*0022*/ 	.byte	0x01
	.zero		1


	//----- nvinfo : EIATTR_MERCURY_ISA_VERSION
	.align		4
        /*0024*/ 	.byte	0x03, 0x5f
        /*0026*/ 	.short	0x0101


	//----- nvinfo : EIATTR_INT_WARP_WIDE_INSTR_OFFSETS
	.align		4
        /*0028*/ 	.byte	0x04, 0x31
        /*002a*/ 	.short	(.L_693 - .L_692)


	//   ....[0]....
.L_692:
        /*002c*/ 	.word	0x00005380


	//   ....[1]....
        /*0030*/ 	.word	0x00009be0


	//----- nvinfo : EIATTR_COOP_GROUP_MASK_REGIDS
	.align		4
.L_693:
        /*0034*/ 	.byte	0x04, 0x29
        /*0036*/ 	.short	(.L_695 - .L_694)


	//   ....[0]....
.L_694:
        /*0038*/ 	.word	0xffffffff


	//   ....[1]....
        /*003c*/ 	.word	0xffffffff


	//   ....[2]....
        /*0040*/ 	.word	0xffffffff


	//   ....[3]....
        /*0044*/ 	.word	0xffffffff


	//   ....[4]....
        /*0048*/ 	.word	0xffffffff


	//   ....[5]....
        /*004c*/ 	.word	0xffffffff


	//   ....[6]....
        /*0050*/ 	.word	0xffffffff


	//   ....[7]....
        /*0054*/ 	.word	0xffffffff


	//   ....[8]....
        /*0058*/ 	.word	0xffffffff


	//   ....[9]....
        /*005c*/ 	.word	0xffffffff


	//----- nvinfo : EIATTR_COOP_GROUP_INSTR_OFFSETS
	.align		4
.L_695:
        /*0060*/ 	.byte	0x04, 0x28
        /*0062*/ 	.short	(.L_697 - .L_696)


	//   ....[0]....
.L_696:
        /*0064*/ 	.word	0x00004510


	//   ....[1]....
        /*0068*/ 	.word	0x00004550


	//   ....[2]....
        /*006c*/ 	.word	0x000046e0


	//   ....[3]....
        /*0070*/ 	.word	0x00004720


	//   ....[4]....
        /*0074*/ 	.word	0x00004760


	//   ....[5]....
        /*0078*/ 	.word	0x00004780


	//   ....[6]....
        /*007c*/ 	.word	0x000047b0


	//   ....[7]....
        /*0080*/ 	.word	0x000047d0


	//   ....[8]....
        /*0084*/ 	.word	0x00004810


	//   ....[9]....
        /*0088*/ 	.word	0x00004840


	//----- nvinfo : EIATTR_EXIT_INSTR_OFFSETS
	.align		4
.L_697:
        /*008c*/ 	.byte	0x04, 0x1c
        /*008e*/ 	.short	(.L_699 - .L_698)


	//   ....[0]....
.L_698:
        /*0090*/ 	.word	0x00009cd0


	//   ....[1]....
        /*0094*/ 	.word	0x00009e10


	//   ....[2]....
        /*0098*/ 	.word	0x0000a070


	//----- nvinfo : EIATTR_MAX_THREADS
	.align		4
.L_699:
        /*009c*/ 	.byte	0x04, 0x05
        /*009e*/ 	.short	(.L_701 - .L_700)
.L_700:
        /*00a0*/ 	.word	0x00000280
        /*00a4*/ 	.word	0x00000001
        /*00a8*/ 	.word	0x00000001


	//----- nvinfo : EIATTR_CRS_STACK_SIZE
	.align		4
.L_701:
        /*00ac*/ 	.byte	0x04, 0x1e
        /*00ae*/ 	.short	(.L_703 - .L_702)
.L_702:
        /*00b0*/ 	.word	0x00000000


	//----- nvinfo : EIATTR_CBANK_PARAM_SIZE
	.align		4
.L_703:
        /*00b4*/ 	.byte	0x03, 0x19
        /*00b6*/ 	.short	0x00b8


	//----- nvinfo : EIATTR_PARAM_CBANK
	.align		4
        /*00b8*/ 	.byte	0x04, 0x0a
        /*00ba*/ 	.short	(.L_705 - .L_704)
	.align		4
.L_704:
        /*00bc*/ 	.word	index@(.nv.constant0._Z35group_norm_nhwc_bwd_one_pass_kernelI11Bf16IOFp16WLi256ELi80ELi640EEv26Group_norm_nhwc_bwd_params)
        /*00c0*/ 	.short	0x0210
        /*00c2*/ 	.short	0x00b8


	//----- nvinfo : EIATTR_SW_WAR
	.align		4
.L_705:
        /*00c4*/ 	.byte	0x04, 0x36
        /*00c6*/ 	.short	(.L_707 - .L_706)
.L_706:
        /*00c8*/ 	.word	0x00000008
.L_707:


//--------------------- .nv.info._Z35group_norm_nhwc_bwd_one_pass_kernelI11Bf16IOFp16WLi512ELi80ELi640EEv26Group_norm_nhwc_bwd_params --------------------------
	.section	.nv.info._Z35group_norm_nhwc_bwd_one_pass_kernelI11Bf16IOFp16WLi512ELi80ELi640EEv26Group_norm_nhwc_bwd_params,"",@"SHT_CUDA_INFO"
	.sectionflags	@""
	.align	4


	//----- nvinfo : EIATTR_CUDA_API_VERSION
	.align		4
        /*0000*/ 	.byte	0x04, 0x37
        /*0002*/ 	.short	(.L_709 - .L_708)
.L_708:
        /*0004*/ 	.word	0x00000082


	//----- nvinfo : EIATTR_KPARAM_INFO
	.align		4
.L_709:
        /*0008*/ 	.byte	0x04, 0x17
        /*000a*/ 	.short	(.L_711 - .L_710)
.L_710:
        /*000c*/ 	.word	0x00000000
        /*0010*/ 	.short	0x0000
        /*0012*/ 	.short	0x0000
        /*0014*/ 	.byte	0x00, 0xf0, 0xe1, 0x02


	//----- nvinfo : EIATTR_SPARSE_MMA_MASK
	.align		4
.L_711:
        /*0018*/ 	.byte	0x03, 0x50
        /*001a*/ 	.short	0x0000


	//----- nvinfo : EIATTR_MAXREG_COUNT
	.align		4
        /*001c*/ 	.byte	0x03, 0x1b
        /*001e*/ 	.short	0x0060


	//----- nvinfo : EIATTR_NUM_BARRIERS
	.align		4
        /*0020*/ 	.byte	0x02, 0x4c
        /*0022*/ 	.byte	0x01
	.zero		1


	//----- nvinfo : EIATTR_ANNOTATIONS
	.align		4
        /*0024*/ 	.byte	0x04, 0x55
        /*0026*/ 	.short	(.L_713 - .L_712)


	//   ....[0]....
.L_712:
        /* <DEDUP_REMOVED lines=31> */


	//----- nvinfo : EIATTR_MERCURY_ISA_VERSION
	.align		4
.L_713:
        /*0208*/ 	.byte	0x03, 0x5f
        /*020a*/ 	.short	0x0101


	//----- nvinfo : EIATTR_INT_WARP_WIDE_INSTR_OFFSETS
	.align		4
        /*020c*/ 	.byte	0x04, 0x31
        /*020e*/ 	.short	(.L_715 - .L_714)


	//   ....[0]....
.L_714:
        /*0210*/ 	.word	0x00009790


	//   ....[1]....
        /*0214*/ 	.word	0x00009ac0


	//   ....[2]....
        /*0218*/ 	.word	0x00009b70


	//   ....[3]....
        /*021c*/ 	.word	0x00009b80


	//   ....[4]....
        /*0220*/ 	.word	0x00009c40


	//   ....[5]....
        /*0224*/ 	.word	0x00009d20


	//   ....[6]....
        /*0228*/ 	.word	0x00009de0


	//   ....[7]....
        /*022c*/ 	.word	0x00009e00


	//   ....[8]....
        /*0230*/ 	.word	0x00009f00


	//   ....[9]....
        /*0234*/ 	.word	0x00009fc0


	//   ....[10]....
        /*0238*/ 	.word	0x00009fe0


	//   ....[11]....
        /*023c*/ 	.word	0x0000a0e0


	//   ....[12]....
        /*0240*/ 	.word	0x0000a1a0


	//   ....[13]....
        /*0244*/ 	.word	0x0000a1b0


	//   ....[14]....
        /*0248*/ 	.word	0x0000a2c0


	//   ....[15]....
        /*024c*/ 	.word	0x0000a380


	//   ....[16]....
        /*0250*/ 	.word	0x0000a390


	//   ....[17]....
        /*0254*/ 	.word	0x0000a540


	//   ....[18]....
        /*0258*/ 	.word	0x0000a600


	//   ....[19]....
        /*025c*/ 	.word	0x0000a610


	//   ....[20]....
        /*0260*/ 	.word	0x0000a620


	//   ....[21]....
        /*0264*/ 	.word	0x0000a790


	//   ....[22]....
        /*0268*/ 	.word	0x0000a840


	//   ....[23]....
        /*026c*/ 	.word	0x0000a860


	//   ....[24]....
        /*0270*/ 	.word	0x0000a890


	//   ....[25]....
        /*0274*/ 	.word	0x0000aaa0


	//   ....[26]....
        /*0278*/ 	.word	0x0000ab60


	//   ....[27]....
        /*027c*/ 	.word	0x0000abc0


	//   ....[28]....
        /*0280*/ 	.word	0x0000abf0


	//   ....[29]....
        /*0284*/ 	.word	0x0000aea0


	//   ....[30]....
        /*0288*/ 	.word	0x0000af20


	//   ....[31]....
        /*028c*/ 	.word	0x000123b0


	//----- nvinfo : EIATTR_COOP_GROUP_MASK_REGIDS
	.align		4
.L_715:
        /*0290*/ 	.byte	0x04, 0x29
        /*0292*/ 	.short	(.L_717 - .L_716)


	//   ....[0]....
.L_716:
        /*0294*/ 	.word	0xffffffff


	//   ....[1]....
        /*0298*/ 	.word	0xffffffff


	//   ....[2]....
        /*029c*/ 	.word	0xffffffff


	//   ....[3]....
        /*02a0*/ 	.word	0xffffffff


	//   ....[4]....
        /*02a4*/ 	.word	0xffffffff


	//   ....[5]....
        /*02a8*/ 	.word	0xffffffff


	//   ....[6]....
        /*02ac*/ 	.word	0xffffffff


	//   ....[7]....
        /*02b0*/ 	.word	0xffffffff


	//   ....[8]....
        /*02b4*/ 	.word	0xffffffff


	//   ....[9]....
        /*02b8*/ 	.word	0xffffffff


	//----- nvinfo : EIATTR_COOP_GROUP_INSTR_OFFSETS
	.align		4
.L_717:
        /*02bc*/ 	.byte	0x04, 0x28
        /*02be*/ 	.short	(.L_719 - .L_718)


	//   ....[0]....
.L_718:
        /*02c0*/ 	.word	0x00008680


	//   ....[1]....
        /*02c4*/ 	.word	0x00008690


	//   ....[2]....
        /*02c8*/ 	.word	0x000086e0


	//   ....[3]....
        /*02cc*/ 	.word	0x000086f0


	//   ....[4]....
        /*02d0*/ 	.word	0x00008720


	//   ....[5]....
        /*02d4*/ 	.word	0x00008740


	//   ....[6]....
        /*02d8*/ 	.word	0x00008790


	//   ....[7]....
        /*02dc*/ 	.word	0x000087c0


	//   ....[8]....
        /*02e0*/ 	.word	0x00008890


	//   ....[9]....
        /*02e4*/ 	.word	0x00008aa0


	//----- nvinfo : EIATTR_EXIT_INSTR_OFFSETS
	.align		4
.L_719:
        /*02e8*/ 	.byte	0x04, 0x1c
        /*02ea*/ 	.short	(.L_721 - .L_720)


	//   ....[0]....
.L_720:
        /*02ec*/ 	.word	0x000124a0


	//   ....[1]....
        /*02f0*/ 	.word	0x000125e0


	//   ....[2]....
        /*02f4*/ 	.word	0x00012850


	//----- nvinfo : EIATTR_MAX_THREADS
	.align		4
.L_721:
        /*02f8*/ 	.byte	0x04, 0x05
        /*02fa*/ 	.short	(.L_723 - .L_722)
.L_722:
        /*02fc*/ 	.word	0x00000280
        /*0300*/ 	.word	0x00000001
        /*0304*/ 	.word	0x00000001


	//----- nvinfo : EIATTR_CRS_STACK_SIZE
	.align		4
.L_723:
        /*0308*/ 	.byte	0x04, 0x1e
        /*030a*/ 	.short	(.L_725 - .L_724)
.L_724:
        /*030c*/ 	.word	0x00000000


	//----- nvinfo : EIATTR_CBANK_PARAM_SIZE
	.align		4
.L_725:
        /*0310*/ 	.byte	0x03, 0x19
        /*0312*/ 	.short	0x00b8


	//----- nvinfo : EIATTR_PARAM_CBANK
	.align		4
        /*0314*/ 	.byte	0x04, 0x0a
        /*0316*/ 	.short	(.L_727 - .L_726)
	.align		4
.L_726:
        /*0318*/ 	.word	index@(.nv.constant0._Z35group_norm_nhwc_bwd_one_pass_kernelI11Bf16IOFp16WLi512ELi80ELi640EEv26Group_norm_nhwc_bwd_params)
        /*031c*/ 	.short	0x0210
        /*031e*/ 	.short	0x00b8


	//----- nvinfo : EIATTR_SW_WAR
	.align		4
.L_727:
        /*0320*/ 	.byte	0x04, 0x36
        /*0322*/ 	.short	(.L_729 - .L_728)
.L_728:
        /*0324*/ 	.word	0x00000008
.L_729:


//--------------------- .nv.info._Z35group_norm_nhwc_bwd_one_pass_kernelI11Fp16IOFp32WLi64ELi80ELi640EEv26Group_norm_nhwc_bwd_params --------------------------
	.section	.nv.info._Z35group_norm_nhwc_bwd_one_pass_kernelI11Fp16IOFp32WLi64ELi80ELi640EEv26Group_norm_nhwc_bwd_params,"",@"SHT_CUDA_INFO"
	.sectionflags	@""
	.align	4


	//----- nvinfo : EIATTR_CUDA_API_VERSION
	.align		4
        /*0000*/ 	.byte	0x04, 0x37
        /*0002*/ 	.short	(.L_731 - .L_730)
.L_730:
        /*0004*/ 	.word	0x00000082


	//----- nvinfo : EIATTR_KPARAM_INFO
	.align		4
.L_731:
        /*0008*/ 	.byte	0x04, 0x17
        /*000a*/ 	.short	(.L_733 - .L_732)
.L_732:
        /*000c*/ 	.word	0x00000000
        /*0010*/ 	.short	0x0000
        /*0012*/ 	.short	0x0000
        /*0014*/ 	.byte	0x00, 0xf0, 0xe1, 0x02


	//----- nvinfo : EIATTR_SPARSE_MMA_MASK
	.align		4
.L_733:
        /*0018*/ 	.byte	0x03, 0x50
        /*001a*/ 	.short	0x0000


	//----- nvinfo : EIATTR_MAXREG_COUNT
	.align		4
        /*001c*/ 	.byte	0x03, 0x1b
        /*001e*/ 	.short	0x0060


	//----- nvinfo : EIATTR_NUM_BARRIERS
	.align		4
        /*0020*/ 	.byte	0x02, 0x4c
        /*0022*/ 	.byte	0x01
	.zero		1


	//----- nvinfo : EIATTR_MERCURY_ISA_VERSION
	.align		4
        /*0024*/ 	.byte	0x03, 0x5f
        /*0026*/ 	.short	0x0101


	//----- nvinfo : EIATTR_INT_WARP_WIDE_INSTR_OFFSETS
	.align		4
        /*0028*/ 	.byte	0x04, 0x31
        /*002a*/ 	.short	(.L_735 - .L_734)


	//   ....[0]....
.L_734:
        /*002c*/ 	.word	0x00002380


	//   ....[1]....
        /*0030*/ 	.word	0x000043b0


	//----- nvinfo : EIATTR_COOP_GROUP_MASK_REGIDS
	.align		4
.L_735:
        /*0034*/ 	.byte	0x04, 0x29
        /*0036*/ 	.short	(.L_737 - .L_736)


	//   ....[0]....
.L_736:
        /*0038*/ 	.word	0xffffffff


	//   ....[1]....
        /*003c*/ 	.word	0xffffffff


	//   ....[2]....
        /*0040*/ 	.word	0xffffffff


	//   ....[3]....
        /*0044*/ 	.word	0xffffffff


	//   ....[4]....
        /*0048*/ 	.word	0xffffffff


	//   ....[5]....
        /*004c*/ 	.word	0xffffffff


	//   ....[6]....
        /*0050*/ 	.word	0xffffffff


	//   ....[7]....
        /*0054*/ 	.word	0xffffffff


	//   ....[8]....
        /*0058*/ 	.word	0xffffffff


	//   ....[9]....
        /*005c*/ 	.word	0xffffffff


	//----- nvinfo : EIATTR_COOP_GROUP_INSTR_OFFSETS
	.align		4
.L_737:
        /*0060*/ 	.byte	0x04, 0x28
        /*0062*/ 	.short	(.L_739 - .L_738)


	//   ....[0]....
.L_738:
        /*0064*/ 	.word	0x00001660


	//   ....[1]....
        /*0068*/ 	.word	0x000016a0


	//   ....[2]....
        /*006c*/ 	.word	0x000017b0


	//   ....[3]....
        /*0070*/ 	.word	0x000017d0


	//   ....[4]....
        /*0074*/ 	.word	0x00001800


	//   ....[5]....
        /*0078*/ 	.word	0x00001820


	//   ....[6]....
        /*007c*/ 	.word	0x00001850


	//   ....[7]....
        /*0080*/ 	.word	0x00001870


	//   ....[8]....
        /*0084*/ 	.word	0x000018a0


	//   ....[9]....
        /*0088*/ 	.word	0x000018c0


	//----- nvinfo : EIATTR_EXIT_INSTR_OFFSETS
	.align		4
.L_739:
        /*008c*/ 	.byte	0x04, 0x1c
        /*008e*/ 	.short	(.L_741 - .L_740)


	//   ....[0]....
.L_740:
        /*0090*/ 	.word	0x000044a0


	//   ....[1]....
        /*0094*/ 	.word	0x000045e0


	//   ....[2]....
        /*0098*/ 	.word	0x00004820


	//----- nvinfo : EIATTR_MAX_THREADS
	.align		4
.L_741:
        /*009c*/ 	.byte	0x04, 0x05
        /*009e*/ 	.short	(.L_743 - .L_742)
.L_742:
        /*00a0*/ 	.word	0x00000280
        /*00a4*/ 	.word	0x00000001
        /*00a8*/ 	.word	0x00000001


	//----- nvinfo : EIATTR_CRS_STACK_SIZE
	.align		4
.L_743:
        /*00ac*/ 	.byte	0x04, 0x1e
        /*00ae*/ 	.short	(.L_745 - .L_744)
.L_744:
        /*00b0*/ 	.word	0x00000000


	//----- nvinfo : EIATTR_CBANK_PARAM_SIZE
	.align		4
.L_745:
        /*00b4*/ 	.byte	0x03, 0x19
        /*00b6*/ 	.short	0x00b8


	//----- nvinfo : EIATTR_PARAM_CBANK
	.align		4
        /*00b8*/ 	.byte	0x04, 0x0a
        /*00ba*/ 	.short	(.L_747 - .L_746)
	.align		4
.L_746:
        /*00bc*/ 	.word	index@(.nv.constant0._Z35group_norm_nhwc_bwd_one_pass_kernelI11Fp16IOFp32WLi64ELi80ELi640EEv26Group_norm_nhwc_bwd_params)
        /*00c0*/ 	.short	0x0210
        /*00c2*/ 	.short	0x00b8


	//----- nvinfo : EIATTR_SW_WAR
	.align		4
.L_747:
        /*00c4*/ 	.byte	0x04, 0x36
        /*00c6*/ 	.short	(.L_749 - .L_748)
.L_748:
        /*00c8*/ 	.word	0x00000008
.L_749:


//--------------------- .nv.info._Z35group_norm_nhwc_bwd_one_pass_kernelI11Fp16IOFp32WLi128ELi80ELi640EEv26Group_norm_nhwc_bwd_params --------------------------
	.section	.nv.info._Z35group_norm_nhwc_bwd_one_pass_kernelI11Fp16IOFp32WLi128ELi80ELi640EEv26Group_norm_nhwc_bwd_params,"",@"SHT_CUDA_INFO"
	.sectionflags	@""
	.align	4


	//----- nvinfo : EIATTR_CUDA_API_VERSION
	.align		4
        /*0000*/ 	.byte	0x04, 0x37
        /*0002*/ 	.short	(.L_751 - .L_750)
.L_750:
        /*0004*/ 	.word	0x00000082


	//----- nvinfo : EIATTR_KPARAM_INFO
	.align		4
.L_751:
        /*0008*/ 	.byte	0x04, 0x17
        /*000a*/ 	.short	(.L_753 - .L_752)
.L_752:
        /*000c*/ 	.word	0x00000000
        /*0010*/ 	.short	0x0000
        /*0012*/ 	.short	0x0000
        /*0014*/ 	.byte	0x00, 0xf0, 0xe1, 0x02


	//----- nvinfo : EIATTR_SPARSE_MMA_MASK
	.align		4
.L_753:
        /*0018*/ 	.byte	0x03, 0x50
        /*001a*/ 	.short	0x0000


	//----- nvinfo : EIATTR_MAXREG_COUNT
	.align		4
        /*001c*/ 	.byte	0x03, 0x1b
        /*001e*/ 	.short	0x0060


	//----- nvinfo : EIATTR_NUM_BARRIERS
	.align		4
        /*0020*/ 	.byte	0x02, 0x4c
        /*0022*/ 	.byte	0x01
	.zero		1


	//----- nvinfo : EIATTR_MERCURY_ISA_VERSION
	.align		4
        /*0024*/ 	.byte	0x03, 0x5f
        /*0026*/ 	.short	0x0101


	//----- nvinfo : EIATTR_INT_WARP_WIDE_INSTR_OFFSETS
	.align		4
        /*0028*/ 	.byte	0x04, 0x31
        /*002a*/ 	.short	(.L_755 - .L_754)


	//   ....[0]....
.L_754:
        /*002c*/ 	.word	0x00003170


	//   ....[1]....
        /*0030*/ 	.word	0x00005da0


	//----- nvinfo : EIATTR_COOP_GROUP_MASK_REGIDS
	.align		4
.L_755:
        /*0034*/ 	.byte	0x04, 0x29
        /*0036*/ 	.short	(.L_757 - .L_756)


	//   ....[0]....
.L_756:
        /*0038*/ 	.word	0xffffffff


	//   ....[1]....
        /*003c*/ 	.word	0xffffffff


	//   ....[2]....
        /*0040*/ 	.word	0xffffffff


	//   ....[3]....
        /*0044*/ 	.word	0xffffffff


	//   ....[4]....
        /*0048*/ 	.word	0xffffffff


	//   ....[5]....
        /*004c*/ 	.word	0xffffffff


	//   ....[6]....
        /*0050*/ 	.word	0xffffffff


	//   ....[7]....
        /*0054*/ 	.word	0xffffffff


	//   ....[8]....
        /*0058*/ 	.word	0xffffffff


	//   ....[9]....
        /*005c*/ 	.word	0xffffffff


	//----- nvinfo : EIATTR_COOP_GROUP_INSTR_OFFSETS
	.align		4
.L_757:
        /*0060*/ 	.byte	0x04, 0x28
        /*0062*/ 	.short	(.L_759 - .L_758)


	//   ....[0]....
.L_758:
        /*0064*/ 	.word	0x00002530


	//   ....[1]....
        /*0068*/ 	.word	0x00002570


	//   ....[2]....
        /*006c*/ 	.word	0x000025e0


	//   ....[3]....
        /*0070*/ 	.word	0x00002600


	//   ....[4]....
        /*0074*/ 	.word	0x00002630


	//   ....[5]....
        /*0078*/ 	.word	0x00002650


	//   ....[6]....
        /*007c*/ 	.word	0x00002680


	//   ....[7]....
        /*0080*/ 	.word	0x000026a0


	//   ....[8]....
        /*0084*/ 	.word	0x000026d0


	//   ....[9]....
        /*0088*/ 	.word	0x000026f0


	//----- nvinfo : EIATTR_EXIT_INSTR_OFFSETS
	.align		4
.L_759:
        /*008c*/ 	.byte	0x04, 0x1c
        /*008e*/ 	.short	(.L_761 - .L_760)


	//   ....[0]....
.L_760:
        /*0090*/ 	.word	0x00005e90


	//   ....[1]....
        /*0094*/ 	.word	0x00005fd0


	//   ....[2]....
        /*0098*/ 	.word	0x00006210


	//----- nvinfo : EIATTR_MAX_THREADS
	.align		4
.L_761:
        /*009c*/ 	.byte	0x04, 0x05
        /*009e*/ 	.short	(.L_763 - .L_762)
.L_762:
        /*00a0*/ 	.word	0x00000280
        /*00a4*/ 	.word	0x00000001
        /*00a8*/ 	.word	0x00000001


	//----- nvinfo : EIATTR_CRS_STACK_SIZE
	.align		4
.L_763:
        /*00ac*/ 	.byte	0x04, 0x1e
        /*00ae*/ 	.short	(.L_765 - .L_764)
.L_764:
        /*00b0*/ 	.word	0x00000000


	//----- nvinfo : EIATTR_CBANK_PARAM_SIZE
	.align		4
.L_765:
        /*00b4*/ 	.byte	0x03, 0x19
        /*00b6*/ 	.short	0x00b8


	//----- nvinfo : EIATTR_PARAM_CBANK
	.align		4
        /*00b8*/ 	.byte	0x04, 0x0a
        /*00ba*/ 	.short	(.L_767 - .L_766)
	.align		4
.L_766:
        /*00bc*/ 	.word	index@(.nv.constant0._Z35group_norm_nhwc_bwd_one_pass_kernelI11Fp16IOFp32WLi128ELi80ELi640EEv26Group_norm_nhwc_bwd_params)
        /*00c0*/ 	.short	0x0210
        /*00c2*/ 	.short	0x00b8


	//----- nvinfo : EIATTR_SW_WAR
	.align		4
.L_767:
        /*00c4*/ 	.byte	0x04, 0x36
        /*00c6*/ 	.short	(.L_769 - .L_768)
.L_768:
        /*00c8*/ 	.word	0x00000008
.L_769:


//--------------------- .nv.info._Z35group_norm_nhwc_bwd_one_pass_kernelI11Fp16IOFp32WLi256ELi80ELi640EEv26Group_norm_nhwc_bwd_params --------------------------
	.section	.nv.info._Z35group_norm_nhwc_bwd_one_pass_kernelI11Fp16IOFp32WLi256ELi80ELi640EEv26Group_norm_nhwc_bwd_params,"",@"SHT_CUDA_INFO"
	.sectionflags	@""
	.align	4


	//----- nvinfo : EIATTR_CUDA_API_VERSION
	.align		4
        /*0000*/ 	.byte	0x04, 0x37
        /*0002*/ 	.short	(.L_771 - .L_770)
.L_770:
        /*0004*/ 	.word	0x00000082


	//----- nvinfo : EIATTR_KPARAM_INFO
	.align		4
.L_771:
        /*0008*/ 	.byte	0x04, 0x17
        /*000a*/ 	.short	(.L_773 - .L_772)
.L_772:
        /*000c*/ 	.word	0x00000000
        /*0010*/ 	.short	0x0000
        /*0012*/ 	.short	0x0000
        /*0014*/ 	.byte	0x00, 0xf0, 0xe1, 0x02


	//----- nvinfo : EIATTR_SPARSE_MMA_MASK
	.align		4
.L_773:
        /*0018*/ 	.byte	0x03, 0x50
        /*001a*/ 	.short	0x0000


	//----- nvinfo : EIATTR_MAXREG_COUNT
	.align		4
        /*001c*/ 	.byte	0x03, 0x1b
        /*001e*/ 	.short	0x0060


	//----- nvinfo : EIATTR_NUM_BARRIERS
	.align		4
        /*0020*/ 	.byte	0x02, 0x4c
        /*0022*/ 	.byte	0x01
	.zero		1


	//----- nvinfo : EIATTR_MERCURY_ISA_VERSION
	.align		4
        /*0024*/ 	.byte	0x03, 0x5f
        /*0026*/ 	.short	0x0101


	//----- nvinfo : EIATTR_INT_WARP_WIDE_INSTR_OFFSETS
	.align		4
        /*0028*/ 	.byte	0x04, 0x31
        /*002a*/ 	.short	(.L_775 - .L_774)


	//   ....[0]....
.L_774:
        /*002c*/ 	.word	0x00005030


	//   ....[1]....
        /*0030*/ 	.word	0x000096b0


	//----- nvinfo : EIATTR_COOP_GROUP_MASK_REGIDS
	.align		4
.L_775:
        /*0034*/ 	.byte	0x04, 0x29
        /*0036*/ 	.short	(.L_777 - .L_776)


	//   ....[0]....
.L_776:
        /*0038*/ 	.word	0xffffffff


	//   ....[1]....
        /*003c*/ 	.word	0xffffffff


	//   ....[2]....
        /*0040*/ 	.word	0xffffffff


	//   ....[3]....
        /*0044*/ 	.word	0xffffffff


	//   ....[4]....
        /*0048*/ 	.word	0xffffffff


	//   ....[5]....
        /*004c*/ 	.word	0xffffffff


	//   ....[6]....
        /*0050*/ 	.word	0xffffffff


	//   ....[7]....
        /*0054*/ 	.word	0xffffffff


	//   ....[8]....
        /*0058*/ 	.word	0xffffffff


	//   ....[9]....
        /*005c*/ 	.word	0xffffffff


	//----- nvinfo : EIATTR_COOP_GROUP_INSTR_OFFSETS
	.align		4
.L_777:
        /*0060*/ 	.byte	0x04, 0x28
        /*0062*/ 	.short	(.L_779 - .L_778)


	//   ....[0]....
.L_778:
        /*0064*/ 	.word	0x00004320


	//   ....[1]....
        /*0068*/ 	.word	0x00004360


	//   ....[2]....
        /*006c*/ 	.word	0x00004410


	//   ....[3]....
        /*0070*/ 	.word	0x00004430


	//   ....[4]....
        /*0074*/ 	.word	0x00004460


	//   ....[5]....
        /*0078*/ 	.word	0x00004480


	//   ....[6]....
        /*007c*/ 	.word	0x000044b0


	//   ....[7]....
        /*0080*/ 	.word	0x000044d0


	//   ....[8]....
        /*0084*/ 	.word	0x00004500


	//   ....[9]....
        /*0088*/ 	.word	0x00004520


	//----- nvinfo : EIATTR_EXIT_INSTR_OFFSETS
	.align		4
.L_779:
        /*008c*/ 	.byte	0x04, 0x1c
        /*008e*/ 	.short	(.L_781 - .L_780)


	//   ....[0]....
.L_780:
        /*0090*/ 	.word	0x000097a0


	//   ....[1]....
        /*0094*/ 	.word	0x000098e0


	//   ....[2]....
        /*0098*/ 	.word	0x00009b20


	//----- nvinfo : EIATTR_MAX_THREADS
	.align		4
.L_781:
        /*009c*/ 	.byte	0x04, 0x05
        /*009e*/ 	.short	(.L_783 - .L_782)
.L_782:
        /*00a0*/ 	.word	0x00000280
        /*00a4*/ 	.word	0x00000001
        /*00a8*/ 	.word	0x00000001


	//----- nvinfo : EIATTR_CRS_STACK_SIZE
	.align		4
.L_783:
        /*00ac*/ 	.byte	0x04, 0x1e
        /*00ae*/ 	.short	(.L_785 - .L_784)
.L_784:
        /*00b0*/ 	.word	0x00000000


	//----- nvinfo : EIATTR_CBANK_PARAM_SIZE
	.align		4
.L_785:
        /*00b4*/ 	.byte	0x03, 0x19
        /*00b6*/ 	.short	0x00b8


	//----- nvinfo : EIATTR_PARAM_CBANK
	.align		4
        /*00b8*/ 	.byte	0x04, 0x0a
        /*00ba*/ 	.short	(.L_787 - .L_786)
	.align		4
.L_786:
        /*00bc*/ 	.word	index@(.nv.constant0._Z35group_norm_nhwc_bwd_one_pass_kernelI11Fp16IOFp32WLi256ELi80ELi640EEv26Group_norm_nhwc_bwd_params)
        /*00c0*/ 	.short	0x0210
        /*00c2*/ 	.short	0x00b8


	//----- nvinfo : EIATTR_SW_WAR
	.align		4
.L_787:
        /*00c4*/ 	.byte	0x04, 0x36
        /*00c6*/ 	.short	(.L_789 - .L_788)
.L_788:
        /*00c8*/ 	.word	0x00000008
.L_789:


//--------------------- .nv.info._Z35group_norm_nhwc_bwd_one_pass_kernelI11Fp16IOFp32WLi512ELi80ELi640EEv26Group_norm_nhwc_bwd_params --------------------------
	.section	.nv.info._Z35group_norm_nhwc_bwd_one_pass_kernelI11Fp16IOFp32WLi512ELi80ELi640EEv26Group_norm_nhwc_bwd_params,"",@"SHT_CUDA_INFO"
	.sectionflags	@""
	.align	4


	//----- nvinfo : EIATTR_CUDA_API_VERSION
	.align		4
        /*0000*/ 	.byte	0x04, 0x37
        /*0002*/ 	.short	(.L_791 - .L_790)
.L_790:
        /*0004*/ 	.word	0x00000082


	//----- nvinfo : EIATTR_KPARAM_INFO
	.align		4
.L_791:
        /*0008*/ 	.byte	0x04, 0x17
        /*000a*/ 	.short	(.L_793 - .L_792)
.L_792:
        /*000c*/ 	.word	0x00000000
        /*0010*/ 	.short	0x0000
        /*0012*/ 	.short	0x0000
        /*0014*/ 	.byte	0x00, 0xf0, 0xe1, 0x02


	//----- nvinfo : EIATTR_SPARSE_MMA_MASK
	.align		4
.L_793:
        /*0018*/ 	.byte	0x03, 0x50
        /*001a*/ 	.short	0x0000


	//----- nvinfo : EIATTR_MAXREG_COUNT
	.align		4
        /*001c*/ 	.byte	0x03, 0x1b
        /*001e*/ 	.short	0x0060


	//----- nvinfo : EIATTR_NUM_BARRIERS
	.align		4
        /*0020*/ 	.byte	0x02, 0x4c
        /*0022*/ 	.byte	0x01
	.zero		1


	//----- nvinfo : EIATTR_ANNOTATIONS
	.align		4
        /*0024*/ 	.byte	0x04, 0x55
        /*0026*/ 	.short	(.L_795 - .L_794)


	//   ....[0]....
.L_794:
        /*0028*/ 	.word	0x00000001
        /*002c*/ 	.byte	0xe0, 0x02, 0x00, 0x00, 0x01, 0x00, 0x00, 0x00, 0x10, 0x03, 0x00, 0x00, 0x01, 0x00, 0x00, 0x00
        /*003c*/ 	.byte	0xd0, 0x03, 0x00, 0x00, 0x01, 0x00, 0x00, 0x00, 0x40, 0x80, 0x00, 0x00, 0x01, 0x00, 0x00, 0x00
        /*004c*/ 	.byte	0x40, 0x82, 0x00, 0x00, 0x01, 0x00, 0x00, 0x00, 0x50, 0x82, 0x00, 0x00


	//----- nvinfo : EIATTR_MERCURY_ISA_VERSION
	.align		4
.L_795:
        /*0058*/ 	.byte	0x03, 0x5f
        /*005a*/ 	.short	0x0101


	//----- nvinfo : EIATTR_INT_WARP_WIDE_INSTR_OFFSETS
	.align		4
        /*005c*/ 	.byte	0x04, 0x31
        /*005e*/ 	.short	(.L_797 - .L_796)


	//   ....[0]....
.L_796:
        /*0060*/ 	.word	0x00008eb0


	//   ....[1]....
        /*0064*/ 	.word	0x00009190


	//   ....[2]....
        /*0068*/ 	.word	0x00009240


	//   ....[3]....
        /*006c*/ 	.word	0x00009250


	//   ....[4]....
        /*0070*/ 	.word	0x00009330


	//   ....[5]....
        /*0074*/ 	.word	0x000093f0


	//   ....[6]....
        /*0078*/ 	.word	0x00009480


	//   ....[7]....
        /*007c*/ 	.word	0x00009510


	//   ....[8]....
        /*0080*/ 	.word	0x000095d0


	//   ....[9]....
        /*0084*/ 	.word	0x00009660


	//   ....[10]....
        /*0088*/ 	.word	0x000096f0


	//   ....[11]....
        /*008c*/ 	.word	0x000097b0


	//   ....[12]....
        /*0090*/ 	.word	0x00009810


	//   ....[13]....
        /*0094*/ 	.word	0x000098c0


	//   ....[14]....
        /*0098*/ 	.word	0x000099c0


	//   ....[15]....
        /*009c*/ 	.word	0x000099e0


	//   ....[16]....
        /*00a0*/ 	.word	0x00009aa0


	//   ....[17]....
        /*00a4*/ 	.word	0x00009c10


	//   ....[18]....
        /*00a8*/ 	.word	0x00009cd0


	//   ....[19]....
        /*00ac*/ 	.word	0x00009ce0


	//   ....[20]....
        /*00b0*/ 	.word	0x00009cf0


	//   ....[21]....
        /*00b4*/ 	.word	0x00009e60


	//   ....[22]....
        /*00b8*/ 	.word	0x00009f10


	//   ....[23]....
        /*00bc*/ 	.word	0x00009f30


	//   ....[24]....
        /*00c0*/ 	.word	0x00009f60


	//   ....[25]....
        /*00c4*/ 	.word	0x0000a170


	//   ....[26]....
        /*00c8*/ 	.word	0x0000a230


	//   ....[27]....
        /*00cc*/ 	.word	0x0000a290


	//   ....[28]....
        /*00d0*/ 	.word	0x0000a2c0


	//   ....[29]....
        /*00d4*/ 	.word	0x0000a570


	//   ....[30]....
        /*00d8*/ 	.word	0x0000a5f0


	//   ....[31]....
        /*00dc*/ 	.word	0x000117b0


	//----- nvinfo : EIATTR_COOP_GROUP_MASK_REGIDS
	.align		4
.L_797:
        /*00e0*/ 	.byte	0x04, 0x29
        /*00e2*/ 	.short	(.L_799 - .L_798)


	//   ....[0]....
.L_798:
        /*00e4*/ 	.word	0xffffffff


	//   ....[1]....
        /*00e8*/ 	.word	0xffffffff


	//   ....[2]....
        /*00ec*/ 	.word	0xffffffff


	//   ....[3]....
        /*00f0*/ 	.word	0xffffffff


	//   ....[4]....
        /*00f4*/ 	.word	0xffffffff


	//   ....[5]....
        /*00f8*/ 	.word	0xffffffff


	//   ....[6]....
        /*00fc*/ 	.word	0xffffffff


	//   ....[7]....
        /*0100*/ 	.word	0xffffffff


	//   ....[8]....
        /*0104*/ 	.word	0xffffffff


	//   ....[9]....
        /*0108*/ 	.word	0xffffffff


	//----- nvinfo : EIATTR_COOP_GROUP_INSTR_OFFSETS
	.align		4
.L_799:
        /*010c*/ 	.byte	0x04, 0x28
        /*010e*/ 	.short	(.L_801 - .L_800)


	//   ....[0]....
.L_800:
        /*0110*/ 	.word	0x000080d0


	//   ....[1]....
        /*0114*/ 	.word	0x000080e0


	//   ....[2]....
        /*0118*/ 	.word	0x00008130


	//   ....[3]....
        /*011c*/ 	.word	0x00008140


	//   ....[4]....
        /*0120*/ 	.word	0x00008170


	//   ....[5]....
        /*0124*/ 	.word	0x00008190


	//   ....[6]....
        /*0128*/ 	.word	0x000081c0


	//   ....[7]....
        /*012c*/ 	.word	0x000081e0


	//   ....[8]....
        /*0130*/ 	.word	0x00008270


	//   ....[9]....
        /*0134*/ 	.word	0x00008280


	//----- nvinfo : EIATTR_EXIT_INSTR_OFFSETS
	.align		4
.L_801:
        /*0138*/ 	.byte	0x04, 0x1c
        /*013a*/ 	.short	(.L_803 - .L_802)


	//   ....[0]....
.L_802:
        /*013c*/ 	.word	0x000118a0


	//   ....[1]....
        /*0140*/ 	.word	0x000119e0


	//   ....[2]....
        /*0144*/ 	.word	0x00011c30


	//----- nvinfo : EIATTR_MAX_THREADS
	.align		4
.L_803:
        /*0148*/ 	.byte	0x04, 0x05
        /*014a*/ 	.short	(.L_805 - .L_804)
.L_804:
        /*014c*/ 	.word	0x00000280
        /*0150*/ 	.word	0x00000001
        /*0154*/ 	.word	0x00000001


	//----- nvinfo : EIATTR_CRS_STACK_SIZE
	.align		4
.L_805:
        /*0158*/ 	.byte	0x04, 0x1e
        /*015a*/ 	.short	(.L_807 - .L_806)
.L_806:
        /*015c*/ 	.word	0x00000000


	//----- nvinfo : EIATTR_CBANK_PARAM_SIZE
	.align		4
.L_807:
        /*0160*/ 	.byte	0x03, 0x19
        /*0162*/ 	.short	0x00b8


	//----- nvinfo : EIATTR_PARAM_CBANK
	.align		4
        /*0164*/ 	.byte	0x04, 0x0a
        /*0166*/ 	.short	(.L_809 - .L_808)
	.align		4
.L_808:
        /*0168*/ 	.word	index@(.nv.constant0._Z35group_norm_nhwc_bwd_one_pass_kernelI11Fp16IOFp32WLi512ELi80ELi640EEv26Group_norm_nhwc_bwd_params)
        /*016c*/ 	.short	0x0210
        /*016e*/ 	.short	0x00b8


	//----- nvinfo : EIATTR_SW_WAR
	.align		4
.L_809:
        /*0170*/ 	.byte	0x04, 0x36
        /*0172*/ 	.short	(.L_811 - .L_810)
.L_810:
        /*0174*/ 	.word	0x00000008
.L_811:


//--------------------- .nv.info._Z35group_norm_nhwc_bwd_one_pass_kernelI11Fp16IOBf16WLi64ELi80ELi640EEv26Group_norm_nhwc_bwd_params --------------------------
	.section	.nv.info._Z35group_norm_nhwc_bwd_one_pass_kernelI11Fp16IOBf16WLi64ELi80ELi640EEv26Group_norm_nhwc_bwd_params,"",@"SHT_CUDA_INFO"
	.sectionflags	@""
	.align	4


	//----- nvinfo : EIATTR_CUDA_API_VERSION
	.align		4
        /*0000*/ 	.byte	0x04, 0x37
        /*0002*/ 	.short	(.L_813 - .L_812)
.L_812:
        /*0004*/ 	.word	0x00000082


	//----- nvinfo : EIATTR_KPARAM_INFO
	.align		4
.L_813:
        /*0008*/ 	.byte	0x04, 0x17
        /*000a*/ 	.short	(.L_815 - .L_814)
.L_814:
        /*000c*/ 	.word	0x00000000
        /*0010*/ 	.short	0x0000
        /*0012*/ 	.short	0x0000
        /*0014*/ 	.byte	0x00, 0xf0, 0xe1, 0x02


	//----- nvinfo : EIATTR_SPARSE_MMA_MASK
	.align		4
.L_815:
        /*0018*/ 	.byte	0x03, 0x50
        /*001a*/ 	.short	0x0000


	//----- nvinfo : EIATTR_MAXREG_COUNT
	.align		4
        /*001c*/ 	.byte	0x03, 0x1b
        /*001e*/ 	.short	0x0060


	//----- nvinfo : EIATTR_NUM_BARRIERS
	.align		4
        /*0020*/ 	.byte	0x02, 0x4c
        /*0022*/ 	.byte	0x01
	.zero		1


	//----- nvinfo : EIATTR_MERCURY_ISA_VERSION
	.align		4
        /*0024*/ 	.byte	0x03, 0x5f
        /*0026*/ 	.short	0x0101


	//----- nvinfo : EIATTR_INT_WARP_WIDE_INSTR_OFFSETS
	.align		4
        /*0028*/ 	.byte	0x04, 0x31
        /*002a*/ 	.short	(.L_817 - .L_816)


	//   ....[0]....
.L_816:
        /*002c*/ 	.word	0x00002400


	//   ....[1]....
        /*0030*/ 	.word	0x00004430


	//----- nvinfo : EIATTR_COOP_GROUP_MASK_REGIDS
	.align		4
.L_817:
        /*0034*/ 	.byte	0x04, 0x29
        /*0036*/ 	.short	(.L_819 - .L_818)


	//   ....[0]....
.L_818:
        /*0038*/ 	.word	0xffffffff


	//   ....[1]....
        /*003c*/ 	.word	0xffffffff


	//   ....[2]....
        /*0040*/ 	.word	0xffffffff


	//   ....[3]....
        /*0044*/ 	.word	0xffffffff


	//   ....[4]....
        /*0048*/ 	.word	0xffffffff


	//   ....[5]....
        /*004c*/ 	.word	0xffffffff


	//   ....[6]....
        /*0050*/ 	.word	0xffffffff


	//   ....[7]....
        /*0054*/ 	.word	0xffffffff


	//   ....[8]....
        /*0058*/ 	.word	0xffffffff


	//   ....[9]....
        /*005c*/ 	.word	0xffffffff


	//----- nvinfo : EIATTR_COOP_GROUP_INSTR_OFFSETS
	.align		4
.L_819:
        /*0060*/ 	.byte	0x04, 0x28
        /*0062*/ 	.short	(.L_821 - .L_820)


	//   ....[0]....
.L_820:
        /*0064*/ 	.word	0x000016d0


	//   ....[1]....
        /*0068*/ 	.word	0x00001710


	//   ....[2]....
        /*006c*/ 	.word	0x00001820


	//   ....[3]....
        /*0070*/ 	.word	0x00001840


	//   ....[4]....
        /*0074*/ 	.word	0x00001870


	//   ....[5]....
        /*0078*/ 	.word	0x00001890


	//   ....[6]....
        /*007c*/ 	.word	0x000018c0


	//   ....[7]....
        /*0080*/ 	.word	0x000018e0


	//   ....[8]....
        /*0084*/ 	.word	0x00001910


	//   ....[9]....
        /*0088*/ 	.word	0x00001930


	//----- nvinfo : EIATTR_EXIT_INSTR_OFFSETS
	.align		4
.L_821:
        /*008c*/ 	.byte	0x04, 0x1c
        /*008e*/ 	.short	(.L_823 - .L_822)


	//   ....[0]....
.L_822:
        /*0090*/ 	.word	0x00004520


	//   ....[1]....
        /*0094*/ 	.word	0x00004660


	//   ....[2]....
        /*0098*/ 	.word	0x000048c0


	//----- nvinfo : EIATTR_MAX_THREADS
	.align		4
.L_823:
        /*009c*/ 	.byte	0x04, 0x05
        /*009e*/ 	.short	(.L_825 - .L_824)
.L_824:
        /*00a0*/ 	.word	0x00000280
        /*00a4*/ 	.word	0x00000001
        /*00a8*/ 	.word	0x00000001


	//----- nvinfo : EIATTR_CRS_STACK_SIZE
	.align		4
.L_825:
        /*00ac*/ 	.byte	0x04, 0x1e
        /*00ae*/ 	.short	(.L_827 - .L_826)
.L_826:
        /*00b0*/ 	.word	0x00000000


	//----- nvinfo : EIATTR_CBANK_PARAM_SIZE
	.align		4
.L_827:
        /*00b4*/ 	.byte	0x03, 0x19
        /*00b6*/ 	.short	0x00b8


	//----- nvinfo : EIATTR_PARAM_CBANK
	.align		4
        /*00b8*/ 	.byte	0x04, 0x0a
        /*00ba*/ 	.short	(.L_829 - .L_828)
	.align		4
.L_828:
        /*00bc*/ 	.word	index@(.nv.constant0._Z35group_norm_nhwc_bwd_one_pass_kernelI11Fp16IOBf16WLi64ELi80ELi640EEv26Group_norm_nhwc_bwd_params)
        /*00c0*/ 	.short	0x0210
        /*00c2*/ 	.short	0x00b8


	//----- nvinfo : EIATTR_SW_WAR
	.align		4
.L_829:
        /*00c4*/ 	.byte	0x04, 0x36
        /*00c6*/ 	.short	(.L_831 - .L_830)
.L_830:
        /*00c8*/ 	.word	0x00000008
.L_831:


//--------------------- .nv.info._Z35group_norm_nhwc_bwd_one_pass_kernelI11Fp16IOBf16WLi128ELi80ELi640EEv26Group_norm_nhwc_bwd_params --------------------------
	.section	.nv.info._Z35group_norm_nhwc_bwd_one_pass_kernelI11Fp16IOBf16WLi128ELi80ELi640EEv26Group_norm_nhwc_bwd_params,"",@"SHT_CUDA_INFO"
	.sectionflags	@""
	.align	4


	//----- nvinfo : EIATTR_CUDA_API_VERSION
	.align		4
        /*0000*/ 	.byte	0x04, 0x37
        /*0002*/ 	.short	(.L_833 - .L_832)
.L_832:
        /*0004*/ 	.word	0x00000082


	//----- nvinfo : EIATTR_KPARAM_INFO
	.align		4
.L_833:
        /*0008*/ 	.byte	0x04, 0x17
        /*000a*/ 	.short	(.L_835 - .L_834)
.L_834:
        /*000c*/ 	.word	0x00000000
        /*0010*/ 	.short	0x0000
        /*0012*/ 	.short	0x0000
        /*0014*/ 	.byte	0x00, 0xf0, 0xe1, 0x02


	//----- nvinfo : EIATTR_SPARSE_MMA_MASK
	.align		4
.L_835:
        /*0018*/ 	.byte	0x03, 0x50
        /*001a*/ 	.short	0x0000


	//----- nvinfo : EIATTR_MAXREG_COUNT
	.align		4
        /*001c*/ 	.byte	0x03, 0x1b
        /*001e*/ 	.short	0x0060


	//----- nvinfo : EIATTR_NUM_BARRIERS
	.align		4
        /*0020*/ 	.byte	0x02, 0x4c
        /*0022*/ 	.byte	0x01
	.zero		1


	//----- nvinfo : EIATTR_MERCURY_ISA_VERSION
	.align		4
        /*0024*/ 	.byte	0x03, 0x5f
        /*0026*/ 	.short	0x0101


	//----- nvinfo : EIATTR_INT_WARP_WIDE_INSTR_OFFSETS
	.align		4
        /*0028*/ 	.byte	0x04, 0x31
        /*002a*/ 	.short	(.L_837 - .L_836)


	//   ....[0]....
.L_836:
        /*002c*/ 	.word	0x000031f0


	//   ....[1]....
        /*0030*/ 	.word	0x00005e20


	//----- nvinfo : EIATTR_COOP_GROUP_MASK_REGIDS
	.align		4
.L_837:
        /*0034*/ 	.byte	0x04, 0x29
        /*0036*/ 	.short	(.L_839 - .L_838)


	//   ....[0]....
.L_838:
        /*0038*/ 	.word	0xffffffff


	//   ....[1]....
        /*003c*/ 	.word	0xffffffff


	//   ....[2]....
        /*0040*/ 	.word	0xffffffff


	//   ....[3]....
        /*0044*/ 	.word	0xffffffff


	//   ....[4]....
        /*0048*/ 	.word	0xffffffff


	//   ....[5]....
        /*004c*/ 	.word	0xffffffff


	//   ....[6]....
        /*0050*/ 	.word	0xffffffff


	//   ....[7]....
        /*0054*/ 	.word	0xffffffff


	//   ....[8]....
        /*0058*/ 	.word	0xffffffff


	//   ....[9]....
        /*005c*/ 	.word	0xffffffff


	//----- nvinfo : EIATTR_COOP_GROUP_INSTR_OFFSETS
	.align		4
.L_839:
        /*0060*/ 	.byte	0x04, 0x28
        /*0062*/ 	.short	(.L_841 - .L_840)


	//   ....[0]....
.L_840:
        /*0064*/ 	.word	0x00002590


	//   ....[1]....
        /*0068*/ 	.word	0x000025d0


	//   ....[2]....
        /*006c*/ 	.word	0x00002660


	//   ....[3]....
        /*0070*/ 	.word	0x00002680


	//   ....[4]....
        /*0074*/ 	.word	0x000026b0


	//   ....[5]....
        /*0078*/ 	.word	0x000026d0


	//   ....[6]....
        /*007c*/ 	.word	0x00002700


	//   ....[7]....
        /*0080*/ 	.word	0x00002720


	//   ....[8]....
        /*0084*/ 	.word	0x00002750


	//   ....[9]....
        /*0088*/ 	.word	0x00002770


	//----- nvinfo : EIATTR_EXIT_INSTR_OFFSETS
	.align		4
.L_841:
        /*008c*/ 	.byte	0x04, 0x1c
        /*008e*/ 	.short	(.L_843 - .L_842)


	//   ....[0]....
.L_842:
        /*0090*/ 	.word	0x00005f10


	//   ....[1]....
        /*0094*/ 	.word	0x00006050


	//   ....[2]....
        /*0098*/ 	.word	0x000062b0


	//----- nvinfo : EIATTR_MAX_THREADS
	.align		4
.L_843:
        /*009c*/ 	.byte	0x04, 0x05
        /*009e*/ 	.short	(.L_845 - .L_844)
.L_844:
        /*00a0*/ 	.word	0x00000280
        /*00a4*/ 	.word	0x00000001
        /*00a8*/ 	.word	0x00000001


	//----- nvinfo : EIATTR_CRS_STACK_SIZE
	.align		4
.L_845:
        /*00ac*/ 	.byte	0x04, 0x1e
        /*00ae*/ 	.short	(.L_847 - .L_846)
.L_846:
        /*00b0*/ 	.word	0x00000000


	//----- nvinfo : EIATTR_CBANK_PARAM_SIZE
	.align		4
.L_847:
        /*00b4*/ 	.byte	0x03, 0x19
        /*00b6*/ 	.short	0x00b8


	//----- nvinfo : EIATTR_PARAM_CBANK
	.align		4
        /*00b8*/ 	.byte	0x04, 0x0a
        /*00ba*/ 	.short	(.L_849 - .L_848)
	.align		4
.L_848:
        /*00bc*/ 	.word	index@(.nv.constant0._Z35group_norm_nhwc_bwd_one_pass_kernelI11Fp16IOBf16WLi128ELi80ELi640EEv26Group_norm_nhwc_bwd_params)
        /*00c0*/ 	.short	0x0210
        /*00c2*/ 	.short	0x00b8


	//----- nvinfo : EIATTR_SW_WAR
	.align		4
.L_849:
        /*00c4*/ 	.byte	0x04, 0x36
        /*00c6*/ 	.short	(.L_851 - .L_850)
.L_850:
        /*00c8*/ 	.word	0x00000008
.L_851:


//--------------------- .nv.info._Z35group_norm_nhwc_bwd_one_pass_kernelI11Fp16IOBf16WLi256ELi80ELi640EEv26Group_norm_nhwc_bwd_params --------------------------
	.section	.nv.info._Z35group_norm_nhwc_bwd_one_pass_kernelI11Fp16IOBf16WLi256ELi80ELi640EEv26Group_norm_nhwc_bwd_params,"",@"SHT_CUDA_INFO"
	.sectionflags	@""
	.align	4


	//----- nvinfo : EIATTR_CUDA_API_VERSION
	.align		4
        /*0000*/ 	.byte	0x04, 0x37
        /*0002*/ 	.short	(.L_853 - .L_852)
.L_852:
        /*0004*/ 	.word	0x00000082


	//----- nvinfo : EIATTR_KPARAM_INFO
	.align		4
.L_853:
        /*0008*/ 	.byte	0x04, 0x17
        /*000a*/ 	.short	(.L_855 - .L_854)
.L_854:
        /*000c*/ 	.word	0x00000000
        /*0010*/ 	.short	0x0000
        /*0012*/ 	.short	0x0000
        /*0014*/ 	.byte	0x00, 0xf0, 0xe1, 0x02


	//----- nvinfo : EIATTR_SPARSE_MMA_MASK
	.align		4
.L_855:
        /*0018*/ 	.byte	0x03, 0x50
        /*001a*/ 	.short	0x0000


	//----- nvinfo : EIATTR_MAXREG_COUNT
	.align		4
        /*001c*/ 	.byte	0x03, 0x1b
        /*001e*/ 	.short	0x0060


	//----- nvinfo : EIATTR_NUM_BARRIERS
	.align		4
        /*0020*/ 	.byte	0x02, 0x4c
        /*0022*/ 	.byte	0x01
	.zero		1


	//----- nvinfo : EIATTR_MERCURY_ISA_VERSION
	.align		4
        /*0024*/ 	.byte	0x03, 0x5f
        /*0026*/ 	.short	0x0101


	//----- nvinfo : EIATTR_INT_WARP_WIDE_INSTR_OFFSETS
	.align		4
        /*0028*/ 	.byte	0x04, 0x31
        /*002a*/ 	.short	(.L_857 - .L_856)


	//   ....[0]....
.L_856:
        /*002c*/ 	.word	0x000050b0


	//   ....[1]....
        /*0030*/ 	.word	0x00009730


	//----- nvinfo : EIATTR_COOP_GROUP_MASK_REGIDS
	.align		4
.L_857:
        /*0034*/ 	.byte	0x04, 0x29
        /*0036*/ 	.short	(.L_859 - .L_858)


	//   ....[0]....
.L_858:
        /*0038*/ 	.word	0xffffffff


	//   ....[1]....
        /*003c*/ 	.word	0xffffffff


	//   ....[2]....
        /*0040*/ 	.word	0xffffffff


	//   ....[3]....
        /*0044*/ 	.word	0xffffffff


	//   ....[4]....
        /*0048*/ 	.word	0xffffffff


	//   ....[5]....
        /*004c*/ 	.word	0xffffffff


	//   ....[6]....
        /*0050*/ 	.word	0xffffffff


	//   ....[7]....
        /*0054*/ 	.word	0xffffffff


	//   ....[8]....
        /*0058*/ 	.word	0xffffffff


	//   ....[9]....
        /*005c*/ 	.word	0xffffffff


	//----- nvinfo : EIATTR_COOP_GROUP_INSTR_OFFSETS
	.align		4
.L_859:
        /*0060*/ 	.byte	0x04, 0x28
        /*0062*/ 	.short	(.L_861 - .L_860)


	//   ....[0]....
.L_860:
        /*0064*/ 	.word	0x00004390


	//   ....[1]....
        /*0068*/ 	.word	0x000043d0


	//   ....[2]....
        /*006c*/ 	.word	0x000044a0


	//   ....[3]....
        /*0070*/ 	.word	0x000044c0


	//   ....[4]....
        /*0074*/ 	.word	0x000044f0


	//   ....[5]....
        /*0078*/ 	.word	0x00004510


	//   ....[6]....
        /*007c*/ 	.word	0x00004540


	//   ....[7]....
        /*0080*/ 	.word	0x00004560


	//   ....[8]....
        /*0084*/ 	.word	0x00004590


	//   ....[9]....
        /*0088*/ 	.word	0x000045b0


	//----- nvinfo : EIATTR_EXIT_INSTR_OFFSETS
	.align		4
.L_861:
        /*008c*/ 	.byte	0x04, 0x1c
        /*008e*/ 	.short	(.L_863 - .L_862)


	//   ....[0]....
.L_862:
        /*0090*/ 	.word	0x00009820


	//   ....[1]....
        /*0094*/ 	.word	0x00009960


	//   ....[2]....
        /*0098*/ 	.word	0x00009bc0


	//----- nvinfo : EIATTR_MAX_THREADS
	.align		4
.L_863:
        /*009c*/ 	.byte	0x04, 0x05
        /*009e*/ 	.short	(.L_865 - .L_864)
.L_864:
        /*00a0*/ 	.word	0x00000280
        /*00a4*/ 	.word	0x00000001
        /*00a8*/ 	.word	0x00000001


	//----- nvinfo : EIATTR_CRS_STACK_SIZE
	.align		4
.L_865:
        /*00ac*/ 	.byte	0x04, 0x1e
        /*00ae*/ 	.short	(.L_867 - .L_866)
.L_866:
        /*00b0*/ 	.word	0x00000000


	//----- nvinfo : EIATTR_CBANK_PARAM_SIZE
	.align		4
.L_867:
        /*00b4*/ 	.byte	0x03, 0x19
        /*00b6*/ 	.short	0x00b8


	//----- nvinfo : EIATTR_PARAM_CBANK
	.align		4
        /*00b8*/ 	.byte	0x04, 0x0a
        /*00ba*/ 	.short	(.L_869 - .L_868)
	.align		4
.L_868:
        /*00bc*/ 	.word	index@(.nv.constant0._Z35group_norm_nhwc_bwd_one_pass_kernelI11Fp16IOBf16WLi256ELi80ELi640EEv26Group_norm_nhwc_bwd_params)
        /*00c0*/ 	.short	0x0210
        /*00c2*/ 	.short	0x00b8


	//----- nvinfo : EIATTR_SW_WAR
	.align		4
.L_869:
        /*00c4*/ 	.byte	0x04, 0x36
        /*00c6*/ 	.short	(.L_871 - .L_870)
.L_870:
        /*00c8*/ 	.word	0x00000008
.L_871:


//--------------------- .nv.info._Z35group_norm_nhwc_bwd_one_pass_kernelI11Fp16IOBf16WLi512ELi80ELi640EEv26Group_norm_nhwc_bwd_params --------------------------
	.section	.nv.info._Z35group_norm_nhwc_bwd_one_pass_kernelI11Fp16IOBf16WLi512ELi80ELi640EEv26Group_norm_nhwc_bwd_params,"",@"SHT_CUDA_INFO"
	.sectionflags	@""
	.align	4


	//----- nvinfo : EIATTR_CUDA_API_VERSION
	.align		4
        /*0000*/ 	.byte	0x04, 0x37
        /*0002*/ 	.short	(.L_873 - .L_872)
.L_872:
        /*0004*/ 	.word	0x00000082


	//----- nvinfo : EIATTR_KPARAM_INFO
	.align		4
.L_873:
        /*0008*/ 	.byte	0x04, 0x17
        /*000a*/ 	.short	(.L_875 - .L_874)
.L_874:
        /*000c*/ 	.word	0x00000000
        /*0010*/ 	.short	0x0000
        /*0012*/ 	.short	0x0000
        /*0014*/ 	.byte	0x00, 0xf0, 0xe1, 0x02


	//----- nvinfo : EIATTR_SPARSE_MMA_MASK
	.align		4
.L_875:
        /*0018*/ 	.byte	0x03, 0x50
        /*001a*/ 	.short	0x0000


	//----- nvinfo : EIATTR_MAXREG_COUNT
	.align		4
        /*001c*/ 	.byte	0x03, 0x1b
        /*001e*/ 	.short	0x0060


	//----- nvinfo : EIATTR_NUM_BARRIERS
	.align		4
        /*0020*/ 	.byte	0x02, 0x4c
        /*0022*/ 	.byte	0x01
	.zero		1


	//----- nvinfo : EIATTR_ANNOTATIONS
	.align		4
        /*0024*/ 	.byte	0x04, 0x55
        /*0026*/ 	.short	(.L_877 - .L_876)


	//   ....[0]....
.L_876:
        /*0028*/ 	.word	0x00000001
        /*002c*/ 	.byte	0xe0, 0x02, 0x00, 0x00, 0x01, 0x00, 0x00, 0x00, 0x10, 0x03, 0x00, 0x00, 0x01, 0x00, 0x00, 0x00
        /*003c*/ 	.byte	0xd0, 0x03, 0x00, 0x00, 0x01, 0x00, 0x00, 0x00, 0x90, 0x80, 0x00, 0x00, 0x01, 0x00, 0x00, 0x00
        /*004c*/ 	.byte	0x90, 0x82, 0x00, 0x00, 0x01, 0x00, 0x00, 0x00, 0xa0, 0x82, 0x00, 0x00


	//----- nvinfo : EIATTR_MERCURY_ISA_VERSION
	.align		4
.L_877:
        /*0058*/ 	.byte	0x03, 0x5f
        /*005a*/ 	.short	0x0101


	//----- nvinfo : EIATTR_INT_WARP_WIDE_INSTR_OFFSETS
	.align		4
        /*005c*/ 	.byte	0x04, 0x31
        /*005e*/ 	.short	(.L_879 - .L_878)


	//   ....[0]....
.L_878:
        /*0060*/ 	.word	0x00008f00


	//   ....[1]....
        /*0064*/ 	.word	0x000091e0


	//   ....[2]....
        /*0068*/ 	.word	0x00009290


	//   ....[3]....
        /*006c*/ 	.word	0x000092a0


	//   ....[4]....
        /*0070*/ 	.word	0x00009380


	//   ....[5]....
        /*0074*/ 	.word	0x00009440


	//   ....[6]....
        /*0078*/ 	.word	0x000094d0


	//   ....[7]....
        /*007c*/ 	.word	0x00009560


	//   ....[8]....
        /*0080*/ 	.word	0x00009620


	//   ....[9]....
        /*0084*/ 	.word	0x000096b0


	//   ....[10]....
        /*0088*/ 	.word	0x00009740


	//   ....[11]....
        /*008c*/ 	.word	0x00009800


	//   ....[12]....
        /*0090*/ 	.word	0x00009860


	//   ....[13]....
        /*0094*/ 	.word	0x00009910


	//   ....[14]....
        /*0098*/ 	.word	0x00009a10


	//   ....[15]....
        /*009c*/ 	.word	0x00009a30


	//   ....[16]....
        /*00a0*/ 	.word	0x00009af0


	//   ....[17]....
        /*00a4*/ 	.word	0x00009c60


	//   ....[18]....
        /*00a8*/ 	.word	0x00009d20


	//   ....[19]....
        /*00ac*/ 	.word	0x00009d30


	//   ....[20]....
        /*00b0*/ 	.word	0x00009d40


	//   ....[21]....
        /*00b4*/ 	.word	0x00009eb0


	//   ....[22]....
        /*00b8*/ 	.word	0x00009f60


	//   ....[23]....
        /*00bc*/ 	.word	0x00009f80


	//   ....[24]....
        /*00c0*/ 	.word	0x00009fb0


	//   ....[25]....
        /*00c4*/ 	.word	0x0000a1c0


	//   ....[26]....
        /*00c8*/ 	.word	0x0000a280


	//   ....[27]....
        /*00cc*/ 	.word	0x0000a2e0


	//   ....[28]....
        /*00d0*/ 	.word	0x0000a310


	//   ....[29]....
        /*00d4*/ 	.word	0x0000a5c0


	//   ....[30]....
        /*00d8*/ 	.word	0x0000a640


	//   ....[31]....
        /*00dc*/ 	.word	0x00011800


	//----- nvinfo : EIATTR_COOP_GROUP_MASK_REGIDS
	.align		4
.L_879:
        /*00e0*/ 	.byte	0x04, 0x29
        /*00e2*/ 	.short	(.L_881 - .L_880)


	//   ....[0]....
.L_880:
        /*00e4*/ 	.word	0xffffffff


	//   ....[1]....
        /*00e8*/ 	.word	0xffffffff


	//   ....[2]....
        /*00ec*/ 	.word	0xffffffff


	//   ....[3]....
        /*00f0*/ 	.word	0xffffffff


	//   ....[4]....
        /*00f4*/ 	.word	0xffffffff


	//   ....[5]....
        /*00f8*/ 	.word	0xffffffff


	//   ....[6]....
        /*00fc*/ 	.word	0xffffffff


	//   ....[7]....
        /*0100*/ 	.word	0xffffffff


	//   ....[8]....
        /*0104*/ 	.word	0xffffffff


	//   ....[9]....
        /*0108*/ 	.word	0xffffffff


	//----- nvinfo : EIATTR_COOP_GROUP_INSTR_OFFSETS
	.align		4
.L_881:
        /*010c*/ 	.byte	0x04, 0x28
        /*010e*/ 	.short	(.L_883 - .L_882)


	//   ....[0]....
.L_882:
        /*0110*/ 	.word	0x00008120


	//   ....[1]....
        /*0114*/ 	.word	0x00008130


	//   ....[2]....
        /*0118*/ 	.word	0x00008180


	//   ....[3]....
        /*011c*/ 	.word	0x00008190


	//   ....[4]....
        /*0120*/ 	.word	0x000081c0


	//   ....[5]....
        /*0124*/ 	.word	0x000081e0


	//   ....[6]....
        /*0128*/ 	.word	0x00008210


	//   ....[7]....
        /*012c*/ 	.word	0x00008230


	//   ....[8]....
        /*0130*/ 	.word	0x000082c0


	//   ....[9]....
        /*0134*/ 	.word	0x000082d0


	//----- nvinfo : EIATTR_EXIT_INSTR_OFFSETS
	.align		4
.L_883:
        /*0138*/ 	.byte	0x04, 0x1c
        /*013a*/ 	.short	(.L_885 - .L_884)


	//   ....[0]....
.L_884:
        /*013c*/ 	.word	0x000118f0


	//   ....[1]....
        /*0140*/ 	.word	0x00011a30


	//   ....[2]....
        /*0144*/ 	.word	0x00011ca0


	//----- nvinfo : EIATTR_MAX_THREADS
	.align		4
.L_885:
        /*0148*/ 	.byte	0x04, 0x05
        /*014a*/ 	.short	(.L_887 - .L_886)
.L_886:
        /*014c*/ 	.word	0x00000280
        /*0150*/ 	.word	0x00000001
        /*0154*/ 	.word	0x00000001


	//----- nvinfo : EIATTR_CRS_STACK_SIZE
	.align		4
.L_887:
        /*0158*/ 	.byte	0x04, 0x1e
        /*015a*/ 	.short	(.L_889 - .L_888)
.L_888:
        /*015c*/ 	.word	0x00000000


	//----- nvinfo : EIATTR_CBANK_PARAM_SIZE
	.align		4
.L_889:
        /*0160*/ 	.byte	0x03, 0x19
        /*0162*/ 	.short	0x00b8


	//----- nvinfo : EIATTR_PARAM_CBANK
	.align		4
        /*0164*/ 	.byte	0x04, 0x0a
        /*0166*/ 	.short	(.L_891 - .L_890)
	.align		4
.L_890:
        /*0168*/ 	.word	index@(.nv.constant0._Z35group_norm_nhwc_bwd_one_pass_kernelI11Fp16IOBf16WLi512ELi80ELi640EEv26Group_norm_nhwc_bwd_params)
        /*016c*/ 	.short	0x0210
        /*016e*/ 	.short	0x00b8


	//----- nvinfo : EIATTR_SW_WAR
	.align		4
.L_891:
        /*0170*/ 	.byte	0x04, 0x36
        /*0172*/ 	.short	(.L_893 - .L_892)
.L_892:
        /*0174*/ 	.word	0x00000008
.L_893:


//--------------------- .nv.info._Z35group_norm_nhwc_bwd_one_pass_kernelI11Fp16IOFp16WLi64ELi80ELi640EEv26Group_norm_nhwc_bwd_params --------------------------
	.section	.nv.info._Z35group_norm_nhwc_bwd_one_pass_kernelI11Fp16IOFp16WLi64ELi80ELi640EEv26Group_norm_nhwc_bwd_params,"",@"SHT_CUDA_INFO"
	.sectionflags	@""
	.align	4


	//----- nvinfo : EIATTR_CUDA_API_VERSION
	.align		4
        /*0000*/ 	.byte	0x04, 0x37
        /*0002*/ 	.short	(.L_895 - .L_894)
.L_894:
        /*0004*/ 	.word	0x00000082


	//----- nvinfo : EIATTR_KPARAM_INFO
	.align		4
.L_895:
        /*0008*/ 	.byte	0x04, 0x17
        /*000a*/ 	.short	(.L_897 - .L_896)
.L_896:
        /*000c*/ 	.word	0x00000000
        /*0010*/ 	.short	0x0000
        /*0012*/ 	.short	0x0000
        /*0014*/ 	.byte	0x00, 0xf0, 0xe1, 0x02


	//----- nvinfo : EIATTR_SPARSE_MMA_MASK
	.align		4
.L_897:
        /*0018*/ 	.byte	0x03, 0x50
        /*001a*/ 	.short	0x0000


	//----- nvinfo : EIATTR_MAXREG_COUNT
	.align		4
        /*001c*/ 	.byte	0x03, 0x1b
        /*001e*/ 	.short	0x0060


	//----- nvinfo : EIATTR_NUM_BARRIERS
	.align		4
        /*0020*/ 	.byte	0x02, 0x4c
        /*0022*/ 	.byte	0x01
	.zero		1


	//----- nvinfo : EIATTR_MERCURY_ISA_VERSION
	.align		4
        /*0024*/ 	.byte	0x03, 0x5f
        /*0026*/ 	.short	0x0101


	//----- nvinfo : EIATTR_INT_WARP_WIDE_INSTR_OFFSETS
	.align		4
        /*0028*/ 	.byte	0x04, 0x31
        /*002a*/ 	.short	(.L_899 - .L_898)


	//   ....[0]....
.L_898:
        /*002c*/ 	.word	0x00002400


	//   ....[1]....
        /*0030*/ 	.word	0x00004430


	//----- nvinfo : EIATTR_COOP_GROUP_MASK_REGIDS
	.align		4
.L_899:
        /*0034*/ 	.byte	0x04, 0x29
        /*0036*/ 	.short	(.L_901 - .L_900)


	//   ....[0]....
.L_900:
        /*0038*/ 	.word	0xffffffff


	//   ....[1]....
        /*003c*/ 	.word	0xffffffff


	//   ....[2]....
        /*0040*/ 	.word	0xffffffff


	//   ....[3]....
        /*0044*/ 	.word	0xffffffff


	//   ....[4]....
        /*0048*/ 	.word	0xffffffff


	//   ....[5]....
        /*004c*/ 	.word	0xffffffff


	//   ....[6]....
        /*0050*/ 	.word	0xffffffff


	//   ....[7]....
        /*0054*/ 	.word	0xffffffff


	//   ....[8]....
        /*0058*/ 	.word	0xffffffff


	//   ....[9]....
        /*005c*/ 	.word	0xffffffff


	//----- nvinfo : EIATTR_COOP_GROUP_INSTR_OFFSETS
	.align		4
.L_901:
        /*0060*/ 	.byte	0x04, 0x28
        /*0062*/ 	.short	(.L_903 - .L_902)


	//   ....[0]....
.L_902:
        /*0064*/ 	.word	0x000016d0


	//   ....[1]....
        /*0068*/ 	.word	0x00001710


	//   ....[2]....
        /*006c*/ 	.word	0x00001820


	//   ....[3]....
        /*0070*/ 	.word	0x00001840


	//   ....[4]....
        /*0074*/ 	.word	0x00001870


	//   ....[5]....
        /*0078*/ 	.word	0x00001890


	//   ....[6]....
        /*007c*/ 	.word	0x000018c0


	//   ....[7]....
        /*0080*/ 	.word	0x000018e0


	//   ....[8]....
        /*0084*/ 	.word	0x00001910


	//   ....[9]....
        /*0088*/ 	.word	0x00001930


	//----- nvinfo : EIATTR_EXIT_INSTR_OFFSETS
	.align		4
.L_903:
        /*008c*/ 	.byte	0x04, 0x1c
        /*008e*/ 	.short	(.L_905 - .L_904)


	//   ....[0]....
.L_904:
        /*0090*/ 	.word	0x00004520


	//   ....[1]....
        /*0094*/ 	.word	0x00004660


	//   ....[2]....
        /*0098*/ 	.word	0x000048c0


	//----- nvinfo : EIATTR_MAX_THREADS
	.align		4
.L_905:
        /*009c*/ 	.byte	0x04, 0x05
        /*009e*/ 	.short	(.L_907 - .L_906)
.L_906:
        /*00a0*/ 	.word	0x00000280
        /*00a4*/ 	.word	0x00000001
        /*00a8*/ 	.word	0x00000001


	//----- nvinfo : EIATTR_CRS_STACK_SIZE
	.align		4
.L_907:
        /*00ac*/ 	.byte	0x04, 0x1e
        /*00ae*/ 	.short	(.L_909 - .L_908)
.L_908:
        /*00b0*/ 	.word	0x00000000


	//----- nvinfo : EIATTR_CBANK_PARAM_SIZE
	.align		4
.L_909:
        /*00b4*/ 	.byte	0x03, 0x19
        /*00b6*/ 	.short	0x00b8


	//----- nvinfo : EIATTR_PARAM_CBANK
	.align		4
        /*00b8*/ 	.byte	0x04, 0x0a
        /*00ba*/ 	.short	(.L_911 - .L_910)
	.align		4
.L_910:
        /*00bc*/ 	.word	index@(.nv.constant0._Z35group_norm_nhwc_bwd_one_pass_kernelI11Fp16IOFp16WLi64ELi80ELi640EEv26Group_norm_nhwc_bwd_params)
        /*00c0*/ 	.short	0x0210
        /*00c2*/ 	.short	0x00b8


	//----- nvinfo : EIATTR_SW_WAR
	.align		4
.L_911:
        /*00c4*/ 	.byte	0x04, 0x36
        /*00c6*/ 	.short	(.L_913 - .L_912)
.L_912:
        /*00c8*/ 	.word	0x00000008
.L_913:


//--------------------- .nv.info._Z35group_norm_nhwc_bwd_one_pass_kernelI11Fp16IOFp16WLi128ELi80ELi640EEv26Group_norm_nhwc_bwd_params --------------------------
	.section	.nv.info._Z35group_norm_nhwc_bwd_one_pass_kernelI11Fp16IOFp16WLi128ELi80ELi640EEv26Group_norm_nhwc_bwd_params,"",@"SHT_CUDA_INFO"
	.sectionflags	@""
	.align	4


	//----- nvinfo : EIATTR_CUDA_API_VERSION
	.align		4
        /*0000*/ 	.byte	0x04, 0x37
        /*0002*/ 	.short	(.L_915 - .L_914)
.L_914:
        /*0004*/ 	.word	0x00000082


	//----- nvinfo : EIATTR_KPARAM_INFO
	.align		4
.L_915:
        /*0008*/ 	.byte	0x04, 0x17
        /*000a*/ 	.short	(.L_917 - .L_916)
.L_916:
        /*000c*/ 	.word	0x00000000
        /*0010*/ 	.short	0x0000
        /*0012*/ 	.short	0x0000
        /*0014*/ 	.byte	0x00, 0xf0, 0xe1, 0x02


	//----- nvinfo : EIATTR_SPARSE_MMA_MASK
	.align		4
.L_917:
        /*0018*/ 	.byte	0x03, 0x50
        /*001a*/ 	.short	0x0000


	//----- nvinfo : EIATTR_MAXREG_COUNT
	.align		4
        /*001c*/ 	.byte	0x03, 0x1b
        /*001e*/ 	.short	0x0060


	//----- nvinfo : EIATTR_NUM_BARRIERS
	.align		4
        /*0020*/ 	.byte	0x02, 0x4c
        /*0022*/ 	.byte	0x01
	.zero		1


	//----- nvinfo : EIATTR_MERCURY_ISA_VERSION
	.align		4
        /*0024*/ 	.byte	0x03, 0x5f
        /*0026*/ 	.short	0x0101


	//----- nvinfo : EIATTR_INT_WARP_WIDE_INSTR_OFFSETS
	.align		4
        /*0028*/ 	.byte	0x04, 0x31
        /*002a*/ 	.short	(.L_919 - .L_918)


	//   ....[0]....
.L_918:
        /*002c*/ 	.word	0x000031f0


	//   ....[1]....
        /*0030*/ 	.word	0x00005e20


	//----- nvinfo : EIATTR_COOP_GROUP_MASK_REGIDS
	.align		4
.L_919:
        /*0034*/ 	.byte	0x04, 0x29
        /*0036*/ 	.short	(.L_921 - .L_920)


	//   ....[0]....
.L_920:
        /*0038*/ 	.word	0xffffffff


	//   ....[1]....
        /*003c*/ 	.word	0xffffffff


	//   ....[2]....
        /*0040*/ 	.word	0xffffffff


	//   ....[3]....
        /*0044*/ 	.word	0xffffffff


	//   ....[4]....
        /*0048*/ 	.word	0xffffffff


	//   ....[5]....
        /*004c*/ 	.word	0xffffffff


	//   ....[6]....
        /*0050*/ 	.word	0xffffffff


	//   ....[7]....
        /*0054*/ 	.word	0xffffffff


	//   ....[8]....
        /*0058*/ 	.word	0xffffffff


	//   ....[9]....
        /*005c*/ 	.word	0xffffffff


	//----- nvinfo : EIATTR_COOP_GROUP_INSTR_OFFSETS
	.align		4
.L_921:
        /*0060*/ 	.byte	0x04, 0x28
        /*0062*/ 	.short	(.L_923 - .L_922)


	//   ....[0]....
.L_922:
        /*0064*/ 	.word	0x00002590


	//   ....[1]....
        /*0068*/ 	.word	0x000025d0


	//   ....[2]....
        /*006c*/ 	.word	0x00002660


	//   ....[3]....
        /*0070*/ 	.word	0x00002680


	//   ....[4]....
        /*0074*/ 	.word	0x000026b0


	//   ....[5]....
        /*0078*/ 	.word	0x000026d0


	//   ....[6]....
        /*007c*/ 	.word	0x00002700


	//   ....[7]....
        /*0080*/ 	.word	0x00002720


	//   ....[8]....
        /*0084*/ 	.word	0x00002750


	//   ....[9]....
        /*0088*/ 	.word	0x00002770


	//----- nvinfo : EIATTR_EXIT_INSTR_OFFSETS
	.align		4
.L_923:
        /*008c*/ 	.byte	0x04, 0x1c
        /*008e*/ 	.short	(.L_925 - .L_924)


	//   ....[0]....
.L_924:
        /*0090*/ 	.word	0x00005f10


	//   ....[1]....
        /*0094*/ 	.word	0x00006050


	//   ....[2]....
        /*0098*/ 	.word	0x000062b0


	//----- nvinfo : EIATTR_MAX_THREADS
	.align		4
.L_925:
        /*009c*/ 	.byte	0x04, 0x05
        /*009e*/ 	.short	(.L_927 - .L_926)
.L_926:
        /*00a0*/ 	.word	0x00000280
        /*00a4*/ 	.word	0x00000001
        /*00a8*/ 	.word	0x00000001


	//----- nvinfo : EIATTR_CRS_STACK_SIZE
	.align		4
.L_927:
        /*00ac*/ 	.byte	0x04, 0x1e
        /*00ae*/ 	.short	(.L_929 - .L_928)
.L_928:
        /*00b0*/ 	.word	0x00000000


	//----- nvinfo : EIATTR_CBANK_PARAM_SIZE
	.align		4
.L_929:
        /*00b4*/ 	.byte	0x03, 0x19
        /*00b6*/ 	.short	0x00b8


	//----- nvinfo : EIATTR_PARAM_CBANK
	.align		4
        /*00b8*/ 	.byte	0x04, 0x0a
        /*00ba*/ 	.short	(.L_931 - .L_930)
	.align		4
.L_930:
        /*00bc*/ 	.word	index@(.nv.constant0._Z35group_norm_nhwc_bwd_one_pass_kernelI11Fp16IOFp16WLi128ELi80ELi640EEv26Group_norm_nhwc_bwd_params)
        /*00c0*/ 	.short	0x0210
        /*00c2*/ 	.short	0x00b8


	//----- nvinfo : EIATTR_SW_WAR
	.align		4
.L_931:
        /*00c4*/ 	.byte	0x04, 0x36
        /*00c6*/ 	.short	(.L_933 - .L_932)
.L_932:
        /*00c8*/ 	.word	0x00000008
.L_933:


//--------------------- .nv.info._Z35group_norm_nhwc_bwd_one_pass_kernelI11Fp16IOFp16WLi256ELi80ELi640EEv26Group_norm_nhwc_bwd_params --------------------------
	.section	.nv.info._Z35group_norm_nhwc_bwd_one_pass_kernelI11Fp16IOFp16WLi256ELi80ELi640EEv26Group_norm_nhwc_bwd_params,"",@"SHT_CUDA_INFO"
	.sectionflags	@""
	.align	4


	//----- nvinfo : EIATTR_CUDA_API_VERSION
	.align		4
        /*0000*/ 	.byte	0x04, 0x37
        /*0002*/ 	.short	(.L_935 - .L_934)
.L_934:
        /*0004*/ 	.word	0x00000082


	//----- nvinfo : EIATTR_KPARAM_INFO
	.align		4
.L_935:
        /*0008*/ 	.byte	0x04, 0x17
        /*000a*/ 	.short	(.L_937 - .L_936)
.L_936:
        /*000c*/ 	.word	0x00000000
        /*0010*/ 	.short	0x0000
        /*0012*/ 	.short	0x0000
        /*0014*/ 	.byte	0x00, 0xf0, 0xe1, 0x02


	//----- nvinfo : EIATTR_SPARSE_MMA_MASK
	.align		4
.L_937:
        /*0018*/ 	.byte	0x03, 0x50
        /*001a*/ 	.short	0x0000


	//----- nvinfo : EIATTR_MAXREG_COUNT
	.align		4
        /*001c*/ 	.byte	0x03, 0x1b
        /*001e*/ 	.short	0x0060


	//----- nvinfo : EIATTR_NUM_BARRIERS
	.align		4
        /*0020*/ 	.byte	0x02, 0x4c
        /*0022*/ 	.byte	0x01
	.zero		1


	//----- nvinfo : EIATTR_MERCURY_ISA_VERSION
	.align		4
        /*0024*/ 	.byte	0x03, 0x5f
        /*0026*/ 	.short	0x0101


	//----- nvinfo : EIATTR_INT_WARP_WIDE_INSTR_OFFSETS
	.align		4
        /*0028*/ 	.byte	0x04, 0x31
        /*002a*/ 	.short	(.L_939 - .L_938)


	//   ....[0]....
.L_938:
        /*002c*/ 	.word	0x000050b0


	//   ....[1]....
        /*0030*/ 	.word	0x00009730


	//----- nvinfo : EIATTR_COOP_GROUP_MASK_REGIDS
	.align		4
.L_939:
        /*0034*/ 	.byte	0x04, 0x29
        /*0036*/ 	.short	(.L_941 - .L_940)


	//   ....[0]....
.L_940:
        /*0038*/ 	.word	0xffffffff


	//   ....[1]....
        /*003c*/ 	.word	0xffffffff


	//   ....[2]....
        /*0040*/ 	.word	0xffffffff


	//   ....[3]....
        /*0044*/ 	.word	0xffffffff


	//   ....[4]....
        /*0048*/ 	.word	0xffffffff


	//   ....[5]....
        /*004c*/ 	.word	0xffffffff


	//   ....[6]....
        /*0050*/ 	.word	0xffffffff


	//   ....[7]....
        /*0054*/ 	.word	0xffffffff


	//   ....[8]....
        /*0058*/ 	.word	0xffffffff


	//   ....[9]....
        /*005c*/ 	.word	0xffffffff


	//----- nvinfo : EIATTR_COOP_GROUP_INSTR_OFFSETS
	.align		4
.L_941:
        /*0060*/ 	.byte	0x04, 0x28
        /*0062*/ 	.short	(.L_943 - .L_942)


	//   ....[0]....
.L_942:
        /*0064*/ 	.word	0x00004390


	//   ....[1]....
        /*0068*/ 	.word	0x000043d0


	//   ....[2]....
        /*006c*/ 	.word	0x000044a0


	//   ....[3]....
        /*0070*/ 	.word	0x000044c0


	//   ....[4]....
        /*0074*/ 	.word	0x000044f0


	//   ....[5]....
        /*0078*/ 	.word	0x00004510


	//   ....[6]....
        /*007c*/ 	.word	0x00004540


	//   ....[7]....
        /*0080*/ 	.word	0x00004560


	//   ....[8]....
        /*0084*/ 	.word	0x00004590


	//   ....[9]....
        /*0088*/ 	.word	0x000045b0


	//----- nvinfo : EIATTR_EXIT_INSTR_OFFSETS
	.align		4
.L_943:
        /*008c*/ 	.byte	0x04, 0x1c
        /*008e*/ 	.short	(.L_945 - .L_944)


	//   ....[0]....
.L_944:
        /*0090*/ 	.word	0x00009820


	//   ....[1]....
        /*0094*/ 	.word	0x00009960


	//   ....[2]....
        /*0098*/ 	.word	0x00009bc0


	//----- nvinfo : EIATTR_MAX_THREADS
	.align		4
.L_945:
        /*009c*/ 	.byte	0x04, 0x05
        /*009e*/ 	.short	(.L_947 - .L_946)
.L_946:
        /*00a0*/ 	.word	0x00000280
        /*00a4*/ 	.word	0x00000001
        /*00a8*/ 	.word	0x00000001


	//----- nvinfo : EIATTR_CRS_STACK_SIZE
	.align		4
.L_947:
        /*00ac*/ 	.byte	0x04, 0x1e
        /*00ae*/ 	.short	(.L_949 - .L_948)
.L_948:
        /*00b0*/ 	.word	0x00000000


	//----- nvinfo : EIATTR_CBANK_PARAM_SIZE
	.align		4
.L_949:
        /*00b4*/ 	.byte	0x03, 0x19
        /*00b6*/ 	.short	0x00b8


	//----- nvinfo : EIATTR_PARAM_CBANK
	.align		4
        /*00b8*/ 	.byte	0x04, 0x0a
        /*00ba*/ 	.short	(.L_951 - .L_950)
	.align		4
.L_950:
        /*00bc*/ 	.word	index@(.nv.constant0._Z35group_norm_nhwc_bwd_one_pass_kernelI11Fp16IOFp16WLi256ELi80ELi640EEv26Group_norm_nhwc_bwd_params)
        /*00c0*/ 	.short	0x0210
        /*00c2*/ 	.short	0x00b8


	//----- nvinfo : EIATTR_SW_WAR
	.align		4
.L_951:
        /*00c4*/ 	.byte	0x04, 0x36
        /*00c6*/ 	.short	(.L_953 - .L_952)
.L_952:
        /*00c8*/ 	.word	0x00000008
.L_953:


//--------------------- .nv.info._Z35group_norm_nhwc_bwd_one_pass_kernelI11Fp16IOFp16WLi512ELi80ELi640EEv26Group_norm_nhwc_bwd_params --------------------------
	.section	.nv.info._Z35group_norm_nhwc_bwd_one_pass_kernelI11Fp16IOFp16WLi512ELi80ELi640EEv26Group_norm_nhwc_bwd_params,"",@"SHT_CUDA_INFO"
	.sectionflags	@""
	.align	4


	//----- nvinfo : EIATTR_CUDA_API_VERSION
	.align		4
        /*0000*/ 	.byte	0x04, 0x37
        /*0002*/ 	.short	(.L_955 - .L_954)
.L_954:
        /*0004*/ 	.word	0x00000082


	//----- nvinfo : EIATTR_KPARAM_INFO
	.align		4
.L_955:
        /*0008*/ 	.byte	0x04, 0x17
        /*000a*/ 	.short	(.L_957 - .L_956)
.L_956:
        /*000c*/ 	.word	0x00000000
        /*0010*/ 	.short	0x0000
        /*0012*/ 	.short	0x0000
        /*0014*/ 	.byte	0x00, 0xf0, 0xe1, 0x02


	//----- nvinfo : EIATTR_SPARSE_MMA_MASK
	.align		4
.L_957:
        /*0018*/ 	.byte	0x03, 0x50
        /*001a*/ 	.short	0x0000


	//----- nvinfo : EIATTR_MAXREG_COUNT
	.align		4
        /*001c*/ 	.byte	0x03, 0x1b
        /*001e*/ 	.short	0x0060


	//----- nvinfo : EIATTR_NUM_BARRIERS
	.align		4
        /*0020*/ 	.byte	0x02, 0x4c
        /*0022*/ 	.byte	0x01
	.zero		1


	//----- nvinfo : EIATTR_ANNOTATIONS
	.align		4
        /*0024*/ 	.byte	0x04, 0x55
        /*0026*/ 	.short	(.L_959 - .L_958)


	//   ....[0]....
.L_958:
        /*0028*/ 	.word	0x00000001
        /*002c*/ 	.byte	0xe0, 0x02, 0x00, 0x00, 0x01, 0x00, 0x00, 0x00, 0x10, 0x03, 0x00, 0x00, 0x01, 0x00, 0x00, 0x00
        /*003c*/ 	.byte	0xd0, 0x03, 0x00, 0x00, 0x01, 0x00, 0x00, 0x00, 0x90, 0x80, 0x00, 0x00, 0x01, 0x00, 0x00, 0x00
        /*004c*/ 	.byte	0x90, 0x82, 0x00, 0x00, 0x01, 0x00, 0x00, 0x00, 0xa0, 0x82, 0x00, 0x00


	//----- nvinfo : EIATTR_MERCURY_ISA_VERSION
	.align		4
.L_959:
        /*0058*/ 	.byte	0x03, 0x5f
        /*005a*/ 	.short	0x0101


	//----- nvinfo : EIATTR_INT_WARP_WIDE_INSTR_OFFSETS
	.align		4
        /*005c*/ 	.byte	0x04, 0x31
        /*005e*/ 	.short	(.L_961 - .L_960)


	//   ....[0]....
.L_960:
        /*0060*/ 	.word	0x00008f00


	//   ....[1]....
        /*0064*/ 	.word	0x000091e0


	//   ....[2]....
        /*0068*/ 	.word	0x00009290


	//   ....[3]....
        /*006c*/ 	.word	0x000092a0


	//   ....[4]....
        /*0070*/ 	.word	0x00009380


	//   ....[5]....
        /*0074*/ 	.word	0x00009440


	//   ....[6]....
        /*0078*/ 	.word	0x000094d0


	//   ....[7]....
        /*007c*/ 	.word	0x00009560


	//   ....[8]....
        /*0080*/ 	.word	0x00009620


	//   ....[9]....
        /*0084*/ 	.word	0x000096b0


	//   ....[10]....
        /*0088*/ 	.word	0x00009740


	//   ....[11]....
        /*008c*/ 	.word	0x00009800


	//   ....[12]....
        /*0090*/ 	.word	0x00009860


	//   ....[13]....
        /*0094*/ 	.word	0x00009910


	//   ....[14]....
        /*0098*/ 	.word	0x00009a10


	//   ....[15]....
        /*009c*/ 	.word	0x00009a30


	//   ....[16]....
        /*00a0*/ 	.word	0x00009af0


	//   ....[17]....
        /*00a4*/ 	.word	0x00009c60


	//   ....[18]....
        /*00a8*/ 	.word	0x00009d20


	//   ....[19]....
        /*00ac*/ 	.word	0x00009d30


	//   ....[20]....
        /*00b0*/ 	.word	0x00009d40


	//   ....[21]....
        /*00b4*/ 	.word	0x00009eb0


	//   ....[22]....
        /*00b8*/ 	.word	0x00009f60


	//   ....[23]....
        /*00bc*/ 	.word	0x00009f80


	//   ....[24]....
        /*00c0*/ 	.word	0x00009fb0


	//   ....[25]....
        /*00c4*/ 	.word	0x0000a1c0


	//   ....[26]....
        /*00c8*/ 	.word	0x0000a280


	//   ....[27]....
        /*00cc*/ 	.word	0x0000a2e0


	//   ....[28]....
        /*00d0*/ 	.word	0x0000a310


	//   ....[29]....
        /*00d4*/ 	.word	0x0000a5c0


	//   ....[30]....
        /*00d8*/ 	.word	0x0000a640


	//   ....[31]....
        /*00dc*/ 	.word	0x00011800


	//----- nvinfo : EIATTR_COOP_GROUP_MASK_REGIDS
	.align		4
.L_961:
        /*00e0*/ 	.byte	0x04, 0x29
        /*00e2*/ 	.short	(.L_963 - .L_962)


	//   ....[0]....
.L_962:
        /*00e4*/ 	.word	0xffffffff


	//   ....[1]....
        /*00e8*/ 	.word	0xffffffff


	//   ....[2]....
        /*00ec*/ 	.word	0xffffffff


	//   ....[3]....
        /*00f0*/ 	.word	0xffffffff


	//   ....[4]....
        /*00f4*/ 	.word	0xffffffff


	//   ....[5]....
        /*00f8*/ 	.word	0xffffffff


	//   ....[6]....
        /*00fc*/ 	.word	0xffffffff


	//   ....[7]....
        /*0100*/ 	.word	0xffffffff


	//   ....[8]....
        /*0104*/ 	.word	0xffffffff


	//   ....[9]....
        /*0108*/ 	.word	0xffffffff


	//----- nvinfo : EIATTR_COOP_GROUP_INSTR_OFFSETS
	.align		4
.L_963:
        /*010c*/ 	.byte	0x04, 0x28
        /*010e*/ 	.short	(.L_965 - .L_964)


	//   ....[0]....
.L_964:
        /*0110*/ 	.word	0x00008120


	//   ....[1]....
        /*0114*/ 	.word	0x00008130


	//   ....[2]....
        /*0118*/ 	.word	0x00008180


	//   ....[3]....
        /*011c*/ 	.word	0x00008190


	//   ....[4]....
        /*0120*/ 	.word	0x000081c0


	//   ....[5]....
        /*0124*/ 	.word	0x000081e0


	//   ....[6]....
        /*0128*/ 	.word	0x00008210


	//   ....[7]....
        /*012c*/ 	.word	0x00008230


	//   ....[8]....
        /*0130*/ 	.word	0x000082c0


	//   ....[9]....
        /*0134*/ 	.word	0x000082d0


	//----- nvinfo : EIATTR_EXIT_INSTR_OFFSETS
	.align		4
.L_965:
        /*0138*/ 	.byte	0x04, 0x1c
        /*013a*/ 	.short	(.L_967 - .L_966)


	//   ....[0]....
.L_966:
        /*013c*/ 	.word	0x000118f0


	//   ....[1]....
        /*0140*/ 	.word	0x00011a30


	//   ....[2]....
        /*0144*/ 	.word	0x00011ca0


	//----- nvinfo : EIATTR_MAX_THREADS
	.align		4
.L_967:
        /*0148*/ 	.byte	0x04, 0x05
        /*014a*/ 	.short	(.L_969 - .L_968)
.L_968:
        /*014c*/ 	.word	0x00000280
        /*0150*/ 	.word	0x00000001
        /*0154*/ 	.word	0x00000001


	//----- nvinfo : EIATTR_CRS_STACK_SIZE
	.align		4
.L_969:
        /*0158*/ 	.byte	0x04, 0x1e
        /*015a*/ 	.short	(.L_971 - .L_970)
.L_970:
        /*015c*/ 	.word	0x00000000


	//----- nvinfo : EIATTR_CBANK_PARAM_SIZE
	.align		4
.L_971:
        /*0160*/ 	.byte	0x03, 0x19
        /*0162*/ 	.short	0x00b8


	//----- nvinfo : EIATTR_PARAM_CBANK
	.align		4
        /*0164*/ 	.byte	0x04, 0x0a
        /*0166*/ 	.short	(.L_973 - .L_972)
	.align		4
.L_972:
        /*0168*/ 	.word	index@(.nv.constant0._Z35group_norm_nhwc_bwd_one_pass_kernelI11Fp16IOFp16WLi512ELi80ELi640EEv26Group_norm_nhwc_bwd_params)
        /*016c*/ 	.short	0x0210
        /*016e*/ 	.short	0x00b8


	//----- nvinfo : EIATTR_SW_WAR
	.align		4
.L_973:
        /*0170*/ 	.byte	0x04, 0x36
        /*0172*/ 	.short	(.L_975 - .L_974)
.L_974:
        /*0174*/ 	.word	0x00000008
.L_975:


//--------------------- .nv.info._Z35group_norm_nhwc_bwd_one_pass_kernelI11Fp32IOFp32WLi64ELi80ELi640EEv26Group_norm_nhwc_bwd_params --------------------------
	.section	.nv.info._Z35group_norm_nhwc_bwd_one_pass_kernelI11Fp32IOFp32WLi64ELi80ELi640EEv26Group_norm_nhwc_bwd_params,"",@"SHT_CUDA_INFO"
	.sectionflags	@""
	.align	4


	//----- nvinfo : EIATTR_CUDA_API_VERSION
	.align		4
        /*0000*/ 	.byte	0x04, 0x37
        /*0002*/ 	.short	(.L_977 - .L_976)
.L_976:
        /*0004*/ 	.word	0x00000082


	//----- nvinfo : EIATTR_KPARAM_INFO
	.align		4
.L_977:
        /*0008*/ 	.byte	0x04, 0x17
        /*000a*/ 	.short	(.L_979 - .L_978)
.L_978:
        /*000c*/ 	.word	0x00000000
        /*0010*/ 	.short	0x0000
        /*0012*/ 	.short	0x0000
        /*0014*/ 	.byte	0x00, 0xf0, 0xe1, 0x02


	//----- nvinfo : EIATTR_SPARSE_MMA_MASK
	.align		4
.L_979:
        /*0018*/ 	.byte	0x03, 0x50
        /*001a*/ 	.short	0x0000


	//----- nvinfo : EIATTR_MAXREG_COUNT
	.align		4
        /*001c*/ 	.byte	0x03, 0x1b
        /*001e*/ 	.short	0x0060


	//----- nvinfo : EIATTR_NUM_BARRIERS
	.align		4
        /*0020*/ 	.byte	0x02, 0x4c
        /*0022*/ 	.byte	0x01
	.zero		1


	//----- nvinfo : EIATTR_ANNOTATIONS
	.align		4
        /*0024*/ 	.byte	0x04, 0x55
        /*0026*/ 	.short	(.L_981 - .L_980)


	//   ....[0]....
.L_980:
        /*0028*/ 	.word	0x00000001
        /*002c*/ 	.byte	0xf0, 0x02, 0x00, 0x00, 0x01, 0x00, 0x00, 0x00, 0xb0, 0x14, 0x00, 0x00


	//----- nvinfo : EIATTR_MERCURY_ISA_VERSION
	.align		4
.L_981:
        /*0038*/ 	.byte	0x03, 0x5f
        /*003a*/ 	.short	0x0101


	//----- nvinfo : EIATTR_INT_WARP_WIDE_INSTR_OFFSETS
	.align		4
        /*003c*/ 	.byte	0x04, 0x31
        /*003e*/ 	.short	(.L_983 - .L_982)


	//   ....[0]....
.L_982:
        /*0040*/ 	.word	0x000022d0


	//   ....[1]....
        /*0044*/ 	.word	0x00004090


	//----- nvinfo : EIATTR_COOP_GROUP_MASK_REGIDS
	.align		4
.L_983:
        /*0048*/ 	.byte	0x04, 0x29
        /*004a*/ 	.short	(.L_985 - .L_984)


	//   ....[0]....
.L_984:
        /*004c*/ 	.word	0xffffffff


	//   ....[1]....
        /*0050*/ 	.word	0xffffffff


	//   ....[2]....
        /*0054*/ 	.word	0xffffffff


	//   ....[3]....
        /*0058*/ 	.word	0xffffffff


	//   ....[4]....
        /*005c*/ 	.word	0xffffffff


	//   ....[5]....
        /*0060*/ 	.word	0xffffffff


	//   ....[6]....
        /*0064*/ 	.word	0xffffffff


	//   ....[7]....
        /*0068*/ 	.word	0xffffffff


	//   ....[8]....
        /*006c*/ 	.word	0xffffffff


	//   ....[9]....
        /*0070*/ 	.word	0xffffffff


	//----- nvinfo : EIATTR_COOP_GROUP_INSTR_OFFSETS
	.align		4
.L_985:
        /*0074*/ 	.byte	0x04, 0x28
        /*0076*/ 	.short	(.L_987 - .L_986)


	//   ....[0]....
.L_986:
        /*0078*/ 	.word	0x00001590


	//   ....[1]....
        /*007c*/ 	.word	0x000015d0


	//   ....[2]....
        /*0080*/ 	.word	0x000016f0


	//   ....[3]....
        /*0084*/ 	.word	0x00001700


	//   ....[4]....
        /*0088*/ 	.word	0x00001730


	//   ....[5]....
        /*008c*/ 	.word	0x00001750


	//   ....[6]....
        /*0090*/ 	.word	0x00001780


	//   ....[7]....
        /*0094*/ 	.word	0x000017a0


	//   ....[8]....
        /*0098*/ 	.word	0x000017d0


	//   ....[9]....
        /*009c*/ 	.word	0x000017f0


	//----- nvinfo : EIATTR_EXIT_INSTR_OFFSETS
	.align		4
.L_987:
        /*00a0*/ 	.byte	0x04, 0x1c
        /*00a2*/ 	.short	(.L_989 - .L_988)


	//   ....[0]....
.L_988:
        /*00a4*/ 	.word	0x00004180


	//   ....[1]....
        /*00a8*/ 	.word	0x000042c0


	//   ....[2]....
        /*00ac*/ 	.word	0x00004500


	//----- nvinfo : EIATTR_MAX_THREADS
	.align		4
.L_989:
        /*00b0*/ 	.byte	0x04, 0x05
        /*00b2*/ 	.short	(.L_991 - .L_990)
.L_990:
        /*00b4*/ 	.word	0x00000280
        /*00b8*/ 	.word	0x00000001
        /*00bc*/ 	.word	0x00000001


	//----- nvinfo : EIATTR_CRS_STACK_SIZE
	.align		4
.L_991:
        /*00c0*/ 	.byte	0x04, 0x1e
        /*00c2*/ 	.short	(.L_993 - .L_992)
.L_992:
        /*00c4*/ 	.word	0x00000000


	//----- nvinfo : EIATTR_CBANK_PARAM_SIZE
	.align		4
.L_993:
        /*00c8*/ 	.byte	0x03, 0x19
        /*00ca*/ 	.short	0x00b8


	//----- nvinfo : EIATTR_PARAM_CBANK
	.align		4
        /*00cc*/ 	.byte	0x04, 0x0a
        /*00ce*/ 	.short	(.L_995 - .L_994)
	.align		4
.L_994:
        /*00d0*/ 	.word	index@(.nv.constant0._Z35group_norm_nhwc_bwd_one_pass_kernelI11Fp32IOFp32WLi64ELi80ELi640EEv26Group_norm_nhwc_bwd_params)
        /*00d4*/ 	.short	0x0210
        /*00d6*/ 	.short	0x00b8


	//----- nvinfo : EIATTR_SW_WAR
	.align		4
.L_995:
        /*00d8*/ 	.byte	0x04, 0x36
        /*00da*/ 	.short	(.L_997 - .L_996)
.L_996:
        /*00dc*/ 	.word	0x00000008
.L_997:


//--------------------- .nv.info._Z35group_norm_nhwc_bwd_one_pass_kernelI11Fp32IOFp32WLi128ELi80ELi640EEv26Group_norm_nhwc_bwd_params --------------------------
	.section	.nv.info._Z35group_norm_nhwc_bwd_one_pass_kernelI11Fp32IOFp32WLi128ELi80ELi640EEv26Group_norm_nhwc_bwd_params,"",@"SHT_CUDA_INFO"
	.sectionflags	@""
	.align	4


	//----- nvinfo : EIATTR_CUDA_API_VERSION
	.align		4
        /*0000*/ 	.byte	0x04, 0x37
        /*0002*/ 	.short	(.L_999 - .L_998)
.L_998:
        /*0004*/ 	.word	0x00000082


	//----- nvinfo : EIATTR_KPARAM_INFO
	.align		4
.L_999:
        /*0008*/ 	.byte	0x04, 0x17
        /*000a*/ 	.short	(.L_1001 - .L_1000)
.L_1000:
        /*000c*/ 	.word	0x00000000
        /*0010*/ 	.short	0x0000
        /*0012*/ 	.short	0x0000
        /*0014*/ 	.byte	0x00, 0xf0, 0xe1, 0x02


	//----- nvinfo : EIATTR_SPARSE_MMA_MASK
	.align		4
.L_1001:
        /*0018*/ 	.byte	0x03, 0x50
        /*001a*/ 	.short	0x0000


	//----- nvinfo : EIATTR_MAXREG_COUNT
	.align		4
        /*001c*/ 	.byte	0x03, 0x1b
        /*001e*/ 	.short	0x0060


	//----- nvinfo : EIATTR_NUM_BARRIERS
	.align		4
        /*0020*/ 	.byte	0x02, 0x4c
        /*0022*/ 	.byte	0x01
	.zero		1


	//----- nvinfo : EIATTR_MERCURY_ISA_VERSION
	.align		4
        /*0024*/ 	.byte	0x03, 0x5f
        /*0026*/ 	.short	0x0101


	//----- nvinfo : EIATTR_INT_WARP_WIDE_INSTR_OFFSETS
	.align		4
        /*0028*/ 	.byte	0x04, 0x31
        /*002a*/ 	.short	(.L_1003 - .L_1002)


	//   ....[0]....
.L_1002:
        /*002c*/ 	.word	0x000030d0


	//   ....[1]....
        /*0030*/ 	.word	0x00005870


	//----- nvinfo : EIATTR_COOP_GROUP_MASK_REGIDS
	.align		4
.L_1003:
        /*0034*/ 	.byte	0x04, 0x29
        /*0036*/ 	.short	(.L_1005 - .L_1004)


	//   ....[0]....
.L_1004:
        /*0038*/ 	.word	0xffffffff


	//   ....[1]....
        /*003c*/ 	.word	0xffffffff


	//   ....[2]....
        /*0040*/ 	.word	0xffffffff


	//   ....[3]....
        /*0044*/ 	.word	0xffffffff


	//   ....[4]....
        /*0048*/ 	.word	0xffffffff


	//   ....[5]....
        /*004c*/ 	.word	0xffffffff


	//   ....[6]....
        /*0050*/ 	.word	0xffffffff


	//   ....[7]....
        /*0054*/ 	.word	0xffffffff


	//   ....[8]....
        /*0058*/ 	.word	0xffffffff


	//   ....[9]....
        /*005c*/ 	.word	0xffffffff


	//----- nvinfo : EIATTR_COOP_GROUP_INSTR_OFFSETS
	.align		4
.L_1005:
        /*0060*/ 	.byte	0x04, 0x28
        /*0062*/ 	.short	(.L_1007 - .L_1006)


	//   ....[0]....
.L_1006:
        /*0064*/ 	.word	0x000022b0


	//   ....[1]....
        /*0068*/ 	.word	0x000022f0


	//   ....[2]....
        /*006c*/ 	.word	0x00002480


	//   ....[3]....
        /*0070*/ 	.word	0x000024c0


	//   ....[4]....
        /*0074*/ 	.word	0x00002540


	//   ....[5]....
        /*0078*/ 	.word	0x00002560


	//   ....[6]....
        /*007c*/ 	.word	0x00002590


	//   ....[7]....
        /*0080*/ 	.word	0x000025b0


	//   ....[8]....
        /*0084*/ 	.word	0x00002600


	//   ....[9]....
        /*0088*/ 	.word	0x00002620


	//----- nvinfo : EIATTR_EXIT_INSTR_OFFSETS
	.align		4
.L_1007:
        /*008c*/ 	.byte	0x04, 0x1c
        /*008e*/ 	.short	(.L_1009 - .L_1008)


	//   ....[0]....
.L_1008:
        /*0090*/ 	.word	0x00005960


	//   ....[1]....
        /*0094*/ 	.word	0x00005aa0


	//   ....[2]....
        /*0098*/ 	.word	0x00005ce0


	//----- nvinfo : EIATTR_MAX_THREADS
	.align		4
.L_1009:
        /*009c*/ 	.byte	0x04, 0x05
        /*009e*/ 	.short	(.L_1011 - .L_1010)
.L_1010:
        /*00a0*/ 	.word	0x00000280
        /*00a4*/ 	.word	0x00000001
        /*00a8*/ 	.word	0x00000001


	//----- nvinfo : EIATTR_CRS_STACK_SIZE
	.align		4
.L_1011:
        /*00ac*/ 	.byte	0x04, 0x1e
        /*00ae*/ 	.short	(.L_1013 - .L_1012)
.L_1012:
        /*00b0*/ 	.word	0x00000000


	//----- nvinfo : EIATTR_CBANK_PARAM_SIZE
	.align		4
.L_1013:
        /*00b4*/ 	.byte	0x03, 0x19
        /*00b6*/ 	.short	0x00b8


	//----- nvinfo : EIATTR_PARAM_CBANK
	.align		4
        /*00b8*/ 	.byte	0x04, 0x0a
        /*00ba*/ 	.short	(.L_1015 - .L_1014)
	.align		4
.L_1014:
        /*00bc*/ 	.word	index@(.nv.constant0._Z35group_norm_nhwc_bwd_one_pass_kernelI11Fp32IOFp32WLi128ELi80ELi640EEv26Group_norm_nhwc_bwd_params)
        /*00c0*/ 	.short	0x0210
        /*00c2*/ 	.short	0x00b8


	//----- nvinfo : EIATTR_SW_WAR
	.align		4
.L_1015:
        /*00c4*/ 	.byte	0x04, 0x36
        /*00c6*/ 	.short	(.L_1017 - .L_1016)
.L_1016:
        /*00c8*/ 	.word	0x00000008
.L_1017:


//--------------------- .nv.info._Z35group_norm_nhwc_bwd_one_pass_kernelI11Fp32IOFp32WLi256ELi80ELi640EEv26Group_norm_nhwc_bwd_params --------------------------
	.section	.nv.info._Z35group_norm_nhwc_bwd_one_pass_kernelI11Fp32IOFp32WLi256ELi80ELi640EEv26Group_norm_nhwc_bwd_params,"",@"SHT_CUDA_INFO"
	.sectionflags	@""
	.align	4


	//----- nvinfo : EIATTR_CUDA_API_VERSION
	.align		4
        /*0000*/ 	.byte	0x04, 0x37
        /*0002*/ 	.short	(.L_1019 - .L_1018)
.L_1018:
        /*0004*/ 	.word	0x00000082


	//----- nvinfo : EIATTR_KPARAM_INFO
	.align		4
.L_1019:
        /*0008*/ 	.byte	0x04, 0x17
        /*000a*/ 	.short	(.L_1021 - .L_1020)
.L_1020:
        /*000c*/ 	.word	0x00000000
        /*0010*/ 	.short	0x0000
        /*0012*/ 	.short	0x0000
        /*0014*/ 	.byte	0x00, 0xf0, 0xe1, 0x02


	//----- nvinfo : EIATTR_SPARSE_MMA_MASK
	.align		4
.L_1021:
        /*0018*/ 	.byte	0x03, 0x50
        /*001a*/ 	.short	0x0000


	//----- nvinfo : EIATTR_MAXREG_COUNT
	.align		4
        /*001c*/ 	.byte	0x03, 0x1b
        /*001e*/ 	.short	0x0060


	//----- nvinfo : EIATTR_NUM_BARRIERS
	.align		4
        /*0020*/ 	.byte	0x02, 0x4c
        /*0022*/ 	.byte	0x01
	.zero		1


	//----- nvinfo : EIATTR_ANNOTATIONS
	.align		4
        /*0024*/ 	.byte	0x04, 0x55
        /*0026*/ 	.short	(.L_1023 - .L_1022)


	//   ....[0]....
.L_1022:
        /*0028*/ 	.word	0x00000001
        /*002c*/ 	.byte	0xf0, 0x02, 0x00, 0x00, 0x01, 0x00, 0x00, 0x00, 0xc0, 0x41, 0x00, 0x00, 0x01, 0x00, 0x00, 0x00
        /*003c*/ 	.byte	0x30, 0x42, 0x00, 0x00, 0x01, 0x00, 0x00, 0x00, 0xe0, 0x43, 0x00, 0x00


	//----- nvinfo : EIATTR_MERCURY_ISA_VERSION
	.align		4
.L_1023:
        /*0048*/ 	.byte	0x03, 0x5f
        /*004a*/ 	.short	0x0101


	//----- nvinfo : EIATTR_INT_WARP_WIDE_INSTR_OFFSETS
	.align		4
        /*004c*/ 	.byte	0x04, 0x31
        /*004e*/ 	.short	(.L_1025 - .L_1024)


	//   ....[0]....
.L_1024:
        /*0050*/ 	.word	0x000050b0


	//   ....[1]....
        /*0054*/ 	.word	0x00005390


	//   ....[2]....
        /*0058*/ 	.word	0x00005440


	//   ....[3]....
        /*005c*/ 	.word	0x00005450


	//   ....[4]....
        /*0060*/ 	.word	0x00005510


	//   ....[5]....
        /*0064*/ 	.word	0x000055f0


	//   ....[6]....
        /*0068*/ 	.word	0x000056b0


	//   ....[7]....
        /*006c*/ 	.word	0x000056d0


	//   ....[8]....
        /*0070*/ 	.word	0x000057d0


	//   ....[9]....
        /*0074*/ 	.word	0x00005890


	//   ....[10]....
        /*0078*/ 	.word	0x000058b0


	//   ....[11]....
        /*007c*/ 	.word	0x000059b0


	//   ....[12]....
        /*0080*/ 	.word	0x00005a70


	//   ....[13]....
        /*0084*/ 	.word	0x00005a80


	//   ....[14]....
        /*0088*/ 	.word	0x00005b90


	//   ....[15]....
        /*008c*/ 	.word	0x00005c50


	//   ....[16]....
        /*0090*/ 	.word	0x00005c60


	//   ....[17]....
        /*0094*/ 	.word	0x00005e10


	//   ....[18]....
        /*0098*/ 	.word	0x00005ed0


	//   ....[19]....
        /*009c*/ 	.word	0x00005ee0


	//   ....[20]....
        /*00a0*/ 	.word	0x00005f20


	//   ....[21]....
        /*00a4*/ 	.word	0x00006060


	//   ....[22]....
        /*00a8*/ 	.word	0x00006110


	//   ....[23]....
        /*00ac*/ 	.word	0x00006120


	//   ....[24]....
        /*00b0*/ 	.word	0x00006160


	//   ....[25]....
        /*00b4*/ 	.word	0x00006370


	//   ....[26]....
        /*00b8*/ 	.word	0x00006430


	//   ....[27]....
        /*00bc*/ 	.word	0x00006490


	//   ....[28]....
        /*00c0*/ 	.word	0x000064c0


	//   ....[29]....
        /*00c4*/ 	.word	0x00006770


	//   ....[30]....
        /*00c8*/ 	.word	0x000067f0


	//   ....[31]....
        /*00cc*/ 	.word	0x00009890


	//----- nvinfo : EIATTR_COOP_GROUP_MASK_REGIDS
	.align		4
.L_1025:
        /*00d0*/ 	.byte	0x04, 0x29
        /*00d2*/ 	.short	(.L_1027 - .L_1026)


	//   ....[0]....
.L_1026:
        /*00d4*/ 	.word	0xffffffff


	//   ....[1]....
        /*00d8*/ 	.word	0xffffffff


	//   ....[2]....
        /*00dc*/ 	.word	0xffffffff


	//   ....[3]....
        /*00e0*/ 	.word	0xffffffff


	//   ....[4]....
        /*00e4*/ 	.word	0xffffffff


	//   ....[5]....
        /*00e8*/ 	.word	0xffffffff


	//   ....[6]....
        /*00ec*/ 	.word	0xffffffff


	//   ....[7]....
        /*00f0*/ 	.word	0xffffffff


	//   ....[8]....
        /*00f4*/ 	.word	0xffffffff


	//   ....[9]....
        /*00f8*/ 	.word	0xffffffff


	//----- nvinfo : EIATTR_COOP_GROUP_INSTR_OFFSETS
	.align		4
.L_1027:
        /*00fc*/ 	.byte	0x04, 0x28
        /*00fe*/ 	.short	(.L_1029 - .L_1028)


	//   ....[0]....
.L_1028:
        /*0100*/ 	.word	0x00004280


	//   ....[1]....
        /*0104*/ 	.word	0x00004290


	//   ....[2]....
        /*0108*/ 	.word	0x000042e0


	//   ....[3]....
        /*010c*/ 	.word	0x000042f0


	//   ....[4]....
        /*0110*/ 	.word	0x00004320


	//   ....[5]....
        /*0114*/ 	.word	0x00004340


	//   ....[6]....
        /*0118*/ 	.word	0x00004370


	//   ....[7]....
        /*011c*/ 	.word	0x00004390


	//   ....[8]....
        /*0120*/ 	.word	0x00004410


	//   ....[9]....
        /*0124*/ 	.word	0x00004420


	//----- nvinfo : EIATTR_EXIT_INSTR_OFFSETS
	.align		4
.L_1029:
        /*0128*/ 	.byte	0x04, 0x1c
        /*012a*/ 	.short	(.L_1031 - .L_1030)


	//   ....[0]....
.L_1030:
        /*012c*/ 	.word	0x00009980


	//   ....[1]....
        /*0130*/ 	.word	0x00009ac0


	//   ....[2]....
        /*0134*/ 	.word	0x00009d10


	//----- nvinfo : EIATTR_MAX_THREADS
	.align		4
.L_1031:
        /*0138*/ 	.byte	0x04, 0x05
        /*013a*/ 	.short	(.L_1033 - .L_1032)
.L_1032:
        /*013c*/ 	.word	0x00000280
        /*0140*/ 	.word	0x00000001
        /*0144*/ 	.word	0x00000001


	//----- nvinfo : EIATTR_CRS_STACK_SIZE
	.align		4
.L_1033:
        /*0148*/ 	.byte	0x04, 0x1e
        /*014a*/ 	.short	(.L_1035 - .L_1034)
.L_1034:
        /*014c*/ 	.word	0x00000000


	//----- nvinfo : EIATTR_CBANK_PARAM_SIZE
	.align		4
.L_1035:
        /*0150*/ 	.byte	0x03, 0x19
        /*0152*/ 	.short	0x00b8


	//----- nvinfo : EIATTR_PARAM_CBANK
	.align		4
        /*0154*/ 	.byte	0x04, 0x0a
        /*0156*/ 	.short	(.L_1037 - .L_1036)
	.align		4
.L_1036:
        /*0158*/ 	.word	index@(.nv.constant0._Z35group_norm_nhwc_bwd_one_pass_kernelI11Fp32IOFp32WLi256ELi80ELi640EEv26Group_norm_nhwc_bwd_params)
        /*015c*/ 	.short	0x0210
        /*015e*/ 	.short	0x00b8


	//----- nvinfo : EIATTR_SW_WAR
	.align		4
.L_1037:
        /*0160*/ 	.byte	0x04, 0x36
        /*0162*/ 	.short	(.L_1039 - .L_1038)
.L_1038:
        /*0164*/ 	.word	0x00000008
.L_1039:


//--------------------- .nv.info._Z35group_norm_nhwc_bwd_one_pass_kernelI11Fp32IOFp32WLi512ELi80ELi640EEv26Group_norm_nhwc_bwd_params --------------------------
	.section	.nv.info._Z35group_norm_nhwc_bwd_one_pass_kernelI11Fp32IOFp32WLi512ELi80ELi640EEv26Group_norm_nhwc_bwd_params,"",@"SHT_CUDA_INFO"
	.sectionflags	@""
	.align	4


	//----- nvinfo : EIATTR_CUDA_API_VERSION
	.align		4
        /*0000*/ 	.byte	0x04, 0x37
        /*0002*/ 	.short	(.L_1041 - .L_1040)
.L_1040:
        /*0004*/ 	.word	0x00000082


	//----- nvinfo : EIATTR_KPARAM_INFO
	.align		4
.L_1041:
        /*0008*/ 	.byte	0x04, 0x17
        /*000a*/ 	.short	(.L_1043 - .L_1042)
.L_1042:
        /*000c*/ 	.word	0x00000000
        /*0010*/ 	.short	0x0000
        /*0012*/ 	.short	0x0000
        /*0014*/ 	.byte	0x00, 0xf0, 0xe1, 0x02


	//----- nvinfo : EIATTR_SPARSE_MMA_MASK
	.align		4
.L_1043:
        /*0018*/ 	.byte	0x03, 0x50
        /*001a*/ 	.short	0x0000


	//----- nvinfo : EIATTR_MAXREG_COUNT
	.align		4
        /*001c*/ 	.byte	0x03, 0x1b
        /*001e*/ 	.short	0x0060


	//----- nvinfo : EIATTR_NUM_BARRIERS
	.align		4
        /*0020*/ 	.byte	0x02, 0x4c
        /*0022*/ 	.byte	0x01
	.zero		1


	//----- nvinfo : EIATTR_ANNOTATIONS
	.align		4
        /*0024*/ 	.byte	0x04, 0x55
        /*0026*/ 	.short	(.L_1045 - .L_1044)


	//   ....[0]....
.L_1044:
        /* <DEDUP_REMOVED lines=393> */
        /*18ac*/ 	.byte	0x20, 0x35, 0x01, 0x00


	//----- nvinfo : EIATTR_MERCURY_ISA_VERSION
	.align		4
.L_1045:
        /*18b0*/ 	.byte	0x03, 0x5f
        /*18b2*/ 	.short	0x0101


	//----- nvinfo : EIATTR_INT_WARP_WIDE_INSTR_OFFSETS
	.align		4
        /*18b4*/ 	.byte	0x04, 0x31
        /*18b6*/ 	.short	(.L_1047 - .L_1046)


	//   ....[0]....
.L_1046:
        /*18b8*/ 	.word	0x0000af20


	//   ....[1]....
        /*18bc*/ 	.word	0x0000b200


	//   ....[2]....
        /*18c0*/ 	.word	0x0000b2b0


	//   ....[3]....
        /*18c4*/ 	.word	0x0000b2c0


	//   ....[4]....
        /*18c8*/ 	.word	0x0000b380


	//   ....[5]....
        /*18cc*/ 	.word	0x0000b460


	//   ....[6]....
        /*18d0*/ 	.word	0x0000b520


	//   ....[7]....
        /*18d4*/ 	.word	0x0000b540


	//   ....[8]....
        /*18d8*/ 	.word	0x0000b640


	//   ....[9]....
        /*18dc*/ 	.word	0x0000b700


	//   ....[10]....
        /*18e0*/ 	.word	0x0000b720


	//   ....[11]....
        /*18e4*/ 	.word	0x0000b820


	//   ....[12]....
        /*18e8*/ 	.word	0x0000b8e0


	//   ....[13]....
        /*18ec*/ 	.word	0x0000b8f0


	//   ....[14]....
        /*18f0*/ 	.word	0x0000ba00


	//   ....[15]....
        /*18f4*/ 	.word	0x0000bab0


	//   ....[16]....
        /*18f8*/ 	.word	0x0000bad0


	//   ....[17]....
        /*18fc*/ 	.word	0x0000bc80


	//   ....[18]....
        /*1900*/ 	.word	0x0000bd40


	//   ....[19]....
        /*1904*/ 	.word	0x0000bd50


	//   ....[20]....
        /*1908*/ 	.word	0x0000bd60


	//   ....[21]....
        /*190c*/ 	.word	0x0000bed0


	//   ....[22]....
        /*1910*/ 	.word	0x0000bf80


	//   ....[23]....
        /*1914*/ 	.word	0x0000bfa0


	//   ....[24]....
        /*1918*/ 	.word	0x0000bfd0


	//   ....[25]....
        /*191c*/ 	.word	0x0000c1e0


	//   ....[26]....
        /*1920*/ 	.word	0x0000c2a0


	//   ....[27]....
        /*1924*/ 	.word	0x0000c300


	//   ....[28]....
        /*1928*/ 	.word	0x0000c330


	//   ....[29]....
        /*192c*/ 	.word	0x0000c5e0


	//   ....[30]....
        /*1930*/ 	.word	0x0000c680


	//   ....[31]....
        /*1934*/ 	.word	0x00013790


	//----- nvinfo : EIATTR_COOP_GROUP_MASK_REGIDS
	.align		4
.L_1047:
        /*1938*/ 	.byte	0x04, 0x29
        /*193a*/ 	.short	(.L_1049 - .L_1048)


	//   ....[0]....
.L_1048:
        /*193c*/ 	.word	0xffffffff


	//   ....[1]....
        /*1940*/ 	.word	0xffffffff


	//   ....[2]....
        /*1944*/ 	.word	0xffffffff


	//   ....[3]....
        /*1948*/ 	.word	0xffffffff


	//   ....[4]....
        /*194c*/ 	.word	0xffffffff


	//   ....[5]....
        /*1950*/ 	.word	0xffffffff


	//   ....[6]....
        /*1954*/ 	.word	0xffffffff


	//   ....[7]....
        /*1958*/ 	.word	0xffffffff


	//   ....[8]....
        /*195c*/ 	.word	0xffffffff


	//   ....[9]....
        /*1960*/ 	.word	0xffffffff


	//----- nvinfo : EIATTR_COOP_GROUP_INSTR_OFFSETS
	.align		4
.L_1049:
        /*1964*/ 	.byte	0x04, 0x28
        /*1966*/ 	.short	(.L_1051 - .L_1050)


	//   ....[0]....
.L_1050:
        /*1968*/ 	.word	0x0000a020


	//   ....[1]....
        /*196c*/ 	.word	0x0000a030


	//   ....[2]....
        /*1970*/ 	.word	0x0000a060


	//   ....[3]....
        /*1974*/ 	.word	0x0000a080


	//   ....[4]....
        /*1978*/ 	.word	0x0000a0b0


	//   ....[5]....
        /*197c*/ 	.word	0x0000a0d0


	//   ....[6]....
        /*1980*/ 	.word	0x0000a100


	//   ....[7]....
        /*1984*/ 	.word	0x0000a130


	//   ....[8]....
        /*1988*/ 	.word	0x0000a290


	//   ....[9]....
        /*198c*/ 	.word	0x0000a2f0


	//----- nvinfo : EIATTR_EXIT_INSTR_OFFSETS
	.align		4
.L_1051:
        /*1990*/ 	.byte	0x04, 0x1c
        /*1992*/ 	.short	(.L_1053 - .L_1052)


	//   ....[0]....
.L_1052:
        /*1994*/ 	.word	0x00013880


	//   ....[1]....
        /*1998*/ 	.word	0x000139c0


	//   ....[2]....
        /*199c*/ 	.word	0x00013c10


	//----- nvinfo : EIATTR_MAX_THREADS
	.align		4
.L_1053:
        /*19a0*/ 	.byte	0x04, 0x05
        /*19a2*/ 	.short	(.L_1055 - .L_1054)
.L_1054:
        /*19a4*/ 	.word	0x00000280
        /*19a8*/ 	.word	0x00000001
        /*19ac*/ 	.word	0x00000001


	//----- nvinfo : EIATTR_CRS_STACK_SIZE
	.align		4
.L_1055:
        /*19b0*/ 	.byte	0x04, 0x1e
        /*19b2*/ 	.short	(.L_1057 - .L_1056)
.L_1056:
        /*19b4*/ 	.word	0x00000000


	//----- nvinfo : EIATTR_CBANK_PARAM_SIZE
	.align		4
.L_1057:
        /*19b8*/ 	.byte	0x03, 0x19
        /*19ba*/ 	.short	0x00b8


	//----- nvinfo : EIATTR_PARAM_CBANK
	.align		4
        /*19bc*/ 	.byte	0x04, 0x0a
        /*19be*/ 	.short	(.L_1059 - .L_1058)
	.align		4
.L_1058:
        /*19c0*/ 	.word	index@(.nv.constant0._Z35group_norm_nhwc_bwd_one_pass_kernelI11Fp32IOFp32WLi512ELi80ELi640EEv26Group_norm_nhwc_bwd_params)
        /*19c4*/ 	.short	0x0210
        /*19c6*/ 	.short	0x00b8


	//----- nvinfo : EIATTR_SW_WAR
	.align		4
.L_1059:
        /*19c8*/ 	.byte	0x04, 0x36
        /*19ca*/ 	.short	(.L_1061 - .L_1060)
.L_1060:
        /*19cc*/ 	.word	0x00000008
.L_1061:


//--------------------- .nv.info._Z35group_norm_nhwc_bwd_one_pass_kernelI11Fp32IOBf16WLi64ELi80ELi640EEv26Group_norm_nhwc_bwd_params --------------------------
	.section	.nv.info._Z35group_norm_nhwc_bwd_one_pass_kernelI11Fp32IOBf16WLi64ELi80ELi640EEv26Group_norm_nhwc_bwd_params,"",@"SHT_CUDA_INFO"
	.sectionflags	@""
	.align	4


	//----- nvinfo : EIATTR_CUDA_API_VERSION
	.align		4
        /*0000*/ 	.byte	0x04, 0x37
        /*0002*/ 	.short	(.L_1063 - .L_1062)
.L_1062:
        /*0004*/ 	.word	0x00000082


	//----- nvinfo : EIATTR_KPARAM_INFO
	.align		4
.L_1063:
        /*0008*/ 	.byte	0x04, 0x17
        /*000a*/ 	.short	(.L_1065 - .L_1064)
.L_1064:
        /*000c*/ 	.word	0x00000000
        /*0010*/ 	.short	0x0000
        /*0012*/ 	.short	0x0000
        /*0014*/ 	.byte	0x00, 0xf0, 0xe1, 0x02


	//----- nvinfo : EIATTR_SPARSE_MMA_MASK
	.align		4
.L_1065:
        /*0018*/ 	.byte	0x03, 0x50
        /*001a*/ 	.short	0x0000


	//----- nvinfo : EIATTR_MAXREG_COUNT
	.align		4
        /*001c*/ 	.byte	0x03, 0x1b
        /*001e*/ 	.short	0x0060


	//----- nvinfo : EIATTR_NUM_BARRIERS
	.align		4
        /*0020*/ 	.byte	0x02, 0x4c
        /*0022*/ 	.byte	0x01
	.zero		1


	//----- nvinfo : EIATTR_MERCURY_ISA_VERSION
	.align		4
        /*0024*/ 	.byte	0x03, 0x5f
        /*0026*/ 	.short	0x0101


	//----- nvinfo : EIATTR_INT_WARP_WIDE_INSTR_OFFSETS
	.align		4
        /*0028*/ 	.byte	0x04, 0x31
        /*002a*/ 	.short	(.L_1067 - .L_1066)


	//   ....[0]....
.L_1066:
        /*002c*/ 	.word	0x000022f0


	//   ....[1]....
        /*0030*/ 	.word	0x00004050


	//----- nvinfo : EIATTR_COOP_GROUP_MASK_REGIDS
	.align		4
.L_1067:
        /*0034*/ 	.byte	0x04, 0x29
        /*0036*/ 	.short	(.L_1069 - .L_1068)


	//   ....[0]....
.L_1068:
        /*0038*/ 	.word	0xffffffff


	//   ....[1]....
        /*003c*/ 	.word	0xffffffff


	//   ....[2]....
        /*0040*/ 	.word	0xffffffff


	//   ....[3]....
        /*0044*/ 	.word	0xffffffff


	//   ....[4]....
        /*0048*/ 	.word	0xffffffff


	//   ....[5]....
        /*004c*/ 	.word	0xffffffff


	//   ....[6]....
        /*0050*/ 	.word	0xffffffff


	//   ....[7]....
        /*0054*/ 	.word	0xffffffff


	//   ....[8]....
        /*0058*/ 	.word	0xffffffff


	//   ....[9]....
        /*005c*/ 	.word	0xffffffff


	//----- nvinfo : EIATTR_COOP_GROUP_INSTR_OFFSETS
	.align		4
.L_1069:
        /*0060*/ 	.byte	0x04, 0x28
        /*0062*/ 	.short	(.L_1071 - .L_1070)


	//   ....[0]....
.L_1070:
        /*0064*/ 	.word	0x000015e0


	//   ....[1]....
        /*0068*/ 	.word	0x00001600


	//   ....[2]....
        /*006c*/ 	.word	0x00001650


	//   ....[3]....
        /*0070*/ 	.word	0x00001670


	//   ....[4]....
        /*0074*/ 	.word	0x000016a0


	//   ....[5]....
        /*0078*/ 	.word	0x000016c0


	//   ....[6]....
        /*007c*/ 	.word	0x000016f0


	//   ....[7]....
        /*0080*/ 	.word	0x00001710


	//   ....[8]....
        /*0084*/ 	.word	0x00001750


	//   ....[9]....
        /*0088*/ 	.word	0x00001790


	//----- nvinfo : EIATTR_EXIT_INSTR_OFFSETS
	.align		4
.L_1071:
        /*008c*/ 	.byte	0x04, 0x1c
        /*008e*/ 	.short	(.L_1073 - .L_1072)


	//   ....[0]....
.L_1072:
        /*0090*/ 	.word	0x00004140


	//   ....[1]....
        /*0094*/ 	.word	0x00004280


	//   ....[2]....
        /*0098*/ 	.word	0x000044e0


	//----- nvinfo : EIATTR_MAX_THREADS
	.align		4
.L_1073:
        /*009c*/ 	.byte	0x04, 0x05
        /*009e*/ 	.short	(.L_1075 - .L_1074)
.L_1074:
        /*00a0*/ 	.word	0x00000280
        /*00a4*/ 	.word	0x00000001
        /*00a8*/ 	.word	0x00000001


	//----- nvinfo : EIATTR_CRS_STACK_SIZE
	.align		4
.L_1075:
        /*00ac*/ 	.byte	0x04, 0x1e
        /*00ae*/ 	.short	(.L_1077 - .L_1076)
.L_1076:
        /*00b0*/ 	.word	0x00000000


	//----- nvinfo : EIATTR_CBANK_PARAM_SIZE
	.align		4
.L_1077:
        /*00b4*/ 	.byte	0x03, 0x19
        /*00b6*/ 	.short	0x00b8


	//----- nvinfo : EIATTR_PARAM_CBANK
	.align		4
        /*00b8*/ 	.byte	0x04, 0x0a
        /*00ba*/ 	.short	(.L_1079 - .L_1078)
	.align		4
.L_1078:
        /*00bc*/ 	.word	index@(.nv.constant0._Z35group_norm_nhwc_bwd_one_pass_kernelI11Fp32IOBf16WLi64ELi80ELi640EEv26Group_norm_nhwc_bwd_params)
        /*00c0*/ 	.short	0x0210
        /*00c2*/ 	.short	0x00b8


	//----- nvinfo : EIATTR_SW_WAR
	.align		4
.L_1079:
        /*00c4*/ 	.byte	0x04, 0x36
        /*00c6*/ 	.short	(.L_1081 - .L_1080)
.L_1080:
        /*00c8*/ 	.word	0x00000008
.L_1081:


//--------------------- .nv.info._Z35group_norm_nhwc_bwd_one_pass_kernelI11Fp32IOBf16WLi128ELi80ELi640EEv26Group_norm_nhwc_bwd_params --------------------------
	.section	.nv.info._Z35group_norm_nhwc_bwd_one_pass_kernelI11Fp32IOBf16WLi128ELi80ELi640EEv26Group_norm_nhwc_bwd_params,"",@"SHT_CUDA_INFO"
	.sectionflags	@""
	.align	4


	//----- nvinfo : EIATTR_CUDA_API_VERSION
	.align		4
        /*0000*/ 	.byte	0x04, 0x37
        /*0002*/ 	.short	(.L_1083 - .L_1082)
.L_1082:
        /*0004*/ 	.word	0x00000082


	//----- nvinfo : EIATTR_KPARAM_INFO
	.align		4
.L_1083:
        /*0008*/ 	.byte	0x04, 0x17
        /*000a*/ 	.short	(.L_1085 - .L_1084)
.L_1084:
        /*000c*/ 	.word	0x00000000
        /*0010*/ 	.short	0x0000
        /*0012*/ 	.short	0x0000
        /*0014*/ 	.byte	0x00, 0xf0, 0xe1, 0x02


	//----- nvinfo : EIATTR_SPARSE_MMA_MASK
	.align		4
.L_1085:
        /*0018*/ 	.byte	0x03, 0x50
        /*001a*/ 	.short	0x0000


	//----- nvinfo : EIATTR_MAXREG_COUNT
	.align		4
        /*001c*/ 	.byte	0x03, 0x1b
        /*001e*/ 	.short	0x0060


	//----- nvinfo : EIATTR_NUM_BARRIERS
	.align		4
        /*0020*/ 	.byte	0x02, 0x4c
        /*0022*/ 	.byte	0x01
	.zero		1


	//----- nvinfo : EIATTR_MERCURY_ISA_VERSION
	.align		4
        /*0024*/ 	.byte	0x03, 0x5f
        /*0026*/ 	.short	0x0101


	//----- nvinfo : EIATTR_INT_WARP_WIDE_INSTR_OFFSETS
	.align		4
        /*0028*/ 	.byte	0x04, 0x31
        /*002a*/ 	.short	(.L_1087 - .L_1086)


	//   ....[0]....
.L_1086:
        /*002c*/ 	.word	0x00003130


	//   ....[1]....
        /*0030*/ 	.word	0x000058d0


	//----- nvinfo : EIATTR_COOP_GROUP_MASK_REGIDS
	.align		4
.L_1087:
        /*0034*/ 	.byte	0x04, 0x29
        /*0036*/ 	.short	(.L_1089 - .L_1088)


	//   ....[0]....
.L_1088:
        /*0038*/ 	.word	0xffffffff


	//   ....[1]....
        /*003c*/ 	.word	0xffffffff


	//   ....[2]....
        /*0040*/ 	.word	0xffffffff


	//   ....[3]....
        /*0044*/ 	.word	0xffffffff


	//   ....[4]....
        /*0048*/ 	.word	0xffffffff


	//   ....[5]....
        /*004c*/ 	.word	0xffffffff


	//   ....[6]....
        /*0050*/ 	.word	0xffffffff


	//   ....[7]....
        /*0054*/ 	.word	0xffffffff


	//   ....[8]....
        /*0058*/ 	.word	0xffffffff


	//   ....[9]....
        /*005c*/ 	.word	0xffffffff


	//----- nvinfo : EIATTR_COOP_GROUP_INSTR_OFFSETS
	.align		4
.L_1089:
        /*0060*/ 	.byte	0x04, 0x28
        /*0062*/ 	.short	(.L_1091 - .L_1090)


	//   ....[0]....
.L_1090:
        /*0064*/ 	.word	0x00002330


	//   ....[1]....
        /*0068*/ 	.word	0x00002370


	//   ....[2]....
        /*006c*/ 	.word	0x00002500


	//   ....[3]....
        /*0070*/ 	.word	0x00002540


	//   ....[4]....
        /*0074*/ 	.word	0x00002590


	//   ....[5]....
        /*0078*/ 	.word	0x000025b0


	//   ....[6]....
        /*007c*/ 	.word	0x000025e0


	//   ....[7]....
        /*0080*/ 	.word	0x00002600


	//   ....[8]....
        /*0084*/ 	.word	0x00002650


	//   ....[9]....
        /*0088*/ 	.word	0x00002680


	//----- nvinfo : EIATTR_EXIT_INSTR_OFFSETS
	.align		4
.L_1091:
        /*008c*/ 	.byte	0x04, 0x1c
        /*008e*/ 	.short	(.L_1093 - .L_1092)


	//   ....[0]....
.L_1092:
        /*0090*/ 	.word	0x000059c0


	//   ....[1]....
        /*0094*/ 	.word	0x00005b00


	//   ....[2]....
        /*0098*/ 	.word	0x00005d60


	//----- nvinfo : EIATTR_MAX_THREADS
	.align		4
.L_1093:
        /*009c*/ 	.byte	0x04, 0x05
        /*009e*/ 	.short	(.L_1095 - .L_1094)
.L_1094:
        /*00a0*/ 	.word	0x00000280
        /*00a4*/ 	.word	0x00000001
        /*00a8*/ 	.word	0x00000001


	//----- nvinfo : EIATTR_CRS_STACK_SIZE
	.align		4
.L_1095:
        /*00ac*/ 	.byte	0x04, 0x1e
        /*00ae*/ 	.short	(.L_1097 - .L_1096)
.L_1096:
        /*00b0*/ 	.word	0x00000000


	//----- nvinfo : EIATTR_CBANK_PARAM_SIZE
	.align		4
.L_1097:
        /*00b4*/ 	.byte	0x03, 0x19
        /*00b6*/ 	.short	0x00b8


	//----- nvinfo : EIATTR_PARAM_CBANK
	.align		4
        /*00b8*/ 	.byte	0x04, 0x0a
        /*00ba*/ 	.short	(.L_1099 - .L_1098)
	.align		4
.L_1098:
        /*00bc*/ 	.word	index@(.nv.constant0._Z35group_norm_nhwc_bwd_one_pass_kernelI11Fp32IOBf16WLi128ELi80ELi640EEv26Group_norm_nhwc_bwd_params)
        /*00c0*/ 	.short	0x0210
        /*00c2*/ 	.short	0x00b8


	//----- nvinfo : EIATTR_SW_WAR
	.align		4
.L_1099:
        /*00c4*/ 	.byte	0x04, 0x36
        /*00c6*/ 	.short	(.L_1101 - .L_1100)
.L_1100:
        /*00c8*/ 	.word	0x00000008
.L_1101:


//--------------------- .nv.info._Z35group_norm_nhwc_bwd_one_pass_kernelI11Fp32IOBf16WLi256ELi80ELi640EEv26Group_norm_nhwc_bwd_params --------------------------
	.section	.nv.info._Z35group_norm_nhwc_bwd_one_pass_kernelI11Fp32IOBf16WLi256ELi80ELi640EEv26Group_norm_nhwc_bwd_params,"",@"SHT_CUDA_INFO"
	.sectionflags	@""
	.align	4


	//----- nvinfo : EIATTR_CUDA_API_VERSION
	.align		4
        /*0000*/ 	.byte	0x04, 0x37
        /*0002*/ 	.short	(.L_1103 - .L_1102)
.L_1102:
        /*0004*/ 	.word	0x00000082


	//----- nvinfo : EIATTR_KPARAM_INFO
	.align		4
.L_1103:
        /*0008*/ 	.byte	0x04, 0x17
        /*000a*/ 	.short	(.L_1105 - .L_1104)
.L_1104:
        /*000c*/ 	.word	0x00000000
        /*0010*/ 	.short	0x0000
        /*0012*/ 	.short	0x0000
        /*0014*/ 	.byte	0x00, 0xf0, 0xe1, 0x02


	//----- nvinfo : EIATTR_SPARSE_MMA_MASK
	.align		4
.L_1105:
        /*0018*/ 	.byte	0x03, 0x50
        /*001a*/ 	.short	0x0000


	//----- nvinfo : EIATTR_MAXREG_COUNT
	.align		4
        /*001c*/ 	.byte	0x03, 0x1b
        /*001e*/ 	.short	0x0060


	//----- nvinfo : EIATTR_NUM_BARRIERS
	.align		4
        /*0020*/ 	.byte	0x02, 0x4c
        /*0022*/ 	.byte	0x01
	.zero		1


	//----- nvinfo : EIATTR_ANNOTATIONS
	.align		4
        /*0024*/ 	.byte	0x04, 0x55
        /*0026*/ 	.short	(.L_1107 - .L_1106)


	//   ....[0]....
.L_1106:
        /*0028*/ 	.word	0x00000001
        /*002c*/ 	.byte	0xf0, 0x02, 0x00, 0x00, 0x01, 0x00, 0x00, 0x00, 0x30, 0x42, 0x00, 0x00, 0x01, 0x00, 0x00, 0x00
        /*003c*/ 	.byte	0xa0, 0x42, 0x00, 0x00, 0x01, 0x00, 0x00, 0x00, 0x50, 0x44, 0x00, 0x00


	//----- nvinfo : EIATTR_MERCURY_ISA_VERSION
	.align		4
.L_1107:
        /*0048*/ 	.byte	0x03, 0x5f
        /*004a*/ 	.short	0x0101


	//----- nvinfo : EIATTR_INT_WARP_WIDE_INSTR_OFFSETS
	.align		4
        /*004c*/ 	.byte	0x04, 0x31
        /*004e*/ 	.short	(.L_1109 - .L_1108)


	//   ....[0]....
.L_1108:
        /*0050*/ 	.word	0x00005120


	//   ....[1]....
        /*0054*/ 	.word	0x00005400


	//   ....[2]....
        /*0058*/ 	.word	0x000054b0


	//   ....[3]....
        /*005c*/ 	.word	0x000054c0


	//   ....[4]....
        /*0060*/ 	.word	0x00005580


	//   ....[5]....
        /*0064*/ 	.word	0x00005660


	//   ....[6]....
        /*0068*/ 	.word	0x00005720


	//   ....[7]....
        /*006c*/ 	.word	0x00005740


	//   ....[8]....
        /*0070*/ 	.word	0x00005840


	//   ....[9]....
        /*0074*/ 	.word	0x00005900


	//   ....[10]....
        /*0078*/ 	.word	0x00005920


	//   ....[11]....
        /*007c*/ 	.word	0x00005a20


	//   ....[12]....
        /*0080*/ 	.word	0x00005ae0


	//   ....[13]....
        /*0084*/ 	.word	0x00005af0


	//   ....[14]....
        /*0088*/ 	.word	0x00005c00


	//   ....[15]....
        /*008c*/ 	.word	0x00005cc0


	//   ....[16]....
        /*0090*/ 	.word	0x00005cd0


	//   ....[17]....
        /*0094*/ 	.word	0x00005e80


	//   ....[18]....
        /*0098*/ 	.word	0x00005f40


	//   ....[19]....
        /*009c*/ 	.word	0x00005f50


	//   ....[20]....
        /*00a0*/ 	.word	0x00005f90


	//   ....[21]....
        /*00a4*/ 	.word	0x000060d0


	//   ....[22]....
        /*00a8*/ 	.word	0x00006180


	//   ....[23]....
        /*00ac*/ 	.word	0x00006190


	//   ....[24]....
        /*00b0*/ 	.word	0x000061d0


	//   ....[25]....
        /*00b4*/ 	.word	0x000063e0


	//   ....[26]....
        /*00b8*/ 	.word	0x000064a0


	//   ....[27]....
        /*00bc*/ 	.word	0x00006500


	//   ....[28]....
        /*00c0*/ 	.word	0x00006530


	//   ....[29]....
        /*00c4*/ 	.word	0x000067e0


	//   ....[30]....
        /*00c8*/ 	.word	0x00006860


	//   ....[31]....
        /*00cc*/ 	.word	0x00009900


	//----- nvinfo : EIATTR_COOP_GROUP_MASK_REGIDS
	.align		4
.L_1109:
        /*00d0*/ 	.byte	0x04, 0x29
        /*00d2*/ 	.short	(.L_1111 - .L_1110)


	//   ....[0]....
.L_1110:
        /*00d4*/ 	.word	0xffffffff


	//   ....[1]....
        /*00d8*/ 	.word	0xffffffff


	//   ....[2]....
        /*00dc*/ 	.word	0xffffffff


	//   ....[3]....
        /*00e0*/ 	.word	0xffffffff


	//   ....[4]....
        /*00e4*/ 	.word	0xffffffff


	//   ....[5]....
        /*00e8*/ 	.word	0xffffffff


	//   ....[6]....
        /*00ec*/ 	.word	0xffffffff


	//   ....[7]....
        /*00f0*/ 	.word	0xffffffff


	//   ....[8]....
        /*00f4*/ 	.word	0xffffffff


	//   ....[9]....
        /*00f8*/ 	.word	0xffffffff


	//----- nvinfo : EIATTR_COOP_GROUP_INSTR_OFFSETS
	.align		4
.L_1111:
        /*00fc*/ 	.byte	0x04, 0x28
        /*00fe*/ 	.short	(.L_1113 - .L_1112)


	//   ....[0]....
.L_1112:
        /*0100*/ 	.word	0x000042f0


	//   ....[1]....
        /*0104*/ 	.word	0x00004300


	//   ....[2]....
        /*0108*/ 	.word	0x00004350


	//   ....[3]....
        /*010c*/ 	.word	0x00004360


	//   ....[4]....
        /*0110*/ 	.word	0x00004390


	//   ....[5]....
        /*0114*/ 	.word	0x000043b0


	//   ....[6]....
        /*0118*/ 	.word	0x000043e0


	//   ....[7]....
        /*011c*/ 	.word	0x00004400


	//   ....[8]....
        /*0120*/ 	.word	0x00004480


	//   ....[9]....
        /*0124*/ 	.word	0x00004490


	//----- nvinfo : EIATTR_EXIT_INSTR_OFFSETS
	.align		4
.L_1113:
        /*0128*/ 	.byte	0x04, 0x1c
        /*012a*/ 	.short	(.L_1115 - .L_1114)


	//   ....[0]....
.L_1114:
        /*012c*/ 	.word	0x000099f0


	//   ....[1]....
        /*0130*/ 	.word	0x00009b30


	//   ....[2]....
        /*0134*/ 	.word	0x00009da0


	//----- nvinfo : EIATTR_MAX_THREADS
	.align		4
.L_1115:
        /*0138*/ 	.byte	0x04, 0x05
        /*013a*/ 	.short	(.L_1117 - .L_1116)
.L_1116:
        /*013c*/ 	.word	0x00000280
        /*0140*/ 	.word	0x00000001
        /*0144*/ 	.word	0x00000001


	//----- nvinfo : EIATTR_CRS_STACK_SIZE
	.align		4
.L_1117:
        /*0148*/ 	.byte	0x04, 0x1e
        /*014a*/ 	.short	(.L_1119 - .L_1118)
.L_1118:
        /*014c*/ 	.word	0x00000000


	//----- nvinfo : EIATTR_CBANK_PARAM_SIZE
	.align		4
.L_1119:
        /*0150*/ 	.byte	0x03, 0x19
        /*0152*/ 	.short	0x00b8


	//----- nvinfo : EIATTR_PARAM_CBANK
	.align		4
        /*0154*/ 	.byte	0x04, 0x0a
        /*0156*/ 	.short	(.L_1121 - .L_1120)
	.align		4
.L_1120:
        /*0158*/ 	.word	index@(.nv.constant0._Z35group_norm_nhwc_bwd_one_pass_kernelI11Fp32IOBf16WLi256ELi80ELi640EEv26Group_norm_nhwc_bwd_params)
        /*015c*/ 	.short	0x0210
        /*015e*/ 	.short	0x00b8


	//----- nvinfo : EIATTR_SW_WAR
	.align		4
.L_1121:
        /*0160*/ 	.byte	0x04, 0x36
        /*0162*/ 	.short	(.L_1123 - .L_1122)
.L_1122:
        /*0164*/ 	.word	0x00000008
.L_1123:


//--------------------- .nv.info._Z35group_norm_nhwc_bwd_one_pass_kernelI11Fp32IOBf16WLi512ELi80ELi640EEv26Group_norm_nhwc_bwd_params --------------------------
	.section	.nv.info._Z35group_norm_nhwc_bwd_one_pass_kernelI11Fp32IOBf16WLi512ELi80ELi640EEv26Group_norm_nhwc_bwd_params,"",@"SHT_CUDA_INFO"
	.sectionflags	@""
	.align	4


	//----- nvinfo : EIATTR_CUDA_API_VERSION
	.align		4
        /*0000*/ 	.byte	0x04, 0x37
        /*0002*/ 	.short	(.L_1125 - .L_1124)
.L_1124:
        /*0004*/ 	.word	0x00000082


	//----- nvinfo : EIATTR_KPARAM_INFO
	.align		4
.L_1125:
        /*0008*/ 	.byte	0x04, 0x17
        /*000a*/ 	.short	(.L_1127 - .L_1126)
.L_1126:
        /*000c*/ 	.word	0x00000000
        /*0010*/ 	.short	0x0000
        /*0012*/ 	.short	0x0000
        /*0014*/ 	.byte	0x00, 0xf0, 0xe1, 0x02


	//----- nvinfo : EIATTR_SPARSE_MMA_MASK
	.align		4
.L_1127:
        /*0018*/ 	.byte	0x03, 0x50
        /*001a*/ 	.short	0x0000


	//----- nvinfo : EIATTR_MAXREG_COUNT
	.align		4
        /*001c*/ 	.byte	0x03, 0x1b
        /*001e*/ 	.short	0x0060


	//----- nvinfo : EIATTR_NUM_BARRIERS
	.align		4
        /*0020*/ 	.byte	0x02, 0x4c
        /*0022*/ 	.byte	0x01
	.zero		1


	//----- nvinfo : EIATTR_ANNOTATIONS
	.align		4
        /*0024*/ 	.byte	0x04, 0x55
        /*0026*/ 	.short	(.L_1129 - .L_1128)


	//   ....[0]....
.L_1128:
        /* <DEDUP_REMOVED lines=358> */


	//----- nvinfo : EIATTR_MERCURY_ISA_VERSION
	.align		4
.L_1129:
        /*1678*/ 	.byte	0x03, 0x5f
        /*167a*/ 	.short	0x0101


	//----- nvinfo : EIATTR_INT_WARP_WIDE_INSTR_OFFSETS
	.align		4
        /*167c*/ 	.byte	0x04, 0x31
        /*167e*/ 	.short	(.L_1131 - .L_1130)


	//   ....[0]....
.L_1130:
        /*1680*/ 	.word	0x0000abc0


	//   ....[1]....
        /*1684*/ 	.word	0x0000aea0


	//   ....[2]....
        /*1688*/ 	.word	0x0000af50


	//   ....[3]....
        /*168c*/ 	.word	0x0000af60


	//   ....[4]....
        /*1690*/ 	.word	0x0000b020


	//   ....[5]....
        /*1694*/ 	.word	0x0000b100


	//   ....[6]....
        /*1698*/ 	.word	0x0000b1c0


	//   ....[7]....
        /*169c*/ 	.word	0x0000b1e0


	//   ....[8]....
        /*16a0*/ 	.word	0x0000b2e0


	//   ....[9]....
        /*16a4*/ 	.word	0x0000b3a0


	//   ....[10]....
        /*16a8*/ 	.word	0x0000b3c0


	//   ....[11]....
        /*16ac*/ 	.word	0x0000b4c0


	//   ....[12]....
        /*16b0*/ 	.word	0x0000b580


	//   ....[13]....
        /*16b4*/ 	.word	0x0000b590


	//   ....[14]....
        /*16b8*/ 	.word	0x0000b6a0


	//   ....[15]....
        /*16bc*/ 	.word	0x0000b750


	//   ....[16]....
        /*16c0*/ 	.word	0x0000b770


	//   ....[17]....
        /*16c4*/ 	.word	0x0000b920


	//   ....[18]....
        /*16c8*/ 	.word	0x0000b9e0


	//   ....[19]....
        /*16cc*/ 	.word	0x0000b9f0


	//   ....[20]....
        /*16d0*/ 	.word	0x0000ba00


	//   ....[21]....
        /*16d4*/ 	.word	0x0000bb70


	//   ....[22]....
        /*16d8*/ 	.word	0x0000bc20


	//   ....[23]....
        /*16dc*/ 	.word	0x0000bc40


	//   ....[24]....
        /*16e0*/ 	.word	0x0000bc70


	//   ....[25]....
        /*16e4*/ 	.word	0x0000be80


	//   ....[26]....
        /*16e8*/ 	.word	0x0000bf40


	//   ....[27]....
        /*16ec*/ 	.word	0x0000bfa0


	//   ....[28]....
        /*16f0*/ 	.word	0x0000bfd0


	//   ....[29]....
        /*16f4*/ 	.word	0x0000c280


	//   ....[30]....
        /*16f8*/ 	.word	0x0000c320


	//   ....[31]....
        /*16fc*/ 	.word	0x00013470


	//----- nvinfo : EIATTR_COOP_GROUP_MASK_REGIDS
	.align		4
.L_1131:
        /*1700*/ 	.byte	0x04, 0x29
        /*1702*/ 	.short	(.L_1133 - .L_1132)


	//   ....[0]....
.L_1132:
        /*1704*/ 	.word	0xffffffff


	//   ....[1]....
        /*1708*/ 	.word	0xffffffff


	//   ....[2]....
        /*170c*/ 	.word	0xffffffff


	//   ....[3]....
        /*1710*/ 	.word	0xffffffff


	//   ....[4]....
        /*1714*/ 	.word	0xffffffff


	//   ....[5]....
        /*1718*/ 	.word	0xffffffff


	//   ....[6]....
        /*171c*/ 	.word	0xffffffff


	//   ....[7]....
        /*1720*/ 	.word	0xffffffff


	//   ....[8]....
        /*1724*/ 	.word	0xffffffff


	//   ....[9]....
        /*1728*/ 	.word	0xffffffff


	//----- nvinfo : EIATTR_COOP_GROUP_INSTR_OFFSETS
	.align		4
.L_1133:
        /*172c*/ 	.byte	0x04, 0x28
        /*172e*/ 	.short	(.L_1135 - .L_1134)


	//   ....[0]....
.L_1134:
        /*1730*/ 	.word	0x00009cf0


	//   ....[1]....
        /*1734*/ 	.word	0x00009d00


	//   ....[2]....
        /*1738*/ 	.word	0x00009d30


	//   ....[3]....
        /*173c*/ 	.word	0x00009d40


	//   ....[4]....
        /*1740*/ 	.word	0x00009d80


	//   ....[5]....
        /*1744*/ 	.word	0x00009d90


	//   ....[6]....
        /*1748*/ 	.word	0x00009dd0


	//   ....[7]....
        /*174c*/ 	.word	0x00009f50


	//   ....[8]....
        /*1750*/ 	.word	0x00009f90


	//   ....[9]....
        /*1754*/ 	.word	0x00009fe0


	//----- nvinfo : EIATTR_EXIT_INSTR_OFFSETS
	.align		4
.L_1135:
        /*1758*/ 	.byte	0x04, 0x1c
        /*175a*/ 	.short	(.L_1137 - .L_1136)


	//   ....[0]....
.L_1136:
        /*175c*/ 	.word	0x00013560


	//   ....[1]....
        /*1760*/ 	.word	0x000136a0


	//   ....[2]....
        /*1764*/ 	.word	0x00013900


	//----- nvinfo : EIATTR_MAX_THREADS
	.align		4
.L_1137:
        /*1768*/ 	.byte	0x04, 0x05
        /*176a*/ 	.short	(.L_1139 - .L_1138)
.L_1138:
        /*176c*/ 	.word	0x00000280
        /*1770*/ 	.word	0x00000001
        /*1774*/ 	.word	0x00000001


	//----- nvinfo : EIATTR_CRS_STACK_SIZE
	.align		4
.L_1139:
        /*1778*/ 	.byte	0x04, 0x1e
        /*177a*/ 	.short	(.L_1141 - .L_1140)
.L_1140:
        /*177c*/ 	.word	0x00000000


	//----- nvinfo : EIATTR_CBANK_PARAM_SIZE
	.align		4
.L_1141:
        /*1780*/ 	.byte	0x03, 0x19
        /*1782*/ 	.short	0x00b8


	//----- nvinfo : EIATTR_PARAM_CBANK
	.align		4
        /*1784*/ 	.byte	0x04, 0x0a
        /*1786*/ 	.short	(.L_1143 - .L_1142)
	.align		4
.L_1142:
        /*1788*/ 	.word	index@(.nv.constant0._Z35group_norm_nhwc_bwd_one_pass_kernelI11Fp32IOBf16WLi512ELi80ELi640EEv26Group_norm_nhwc_bwd_params)
        /*178c*/ 	.short	0x0210
        /*178e*/ 	.short	0x00b8


	//----- nvinfo : EIATTR_SW_WAR
	.align		4
.L_1143:
        /*1790*/ 	.byte	0x04, 0x36
        /*1792*/ 	.short	(.L_1145 - .L_1144)
.L_1144:
        /*1794*/ 	.word	0x00000008
.L_1145:


//--------------------- .nv.info._Z35group_norm_nhwc_bwd_one_pass_kernelI11Fp32IOFp16WLi64ELi80ELi640EEv26Group_norm_nhwc_bwd_params --------------------------
	.section	.nv.info._Z35group_norm_nhwc_bwd_one_pass_kernelI11Fp32IOFp16WLi64ELi80ELi640EEv26Group_norm_nhwc_bwd_params,"",@"SHT_CUDA_INFO"
	.sectionflags	@""
	.align	4


	//----- nvinfo : EIATTR_CUDA_API_VERSION
	.align		4
        /*0000*/ 	.byte	0x04, 0x37
        /*0002*/ 	.short	(.L_1147 - .L_1146)
.L_1146:
        /*0004*/ 	.word	0x00000082


	//----- nvinfo : EIATTR_KPARAM_INFO
	.align		4
.L_1147:
        /*0008*/ 	.byte	0x04, 0x17
        /*000a*/ 	.short	(.L_1149 - .L_1148)
.L_1148:
        /*000c*/ 	.word	0x00000000
        /*0010*/ 	.short	0x0000
        /*0012*/ 	.short	0x0000
        /*0014*/ 	.byte	0x00, 0xf0, 0xe1, 0x02


	//----- nvinfo : EIATTR_SPARSE_MMA_MASK
	.align		4
.L_1149:
        /*0018*/ 	.byte	0x03, 0x50
        /*001a*/ 	.short	0x0000


	//----- nvinfo : EIATTR_MAXREG_COUNT
	.align		4
        /*001c*/ 	.byte	0x03, 0x1b
        /*001e*/ 	.short	0x0060


	//----- nvinfo : EIATTR_NUM_BARRIERS
	.align		4
        /*0020*/ 	.byte	0x02, 0x4c
        /*0022*/ 	.byte	0x01
	.zero		1


	//----- nvinfo : EIATTR_MERCURY_ISA_VERSION
	.align		4
        /*0024*/ 	.byte	0x03, 0x5f
        /*0026*/ 	.short	0x0101


	//----- nvinfo : EIATTR_INT_WARP_WIDE_INSTR_OFFSETS
	.align		4
        /*0028*/ 	.byte	0x04, 0x31
        /*002a*/ 	.short	(.L_1151 - .L_1150)


	//   ....[0]....
.L_1150:
        /*002c*/ 	.word	0x000022f0


	//   ....[1]....
        /*0030*/ 	.word	0x00004050


	//----- nvinfo : EIATTR_COOP_GROUP_MASK_REGIDS
	.align		4
.L_1151:
        /*0034*/ 	.byte	0x04, 0x29
        /*0036*/ 	.short	(.L_1153 - .L_1152)


	//   ....[0]....
.L_1152:
        /*0038*/ 	.word	0xffffffff


	//   ....[1]....
        /*003c*/ 	.word	0xffffffff


	//   ....[2]....
        /*0040*/ 	.word	0xffffffff


	//   ....[3]....
        /*0044*/ 	.word	0xffffffff


	//   ....[4]....
        /*0048*/ 	.word	0xffffffff


	//   ....[5]....
        /*004c*/ 	.word	0xffffffff


	//   ....[6]....
        /*0050*/ 	.word	0xffffffff


	//   ....[7]....
        /*0054*/ 	.word	0xffffffff


	//   ....[8]....
        /*0058*/ 	.word	0xffffffff


	//   ....[9]....
        /*005c*/ 	.word	0xffffffff


	//----- nvinfo : EIATTR_COOP_GROUP_INSTR_OFFSETS
	.align		4
.L_1153:
        /*0060*/ 	.byte	0x04, 0x28
        /*0062*/ 	.short	(.L_1155 - .L_1154)


	//   ....[0]....
.L_1154:
        /*0064*/ 	.word	0x000015e0


	//   ....[1]....
        /*0068*/ 	.word	0x00001600


	//   ....[2]....
        /*006c*/ 	.word	0x00001650


	//   ....[3]....
        /*0070*/ 	.word	0x00001670


	//   ....[4]....
        /*0074*/ 	.word	0x000016a0


	//   ....[5]....
        /*0078*/ 	.word	0x000016c0


	//   ....[6]....
        /*007c*/ 	.word	0x000016f0


	//   ....[7]....
        /*0080*/ 	.word	0x00001710


	//   ....[8]....
        /*0084*/ 	.word	0x00001750


	//   ....[9]....
        /*0088*/ 	.word	0x00001790


	//----- nvinfo : EIATTR_EXIT_INSTR_OFFSETS
	.align		4
.L_1155:
        /*008c*/ 	.byte	0x04, 0x1c
        /*008e*/ 	.short	(.L_1157 - .L_1156)


	//   ....[0]....
.L_1156:
        /*0090*/ 	.word	0x00004140


	//   ....[1]....
        /*0094*/ 	.word	0x00004280


	//   ....[2]....
        /*0098*/ 	.word	0x000044e0


	//----- nvinfo : EIATTR_MAX_THREADS
	.align		4
.L_1157:
        /*009c*/ 	.byte	0x04, 0x05
        /*009e*/ 	.short	(.L_1159 - .L_1158)
.L_1158:
        /*00a0*/ 	.word	0x00000280
        /*00a4*/ 	.word	0x00000001
        /*00a8*/ 	.word	0x00000001


	//----- nvinfo : EIATTR_CRS_STACK_SIZE
	.align		4
.L_1159:
        /*00ac*/ 	.byte	0x04, 0x1e
        /*00ae*/ 	.short	(.L_1161 - .L_1160)
.L_1160:
        /*00b0*/ 	.word	0x00000000


	//----- nvinfo : EIATTR_CBANK_PARAM_SIZE
	.align		4
.L_1161:
        /*00b4*/ 	.byte	0x03, 0x19
        /*00b6*/ 	.short	0x00b8


	//----- nvinfo : EIATTR_PARAM_CBANK
	.align		4
        /*00b8*/ 	.byte	0x04, 0x0a
        /*00ba*/ 	.short	(.L_1163 - .L_1162)
	.align		4
.L_1162:
        /*00bc*/ 	.word	index@(.nv.constant0._Z35group_norm_nhwc_bwd_one_pass_kernelI11Fp32IOFp16WLi64ELi80ELi640EEv26Group_norm_nhwc_bwd_params)
        /*00c0*/ 	.short	0x0210
        /*00c2*/ 	.short	0x00b8


	//----- nvinfo : EIATTR_SW_WAR
	.align		4
.L_1163:
        /*00c4*/ 	.byte	0x04, 0x36
        /*00c6*/ 	.short	(.L_1165 - .L_1164)
.L_1164:
        /*00c8*/ 	.word	0x00000008
.L_1165:


//--------------------- .nv.info._Z35group_norm_nhwc_bwd_one_pass_kernelI11Fp32IOFp16WLi128ELi80ELi640EEv26Group_norm_nhwc_bwd_params --------------------------
	.section	.nv.info._Z35group_norm_nhwc_bwd_one_pass_kernelI11Fp32IOFp16WLi128ELi80ELi640EEv26Group_norm_nhwc_bwd_params,"",@"SHT_CUDA_INFO"
	.sectionflags	@""
	.align	4


	//----- nvinfo : EIATTR_CUDA_API_VERSION
	.align		4
        /*0000*/ 	.byte	0x04, 0x37
        /*0002*/ 	.short	(.L_1167 - .L_1166)
.L_1166:
        /*0004*/ 	.word	0x00000082


	//----- nvinfo : EIATTR_KPARAM_INFO
	.align		4
.L_1167:
        /*0008*/ 	.byte	0x04, 0x17
        /*000a*/ 	.short	(.L_1169 - .L_1168)
.L_1168:
        /*000c*/ 	.word	0x00000000
        /*0010*/ 	.short	0x0000
        /*0012*/ 	.short	0x0000
        /*0014*/ 	.byte	0x00, 0xf0, 0xe1, 0x02


	//----- nvinfo : EIATTR_SPARSE_MMA_MASK
	.align		4
.L_1169:
        /*0018*/ 	.byte	0x03, 0x50
        /*001a*/ 	.short	0x0000


	//----- nvinfo : EIATTR_MAXREG_COUNT
	.align		4
        /*001c*/ 	.byte	0x03, 0x1b
        /*001e*/ 	.short	0x0060


	//----- nvinfo : EIATTR_NUM_BARRIERS
	.align		4
        /*0020*/ 	.byte	0x02, 0x4c
        /*0022*/ 	.byte	0x01
	.zero		1


	//----- nvinfo : EIATTR_MERCURY_ISA_VERSION
	.align		4
        /*0024*/ 	.byte	0x03, 0x5f
        /*0026*/ 	.short	0x0101


	//----- nvinfo : EIATTR_INT_WARP_WIDE_INSTR_OFFSETS
	.align		4
        /*0028*/ 	.byte	0x04, 0x31
        /*002a*/ 	.short	(.L_1171 - .L_1170)


	//   ....[0]....
.L_1170:
        /*002c*/ 	.word	0x00003130


	//   ....[1]....
        /*0030*/ 	.word	0x000058d0


	//----- nvinfo : EIATTR_COOP_GROUP_MASK_REGIDS
	.align		4
.L_1171:
        /*0034*/ 	.byte	0x04, 0x29
        /*0036*/ 	.short	(.L_1173 - .L_1172)


	//   ....[0]....
.L_1172:
        /*0038*/ 	.word	0xffffffff


	//   ....[1]....
        /*003c*/ 	.word	0xffffffff


	//   ....[2]....
        /*0040*/ 	.word	0xffffffff


	//   ....[3]....
        /*0044*/ 	.word	0xffffffff


	//   ....[4]....
        /*0048*/ 	.word	0xffffffff


	//   ....[5]....
        /*004c*/ 	.word	0xffffffff


	//   ....[6]....
        /*0050*/ 	.word	0xffffffff


	//   ....[7]....
        /*0054*/ 	.word	0xffffffff


	//   ....[8]....
        /*0058*/ 	.word	0xffffffff


	//   ....[9]....
        /*005c*/ 	.word	0xffffffff


	//----- nvinfo : EIATTR_COOP_GROUP_INSTR_OFFSETS
	.align		4
.L_1173:
        /*0060*/ 	.byte	0x04, 0x28
        /*0062*/ 	.short	(.L_1175 - .L_1174)


	//   ....[0]....
.L_1174:
        /*0064*/ 	.word	0x00002330


	//   ....[1]....
        /*0068*/ 	.word	0x00002370


	//   ....[2]....
        /*006c*/ 	.word	0x00002500


	//   ....[3]....
        /*0070*/ 	.word	0x00002540


	//   ....[4]....
        /*0074*/ 	.word	0x00002590


	//   ....[5]....
        /*0078*/ 	.word	0x000025b0


	//   ....[6]....
        /*007c*/ 	.word	0x000025e0


	//   ....[7]....
        /*0080*/ 	.word	0x00002600


	//   ....[8]....
        /*0084*/ 	.word	0x00002650


	//   ....[9]....
        /*0088*/ 	.word	0x00002680


	//----- nvinfo : EIATTR_EXIT_INSTR_OFFSETS
	.align		4
.L_1175:
        /*008c*/ 	.byte	0x04, 0x1c
        /*008e*/ 	.short	(.L_1177 - .L_1176)


	//   ....[0]....
.L_1176:
        /*0090*/ 	.word	0x000059c0


	//   ....[1]....
        /*0094*/ 	.word	0x00005b00


	//   ....[2]....
        /*0098*/ 	.word	0x00005d60


	//----- nvinfo : EIATTR_MAX_THREADS
	.align		4
.L_1177:
        /*009c*/ 	.byte	0x04, 0x05
        /*009e*/ 	.short	(.L_1179 - .L_1178)
.L_1178:
        /*00a0*/ 	.word	0x00000280
        /*00a4*/ 	.word	0x00000001
        /*00a8*/ 	.word	0x00000001


	//----- nvinfo : EIATTR_CRS_STACK_SIZE
	.align		4
.L_1179:
        /*00ac*/ 	.byte	0x04, 0x1e
        /*00ae*/ 	.short	(.L_1181 - .L_1180)
.L_1180:
        /*00b0*/ 	.word	0x00000000


	//----- nvinfo : EIATTR_CBANK_PARAM_SIZE
	.align		4
.L_1181:
        /*00b4*/ 	.byte	0x03, 0x19
        /*00b6*/ 	.short	0x00b8


	//----- nvinfo : EIATTR_PARAM_CBANK
	.align		4
        /*00b8*/ 	.byte	0x04, 0x0a
        /*00ba*/ 	.short	(.L_1183 - .L_1182)
	.align		4
.L_1182:
        /*00bc*/ 	.word	index@(.nv.constant0._Z35group_norm_nhwc_bwd_one_pass_kernelI11Fp32IOFp16WLi128ELi80ELi640EEv26Group_norm_nhwc_bwd_params)
        /*00c0*/ 	.short	0x0210
        /*00c2*/ 	.short	0x00b8


	//----- nvinfo : EIATTR_SW_WAR
	.align		4
.L_1183:
        /*00c4*/ 	.byte	0x04, 0x36
        /*00c6*/ 	.short	(.L_1185 - .L_1184)
.L_1184:
        /*00c8*/ 	.word	0x00000008
.L_1185:


//--------------------- .nv.info._Z35group_norm_nhwc_bwd_one_pass_kernelI11Fp32IOFp16WLi256ELi80ELi640EEv26Group_norm_nhwc_bwd_params --------------------------
	.section	.nv.info._Z35group_norm_nhwc_bwd_one_pass_kernelI11Fp32IOFp16WLi256ELi80ELi640EEv26Group_norm_nhwc_bwd_params,"",@"SHT_CUDA_INFO"
	.sectionflags	@""
	.align	4


	//----- nvinfo : EIATTR_CUDA_API_VERSION
	.align		4
        /*0000*/ 	.byte	0x04, 0x37
        /*0002*/ 	.short	(.L_1187 - .L_1186)
.L_1186:
        /*0004*/ 	.word	0x00000082


	//----- nvinfo : EIATTR_KPARAM_INFO
	.align		4
.L_1187:
        /*0008*/ 	.byte	0x04, 0x17
        /*000a*/ 	.short	(.L_1189 - .L_1188)
.L_1188:
        /*000c*/ 	.word	0x00000000
        /*0010*/ 	.short	0x0000
        /*0012*/ 	.short	0x0000
        /*0014*/ 	.byte	0x00, 0xf0, 0xe1, 0x02


	//----- nvinfo : EIATTR_SPARSE_MMA_MASK
	.align		4
.L_1189:
        /*0018*/ 	.byte	0x03, 0x50
        /*001a*/ 	.short	0x0000


	//----- nvinfo : EIATTR_MAXREG_COUNT
	.align		4
        /*001c*/ 	.byte	0x03, 0x1b
        /*001e*/ 	.short	0x0060


	//----- nvinfo : EIATTR_NUM_BARRIERS
	.align		4
        /*0020*/ 	.byte	0x02, 0x4c
        /*0022*/ 	.byte	0x01
	.zero		1


	//----- nvinfo : EIATTR_ANNOTATIONS
	.align		4
        /*0024*/ 	.byte	0x04, 0x55
        /*0026*/ 	.short	(.L_1191 - .L_1190)


	//   ....[0]....
.L_1190:
        /*0028*/ 	.word	0x00000001
        /*002c*/ 	.byte	0xf0, 0x02, 0x00, 0x00, 0x01, 0x00, 0x00, 0x00, 0x30, 0x42, 0x00, 0x00, 0x01, 0x00, 0x00, 0x00
        /*003c*/ 	.byte	0xa0, 0x42, 0x00, 0x00, 0x01, 0x00, 0x00, 0x00, 0x50, 0x44, 0x00, 0x00


	//----- nvinfo : EIATTR_MERCURY_ISA_VERSION
	.align		4
.L_1191:
        /*0048*/ 	.byte	0x03, 0x5f
        /*004a*/ 	.short	0x0101


	//----- nvinfo : EIATTR_INT_WARP_WIDE_INSTR_OFFSETS
	.align		4
        /*004c*/ 	.byte	0x04, 0x31
        /*004e*/ 	.short	(.L_1193 - .L_1192)


	//   ....[0]....
.L_1192:
        /*0050*/ 	.word	0x00005120


	//   ....[1]....
        /*0054*/ 	.word	0x00005400


	//   ....[2]....
        /*0058*/ 	.word	0x000054b0


	//   ....[3]....
        /*005c*/ 	.word	0x000054c0


	//   ....[4]....
        /*0060*/ 	.word	0x00005580


	//   ....[5]....
        /*0064*/ 	.word	0x00005660


	//   ....[6]....
        /*0068*/ 	.word	0x00005720


	//   ....[7]....
        /*006c*/ 	.word	0x00005740


	//   ....[8]....
        /*0070*/ 	.word	0x00005840


	//   ....[9]....
        /*0074*/ 	.word	0x00005900


	//   ....[10]....
        /*0078*/ 	.word	0x00005920


	//   ....[11]....
        /*007c*/ 	.word	0x00005a20


	//   ....[12]....
        /*0080*/ 	.word	0x00005ae0


	//   ....[13]....
        /*0084*/ 	.word	0x00005af0


	//   ....[14]....
        /*0088*/ 	.word	0x00005c00


	//   ....[15]....
        /*008c*/ 	.word	0x00005cc0


	//   ....[16]....
        /*0090*/ 	.word	0x00005cd0


	//   ....[17]....
        /*0094*/ 	.word	0x00005e80


	//   ....[18]....
        /*0098*/ 	.word	0x00005f40


	//   ....[19]....
        /*009c*/ 	.word	0x00005f50


	//   ....[20]....
        /*00a0*/ 	.word	0x00005f90


	//   ....[21]....
        /*00a4*/ 	.word	0x000060d0


	//   ....[22]....
        /*00a8*/ 	.word	0x00006180


	//   ....[23]....
        /*00ac*/ 	.word	0x00006190


	//   ....[24]....
        /*00b0*/ 	.word	0x000061d0


	//   ....[25]....
        /*00b4*/ 	.word	0x000063e0


	//   ....[26]....
        /*00b8*/ 	.word	0x000064a0


	//   ....[27]....
        /*00bc*/ 	.word	0x00006500


	//   ....[28]....
        /*00c0*/ 	.word	0x00006530


	//   ....[29]....
        /*00c4*/ 	.word	0x000067e0


	//   ....[30]....
        /*00c8*/ 	.word	0x00006860


	//   ....[31]....
        /*00cc*/ 	.word	0x00009900


	//----- nvinfo : EIATTR_COOP_GROUP_MASK_REGIDS
	.align		4
.L_1193:
        /*00d0*/ 	.byte	0x04, 0x29
        /*00d2*/ 	.short	(.L_1195 - .L_1194)


	//   ....[0]....
.L_1194:
        /*00d4*/ 	.word	0xffffffff


	//   ....[1]....
        /*00d8*/ 	.word	0xffffffff


	//   ....[2]....
        /*00dc*/ 	.word	0xffffffff


	//   ....[3]....
        /*00e0*/ 	.word	0xffffffff


	//   ....[4]....
        /*00e4*/ 	.word	0xffffffff


	//   ....[5]....
        /*00e8*/ 	.word	0xffffffff


	//   ....[6]....
        /*00ec*/ 	.word	0xffffffff


	//   ....[7]....
        /*00f0*/ 	.word	0xffffffff


	//   ....[8]....
        /*00f4*/ 	.word	0xffffffff


	//   ....[9]....
        /*00f8*/ 	.word	0xffffffff


	//----- nvinfo : EIATTR_COOP_GROUP_INSTR_OFFSETS
	.align		4
.L_1195:
        /*00fc*/ 	.byte	0x04, 0x28
        /*00fe*/ 	.short	(.L_1197 - .L_1196)


	//   ....[0]....
.L_1196:
        /*0100*/ 	.word	0x000042f0


	//   ....[1]....
        /*0104*/ 	.word	0x00004300


	//   ....[2]....
        /*0108*/ 	.word	0x00004350


	//   ....[3]....
        /*010c*/ 	.word	0x00004360


	//   ....[4]....
        /*0110*/ 	.word	0x00004390


	//   ....[5]....
        /*0114*/ 	.word	0x000043b0


	//   ....[6]....
        /*0118*/ 	.word	0x000043e0


	//   ....[7]....
        /*011c*/ 	.word	0x00004400


	//   ....[8]....
        /*0120*/ 	.word	0x00004480


	//   ....[9]....
        /*0124*/ 	.word	0x00004490


	//----- nvinfo : EIATTR_EXIT_INSTR_OFFSETS
	.align		4
.L_1197:
        /*0128*/ 	.byte	0x04, 0x1c
        /*012a*/ 	.short	(.L_1199 - .L_1198)


	//   ....[0]....
.L_1198:
        /*012c*/ 	.word	0x000099f0


	//   ....[1]....
        /*0130*/ 	.word	0x00009b30


	//   ....[2]....
        /*0134*/ 	.word	0x00009da0


	//----- nvinfo : EIATTR_MAX_THREADS
	.align		4
.L_1199:
        /*0138*/ 	.byte	0x04, 0x05
        /*013a*/ 	.short	(.L_1201 - .L_1200)
.L_1200:
        /*013c*/ 	.word	0x00000280
        /*0140*/ 	.word	0x00000001
        /*0144*/ 	.word	0x00000001


	//----- nvinfo : EIATTR_CRS_STACK_SIZE
	.align		4
.L_1201:
        /*0148*/ 	.byte	0x04, 0x1e
        /*014a*/ 	.short	(.L_1203 - .L_1202)
.L_1202:
        /*014c*/ 	.word	0x00000000


	//----- nvinfo : EIATTR_CBANK_PARAM_SIZE
	.align		4
.L_1203:
        /*0150*/ 	.byte	0x03, 0x19
        /*0152*/ 	.short	0x00b8


	//----- nvinfo : EIATTR_PARAM_CBANK
	.align		4
        /*0154*/ 	.byte	0x04, 0x0a
        /*0156*/ 	.short	(.L_1205 - .L_1204)
	.align		4
.L_1204:
        /*0158*/ 	.word	index@(.nv.constant0._Z35group_norm_nhwc_bwd_one_pass_kernelI11Fp32IOFp16WLi256ELi80ELi640EEv26Group_norm_nhwc_bwd_params)
        /*015c*/ 	.short	0x0210
        /*015e*/ 	.short	0x00b8


	//----- nvinfo : EIATTR_SW_WAR
	.align		4
.L_1205:
        /*0160*/ 	.byte	0x04, 0x36
        /*0162*/ 	.short	(.L_1207 - .L_1206)
.L_1206:
        /*0164*/ 	.word	0x00000008
.L_1207:


//--------------------- .nv.info._Z35group_norm_nhwc_bwd_one_pass_kernelI11Fp32IOFp16WLi512ELi80ELi640EEv26Group_norm_nhwc_bwd_params --------------------------
	.section	.nv.info._Z35group_norm_nhwc_bwd_one_pass_kernelI11Fp32IOFp16WLi512ELi80ELi640EEv26Group_norm_nhwc_bwd_params,"",@"SHT_CUDA_INFO"
	.sectionflags	@""
	.align	4


	//----- nvinfo : EIATTR_CUDA_API_VERSION
	.align		4
        /*0000*/ 	.byte	0x04, 0x37
        /*0002*/ 	.short	(.L_1209 - .L_1208)
.L_1208:
        /*0004*/ 	.word	0x00000082


	//----- nvinfo : EIATTR_KPARAM_INFO
	.align		4
.L_1209:
        /*0008*/ 	.byte	0x04, 0x17
        /*000a*/ 	.short	(.L_1211 - .L_1210)
.L_1210:
        /*000c*/ 	.word	0x00000000
        /*0010*/ 	.short	0x0000
        /*0012*/ 	.short	0x0000
        /*0014*/ 	.byte	0x00, 0xf0, 0xe1, 0x02


	//----- nvinfo : EIATTR_SPARSE_MMA_MASK
	.align		4
.L_1211:
        /*0018*/ 	.byte	0x03, 0x50
        /*001a*/ 	.short	0x0000


	//----- nvinfo : EIATTR_MAXREG_COUNT
	.align		4
        /*001c*/ 	.byte	0x03, 0x1b
        /*001e*/ 	.short	0x0060


	//----- nvinfo : EIATTR_NUM_BARRIERS
	.align		4
        /*0020*/ 	.byte	0x02, 0x4c
        /*0022*/ 	.byte	0x01
	.zero		1


	//----- nvinfo : EIATTR_ANNOTATIONS
	.align		4
        /*0024*/ 	.byte	0x04, 0x55
        /*0026*/ 	.short	(.L_1213 - .L_1212)


	//   ....[0]....
.L_1212:
        /* <DEDUP_REMOVED lines=358> */


	//----- nvinfo : EIATTR_MERCURY_ISA_VERSION
	.align		4
.L_1213:
        /*1678*/ 	.byte	0x03, 0x5f
        /*167a*/ 	.short	0x0101


	//----- nvinfo : EIATTR_INT_WARP_WIDE_INSTR_OFFSETS
	.align		4
        /*167c*/ 	.byte	0x04, 0x31
        /*167e*/ 	.short	(.L_1215 - .L_1214)


	//   ....[0]....
.L_1214:
        /*1680*/ 	.word	0x0000abc0


	//   ....[1]....
        /*1684*/ 	.word	0x0000aea0


	//   ....[2]....
        /*1688*/ 	.word	0x0000af50


	//   ....[3]....
        /*168c*/ 	.word	0x0000af60


	//   ....[4]....
        /*1690*/ 	.word	0x0000b020


	//   ....[5]....
        /*1694*/ 	.word	0x0000b100


	//   ....[6]....
        /*1698*/ 	.word	0x0000b1c0


	//   ....[7]....
        /*169c*/ 	.word	0x0000b1e0


	//   ....[8]....
        /*16a0*/ 	.word	0x0000b2e0


	//   ....[9]....
        /*16a4*/ 	.word	0x0000b3a0


	//   ....[10]....
        /*16a8*/ 	.word	0x0000b3c0


	//   ....[11]....
        /*16ac*/ 	.word	0x0000b4c0


	//   ....[12]....
        /*16b0*/ 	.word	0x0000b580


	//   ....[13]....
        /*16b4*/ 	.word	0x0000b590


	//   ....[14]....
        /*16b8*/ 	.word	0x0000b6a0


	//   ....[15]....
        /*16bc*/ 	.word	0x0000b750


	//   ....[16]....
        /*16c0*/ 	.word	0x0000b770


	//   ....[17]....
        /*16c4*/ 	.word	0x0000b920


	//   ....[18]....
        /*16c8*/ 	.word	0x0000b9e0


	//   ....[19]....
        /*16cc*/ 	.word	0x0000b9f0


	//   ....[20]....
        /*16d0*/ 	.word	0x0000ba00


	//   ....[21]....
        /*16d4*/ 	.word	0x0000bb70


	//   ....[22]....
        /*16d8*/ 	.word	0x0000bc20


	//   ....[23]....
        /*16dc*/ 	.word	0x0000bc40


	//   ....[24]....
        /*16e0*/ 	.word	0x0000bc70


	//   ....[25]....
        /*16e4*/ 	.word	0x0000be80


	//   ....[26]....
        /*16e8*/ 	.word	0x0000bf40


	//   ....[27]....
        /*16ec*/ 	.word	0x0000bfa0


	//   ....[28]....
        /*16f0*/ 	.word	0x0000bfd0


	//   ....[29]....
        /*16f4*/ 	.word	0x0000c280


	//   ....[30]....
        /*16f8*/ 	.word	0x0000c320


	//   ....[31]....
        /*16fc*/ 	.word	0x00013470


	//----- nvinfo : EIATTR_COOP_GROUP_MASK_REGIDS
	.align		4
.L_1215:
        /*1700*/ 	.byte	0x04, 0x29
        /*1702*/ 	.short	(.L_1217 - .L_1216)


	//   ....[0]....
.L_1216:
        /*1704*/ 	.word	0xffffffff


	//   ....[1]....
        /*1708*/ 	.word	0xffffffff


	//   ....[2]....
        /*170c*/ 	.word	0xffffffff


	//   ....[3]....
        /*1710*/ 	.word	0xffffffff


	//   ....[4]....
        /*1714*/ 	.word	0xffffffff


	//   ....[5]....
        /*1718*/ 	.word	0xffffffff


	//   ....[6]....
        /*171c*/ 	.word	0xffffffff


	//   ....[7]....
        /*1720*/ 	.word	0xffffffff


	//   ....[8]....
        /*1724*/ 	.word	0xffffffff


	//   ....[9]....
        /*1728*/ 	.word	0xffffffff


	//----- nvinfo : EIATTR_COOP_GROUP_INSTR_OFFSETS
	.align		4
.L_1217:
        /*172c*/ 	.byte	0x04, 0x28
        /*172e*/ 	.short	(.L_1219 - .L_1218)


	//   ....[0]....
.L_1218:
        /*1730*/ 	.word	0x00009cf0


	//   ....[1]....
        /*1734*/ 	.word	0x00009d00


	//   ....[2]....
        /*1738*/ 	.word	0x00009d30


	//   ....[3]....
        /*173c*/ 	.word	0x00009d40


	//   ....[4]....
        /*1740*/ 	.word	0x00009d80


	//   ....[5]....
        /*1744*/ 	.word	0x00009d90


	//   ....[6]....
        /*1748*/ 	.word	0x00009dd0


	//   ....[7]....
        /*174c*/ 	.word	0x00009f50


	//   ....[8]....
        /*1750*/ 	.word	0x00009f90


	//   ....[9]....
        /*1754*/ 	.word	0x00009fe0


	//----- nvinfo : EIATTR_EXIT_INSTR_OFFSETS
	.align		4
.L_1219:
        /*1758*/ 	.byte	0x04, 0x1c
        /*175a*/ 	.short	(.L_1221 - .L_1220)


	//   ....[0]....
.L_1220:
        /*175c*/ 	.word	0x00013560


	//   ....[1]....
        /*1760*/ 	.word	0x000136a0


	//   ....[2]....
        /*1764*/ 	.word	0x00013900


	//----- nvinfo : EIATTR_MAX_THREADS
	.align		4
.L_1221:
        /*1768*/ 	.byte	0x04, 0x05
        /*176a*/ 	.short	(.L_1223 - .L_1222)
.L_1222:
        /*176c*/ 	.word	0x00000280
        /*1770*/ 	.word	0x00000001
        /*1774*/ 	.word	0x00000001


	//----- nvinfo : EIATTR_CRS_STACK_SIZE
	.align		4
.L_1223:
        /*1778*/ 	.byte	0x04, 0x1e
        /*177a*/ 	.short	(.L_1225 - .L_1224)
.L_1224:
        /*177c*/ 	.word	0x00000000


	//----- nvinfo : EIATTR_CBANK_PARAM_SIZE
	.align		4
.L_1225:
        /*1780*/ 	.byte	0x03, 0x19
        /*1782*/ 	.short	0x00b8


	//----- nvinfo : EIATTR_PARAM_CBANK
	.align		4
        /*1784*/ 	.byte	0x04, 0x0a
        /*1786*/ 	.short	(.L_1227 - .L_1226)
	.align		4
.L_1226:
        /*1788*/ 	.word	index@(.nv.constant0._Z35group_norm_nhwc_bwd_one_pass_kernelI11Fp32IOFp16WLi512ELi80ELi640EEv26Group_norm_nhwc_bwd_params)
        /*178c*/ 	.short	0x0210
        /*178e*/ 	.short	0x00b8


	//----- nvinfo : EIATTR_SW_WAR
	.align		4
.L_1227:
        /*1790*/ 	.byte	0x04, 0x36
        /*1792*/ 	.short	(.L_1229 - .L_1228)
.L_1228:
        /*1794*/ 	.word	0x00000008
.L_1229:


//--------------------- .nv.info._Z35group_norm_nhwc_fwd_one_pass_kernelI11Bf16IOFp32WLi64ELi80ELi640EEv26Group_norm_nhwc_fwd_params --------------------------
	.section	.nv.info._Z35group_norm_nhwc_fwd_one_pass_kernelI11Bf16IOFp32WLi64ELi80ELi640EEv26Group_norm_nhwc_fwd_params,"",@"SHT_CUDA_INFO"
	.sectionflags	@""
	.align	4


	//----- nvinfo : EIATTR_CUDA_API_VERSION
	.align		4
        /*0000*/ 	.byte	0x04, 0x37
        /*0002*/ 	.short	(.L_1231 - .L_1230)
.L_1230:
        /*0004*/ 	.word	0x00000082


	//----- nvinfo : EIATTR_KPARAM_INFO
	.align		4
.L_1231:
        /*0008*/ 	.byte	0x04, 0x17
        /*000a*/ 	.short	(.L_1233 - .L_1232)
.L_1232:
        /*000c*/ 	.word	0x00000000
        /*0010*/ 	.short	0x0000
        /*0012*/ 	.short	0x0000
        /*0014*/ 	.byte	0x00, 0xf0, 0x81, 0x02


	//----- nvinfo : EIATTR_SPARSE_MMA_MASK
	.align		4
.L_1233:
        /*0018*/ 	.byte	0x03, 0x50
        /*001a*/ 	.short	0x0000


	//----- nvinfo : EIATTR_MAXREG_COUNT
	.align		4
        /*001c*/ 	.byte	0x03, 0x1b
        /*001e*/ 	.short	0x0060


	//----- nvinfo : EIATTR_NUM_BARRIERS
	.align		4
        /*0020*/ 	.byte	0x02, 0x4c
        /*0022*/ 	.byte	0x01
	.zero		1


	//----- nvinfo : EIATTR_MERCURY_ISA_VERSION
	.align		4
        /*0024*/ 	.byte	0x03, 0x5f
        /*0026*/ 	.short	0x0101


	//----- nvinfo : EIATTR_COOP_GROUP_MASK_REGIDS
	.align		4
        /*0028*/ 	.byte	0x04, 0x29
        /*002a*/ 	.short	(.L_1235 - .L_1234)


	//   ....[0]....
.L_1234:
        /*002c*/ 	.word	0xffffffff


	//   ....[1]....
        /*0030*/ 	.word	0xffffffff


	//   ....[2]....
        /*0034*/ 	.word	0xffffffff


	//   ....[3]....
        /*0038*/ 	.word	0xffffffff


	//   ....[4]....
        /*003c*/ 	.word	0xffffffff


	//   ....[5]....
        /*0040*/ 	.word	0xffffffff


	//   ....[6]....
        /*0044*/ 	.word	0xffffffff


	//   ....[7]....
        /*0048*/ 	.word	0xffffffff


	//   ....[8]....
        /*004c*/ 	.word	0xffffffff


	//   ....[9]....
        /*0050*/ 	.word	0xffffffff


	//----- nvinfo : EIATTR_COOP_GROUP_INSTR_OFFSETS
	.align		4
.L_1235:
        /*0054*/ 	.byte	0x04, 0x28
        /*0056*/ 	.short	(.L_1237 - .L_1236)


	//   ....[0]....
.L_1236:
        /*0058*/ 	.word	0x00000a60


	//   ....[1]....
        /*005c*/ 	.word	0x00000a70


	//   ....[2]....
        /*0060*/ 	.word	0x00000aa0


	//   ....[3]....
        /*0064*/ 	.word	0x00000ab0


	//   ....[4]....
        /*0068*/ 	.word	0x00000af0


	//   ....[5]....
        /*006c*/ 	.word	0x00000b00


	//   ....[6]....
        /*0070*/ 	.word	0x00000b40


	//   ....[7]....
        /*0074*/ 	.word	0x00000b50


	//   ....[8]....
        /*0078*/ 	.word	0x00000b90


	//   ....[9]....
        /*007c*/ 	.word	0x00000ba0


	//----- nvinfo : EIATTR_EXIT_INSTR_OFFSETS
	.align		4
.L_1237:
        /*0080*/ 	.byte	0x04, 0x1c
        /*0082*/ 	.short	(.L_1239 - .L_1238)


	//   ....[0]....
.L_1238:
        /*0084*/ 	.word	0x00000060


	//   ....[1]....
        /*0088*/ 	.word	0x000024f0


	//----- nvinfo : EIATTR_MAX_THREADS
	.align		4
.L_1239:
        /*008c*/ 	.byte	0x04, 0x05
        /*008e*/ 	.short	(.L_1241 - .L_1240)
.L_1240:
        /*0090*/ 	.word	0x00000280
        /*0094*/ 	.word	0x00000001
        /*0098*/ 	.word	0x00000001


	//----- nvinfo : EIATTR_CRS_STACK_SIZE
	.align		4
.L_1241:
        /*009c*/ 	.byte	0x04, 0x1e
        /*009e*/ 	.short	(.L_1243 - .L_1242)
.L_1242:
        /*00a0*/ 	.word	0x00000000


	//----- nvinfo : EIATTR_CBANK_PARAM_SIZE
	.align		4
.L_1243:
        /*00a4*/ 	.byte	0x03, 0x19
        /*00a6*/ 	.short	0x00a0


	//----- nvinfo : EIATTR_PARAM_CBANK
	.align		4
        /*00a8*/ 	.byte	0x04, 0x0a
        /*00aa*/ 	.short	(.L_1245 - .L_1244)
	.align		4
.L_1244:
        /*00ac*/ 	.word	index@(.nv.constant0._Z35group_norm_nhwc_fwd_one_pass_kernelI11Bf16IOFp32WLi64ELi80ELi640EEv26Group_norm_nhwc_fwd_params)
        /*00b0*/ 	.short	0x0210
        /*00b2*/ 	.short	0x00a0


	//----- nvinfo : EIATTR_SW_WAR
	.align		4
.L_1245:
        /*00b4*/ 	.byte	0x04, 0x36
        /*00b6*/ 	.short	(.L_1247 - .L_1246)
.L_1246:
        /*00b8*/ 	.word	0x00000008
.L_1247:


//--------------------- .nv.info._Z35group_norm_nhwc_fwd_one_pass_kernelI11Bf16IOFp32WLi128ELi80ELi640EEv26Group_norm_nhwc_fwd_params --------------------------
	.section	.nv.info._Z35group_norm_nhwc_fwd_one_pass_kernelI11Bf16IOFp32WLi128ELi80ELi640EEv26Group_norm_nhwc_fwd_params,"",@"SHT_CUDA_INFO"
	.sectionflags	@""
	.align	4


	//----- nvinfo : EIATTR_CUDA_API_VERSION
	.align		4
        /*0000*/ 	.byte	0x04, 0x37
        /*0002*/ 	.short	(.L_1249 - .L_1248)
.L_1248:
        /*0004*/ 	.word	0x00000082


	//----- nvinfo : EIATTR_KPARAM_INFO
	.align		4
.L_1249:
        /*0008*/ 	.byte	0x04, 0x17
        /*000a*/ 	.short	(.L_1251 - .L_1250)
.L_1250:
        /*000c*/ 	.word	0x00000000
        /*0010*/ 	.short	0x0000
        /*0012*/ 	.short	0x0000
        /*0014*/ 	.byte	0x00, 0xf0, 0x81, 0x02


	//----- nvinfo : EIATTR_SPARSE_MMA_MASK
	.align		4
.L_1251:
        /*0018*/ 	.byte	0x03, 0x50
        /*001a*/ 	.short	0x0000


	//----- nvinfo : EIATTR_MAXREG_COUNT
	.align		4
        /*001c*/ 	.byte	0x03, 0x1b
        /*001e*/ 	.short	0x0060


	//----- nvinfo : EIATTR_NUM_BARRIERS
	.align		4
        /*0020*/ 	.byte	0x02, 0x4c
        /*0022*/ 	.byte	0x01
	.zero		1


	//----- nvinfo : EIATTR_MERCURY_ISA_VERSION
	.align		4
        /*0024*/ 	.byte	0x03, 0x5f
        /*0026*/ 	.short	0x0101


	//----- nvinfo : EIATTR_COOP_GROUP_MASK_REGIDS
	.align		4
        /*0028*/ 	.byte	0x04, 0x29
        /*002a*/ 	.short	(.L_1253 - .L_1252)


	//   ....[0]....
.L_1252:
        /*002c*/ 	.word	0xffffffff


	//   ....[1]....
        /*0030*/ 	.word	0xffffffff


	//   ....[2]....
        /*0034*/ 	.word	0xffffffff


	//   ....[3]....
        /*0038*/ 	.word	0xffffffff


	//   ....[4]....
        /*003c*/ 	.word	0xffffffff


	//   ....[5]....
        /*0040*/ 	.word	0xffffffff


	//   ....[6]....
        /*0044*/ 	.word	0xffffffff


	//   ....[7]....
        /*0048*/ 	.word	0xffffffff


	//   ....[8]....
        /*004c*/ 	.word	0xffffffff


	//   ....[9]....
        /*0050*/ 	.word	0xffffffff


	//----- nvinfo : EIATTR_COOP_GROUP_INSTR_OFFSETS
	.align		4
.L_1253:
        /*0054*/ 	.byte	0x04, 0x28
        /*0056*/ 	.short	(.L_1255 - .L_1254)


	//   ....[0]....
.L_1254:
        /*0058*/ 	.word	0x00001060


	//   ....[1]....
        /*005c*/ 	.word	0x00001070


	//   ....[2]....
        /*0060*/ 	.word	0x000010a0


	//   ....[3]....
        /*0064*/ 	.word	0x000010b0


	//   ....[4]....
        /*0068*/ 	.word	0x000010f0


	//   ....[5]....
        /*006c*/ 	.word	0x00001100


	//   ....[6]....
        /*0070*/ 	.word	0x00001140


	//   ....[7]....
        /*0074*/ 	.word	0x00001150


	//   ....[8]....
        /*0078*/ 	.word	0x00001190


	//   ....[9]....
        /*007c*/ 	.word	0x000011a0


	//----- nvinfo : EIATTR_EXIT_INSTR_OFFSETS
	.align		4
.L_1255:
        /*0080*/ 	.byte	0x04, 0x1c
        /*0082*/ 	.short	(.L_1257 - .L_1256)


	//   ....[0]....
.L_1256:
        /*0084*/ 	.word	0x00000060


	//   ....[1]....
        /*0088*/ 	.word	0x00003530


	//----- nvinfo : EIATTR_MAX_THREADS
	.align		4
.L_1257:
        /*008c*/ 	.byte	0x04, 0x05
        /*008e*/ 	.short	(.L_1259 - .L_1258)
.L_1258:
        /*0090*/ 	.word	0x00000280
        /*0094*/ 	.word	0x00000001
        /*0098*/ 	.word	0x00000001


	//----- nvinfo : EIATTR_CRS_STACK_SIZE
	.align		4
.L_1259:
        /*009c*/ 	.byte	0x04, 0x1e
        /*009e*/ 	.short	(.L_1261 - .L_1260)
.L_1260:
        /*00a0*/ 	.word	0x00000000


	//----- nvinfo : EIATTR_CBANK_PARAM_SIZE
	.align		4
.L_1261:
        /*00a4*/ 	.byte	0x03, 0x19
        /*00a6*/ 	.short	0x00a0


	//----- nvinfo : EIATTR_PARAM_CBANK
	.align		4
        /*00a8*/ 	.byte	0x04, 0x0a
        /*00aa*/ 	.short	(.L_1263 - .L_1262)
	.align		4
.L_1262:
        /*00ac*/ 	.word	index@(.nv.constant0._Z35group_norm_nhwc_fwd_one_pass_kernelI11Bf16IOFp32WLi128ELi80ELi640EEv26Group_norm_nhwc_fwd_params)
        /*00b0*/ 	.short	0x0210
        /*00b2*/ 	.short	0x00a0


	//----- nvinfo : EIATTR_SW_WAR
	.align		4
.L_1263:
        /*00b4*/ 	.byte	0x04, 0x36
        /*00b6*/ 	.short	(.L_1265 - .L_1264)
.L_1264:
        /*00b8*/ 	.word	0x00000008
.L_1265:


//--------------------- .nv.info._Z35group_norm_nhwc_fwd_one_pass_kernelI11Bf16IOFp32WLi256ELi80ELi640EEv26Group_norm_nhwc_fwd_params --------------------------
	.section	.nv.info._Z35group_norm_nhwc_fwd_one_pass_kernelI11Bf16IOFp32WLi256ELi80ELi640EEv26Group_norm_nhwc_fwd_params,"",@"SHT_CUDA_INFO"
	.sectionflags	@""
	.align	4


	//----- nvinfo : EIATTR_CUDA_API_VERSION
	.align		4
        /*0000*/ 	.byte	0x04, 0x37
        /*0002*/ 	.short	(.L_1267 - .L_1266)
.L_1266:
        /*0004*/ 	.word	0x00000082


	//----- nvinfo : EIATTR_KPARAM_INFO
	.align		4
.L_1267:
        /*0008*/ 	.byte	0x04, 0x17
        /*000a*/ 	.short	(.L_1269 - .L_1268)
.L_1268:
        /*000c*/ 	.word	0x00000000
        /*0010*/ 	.short	0x0000
        /*0012*/ 	.short	0x0000
        /*0014*/ 	.byte	0x00, 0xf0, 0x81, 0x02


	//----- nvinfo : EIATTR_SPARSE_MMA_MASK
	.align		4
.L_1269:
        /*0018*/ 	.byte	0x03, 0x50
        /*001a*/ 	.short	0x0000


	//----- nvinfo : EIATTR_MAXREG_COUNT
	.align		4
        /*001c*/ 	.byte	0x03, 0x1b
        /*001e*/ 	.short	0x0060


	//----- nvinfo : EIATTR_NUM_BARRIERS
	.align		4
        /*0020*/ 	.byte	0x02, 0x4c
        /*0022*/ 	.byte	0x01
	.zero		1


	//----- nvinfo : EIATTR_MERCURY_ISA_VERSION
	.align		4
        /*0024*/ 	.byte	0x03, 0x5f
        /*0026*/ 	.short	0x0101


	//----- nvinfo : EIATTR_COOP_GROUP_MASK_REGIDS
	.align		4
        /*0028*/ 	.byte	0x04, 0x29
        /*002a*/ 	.short	(.L_1271 - .L_1270)


	//   ....[0]....
.L_1270:
        /*002c*/ 	.word	0xffffffff


	//   ....[1]....
        /*0030*/ 	.word	0xffffffff


	//   ....[2]....
        /*0034*/ 	.word	0xffffffff


	//   ....[3]....
        /*0038*/ 	.word	0xffffffff


	//   ....[4]....
        /*003c*/ 	.word	0xffffffff


	//   ....[5]....
        /*0040*/ 	.word	0xffffffff


	//   ....[6]....
        /*0044*/ 	.word	0xffffffff


	//   ....[7]....
        /*0048*/ 	.word	0xffffffff


	//   ....[8]....
        /*004c*/ 	.word	0xffffffff


	//   ....[9]....
        /*0050*/ 	.word	0xffffffff


	//----- nvinfo : EIATTR_COOP_GROUP_INSTR_OFFSETS
	.align		4
.L_1271:
        /*0054*/ 	.byte	0x04, 0x28
        /*0056*/ 	.short	(.L_1273 - .L_1272)


	//   ....[0]....
.L_1272:
        /*0058*/ 	.word	0x00001cf0


	//   ....[1]....
        /*005c*/ 	.word	0x00001d00


	//   ....[2]....
        /*0060*/ 	.word	0x00001d40


	//   ....[3]....
        /*0064*/ 	.word	0x00001d50


	//   ....[4]....
        /*0068*/ 	.word	0x00001d90


	//   ....[5]....
        /*006c*/ 	.word	0x00001da0


	//   ....[6]....
        /*0070*/ 	.word	0x00001de0


	//   ....[7]....
        /*0074*/ 	.word	0x00001df0


	//   ....[8]....
        /*0078*/ 	.word	0x00001e40


	//   ....[9]....
        /*007c*/ 	.word	0x00001e50


	//----- nvinfo : EIATTR_EXIT_INSTR_OFFSETS
	.align		4
.L_1273:
        /*0080*/ 	.byte	0x04, 0x1c
        /*0082*/ 	.short	(.L_1275 - .L_1274)


	//   ....[0]....
.L_1274:
        /*0084*/ 	.word	0x00000060


	//   ....[1]....
        /*0088*/ 	.word	0x00005430


	//----- nvinfo : EIATTR_MAX_THREADS
	.align		4
.L_1275:
        /*008c*/ 	.byte	0x04, 0x05
        /*008e*/ 	.short	(.L_1277 - .L_1276)
.L_1276:
        /*0090*/ 	.word	0x00000280
        /*0094*/ 	.word	0x00000001
        /*0098*/ 	.word	0x00000001


	//----- nvinfo : EIATTR_CRS_STACK_SIZE
	.align		4
.L_1277:
        /*009c*/ 	.byte	0x04, 0x1e
        /*009e*/ 	.short	(.L_1279 - .L_1278)
.L_1278:
        /*00a0*/ 	.word	0x00000000


	//----- nvinfo : EIATTR_CBANK_PARAM_SIZE
	.align		4
.L_1279:
        /*00a4*/ 	.byte	0x03, 0x19
        /*00a6*/ 	.short	0x00a0


	//----- nvinfo : EIATTR_PARAM_CBANK
	.align		4
        /*00a8*/ 	.byte	0x04, 0x0a
        /*00aa*/ 	.short	(.L_1281 - .L_1280)
	.align		4
.L_1280:
        /*00ac*/ 	.word	index@(.nv.constant0._Z35group_norm_nhwc_fwd_one_pass_kernelI11Bf16IOFp32WLi256ELi80ELi640EEv26Group_norm_nhwc_fwd_params)
        /*00b0*/ 	.short	0x0210
        /*00b2*/ 	.short	0x00a0


	//----- nvinfo : EIATTR_SW_WAR
	.align		4
.L_1281:
        /*00b4*/ 	.byte	0x04, 0x36
        /*00b6*/ 	.short	(.L_1283 - .L_1282)
.L_1282:
        /*00b8*/ 	.word	0x00000008
.L_1283:


//--------------------- .nv.info._Z35group_norm_nhwc_fwd_one_pass_kernelI11Bf16IOFp32WLi512ELi80ELi640EEv26Group_norm_nhwc_fwd_params --------------------------
	.section	.nv.info._Z35group_norm_nhwc_fwd_one_pass_kernelI11Bf16IOFp32WLi512ELi80ELi640EEv26Group_norm_nhwc_fwd_params,"",@"SHT_CUDA_INFO"
	.sectionflags	@""
	.align	4


	//----- nvinfo : EIATTR_CUDA_API_VERSION
	.align		4
        /*0000*/ 	.byte	0x04, 0x37
        /*0002*/ 	.short	(.L_1285 - .L_1284)
.L_1284:
        /*0004*/ 	.word	0x00000082


	//----- nvinfo : EIATTR_KPARAM_INFO
	.align		4
.L_1285:
        /*0008*/ 	.byte	0x04, 0x17
        /*000a*/ 	.short	(.L_1287 - .L_1286)
.L_1286:
        /*000c*/ 	.word	0x00000000
        /*0010*/ 	.short	0x0000
        /*0012*/ 	.short	0x0000
        /*0014*/ 	.byte	0x00, 0xf0, 0x81, 0x02


	//----- nvinfo : EIATTR_SPARSE_MMA_MASK
	.align		4
.L_1287:
        /*0018*/ 	.byte	0x03, 0x50
        /*001a*/ 	.short	0x0000


	//----- nvinfo : EIATTR_MAXREG_COUNT
	.align		4
        /*001c*/ 	.byte	0x03, 0x1b
        /*001e*/ 	.short	0x0060


	//----- nvinfo : EIATTR_NUM_BARRIERS
	.align		4
        /*0020*/ 	.byte	0x02, 0x4c
        /*0022*/ 	.byte	0x01
	.zero		1


	//----- nvinfo : EIATTR_MERCURY_ISA_VERSION
	.align		4
        /*0024*/ 	.byte	0x03, 0x5f
        /*0026*/ 	.short	0x0101


	//----- nvinfo : EIATTR_INT_WARP_WIDE_INSTR_OFFSETS
	.align		4
        /*0028*/ 	.byte	0x04, 0x31
        /*002a*/ 	.short	(.L_1289 - .L_1288)


	//   ....[0]....
.L_1288:
        /*002c*/ 	.word	0x00004710


	//----- nvinfo : EIATTR_COOP_GROUP_MASK_REGIDS
	.align		4
.L_1289:
        /*0030*/ 	.byte	0x04, 0x29
        /*0032*/ 	.short	(.L_1291 - .L_1290)


	//   ....[0]....
.L_1290:
        /*0034*/ 	.word	0xffffffff


	//   ....[1]....
        /*0038*/ 	.word	0xffffffff


	//   ....[2]....
        /*003c*/ 	.word	0xffffffff


	//   ....[3]....
        /*0040*/ 	.word	0xffffffff


	//   ....[4]....
        /*0044*/ 	.word	0xffffffff


	//   ....[5]....
        /*0048*/ 	.word	0xffffffff


	//   ....[6]....
        /*004c*/ 	.word	0xffffffff


	//   ....[7]....
        /*0050*/ 	.word	0xffffffff


	//   ....[8]....
        /*0054*/ 	.word	0xffffffff


	//   ....[9]....
        /*0058*/ 	.word	0xffffffff


	//----- nvinfo : EIATTR_COOP_GROUP_INSTR_OFFSETS
	.align		4
.L_1291:
        /*005c*/ 	.byte	0x04, 0x28
        /*005e*/ 	.short	(.L_1293 - .L_1292)


	//   ....[0]....
.L_1292:
        /*0060*/ 	.word	0x000035a0


	//   ....[1]....
        /*0064*/ 	.word	0x000035b0


	//   ....[2]....
        /*0068*/ 	.word	0x000035f0


	//   ....[3]....
        /*006c*/ 	.word	0x00003600


	//   ....[4]....
        /*0070*/ 	.word	0x00003640


	//   ....[5]....
        /*0074*/ 	.word	0x00003650


	//   ....[6]....
        /*0078*/ 	.word	0x00003690


	//   ....[7]....
        /*007c*/ 	.word	0x000036a0


	//   ....[8]....
        /*0080*/ 	.word	0x00003700


	//   ....[9]....
        /*0084*/ 	.word	0x00003710


	//----- nvinfo : EIATTR_EXIT_INSTR_OFFSETS
	.align		4
.L_1293:
        /*0088*/ 	.byte	0x04, 0x1c
        /*008a*/ 	.short	(.L_1295 - .L_1294)


	//   ....[0]....
.L_1294:
        /*008c*/ 	.word	0x00000070


	//   ....[1]....
        /*0090*/ 	.word	0x000097f0


	//----- nvinfo : EIATTR_MAX_THREADS
	.align		4
.L_1295:
        /*0094*/ 	.byte	0x04, 0x05
        /*0096*/ 	.short	(.L_1297 - .L_1296)
.L_1296:
        /*0098*/ 	.word	0x00000280
        /*009c*/ 	.word	0x00000001
        /*00a0*/ 	.word	0x00000001


	//----- nvinfo : EIATTR_CRS_STACK_SIZE
	.align		4
.L_1297:
        /*00a4*/ 	.byte	0x04, 0x1e
        /*00a6*/ 	.short	(.L_1299 - .L_1298)
.L_1298:
        /*00a8*/ 	.word	0x00000000


	//----- nvinfo : EIATTR_CBANK_PARAM_SIZE
	.align		4
.L_1299:
        /*00ac*/ 	.byte	0x03, 0x19
        /*00ae*/ 	.short	0x00a0


	//----- nvinfo : EIATTR_PARAM_CBANK
	.align		4
        /*00b0*/ 	.byte	0x04, 0x0a
        /*00b2*/ 	.short	(.L_1301 - .L_1300)
	.align		4
.L_1300:
        /*00b4*/ 	.word	index@(.nv.constant0._Z35group_norm_nhwc_fwd_one_pass_kernelI11Bf16IOFp32WLi512ELi80ELi640EEv26Group_norm_nhwc_fwd_params)
        /*00b8*/ 	.short	0x0210
        /*00ba*/ 	.short	0x00a0


	//----- nvinfo : EIATTR_SW_WAR
	.align		4
.L_1301:
        /*00bc*/ 	.byte	0x04, 0x36
        /*00be*/ 	.short	(.L_1303 - .L_1302)
.L_1302:
        /*00c0*/ 	.word	0x00000008
.L_1303:


//--------------------- .nv.info._Z35group_norm_nhwc_fwd_one_pass_kernelI11Bf16IOBf16WLi64ELi80ELi640EEv26Group_norm_nhwc_fwd_params --------------------------
	.section	.nv.info._Z35group_norm_nhwc_fwd_one_pass_kernelI11Bf16IOBf16WLi64ELi80ELi640EEv26Group_norm_nhwc_fwd_params,"",@"SHT_CUDA_INFO"
	.sectionflags	@""
	.align	4


	//----- nvinfo : EIATTR_CUDA_API_VERSION
	.align		4
        /*0000*/ 	.byte	0x04, 0x37
        /*0002*/ 	.short	(.L_1305 - .L_1304)
.L_1304:
        /*0004*/ 	.word	0x00000082


	//----- nvinfo : EIATTR_KPARAM_INFO
	.align		4
.L_1305:
        /*0008*/ 	.byte	0x04, 0x17
        /*000a*/ 	.short	(.L_1307 - .L_1306)
.L_1306:
        /*000c*/ 	.word	0x00000000
        /*0010*/ 	.short	0x0000
        /*0012*/ 	.short	0x0000
        /*0014*/ 	.byte	0x00, 0xf0, 0x81, 0x02


	//----- nvinfo : EIATTR_SPARSE_MMA_MASK
	.align		4
.L_1307:
        /*0018*/ 	.byte	0x03, 0x50
        /*001a*/ 	.short	0x0000


	//----- nvinfo : EIATTR_MAXREG_COUNT
	.align		4
        /*001c*/ 	.byte	0x03, 0x1b
        /*001e*/ 	.short	0x0060


	//----- nvinfo : EIATTR_NUM_BARRIERS
	.align		4
        /*0020*/ 	.byte	0x02, 0x4c
        /*0022*/ 	.byte	0x01
	.zero		1


	//----- nvinfo : EIATTR_MERCURY_ISA_VERSION
	.align		4
        /*0024*/ 	.byte	0x03, 0x5f
        /*0026*/ 	.short	0x0101


	//----- nvinfo : EIATTR_COOP_GROUP_MASK_REGIDS
	.align		4
        /*0028*/ 	.byte	0x04, 0x29
        /*002a*/ 	.short	(.L_1309 - .L_1308)


	//   ....[0]....
.L_1308:
        /*002c*/ 	.word	0xffffffff


	//   ....[1]....
        /*0030*/ 	.word	0xffffffff


	//   ....[2]....
        /*0034*/ 	.word	0xffffffff


	//   ....[3]....
        /*0038*/ 	.word	0xffffffff


	//   ....[4]....
        /*003c*/ 	.word	0xffffffff


	//   ....[5]....
        /*0040*/ 	.word	0xffffffff


	//   ....[6]....
        /*0044*/ 	.word	0xffffffff


	//   ....[7]....
        /*0048*/ 	.word	0xffffffff


	//   ....[8]....
        /*004c*/ 	.word	0xffffffff


	//   ....[9]....
        /*0050*/ 	.word	0xffffffff


	//----- nvinfo : EIATTR_COOP_GROUP_INSTR_OFFSETS
	.align		4
.L_1309:
        /*0054*/ 	.byte	0x04, 0x28
        /*0056*/ 	.short	(.L_1311 - .L_1310)


	//   ....[0]....
.L_1310:
        /*0058*/ 	.word	0x00000a60


	//   ....[1]....
        /*005c*/ 	.word	0x00000a70


	//   ....[2]....
        /*0060*/ 	.word	0x00000aa0


	//   ....[3]....
        /*0064*/ 	.word	0x00000ab0


	//   ....[4]....
        /*0068*/ 	.word	0x00000af0


	//   ....[5]....
        /*006c*/ 	.word	0x00000b00


	//   ....[6]....
        /*0070*/ 	.word	0x00000b40


	//   ....[7]....
        /*0074*/ 	.word	0x00000b50


	//   ....[8]....
        /*0078*/ 	.word	0x00000b90


	//   ....[9]....
        /*007c*/ 	.word	0x00000ba0


	//----- nvinfo : EIATTR_EXIT_INSTR_OFFSETS
	.align		4
.L_1311:
        /*0080*/ 	.byte	0x04, 0x1c
        /*0082*/ 	.short	(.L_1313 - .L_1312)


	//   ....[0]....
.L_1312:
        /*0084*/ 	.word	0x00000060


	//   ....[1]....
        /*0088*/ 	.word	0x00002550


	//----- nvinfo : EIATTR_MAX_THREADS
	.align		4
.L_1313:
        /*008c*/ 	.byte	0x04, 0x05
        /*008e*/ 	.short	(.L_1315 - .L_1314)
.L_1314:
        /*0090*/ 	.word	0x00000280
        /*0094*/ 	.word	0x00000001
        /*0098*/ 	.word	0x00000001


	//----- nvinfo : EIATTR_CRS_STACK_SIZE
	.align		4
.L_1315:
        /*009c*/ 	.byte	0x04, 0x1e
        /*009e*/ 	.short	(.L_1317 - .L_1316)
.L_1316:
        /*00a0*/ 	.word	0x00000000


	//----- nvinfo : EIATTR_CBANK_PARAM_SIZE
	.align		4
.L_1317:
        /*00a4*/ 	.byte	0x03, 0x19
        /*00a6*/ 	.short	0x00a0


	//----- nvinfo : EIATTR_PARAM_CBANK
	.align		4
        /*00a8*/ 	.byte	0x04, 0x0a
        /*00aa*/ 	.short	(.L_1319 - .L_1318)
	.align		4
.L_1318:
        /*00ac*/ 	.word	index@(.nv.constant0._Z35group_norm_nhwc_fwd_one_pass_kernelI11Bf16IOBf16WLi64ELi80ELi640EEv26Group_norm_nhwc_fwd_params)
        /*00b0*/ 	.short	0x0210
        /*00b2*/ 	.short	0x00a0


	//----- nvinfo : EIATTR_SW_WAR
	.align		4
.L_1319:
        /*00b4*/ 	.byte	0x04, 0x36
        /*00b6*/ 	.short	(.L_1321 - .L_1320)
.L_1320:
        /*00b8*/ 	.word	0x00000008
.L_1321:


//--------------------- .nv.info._Z35group_norm_nhwc_fwd_one_pass_kernelI11Bf16IOBf16WLi128ELi80ELi640EEv26Group_norm_nhwc_fwd_params --------------------------
	.section	.nv.info._Z35group_norm_nhwc_fwd_one_pass_kernelI11Bf16IOBf16WLi128ELi80ELi640EEv26Group_norm_nhwc_fwd_params,"",@"SHT_CUDA_INFO"
	.sectionflags	@""
	.align	4


	//----- nvinfo : EIATTR_CUDA_API_VERSION
	.align		4
        /*0000*/ 	.byte	0x04, 0x37
        /*0002*/ 	.short	(.L_1323 - .L_1322)
.L_1322:
        /*0004*/ 	.word	0x00000082


	//----- nvinfo : EIATTR_KPARAM_INFO
	.align		4
.L_1323:
        /*0008*/ 	.byte	0x04, 0x17
        /*000a*/ 	.short	(.L_1325 - .L_1324)
.L_1324:
        /*000c*/ 	.word	0x00000000
        /*0010*/ 	.short	0x0000
        /*0012*/ 	.short	0x0000
        /*0014*/ 	.byte	0x00, 0xf0, 0x81, 0x02


	//----- nvinfo : EIATTR_SPARSE_MMA_MASK
	.align		4
.L_1325:
        /*0018*/ 	.byte	0x03, 0x50
        /*001a*/ 	.short	0x0000


	//----- nvinfo : EIATTR_MAXREG_COUNT
	.align		4
        /*001c*/ 	.byte	0x03, 0x1b
        /*001e*/ 	.short	0x0060


	//----- nvinfo : EIATTR_NUM_BARRIERS
	.align		4
        /*0020*/ 	.byte	0x02, 0x4c
        /*0022*/ 	.byte	0x01
	.zero		1


	//----- nvinfo : EIATTR_MERCURY_ISA_VERSION
	.align		4
        /*0024*/ 	.byte	0x03, 0x5f
        /*0026*/ 	.short	0x0101


	//----- nvinfo : EIATTR_COOP_GROUP_MASK_REGIDS
	.align		4
        /*0028*/ 	.byte	0x04, 0x29
        /*002a*/ 	.short	(.L_1327 - .L_1326)


	//   ....[0]....
.L_1326:
        /*002c*/ 	.word	0xffffffff


	//   ....[1]....
        /*0030*/ 	.word	0xffffffff


	//   ....[2]....
        /*0034*/ 	.word	0xffffffff


	//   ....[3]....
        /*0038*/ 	.word	0xffffffff


	//   ....[4]....
        /*003c*/ 	.word	0xffffffff


	//   ....[5]....
        /*0040*/ 	.word	0xffffffff


	//   ....[6]....
        /*0044*/ 	.word	0xffffffff


	//   ....[7]....
        /*0048*/ 	.word	0xffffffff


	//   ....[8]....
        /*004c*/ 	.word	0xffffffff


	//   ....[9]....
        /*0050*/ 	.word	0xffffffff


	//----- nvinfo : EIATTR_COOP_GROUP_INSTR_OFFSETS
	.align		4
.L_1327:
        /*0054*/ 	.byte	0x04, 0x28
        /*0056*/ 	.short	(.L_1329 - .L_1328)


	//   ....[0]....
.L_1328:
        /*0058*/ 	.word	0x00001060


	//   ....[1]....
        /*005c*/ 	.word	0x00001070


	//   ....[2]....
        /*0060*/ 	.word	0x000010a0


	//   ....[3]....
        /*0064*/ 	.word	0x000010b0


	//   ....[4]....
        /*0068*/ 	.word	0x000010f0


	//   ....[5]....
        /*006c*/ 	.word	0x00001100


	//   ....[6]....
        /*0070*/ 	.word	0x00001140


	//   ....[7]....
        /*0074*/ 	.word	0x00001150


	//   ....[8]....
        /*0078*/ 	.word	0x00001190


	//   ....[9]....
        /*007c*/ 	.word	0x000011a0


	//----- nvinfo : EIATTR_EXIT_INSTR_OFFSETS
	.align		4
.L_1329:
        /*0080*/ 	.byte	0x04, 0x1c
        /*0082*/ 	.short	(.L_1331 - .L_1330)


	//   ....[0]....
.L_1330:
        /*0084*/ 	.word	0x00000060


	//   ....[1]....
        /*0088*/ 	.word	0x00003570


	//----- nvinfo : EIATTR_MAX_THREADS
	.align		4
.L_1331:
        /*008c*/ 	.byte	0x04, 0x05
        /*008e*/ 	.short	(.L_1333 - .L_1332)
.L_1332:
        /*0090*/ 	.word	0x00000280
        /*0094*/ 	.word	0x00000001
        /*0098*/ 	.word	0x00000001


	//----- nvinfo : EIATTR_CRS_STACK_SIZE
	.align		4
.L_1333:
        /*009c*/ 	.byte	0x04, 0x1e
        /*009e*/ 	.short	(.L_1335 - .L_1334)
.L_1334:
        /*00a0*/ 	.word	0x00000000


	//----- nvinfo : EIATTR_CBANK_PARAM_SIZE
	.align		4
.L_1335:
        /*00a4*/ 	.byte	0x03, 0x19
        /*00a6*/ 	.short	0x00a0


	//----- nvinfo : EIATTR_PARAM_CBANK
	.align		4
        /*00a8*/ 	.byte	0x04, 0x0a
        /*00aa*/ 	.short	(.L_1337 - .L_1336)
	.align		4
.L_1336:
        /*00ac*/ 	.word	index@(.nv.constant0._Z35group_norm_nhwc_fwd_one_pass_kernelI11Bf16IOBf16WLi128ELi80ELi640EEv26Group_norm_nhwc_fwd_params)
        /*00b0*/ 	.short	0x0210
        /*00b2*/ 	.short	0x00a0


	//----- nvinfo : EIATTR_SW_WAR
	.align		4
.L_1337:
        /*00b4*/ 	.byte	0x04, 0x36
        /*00b6*/ 	.short	(.L_1339 - .L_1338)
.L_1338:
        /*00b8*/ 	.word	0x00000008
.L_1339:


//--------------------- .nv.info._Z35group_norm_nhwc_fwd_one_pass_kernelI11Bf16IOBf16WLi256ELi80ELi640EEv26Group_norm_nhwc_fwd_params --------------------------
	.section	.nv.info._Z35group_norm_nhwc_fwd_one_pass_kernelI11Bf16IOBf16WLi256ELi80ELi640EEv26Group_norm_nhwc_fwd_params,"",@"SHT_CUDA_INFO"
	.sectionflags	@""
	.align	4


	//----- nvinfo : EIATTR_CUDA_API_VERSION
	.align		4
        /*0000*/ 	.byte	0x04, 0x37
        /*0002*/ 	.short	(.L_1341 - .L_1340)
.L_1340:
        /*0004*/ 	.word	0x00000082


	//----- nvinfo : EIATTR_KPARAM_INFO
	.align		4
.L_1341:
        /*0008*/ 	.byte	0x04, 0x17
        /*000a*/ 	.short	(.L_1343 - .L_1342)
.L_1342:
        /*000c*/ 	.word	0x00000000
        /*0010*/ 	.short	0x0000
        /*0012*/ 	.short	0x0000
        /*0014*/ 	.byte	0x00, 0xf0, 0x81, 0x02


	//----- nvinfo : EIATTR_SPARSE_MMA_MASK
	.align		4
.L_1343:
        /*0018*/ 	.byte	0x03, 0x50
        /*001a*/ 	.short	0x0000


	//----- nvinfo : EIATTR_MAXREG_COUNT
	.align		4
        /*001c*/ 	.byte	0x03, 0x1b
        /*001e*/ 	.short	0x0060


	//----- nvinfo : EIATTR_NUM_BARRIERS
	.align		4
        /*0020*/ 	.byte	0x02, 0x4c
        /*0022*/ 	.byte	0x01
	.zero		1


	//----- nvinfo : EIATTR_MERCURY_ISA_VERSION
	.align		4
        /*0024*/ 	.byte	0x03, 0x5f
        /*0026*/ 	.short	0x0101


	//----- nvinfo : EIATTR_COOP_GROUP_MASK_REGIDS
	.align		4
        /*0028*/ 	.byte	0x04, 0x29
        /*002a*/ 	.short	(.L_1345 - .L_1344)


	//   ....[0]....
.L_1344:
        /*002c*/ 	.word	0xffffffff


	//   ....[1]....
        /*0030*/ 	.word	0xffffffff


	//   ....[2]....
        /*0034*/ 	.word	0xffffffff


	//   ....[3]....
        /*0038*/ 	.word	0xffffffff


	//   ....[4]....
        /*003c*/ 	.word	0xffffffff


	//   ....[5]....
        /*0040*/ 	.word	0xffffffff


	//   ....[6]....
        /*0044*/ 	.word	0xffffffff


	//   ....[7]....
        /*0048*/ 	.word	0xffffffff


	//   ....[8]....
        /*004c*/ 	.word	0xffffffff


	//   ....[9]....
        /*0050*/ 	.word	0xffffffff


	//----- nvinfo : EIATTR_COOP_GROUP_INSTR_OFFSETS
	.align		4
.L_1345:
        /*0054*/ 	.byte	0x04, 0x28
        /*0056*/ 	.short	(.L_1347 - .L_1346)


	//   ....[0]....
.L_1346:
        /*0058*/ 	.word	0x00001cf0


	//   ....[1]....
        /*005c*/ 	.word	0x00001d00


	//   ....[2]....
        /*0060*/ 	.word	0x00001d40


	//   ....[3]....
        /*0064*/ 	.word	0x00001d50


	//   ....[4]....
        /*0068*/ 	.word	0x00001d90


	//   ....[5]....
        /*006c*/ 	.word	0x00001da0


	//   ....[6]....
        /*0070*/ 	.word	0x00001de0


	//   ....[7]....
        /*0074*/ 	.word	0x00001df0


	//   ....[8]....
        /*0078*/ 	.word	0x00001e40


	//   ....[9]....
        /*007c*/ 	.word	0x00001e50


	//----- nvinfo : EIATTR_EXIT_INSTR_OFFSETS
	.align		4
.L_1347:
        /*0080*/ 	.byte	0x04, 0x1c
        /*0082*/ 	.short	(.L_1349 - .L_1348)


	//   ....[0]....
.L_1348:
        /*0084*/ 	.word	0x00000060


	//   ....[1]....
        /*0088*/ 	.word	0x00005490


	//----- nvinfo : EIATTR_MAX_THREADS
	.align		4
.L_1349:
        /*008c*/ 	.byte	0x04, 0x05
        /*008e*/ 	.short	(.L_1351 - .L_1350)
.L_1350:
        /*0090*/ 	.word	0x00000280
        /*0094*/ 	.word	0x00000001
        /*0098*/ 	.word	0x00000001


	//----- nvinfo : EIATTR_CRS_STACK_SIZE
	.align		4
.L_1351:
        /*009c*/ 	.byte	0x04, 0x1e
        /*009e*/ 	.short	(.L_1353 - .L_1352)
.L_1352:
        /*00a0*/ 	.word	0x00000000


	//----- nvinfo : EIATTR_CBANK_PARAM_SIZE
	.align		4
.L_1353:
        /*00a4*/ 	.byte	0x03, 0x19
        /*00a6*/ 	.short	0x00a0


	//----- nvinfo : EIATTR_PARAM_CBANK
	.align		4
        /*00a8*/ 	.byte	0x04, 0x0a
        /*00aa*/ 	.short	(.L_1355 - .L_1354)
	.align		4
.L_1354:
        /*00ac*/ 	.word	index@(.nv.constant0._Z35group_norm_nhwc_fwd_one_pass_kernelI11Bf16IOBf16WLi256ELi80ELi640EEv26Group_norm_nhwc_fwd_params)
        /*00b0*/ 	.short	0x0210
        /*00b2*/ 	.short	0x00a0


	//----- nvinfo : EIATTR_SW_WAR
	.align		4
.L_1355:
        /*00b4*/ 	.byte	0x04, 0x36
        /*00b6*/ 	.short	(.L_1357 - .L_1356)
.L_1356:
        /*00b8*/ 	.word	0x00000008
.L_1357:


//--------------------- .nv.info._Z35group_norm_nhwc_fwd_one_pass_kernelI11Bf16IOBf16WLi512ELi80ELi640EEv26Group_norm_nhwc_fwd_params --------------------------
	.section	.nv.info._Z35group_norm_nhwc_fwd_one_pass_kernelI11Bf16IOBf16WLi512ELi80ELi640EEv26Group_norm_nhwc_fwd_params,"",@"SHT_CUDA_INFO"
	.sectionflags	@""
	.align	4


	//----- nvinfo : EIATTR_CUDA_API_VERSION
	.align		4
        /*0000*/ 	.byte	0x04, 0x37
        /*0002*/ 	.short	(.L_1359 - .L_1358)
.L_1358:
        /*0004*/ 	.word	0x00000082


	//----- nvinfo : EIATTR_KPARAM_INFO
	.align		4
.L_1359:
        /*0008*/ 	.byte	0x04, 0x17
        /*000a*/ 	.short	(.L_1361 - .L_1360)
.L_1360:
        /*000c*/ 	.word	0x00000000
        /*0010*/ 	.short	0x0000
        /*0012*/ 	.short	0x0000
        /*0014*/ 	.byte	0x00, 0xf0, 0x81, 0x02


	//----- nvinfo : EIATTR_SPARSE_MMA_MASK
	.align		4
.L_1361:
        /*0018*/ 	.byte	0x03, 0x50
        /*001a*/ 	.short	0x0000


	//----- nvinfo : EIATTR_MAXREG_COUNT
	.align		4
        /*001c*/ 	.byte	0x03, 0x1b
        /*001e*/ 	.short	0x0060


	//----- nvinfo : EIATTR_NUM_BARRIERS
	.align		4
        /*0020*/ 	.byte	0x02, 0x4c
        /*0022*/ 	.byte	0x01
	.zero		1


	//----- nvinfo : EIATTR_MERCURY_ISA_VERSION
	.align		4
        /*0024*/ 	.byte	0x03, 0x5f
        /*0026*/ 	.short	0x0101


	//----- nvinfo : EIATTR_INT_WARP_WIDE_INSTR_OFFSETS
	.align		4
        /*0028*/ 	.byte	0x04, 0x31
        /*002a*/ 	.short	(.L_1363 - .L_1362)


	//   ....[0]....
.L_1362:
        /*002c*/ 	.word	0x00004710


	//----- nvinfo : EIATTR_COOP_GROUP_MASK_REGIDS
	.align		4
.L_1363:
        /*0030*/ 	.byte	0x04, 0x29
        /*0032*/ 	.short	(.L_1365 - .L_1364)


	//   ....[0]....
.L_1364:
        /*0034*/ 	.word	0xffffffff


	//   ....[1]....
        /*0038*/ 	.word	0xffffffff


	//   ....[2]....
        /*003c*/ 	.word	0xffffffff


	//   ....[3]....
        /*0040*/ 	.word	0xffffffff


	//   ....[4]....
        /*0044*/ 	.word	0xffffffff


	//   ....[5]....
        /*0048*/ 	.word	0xffffffff


	//   ....[6]....
        /*004c*/ 	.word	0xffffffff


	//   ....[7]....
        /*0050*/ 	.word	0xffffffff


	//   ....[8]....
        /*0054*/ 	.word	0xffffffff


	//   ....[9]....
        /*0058*/ 	.word	0xffffffff


	//----- nvinfo : EIATTR_COOP_GROUP_INSTR_OFFSETS
	.align		4
.L_1365:
        /*005c*/ 	.byte	0x04, 0x28
        /*005e*/ 	.short	(.L_1367 - .L_1366)


	//   ....[0]....
.L_1366:
        /*0060*/ 	.word	0x000035a0


	//   ....[1]....
        /*0064*/ 	.word	0x000035b0


	//   ....[2]....
        /*0068*/ 	.word	0x000035f0


	//   ....[3]....
        /*006c*/ 	.word	0x00003600


	//   ....[4]....
        /*0070*/ 	.word	0x00003640


	//   ....[5]....
        /*0074*/ 	.word	0x00003650


	//   ....[6]....
        /*0078*/ 	.word	0x00003690


	//   ....[7]....
        /*007c*/ 	.word	0x000036a0


	//   ....[8]....
        /*0080*/ 	.word	0x00003700


	//   ....[9]....
        /*0084*/ 	.word	0x00003710


	//----- nvinfo : EIATTR_EXIT_INSTR_OFFSETS
	.align		4
.L_1367:
        /*0088*/ 	.byte	0x04, 0x1c
        /*008a*/ 	.short	(.L_1369 - .L_1368)


	//   ....[0]....
.L_1368:
        /*008c*/ 	.word	0x00000070


	//   ....[1]....
        /*0090*/ 	.word	0x00009850


	//----- nvinfo : EIATTR_MAX_THREADS
	.align		4
.L_1369:
        /*0094*/ 	.byte	0x04, 0x05
        /*0096*/ 	.short	(.L_1371 - .L_1370)
.L_1370:
        /*0098*/ 	.word	0x00000280
        /*009c*/ 	.word	0x00000001
        /*00a0*/ 	.word	0x00000001


	//----- nvinfo : EIATTR_CRS_STACK_SIZE
	.align		4
.L_1371:
        /*00a4*/ 	.byte	0x04, 0x1e
        /*00a6*/ 	.short	(.L_1373 - .L_1372)
.L_1372:
        /*00a8*/ 	.word	0x00000000


	//----- nvinfo : EIATTR_CBANK_PARAM_SIZE
	.align		4
.L_1373:
        /*00ac*/ 	.byte	0x03, 0x19
        /*00ae*/ 	.short	0x00a0


	//----- nvinfo : EIATTR_PARAM_CBANK
	.align		4
        /*00b0*/ 	.byte	0x04, 0x0a
        /*00b2*/ 	.short	(.L_1375 - .L_1374)
	.align		4
.L_1374:
        /*00b4*/ 	.word	index@(.nv.constant0._Z35group_norm_nhwc_fwd_one_pass_kernelI11Bf16IOBf16WLi512ELi80ELi640EEv26Group_norm_nhwc_fwd_params)
        /*00b8*/ 	.short	0x0210
        /*00ba*/ 	.short	0x00a0


	//----- nvinfo : EIATTR_SW_WAR
	.align		4
.L_1375:
        /*00bc*/ 	.byte	0x04, 0x36
        /*00be*/ 	.short	(.L_1377 - .L_1376)
.L_1376:
        /*00c0*/ 	.word	0x00000008
.L_1377:


//--------------------- .nv.info._Z35group_norm_nhwc_fwd_one_pass_kernelI11Bf16IOFp16WLi64ELi80ELi640EEv26Group_norm_nhwc_fwd_params --------------------------
	.section	.nv.info._Z35group_norm_nhwc_fwd_one_pass_kernelI11Bf16IOFp16WLi64ELi80ELi640EEv26Group_norm_nhwc_fwd_params,"",@"SHT_CUDA_INFO"
	.sectionflags	@""
	.align	4


	//----- nvinfo : EIATTR_CUDA_API_VERSION
	.align		4
        /*0000*/ 	.byte	0x04, 0x37
        /*0002*/ 	.short	(.L_1379 - .L_1378)
.L_1378:
        /*0004*/ 	.word	0x00000082


	//----- nvinfo : EIATTR_KPARAM_INFO
	.align		4
.L_1379:
        /*0008*/ 	.byte	0x04, 0x17
        /*000a*/ 	.short	(.L_1381 - .L_1380)
.L_1380:
        /*000c*/ 	.word	0x00000000
        /*0010*/ 	.short	0x0000
        /*0012*/ 	.short	0x0000
        /*0014*/ 	.byte	0x00, 0xf0, 0x81, 0x02


	//----- nvinfo : EIATTR_SPARSE_MMA_MASK
	.align		4
.L_1381:
        /*0018*/ 	.byte	0x03, 0x50
        /*001a*/ 	.short	0x0000


	//----- nvinfo : EIATTR_MAXREG_COUNT
	.align		4
        /*001c*/ 	.byte	0x03, 0x1b
        /*001e*/ 	.short	0x0060


	//----- nvinfo : EIATTR_NUM_BARRIERS
	.align		4
        /*0020*/ 	.byte	0x02, 0x4c
        /*0022*/ 	.byte	0x01
	.zero		1


	//----- nvinfo : EIATTR_MERCURY_ISA_VERSION
	.align		4
        /*0024*/ 	.byte	0x03, 0x5f
        /*0026*/ 	.short	0x0101


	//----- nvinfo : EIATTR_COOP_GROUP_MASK_REGIDS
	.align		4
        /*0028*/ 	.byte	0x04, 0x29
        /*002a*/ 	.short	(.L_1383 - .L_1382)


	//   ....[0]....
.L_1382:
        /*002c*/ 	.word	0xffffffff


	//   ....[1]....
        /*0030*/ 	.word	0xffffffff


	//   ....[2]....
        /*0034*/ 	.word	0xffffffff


	//   ....[3]....
        /*0038*/ 	.word	0xffffffff


	//   ....[4]....
        /*003c*/ 	.word	0xffffffff


	//   ....[5]....
        /*0040*/ 	.word	0xffffffff


	//   ....[6]....
        /*0044*/ 	.word	0xffffffff


	//   ....[7]....
        /*0048*/ 	.word	0xffffffff


	//   ....[8]....
        /*004c*/ 	.word	0xffffffff


	//   ....[9]....
        /*0050*/ 	.word	0xffffffff


	//----- nvinfo : EIATTR_COOP_GROUP_INSTR_OFFSETS
	.align		4
.L_1383:
        /*0054*/ 	.byte	0x04, 0x28
        /*0056*/ 	.short	(.L_1385 - .L_1384)


	//   ....[0]....
.L_1384:
        /*0058*/ 	.word	0x00000a60


	//   ....[1]....
        /*005c*/ 	.word	0x00000a70


	//   ....[2]....
        /*0060*/ 	.word	0x00000aa0


	//   ....[3]....
        /*0064*/ 	.word	0x00000ab0


	//   ....[4]....
        /*0068*/ 	.word	0x00000af0


	//   ....[5]....
        /*006c*/ 	.word	0x00000b00


	//   ....[6]....
        /*0070*/ 	.word	0x00000b40


	//   ....[7]....
        /*0074*/ 	.word	0x00000b50


	//   ....[8]....
        /*0078*/ 	.word	0x00000b90


	//   ....[9]....
        /*007c*/ 	.word	0x00000ba0


	//----- nvinfo : EIATTR_EXIT_INSTR_OFFSETS
	.align		4
.L_1385:
        /*0080*/ 	.byte	0x04, 0x1c
        /*0082*/ 	.short	(.L_1387 - .L_1386)


	//   ....[0]....
.L_1386:
        /*0084*/ 	.word	0x00000060


	//   ....[1]....
        /*0088*/ 	.word	0x00002550


	//----- nvinfo : EIATTR_MAX_THREADS
	.align		4
.L_1387:
        /*008c*/ 	.byte	0x04, 0x05
        /*008e*/ 	.short	(.L_1389 - .L_1388)
.L_1388:
        /*0090*/ 	.word	0x00000280
        /*0094*/ 	.word	0x00000001
        /*0098*/ 	.word	0x00000001


	//----- nvinfo : EIATTR_CRS_STACK_SIZE
	.align		4
.L_1389:
        /*009c*/ 	.byte	0x04, 0x1e
        /*009e*/ 	.short	(.L_1391 - .L_1390)
.L_1390:
        /*00a0*/ 	.word	0x00000000


	//----- nvinfo : EIATTR_CBANK_PARAM_SIZE
	.align		4
.L_1391:
        /*00a4*/ 	.byte	0x03, 0x19
        /*00a6*/ 	.short	0x00a0


	//----- nvinfo : EIATTR_PARAM_CBANK
	.align		4
        /*00a8*/ 	.byte	0x04, 0x0a
        /*00aa*/ 	.short	(.L_1393 - .L_1392)
	.align		4
.L_1392:
        /*00ac*/ 	.word	index@(.nv.constant0._Z35group_norm_nhwc_fwd_one_pass_kernelI11Bf16IOFp16WLi64ELi80ELi640EEv26Group_norm_nhwc_fwd_params)
        /*00b0*/ 	.short	0x0210
        /*00b2*/ 	.short	0x00a0


	//----- nvinfo : EIATTR_SW_WAR
	.align		4
.L_1393:
        /*00b4*/ 	.byte	0x04, 0x36
        /*00b6*/ 	.short	(.L_1395 - .L_1394)
.L_1394:
        /*00b8*/ 	.word	0x00000008
.L_1395:


//--------------------- .nv.info._Z35group_norm_nhwc_fwd_one_pass_kernelI11Bf16IOFp16WLi128ELi80ELi640EEv26Group_norm_nhwc_fwd_params --------------------------
	.section	.nv.info._Z35group_norm_nhwc_fwd_one_pass_kernelI11Bf16IOFp16WLi128ELi80ELi640EEv26Group_norm_nhwc_fwd_params,"",@"SHT_CUDA_INFO"
	.sectionflags	@""
	.align	4


	//----- nvinfo : EIATTR_CUDA_API_VERSION
	.align		4
        /*0000*/ 	.byte	0x04, 0x37
        /*0002*/ 	.short	(.L_1397 - .L_1396)
.L_1396:
        /*0004*/ 	.word	0x00000082


	//----- nvinfo : EIATTR_KPARAM_INFO
	.align		4
.L_1397:
        /*0008*/ 	.byte	0x04, 0x17
        /*000a*/ 	.short	(.L_1399 - .L_1398)
.L_1398:
        /*000c*/ 	.word	0x00000000
        /*0010*/ 	.short	0x0000
        /*0012*/ 	.short	0x0000
        /*0014*/ 	.byte	0x00, 0xf0, 0x81, 0x02


	//----- nvinfo : EIATTR_SPARSE_MMA_MASK
	.align		4
.L_1399:
        /*0018*/ 	.byte	0x03, 0x50
        /*001a*/ 	.short	0x0000


	//----- nvinfo : EIATTR_MAXREG_COUNT
	.align		4
        /*001c*/ 	.byte	0x03, 0x1b
        /*001e*/ 	.short	0x0060


	//----- nvinfo : EIATTR_NUM_BARRIERS
	.align		4
        /*0020*/ 	.byte	0x02, 0x4c
        /*0022*/ 	.byte	0x01
	.zero		1


	//----- nvinfo : EIATTR_MERCURY_ISA_VERSION
	.align		4
        /*0024*/ 	.byte	0x03, 0x5f
        /*0026*/ 	.short	0x0101


	//----- nvinfo : EIATTR_COOP_GROUP_MASK_REGIDS
	.align		4
        /*0028*/ 	.byte	0x04, 0x29
        /*002a*/ 	.short	(.L_1401 - .L_1400)


	//   ....[0]....
.L_1400:
        /*002c*/ 	.word	0xffffffff


	//   ....[1]....
        /*0030*/ 	.word	0xffffffff


	//   ....[2]....
        /*0034*/ 	.word	0xffffffff


	//   ....[3]....
        /*0038*/ 	.word	0xffffffff


	//   ....[4]....
        /*003c*/ 	.word	0xffffffff


	//   ....[5]....
        /*0040*/ 	.word	0xffffffff


	//   ....[6]....
        /*0044*/ 	.word	0xffffffff


	//   ....[7]....
        /*0048*/ 	.word	0xffffffff


	//   ....[8]....
        /*004c*/ 	.word	0xffffffff


	//   ....[9]....
        /*0050*/ 	.word	0xffffffff


	//----- nvinfo : EIATTR_COOP_GROUP_INSTR_OFFSETS
	.align		4
.L_1401:
        /*0054*/ 	.byte	0x04, 0x28
        /*0056*/ 	.short	(.L_1403 - .L_1402)


	//   ....[0]....
.L_1402:
        /*0058*/ 	.word	0x00001060


	//   ....[1]....
        /*005c*/ 	.word	0x00001070


	//   ....[2]....
        /*0060*/ 	.word	0x000010a0


	//   ....[3]....
        /*0064*/ 	.word	0x000010b0


	//   ....[4]....
        /*0068*/ 	.word	0x000010f0


	//   ....[5]....
        /*006c*/ 	.word	0x00001100


	//   ....[6]....
        /*0070*/ 	.word	0x00001140


	//   ....[7]....
        /*0074*/ 	.word	0x00001150


	//   ....[8]....
        /*0078*/ 	.word	0x00001190


	//   ....[9]....
        /*007c*/ 	.word	0x000011a0


	//----- nvinfo : EIATTR_EXIT_INSTR_OFFSETS
	.align		4
.L_1403:
        /*0080*/ 	.byte	0x04, 0x1c
        /*0082*/ 	.short	(.L_1405 - .L_1404)


	//   ....[0]....
.L_1404:
        /*0084*/ 	.word	0x00000060


	//   ....[1]....
        /*0088*/ 	.word	0x00003570


	//----- nvinfo : EIATTR_MAX_THREADS
	.align		4
.L_1405:
        /*008c*/ 	.byte	0x04, 0x05
        /*008e*/ 	.short	(.L_1407 - .L_1406)
.L_1406:
        /*0090*/ 	.word	0x00000280
        /*0094*/ 	.word	0x00000001
        /*0098*/ 	.word	0x00000001


	//----- nvinfo : EIATTR_CRS_STACK_SIZE
	.align		4
.L_1407:
        /*009c*/ 	.byte	0x04, 0x1e
        /*009e*/ 	.short	(.L_1409 - .L_1408)
.L_1408:
        /*00a0*/ 	.word	0x00000000


	//----- nvinfo : EIATTR_CBANK_PARAM_SIZE
	.align		4
.L_1409:
        /*00a4*/ 	.byte	0x03, 0x19
        /*00a6*/ 	.short	0x00a0


	//----- nvinfo : EIATTR_PARAM_CBANK
	.align		4
        /*00a8*/ 	.byte	0x04, 0x0a
        /*00aa*/ 	.short	(.L_1411 - .L_1410)
	.align		4
.L_1410:
        /*00ac*/ 	.word	index@(.nv.constant0._Z35group_norm_nhwc_fwd_one_pass_kernelI11Bf16IOFp16WLi128ELi80ELi640EEv26Group_norm_nhwc_fwd_params)
        /*00b0*/ 	.short	0x0210
        /*00b2*/ 	.short	0x00a0


	//----- nvinfo : EIATTR_SW_WAR
	.align		4
.L_1411:
        /*00b4*/ 	.byte	0x04, 0x36
        /*00b6*/ 	.short	(.L_1413 - .L_1412)
.L_1412:
        /*00b8*/ 	.word	0x00000008
.L_1413:


//--------------------- .nv.info._Z35group_norm_nhwc_fwd_one_pass_kernelI11Bf16IOFp16WLi256ELi80ELi640EEv26Group_norm_nhwc_fwd_params --------------------------
	.section	.nv.info._Z35group_norm_nhwc_fwd_one_pass_kernelI11Bf16IOFp16WLi256ELi80ELi640EEv26Group_norm_nhwc_fwd_params,"",@"SHT_CUDA_INFO"
	.sectionflags	@""
	.align	4


	//----- nvinfo : EIATTR_CUDA_API_VERSION
	.align		4
        /*0000*/ 	.byte	0x04, 0x37
        /*0002*/ 	.short	(.L_1415 - .L_1414)
.L_1414:
        /*0004*/ 	.word	0x00000082


	//----- nvinfo : EIATTR_KPARAM_INFO
	.align		4
.L_1415:
        /*0008*/ 	.byte	0x04, 0x17
        /*000a*/ 	.short	(.L_1417 - .L_1416)
.L_1416:
        /*000c*/ 	.word	0x00000000
        /*0010*/ 	.short	0x0000
        /*0012*/ 	.short	0x0000
        /*0014*/ 	.byte	0x00, 0xf0, 0x81, 0x02


	//----- nvinfo : EIATTR_SPARSE_MMA_MASK
	.align		4
.L_1417:
        /*0018*/ 	.byte	0x03, 0x50
        /*001a*/ 	.short	0x0000


	//----- nvinfo : EIATTR_MAXREG_COUNT
	.align		4
        /*001c*/ 	.byte	0x03, 0x1b
        /*001e*/ 	.short	0x0060


	//----- nvinfo : EIATTR_NUM_BARRIERS
	.align		4
        /*0020*/ 	.byte	0x02, 0x4c
        /*0022*/ 	.byte	0x01
	.zero		1


	//----- nvinfo : EIATTR_MERCURY_ISA_VERSION
	.align		4
        /*0024*/ 	.byte	0x03, 0x5f
        /*0026*/ 	.short	0x0101


	//----- nvinfo : EIATTR_COOP_GROUP_MASK_REGIDS
	.align		4
        /*0028*/ 	.byte	0x04, 0x29
        /*002a*/ 	.short	(.L_1419 - .L_1418)


	//   ....[0]....
.L_1418:
        /*002c*/ 	.word	0xffffffff


	//   ....[1]....
        /*0030*/ 	.word	0xffffffff


	//   ....[2]....
        /*0034*/ 	.word	0xffffffff


	//   ....[3]....
        /*0038*/ 	.word	0xffffffff


	//   ....[4]....
        /*003c*/ 	.word	0xffffffff


	//   ....[5]....
        /*0040*/ 	.word	0xffffffff


	//   ....[6]....
        /*0044*/ 	.word	0xffffffff


	//   ....[7]....
        /*0048*/ 	.word	0xffffffff


	//   ....[8]....
        /*004c*/ 	.word	0xffffffff


	//   ....[9]....
        /*0050*/ 	.word	0xffffffff


	//----- nvinfo : EIATTR_COOP_GROUP_INSTR_OFFSETS
	.align		4
.L_1419:
        /*0054*/ 	.byte	0x04, 0x28
        /*0056*/ 	.short	(.L_1421 - .L_1420)


	//   ....[0]....
.L_1420:
        /*0058*/ 	.word	0x00001cf0


	//   ....[1]....
        /*005c*/ 	.word	0x00001d00


	//   ....[2]....
        /*0060*/ 	.word	0x00001d40


	//   ....[3]....
        /*0064*/ 	.word	0x00001d50


	//   ....[4]....
        /*0068*/ 	.word	0x00001d90


	//   ....[5]....
        /*006c*/ 	.word	0x00001da0


	//   ....[6]....
        /*0070*/ 	.word	0x00001de0


	//   ....[7]....
        /*0074*/ 	.word	0x00001df0


	//   ....[8]....
        /*0078*/ 	.word	0x00001e40


	//   ....[9]....
        /*007c*/ 	.word	0x00001e50


	//----- nvinfo : EIATTR_EXIT_INSTR_OFFSETS
	.align		4
.L_1421:
        /*0080*/ 	.byte	0x04, 0x1c
        /*0082*/ 	.short	(.L_1423 - .L_1422)


	//   ....[0]....
.L_1422:
        /*0084*/ 	.word	0x00000060


	//   ....[1]....
        /*0088*/ 	.word	0x00005490


	//----- nvinfo : EIATTR_MAX_THREADS
	.align		4
.L_1423:
        /*008c*/ 	.byte	0x04, 0x05
        /*008e*/ 	.short	(.L_1425 - .L_1424)
.L_1424:
        /*0090*/ 	.word	0x00000280
        /*0094*/ 	.word	0x00000001
        /*0098*/ 	.word	0x00000001


	//----- nvinfo : EIATTR_CRS_STACK_SIZE
	.align		4
.L_1425:
        /*009c*/ 	.byte	0x04, 0x1e
        /*009e*/ 	.short	(.L_1427 - .L_1426)
.L_1426:
        /*00a0*/ 	.word	0x00000000


	//----- nvinfo : EIATTR_CBANK_PARAM_SIZE
	.align		4
.L_1427:
        /*00a4*/ 	.byte	0x03, 0x19
        /*00a6*/ 	.short	0x00a0


	//----- nvinfo : EIATTR_PARAM_CBANK
	.align		4
        /*00a8*/ 	.byte	0x04, 0x0a
        /*00aa*/ 	.short	(.L_1429 - .L_1428)
	.align		4
.L_1428:
        /*00ac*/ 	.word	index@(.nv.constant0._Z35group_norm_nhwc_fwd_one_pass_kernelI11Bf16IOFp16WLi256ELi80ELi640EEv26Group_norm_nhwc_fwd_params)
        /*00b0*/ 	.short	0x0210
        /*00b2*/ 	.short	0x00a0


	//----- nvinfo : EIATTR_SW_WAR
	.align		4
.L_1429:
        /*00b4*/ 	.byte	0x04, 0x36
        /*00b6*/ 	.short	(.L_1431 - .L_1430)
.L_1430:
        /*00b8*/ 	.word	0x00000008
.L_1431:


//--------------------- .nv.info._Z35group_norm_nhwc_fwd_one_pass_kernelI11Bf16IOFp16WLi512ELi80ELi640EEv26Group_norm_nhwc_fwd_params --------------------------
	.section	.nv.info._Z35group_norm_nhwc_fwd_one_pass_kernelI11Bf16IOFp16WLi512ELi80ELi640EEv26Group_norm_nhwc_fwd_params,"",@"SHT_CUDA_INFO"
	.sectionflags	@""
	.align	4


	//----- nvinfo : EIATTR_CUDA_API_VERSION
	.align		4
        /*0000*/ 	.byte	0x04, 0x37
        /*0002*/ 	.short	(.L_1433 - .L_1432)
.L_1432:
        /*0004*/ 	.word	0x00000082


	//----- nvinfo : EIATTR_KPARAM_INFO
	.align		4
.L_1433:
        /*0008*/ 	.byte	0x04, 0x17
        /*000a*/ 	.short	(.L_1435 - .L_1434)
.L_1434:
        /*000c*/ 	.word	0x00000000
        /*0010*/ 	.short	0x0000
        /*0012*/ 	.short	0x0000
        /*0014*/ 	.byte	0x00, 0xf0, 0x81, 0x02


	//----- nvinfo : EIATTR_SPARSE_MMA_MASK
	.align		4
.L_1435:
        /*0018*/ 	.byte	0x03, 0x50
        /*001a*/ 	.short	0x0000


	//----- nvinfo : EIATTR_MAXREG_COUNT
	.align		4
        /*001c*/ 	.byte	0x03, 0x1b
        /*001e*/ 	.short	0x0060


	//----- nvinfo : EIATTR_NUM_BARRIERS
	.align		4
        /*0020*/ 	.byte	0x02, 0x4c
        /*0022*/ 	.byte	0x01
	.zero		1


	//----- nvinfo : EIATTR_MERCURY_ISA_VERSION
	.align		4
        /*0024*/ 	.byte	0x03, 0x5f
        /*0026*/ 	.short	0x0101


	//----- nvinfo : EIATTR_INT_WARP_WIDE_INSTR_OFFSETS
	.align		4
        /*0028*/ 	.byte	0x04, 0x31
        /*002a*/ 	.short	(.L_1437 - .L_1436)


	//   ....[0]....
.L_1436:
        /*002c*/ 	.word	0x00004710


	//----- nvinfo : EIATTR_COOP_GROUP_MASK_REGIDS
	.align		4
.L_1437:
        /*0030*/ 	.byte	0x04, 0x29
        /*0032*/ 	.short	(.L_1439 - .L_1438)


	//   ....[0]....
.L_1438:
        /*0034*/ 	.word	0xffffffff


	//   ....[1]....
        /*0038*/ 	.word	0xffffffff


	//   ....[2]....
        /*003c*/ 	.word	0xffffffff


	//   ....[3]....
        /*0040*/ 	.word	0xffffffff


	//   ....[4]....
        /*0044*/ 	.word	0xffffffff


	//   ....[5]....
        /*0048*/ 	.word	0xffffffff


	//   ....[6]....
        /*004c*/ 	.word	0xffffffff


	//   ....[7]....
        /*0050*/ 	.word	0xffffffff


	//   ....[8]....
        /*0054*/ 	.word	0xffffffff


	//   ....[9]....
        /*0058*/ 	.word	0xffffffff


	//----- nvinfo : EIATTR_COOP_GROUP_INSTR_OFFSETS
	.align		4
.L_1439:
        /*005c*/ 	.byte	0x04, 0x28
        /*005e*/ 	.short	(.L_1441 - .L_1440)


	//   ....[0]....
.L_1440:
        /*0060*/ 	.word	0x000035a0


	//   ....[1]....
        /*0064*/ 	.word	0x000035b0


	//   ....[2]....
        /*0068*/ 	.word	0x000035f0


	//   ....[3]....
        /*006c*/ 	.word	0x00003600


	//   ....[4]....
        /*0070*/ 	.word	0x00003640


	//   ....[5]....
        /*0074*/ 	.word	0x00003650


	//   ....[6]....
        /*0078*/ 	.word	0x00003690


	//   ....[7]....
        /*007c*/ 	.word	0x000036a0


	//   ....[8]....
        /*0080*/ 	.word	0x00003700


	//   ....[9]....
        /*0084*/ 	.word	0x00003710


	//----- nvinfo : EIATTR_EXIT_INSTR_OFFSETS
	.align		4
.L_1441:
        /*0088*/ 	.byte	0x04, 0x1c
        /*008a*/ 	.short	(.L_1443 - .L_1442)


	//   ....[0]....
.L_1442:
        /*008c*/ 	.word	0x00000070


	//   ....[1]....
        /*0090*/ 	.word	0x00009850


	//----- nvinfo : EIATTR_MAX_THREADS
	.align		4
.L_1443:
        /*0094*/ 	.byte	0x04, 0x05
        /*0096*/ 	.short	(.L_1445 - .L_1444)
.L_1444:
        /*0098*/ 	.word	0x00000280
        /*009c*/ 	.word	0x00000001
        /*00a0*/ 	.word	0x00000001


	//----- nvinfo : EIATTR_CRS_STACK_SIZE
	.align		4
.L_1445:
        /*00a4*/ 	.byte	0x04, 0x1e
        /*00a6*/ 	.short	(.L_1447 - .L_1446)
.L_1446:
        /*00a8*/ 	.word	0x00000000


	//----- nvinfo : EIATTR_CBANK_PARAM_SIZE
	.align		4
.L_1447:
        /*00ac*/ 	.byte	0x03, 0x19
        /*00ae*/ 	.short	0x00a0


	//----- nvinfo : EIATTR_PARAM_CBANK
	.align		4
        /*00b0*/ 	.byte	0x04, 0x0a
        /*00b2*/ 	.short	(.L_1449 - .L_1448)
	.align		4
.L_1448:
        /*00b4*/ 	.word	index@(.nv.constant0._Z35group_norm_nhwc_fwd_one_pass_kernelI11Bf16IOFp16WLi512ELi80ELi640EEv26Group_norm_nhwc_fwd_params)
        /*00b8*/ 	.short	0x0210
        /*00ba*/ 	.short	0x00a0


	//----- nvinfo : EIATTR_SW_WAR
	.align		4
.L_1449:
        /*00bc*/ 	.byte	0x04, 0x36
        /*00be*/ 	.short	(.L_1451 - .L_1450)
.L_1450:
        /*00c0*/ 	.word	0x00000008
.L_1451:


//--------------------- .nv.info._Z35group_norm_nhwc_fwd_one_pass_kernelI11Fp16IOFp32WLi64ELi80ELi640EEv26Group_norm_nhwc_fwd_params --------------------------
	.section	.nv.info._Z35group_norm_nhwc_fwd_one_pass_kernelI11Fp16IOFp32WLi64ELi80ELi640EEv26Group_norm_nhwc_fwd_params,"",@"SHT_CUDA_INFO"
	.sectionflags	@""
	.align	4


	//----- nvinfo : EIATTR_CUDA_API_VERSION
	.align		4
        /*0000*/ 	.byte	0x04, 0x37
        /*0002*/ 	.short	(.L_1453 - .L_1452)
.L_1452:
        /*0004*/ 	.word	0x00000082


	//----- nvinfo : EIATTR_KPARAM_INFO
	.align		4
.L_1453:
        /*0008*/ 	.byte	0x04, 0x17
        /*000a*/ 	.short	(.L_1455 - .L_1454)
.L_1454:
        /*000c*/ 	.word	0x00000000
        /*0010*/ 	.short	0x0000
        /*0012*/ 	.short	0x0000
        /*0014*/ 	.byte	0x00, 0xf0, 0x81, 0x02


	//----- nvinfo : EIATTR_SPARSE_MMA_MASK
	.align		4
.L_1455:
        /*0018*/ 	.byte	0x03, 0x50
        /*001a*/ 	.short	0x0000


	//----- nvinfo : EIATTR_MAXREG_COUNT
	.align		4
        /*001c*/ 	.byte	0x03, 0x1b
        /*001e*/ 	.short	0x0060


	//----- nvinfo : EIATTR_NUM_BARRIERS
	.align		4
        /*0020*/ 	.byte	0x02, 0x4c
        /*0022*/ 	.byte	0x01
	.zero		1


	//----- nvinfo : EIATTR_MERCURY_ISA_VERSION
	.align		4
        /*0024*/ 	.byte	0x03, 0x5f
        /*0026*/ 	.short	0x0101


	//----- nvinfo : EIATTR_COOP_GROUP_MASK_REGIDS
	.align		4
        /*0028*/ 	.byte	0x04, 0x29
        /*002a*/ 	.short	(.L_1457 - .L_1456)


	//   ....[0]....
.L_1456:
        /*002c*/ 	.word	0xffffffff


	//   ....[1]....
        /*0030*/ 	.word	0xffffffff


	//   ....[2]....
        /*0034*/ 	.word	0xffffffff


	//   ....[3]....
        /*0038*/ 	.word	0xffffffff


	//   ....[4]....
        /*003c*/ 	.word	0xffffffff


	//   ....[5]....
        /*0040*/ 	.word	0xffffffff


	//   ....[6]....
        /*0044*/ 	.word	0xffffffff


	//   ....[7]....
        /*0048*/ 	.word	0xffffffff


	//   ....[8]....
        /*004c*/ 	.word	0xffffffff


	//   ....[9]....
        /*0050*/ 	.word	0xffffffff


	//----- nvinfo : EIATTR_COOP_GROUP_INSTR_OFFSETS
	.align		4
.L_1457:
        /*0054*/ 	.byte	0x04, 0x28
        /*0056*/ 	.short	(.L_1459 - .L_1458)


	//   ....[0]....
.L_1458:
        /*0058*/ 	.word	0x00000a20


	//   ....[1]....
        /*005c*/ 	.word	0x00000a30


	//   ....[2]....
        /*0060*/ 	.word	0x00000a60


	//   ....[3]....
        /*0064*/ 	.word	0x00000a70


	//   ....[4]....
        /*0068*/ 	.word	0x00000ab0


	//   ....[5]....
        /*006c*/ 	.word	0x00000ac0


	//   ....[6]....
        /*0070*/ 	.word	0x00000b00


	//   ....[7]....
        /*0074*/ 	.word	0x00000b10


	//   ....[8]....
        /*0078*/ 	.word	0x00000b50


	//   ....[9]....
        /*007c*/ 	.word	0x00000b60


	//----- nvinfo : EIATTR_EXIT_INSTR_OFFSETS
	.align		4
.L_1459:
        /*0080*/ 	.byte	0x04, 0x1c
        /*0082*/ 	.short	(.L_1461 - .L_1460)


	//   ....[0]....
.L_1460:
        /*0084*/ 	.word	0x00000060


	//   ....[1]....
        /*0088*/ 	.word	0x00002480


	//----- nvinfo : EIATTR_MAX_THREADS
	.align		4
.L_1461:
        /*008c*/ 	.byte	0x04, 0x05
        /*008e*/ 	.short	(.L_1463 - .L_1462)
.L_1462:
        /*0090*/ 	.word	0x00000280
        /*0094*/ 	.word	0x00000001
        /*0098*/ 	.word	0x00000001


	//----- nvinfo : EIATTR_CRS_STACK_SIZE
	.align		4
.L_1463:
        /*009c*/ 	.byte	0x04, 0x1e
        /*009e*/ 	.short	(.L_1465 - .L_1464)
.L_1464:
        /*00a0*/ 	.word	0x00000000


	//----- nvinfo : EIATTR_CBANK_PARAM_SIZE
	.align		4
.L_1465:
        /*00a4*/ 	.byte	0x03, 0x19
        /*00a6*/ 	.short	0x00a0


	//----- nvinfo : EIATTR_PARAM_CBANK
	.align		4
        /*00a8*/ 	.byte	0x04, 0x0a
        /*00aa*/ 	.short	(.L_1467 - .L_1466)
	.align		4
.L_1466:
        /*00ac*/ 	.word	index@(.nv.constant0._Z35group_norm_nhwc_fwd_one_pass_kernelI11Fp16IOFp32WLi64ELi80ELi640EEv26Group_norm_nhwc_fwd_params)
        /*00b0*/ 	.short	0x0210
        /*00b2*/ 	.short	0x00a0


	//----- nvinfo : EIATTR_SW_WAR
	.align		4
.L_1467:
        /*00b4*/ 	.byte	0x04, 0x36
        /*00b6*/ 	.short	(.L_1469 - .L_1468)
.L_1468:
        /*00b8*/ 	.word	0x00000008
.L_1469:


//--------------------- .nv.info._Z35group_norm_nhwc_fwd_one_pass_kernelI11Fp16IOFp32WLi128ELi80ELi640EEv26Group_norm_nhwc_fwd_params --------------------------
	.section	.nv.info._Z35group_norm_nhwc_fwd_one_pass_kernelI11Fp16IOFp32WLi128ELi80ELi640EEv26Group_norm_nhwc_fwd_params,"",@"SHT_CUDA_INFO"
	.sectionflags	@""
	.align	4


	//----- nvinfo : EIATTR_CUDA_API_VERSION
	.align		4
        /*0000*/ 	.byte	0x04, 0x37
        /*0002*/ 	.short	(.L_1471 - .L_1470)
.L_1470:
        /*0004*/ 	.word	0x00000082


	//----- nvinfo : EIATTR_KPARAM_INFO
	.align		4
.L_1471:
        /*0008*/ 	.byte	0x04, 0x17
        /*000a*/ 	.short	(.L_1473 - .L_1472)
.L_1472:
        /*000c*/ 	.word	0x00000000
        /*0010*/ 	.short	0x0000
        /*0012*/ 	.short	0x0000
        /*0014*/ 	.byte	0x00, 0xf0, 0x81, 0x02


	//----- nvinfo : EIATTR_SPARSE_MMA_MASK
	.align		4
.L_1473:
        /*0018*/ 	.byte	0x03, 0x50
        /*001a*/ 	.short	0x0000


	//----- nvinfo : EIATTR_MAXREG_COUNT
	.align		4
        /*001c*/ 	.byte	0x03, 0x1b
        /*001e*/ 	.short	0x0060


	//----- nvinfo : EIATTR_NUM_BARRIERS
	.align		4
        /*0020*/ 	.byte	0x02, 0x4c
        /*0022*/ 	.byte	0x01
	.zero		1


	//----- nvinfo : EIATTR_MERCURY_ISA_VERSION
	.align		4
        /*0024*/ 	.byte	0x03, 0x5f
        /*0026*/ 	.short	0x0101


	//----- nvinfo : EIATTR_COOP_GROUP_MASK_REGIDS
	.align		4
        /*0028*/ 	.byte	0x04, 0x29
        /*002a*/ 	.short	(.L_1475 - .L_1474)


	//   ....[0]....
.L_1474:
        /*002c*/ 	.word	0xffffffff


	//   ....[1]....
        /*0030*/ 	.word	0xffffffff


	//   ....[2]....
        /*0034*/ 	.word	0xffffffff


	//   ....[3]....
        /*0038*/ 	.word	0xffffffff


	//   ....[4]....
        /*003c*/ 	.word	0xffffffff


	//   ....[5]....
        /*0040*/ 	.word	0xffffffff


	//   ....[6]....
        /*0044*/ 	.word	0xffffffff


	//   ....[7]....
        /*0048*/ 	.word	0xffffffff


	//   ....[8]....
        /*004c*/ 	.word	0xffffffff


	//   ....[9]....
        /*0050*/ 	.word	0xffffffff


	//----- nvinfo : EIATTR_COOP_GROUP_INSTR_OFFSETS
	.align		4
.L_1475:
        /*0054*/ 	.byte	0x04, 0x28
        /*0056*/ 	.short	(.L_1477 - .L_1476)


	//   ....[0]....
.L_1476:
        /*0058*/ 	.word	0x00000ff0


	//   ....[1]....
        /*005c*/ 	.word	0x00001000


	//   ....[2]....
        /*0060*/ 	.word	0x00001030


	//   ....[3]....
        /*0064*/ 	.word	0x00001040


	//   ....[4]....
        /*0068*/ 	.word	0x00001080


	//   ....[5]....
        /*006c*/ 	.word	0x00001090


	//   ....[6]....
        /*0070*/ 	.word	0x000010d0


	//   ....[7]....
        /*0074*/ 	.word	0x000010e0


	//   ....[8]....
        /*0078*/ 	.word	0x00001120


	//   ....[9]....
        /*007c*/ 	.word	0x00001130


	//----- nvinfo : EIATTR_EXIT_INSTR_OFFSETS
	.align		4
.L_1477:
        /*0080*/ 	.byte	0x04, 0x1c
        /*0082*/ 	.short	(.L_1479 - .L_1478)


	//   ....[0]....
.L_1478:
        /*0084*/ 	.word	0x00000060


	//   ....[1]....
        /*0088*/ 	.word	0x00003430


	//----- nvinfo : EIATTR_MAX_THREADS
	.align		4
.L_1479:
        /*008c*/ 	.byte	0x04, 0x05
        /*008e*/ 	.short	(.L_1481 - .L_1480)
.L_1480:
        /*0090*/ 	.word	0x00000280
        /*0094*/ 	.word	0x00000001
        /*0098*/ 	.word	0x00000001


	//----- nvinfo : EIATTR_CRS_STACK_SIZE
	.align		4
.L_1481:
        /*009c*/ 	.byte	0x04, 0x1e
        /*009e*/ 	.short	(.L_1483 - .L_1482)
.L_1482:
        /*00a0*/ 	.word	0x00000000


	//----- nvinfo : EIATTR_CBANK_PARAM_SIZE
	.align		4
.L_1483:
        /*00a4*/ 	.byte	0x03, 0x19
        /*00a6*/ 	.short	0x00a0


	//----- nvinfo : EIATTR_PARAM_CBANK
	.align		4
        /*00a8*/ 	.byte	0x04, 0x0a
        /*00aa*/ 	.short	(.L_1485 - .L_1484)
	.align		4
.L_1484:
        /*00ac*/ 	.word	index@(.nv.constant0._Z35group_norm_nhwc_fwd_one_pass_kernelI11Fp16IOFp32WLi128ELi80ELi640EEv26Group_norm_nhwc_fwd_params)
        /*00b0*/ 	.short	0x0210
        /*00b2*/ 	.short	0x00a0


	//----- nvinfo : EIATTR_SW_WAR
	.align		4
.L_1485:
        /*00b4*/ 	.byte	0x04, 0x36
        /*00b6*/ 	.short	(.L_1487 - .L_1486)
.L_1486:
        /*00b8*/ 	.word	0x00000008
.L_1487:


//--------------------- .nv.info._Z35group_norm_nhwc_fwd_one_pass_kernelI11Fp16IOFp32WLi256ELi80ELi640EEv26Group_norm_nhwc_fwd_params --------------------------
	.section	.nv.info._Z35group_norm_nhwc_fwd_one_pass_kernelI11Fp16IOFp32WLi256ELi80ELi640EEv26Group_norm_nhwc_fwd_params,"",@"SHT_CUDA_INFO"
	.sectionflags	@""
	.align	4


	//----- nvinfo : EIATTR_CUDA_API_VERSION
	.align		4
        /*0000*/ 	.byte	0x04, 0x37
        /*0002*/ 	.short	(.L_1489 - .L_1488)
.L_1488:
        /*0004*/ 	.word	0x00000082


	//----- nvinfo : EIATTR_KPARAM_INFO
	.align		4
.L_1489:
        /*0008*/ 	.byte	0x04, 0x17
        /*000a*/ 	.short	(.L_1491 - .L_1490)
.L_1490:
        /*000c*/ 	.word	0x00000000
        /*0010*/ 	.short	0x0000
        /*0012*/ 	.short	0x0000
        /*0014*/ 	.byte	0x00, 0xf0, 0x81, 0x02


	//----- nvinfo : EIATTR_SPARSE_MMA_MASK
	.align		4
.L_1491:
        /*0018*/ 	.byte	0x03, 0x50
        /*001a*/ 	.short	0x0000


	//----- nvinfo : EIATTR_MAXREG_COUNT
	.align		4
        /*001c*/ 	.byte	0x03, 0x1b
        /*001e*/ 	.short	0x0060


	//----- nvinfo : EIATTR_NUM_BARRIERS
	.align		4
        /*0020*/ 	.byte	0x02, 0x4c
        /*0022*/ 	.byte	0x01
	.zero		1


	//----- nvinfo : EIATTR_MERCURY_ISA_VERSION
	.align		4
        /*0024*/ 	.byte	0x03, 0x5f
        /*0026*/ 	.short	0x0101


	//----- nvinfo : EIATTR_COOP_GROUP_MASK_REGIDS
	.align		4
        /*0028*/ 	.byte	0x04, 0x29
        /*002a*/ 	.short	(.L_1493 - .L_1492)


	//   ....[0]....
.L_1492:
        /*002c*/ 	.word	0xffffffff


	//   ....[1]....
        /*0030*/ 	.word	0xffffffff


	//   ....[2]....
        /*0034*/ 	.word	0xffffffff


	//   ....[3]....
        /*0038*/ 	.word	0xffffffff


	//   ....[4]....
        /*003c*/ 	.word	0xffffffff


	//   ....[5]....
        /*0040*/ 	.word	0xffffffff


	//   ....[6]....
        /*0044*/ 	.word	0xffffffff


	//   ....[7]....
        /*0048*/ 	.word	0xffffffff


	//   ....[8]....
        /*004c*/ 	.word	0xffffffff


	//   ....[9]....
        /*0050*/ 	.word	0xffffffff


	//----- nvinfo : EIATTR_COOP_GROUP_INSTR_OFFSETS
	.align		4
.L_1493:
        /*0054*/ 	.byte	0x04, 0x28
        /*0056*/ 	.short	(.L_1495 - .L_1494)


	//   ....[0]....
.L_1494:
        /*0058*/ 	.word	0x00001c40


	//   ....[1]....
        /*005c*/ 	.word	0x00001c50


	//   ....[2]....
        /*0060*/ 	.word	0x00001c80


	//   ....[3]....
        /*0064*/ 	.word	0x00001c90


	//   ....[4]....
        /*0068*/ 	.word	0x00001cd0


	//   ....[5]....
        /*006c*/ 	.word	0x00001ce0


	//   ....[6]....
        /*0070*/ 	.word	0x00001d20


	//   ....[7]....
        /*0074*/ 	.word	0x00001d30


	//   ....[8]....
        /*0078*/ 	.word	0x00001d70


	//   ....[9]....
        /*007c*/ 	.word	0x00001d80


	//----- nvinfo : EIATTR_EXIT_INSTR_OFFSETS
	.align		4
.L_1495:
        /*0080*/ 	.byte	0x04, 0x1c
        /*0082*/ 	.short	(.L_1497 - .L_1496)


	//   ....[0]....
.L_1496:
        /*0084*/ 	.word	0x00000060


	//   ....[1]....
        /*0088*/ 	.word	0x00005240


	//----- nvinfo : EIATTR_MAX_THREADS
	.align		4
.L_1497:
        /*008c*/ 	.byte	0x04, 0x05
        /*008e*/ 	.short	(.L_1499 - .L_1498)
.L_1498:
        /*0090*/ 	.word	0x00000280
        /*0094*/ 	.word	0x00000001
        /*0098*/ 	.word	0x00000001


	//----- nvinfo : EIATTR_CRS_STACK_SIZE
	.align		4
.L_1499:
        /*009c*/ 	.byte	0x04, 0x1e
        /*009e*/ 	.short	(.L_1501 - .L_1500)
.L_1500:
        /*00a0*/ 	.word	0x00000000


	//----- nvinfo : EIATTR_CBANK_PARAM_SIZE
	.align		4
.L_1501:
        /*00a4*/ 	.byte	0x03, 0x19
        /*00a6*/ 	.short	0x00a0


	//----- nvinfo : EIATTR_PARAM_CBANK
	.align		4
        /*00a8*/ 	.byte	0x04, 0x0a
        /*00aa*/ 	.short	(.L_1503 - .L_1502)
	.align		4
.L_1502:
        /*00ac*/ 	.word	index@(.nv.constant0._Z35group_norm_nhwc_fwd_one_pass_kernelI11Fp16IOFp32WLi256ELi80ELi640EEv26Group_norm_nhwc_fwd_params)
        /*00b0*/ 	.short	0x0210
        /*00b2*/ 	.short	0x00a0


	//----- nvinfo : EIATTR_SW_WAR
	.align		4
.L_1503:
        /*00b4*/ 	.byte	0x04, 0x36
        /*00b6*/ 	.short	(.L_1505 - .L_1504)
.L_1504:
        /*00b8*/ 	.word	0x00000008
.L_1505:


//--------------------- .nv.info._Z35group_norm_nhwc_fwd_one_pass_kernelI11Fp16IOFp32WLi512ELi80ELi640EEv26Group_norm_nhwc_fwd_params --------------------------
	.section	.nv.info._Z35group_norm_nhwc_fwd_one_pass_kernelI11Fp16IOFp32WLi512ELi80ELi640EEv26Group_norm_nhwc_fwd_params,"",@"SHT_CUDA_INFO"
	.sectionflags	@""
	.align	4


	//----- nvinfo : EIATTR_CUDA_API_VERSION
	.align		4
        /*0000*/ 	.byte	0x04, 0x37
        /*0002*/ 	.short	(.L_1507 - .L_1506)
.L_1506:
        /*0004*/ 	.word	0x00000082


	//----- nvinfo : EIATTR_KPARAM_INFO
	.align		4
.L_1507:
        /*0008*/ 	.byte	0x04, 0x17
        /*000a*/ 	.short	(.L_1509 - .L_1508)
.L_1508:
        /*000c*/ 	.word	0x00000000
        /*0010*/ 	.short	0x0000
        /*0012*/ 	.short	0x0000
        /*0014*/ 	.byte	0x00, 0xf0, 0x81, 0x02


	//----- nvinfo : EIATTR_SPARSE_MMA_MASK
	.align		4
.L_1509:
        /*0018*/ 	.byte	0x03, 0x50
        /*001a*/ 	.short	0x0000


	//----- nvinfo : EIATTR_MAXREG_COUNT
	.align		4
        /*001c*/ 	.byte	0x03, 0x1b
        /*001e*/ 	.short	0x0060


	//----- nvinfo : EIATTR_NUM_BARRIERS
	.align		4
        /*0020*/ 	.byte	0x02, 0x4c
        /*0022*/ 	.byte	0x01
	.zero		1


	//----- nvinfo : EIATTR_MERCURY_ISA_VERSION
	.align		4
        /*0024*/ 	.byte	0x03, 0x5f
        /*0026*/ 	.short	0x0101


	//----- nvinfo : EIATTR_COOP_GROUP_MASK_REGIDS
	.align		4
        /*0028*/ 	.byte	0x04, 0x29
        /*002a*/ 	.short	(.L_1511 - .L_1510)


	//   ....[0]....
.L_1510:
        /*002c*/ 	.word	0xffffffff


	//   ....[1]....
        /*0030*/ 	.word	0xffffffff


	//   ....[2]....
        /*0034*/ 	.word	0xffffffff


	//   ....[3]....
        /*0038*/ 	.word	0xffffffff


	//   ....[4]....
        /*003c*/ 	.word	0xffffffff


	//   ....[5]....
        /*0040*/ 	.word	0xffffffff


	//   ....[6]....
        /*0044*/ 	.word	0xffffffff


	//   ....[7]....
        /*0048*/ 	.word	0xffffffff


	//   ....[8]....
        /*004c*/ 	.word	0xffffffff


	//   ....[9]....
        /*0050*/ 	.word	0xffffffff


	//----- nvinfo : EIATTR_COOP_GROUP_INSTR_OFFSETS
	.align		4
.L_1511:
        /*0054*/ 	.byte	0x04, 0x28
        /*0056*/ 	.short	(.L_1513 - .L_1512)


	//   ....[0]....
.L_1512:
        /*0058*/ 	.word	0x00003350


	//   ....[1]....
        /*005c*/ 	.word	0x00003360


	//   ....[2]....
        /*0060*/ 	.word	0x000033a0


	//   ....[3]....
        /*0064*/ 	.word	0x000033b0


	//   ....[4]....
        /*0068*/ 	.word	0x000033f0


	//   ....[5]....
        /*006c*/ 	.word	0x00003400


	//   ....[6]....
        /*0070*/ 	.word	0x00003440


	//   ....[7]....
        /*0074*/ 	.word	0x00003450


	//   ....[8]....
        /*0078*/ 	.word	0x000034b0


	//   ....[9]....
        /*007c*/ 	.word	0x000034c0


	//----- nvinfo : EIATTR_EXIT_INSTR_OFFSETS
	.align		4
.L_1513:
        /*0080*/ 	.byte	0x04, 0x1c
        /*0082*/ 	.short	(.L_1515 - .L_1514)


	//   ....[0]....
.L_1514:
        /*0084*/ 	.word	0x00000070


	//   ....[1]....
        /*0088*/ 	.word	0x000091c0


	//----- nvinfo : EIATTR_MAX_THREADS
	.align		4
.L_1515:
        /*008c*/ 	.byte	0x04, 0x05
        /*008e*/ 	.short	(.L_1517 - .L_1516)
.L_1516:
        /*0090*/ 	.word	0x00000280
        /*0094*/ 	.word	0x00000001
        /*0098*/ 	.word	0x00000001


	//----- nvinfo : EIATTR_CRS_STACK_SIZE
	.align		4
.L_1517:
        /*009c*/ 	.byte	0x04, 0x1e
        /*009e*/ 	.short	(.L_1519 - .L_1518)
.L_1518:
        /*00a0*/ 	.word	0x00000000


	//----- nvinfo : EIATTR_CBANK_PARAM_SIZE
	.align		4
.L_1519:
        /*00a4*/ 	.byte	0x03, 0x19
        /*00a6*/ 	.short	0x00a0


	//----- nvinfo : EIATTR_PARAM_CBANK
	.align		4
        /*00a8*/ 	.byte	0x04, 0x0a
        /*00aa*/ 	.short	(.L_1521 - .L_1520)
	.align		4
.L_1520:
        /*00ac*/ 	.word	index@(.nv.constant0._Z35group_norm_nhwc_fwd_one_pass_kernelI11Fp16IOFp32WLi512ELi80ELi640EEv26Group_norm_nhwc_fwd_params)
        /*00b0*/ 	.short	0x0210
        /*00b2*/ 	.short	0x00a0


	//----- nvinfo : EIATTR_SW_WAR
	.align		4
.L_1521:
        /*00b4*/ 	.byte	0x04, 0x36
        /*00b6*/ 	.short	(.L_1523 - .L_1522)
.L_1522:
        /*00b8*/ 	.word	0x00000008
.L_1523:


//--------------------- .nv.info._Z35group_norm_nhwc_fwd_one_pass_kernelI11Fp16IOBf16WLi64ELi80ELi640EEv26Group_norm_nhwc_fwd_params --------------------------
	.section	.nv.info._Z35group_norm_nhwc_fwd_one_pass_kernelI11Fp16IOBf16WLi64ELi80ELi640EEv26Group_norm_nhwc_fwd_params,"",@"SHT_CUDA_INFO"
	.sectionflags	@""
	.align	4


	//----- nvinfo : EIATTR_CUDA_API_VERSION
	.align		4
        /*0000*/ 	.byte	0x04, 0x37
        /*0002*/ 	.short	(.L_1525 - .L_1524)
.L_1524:
        /*0004*/ 	.word	0x00000082


	//----- nvinfo : EIATTR_KPARAM_INFO
	.align		4
.L_1525:
        /*0008*/ 	.byte	0x04, 0x17
        /*000a*/ 	.short	(.L_1527 - .L_1526)
.L_1526:
        /*000c*/ 	.word	0x00000000
        /*0010*/ 	.short	0x0000
        /*0012*/ 	.short	0x0000
        /*0014*/ 	.byte	0x00, 0xf0, 0x81, 0x02


	//----- nvinfo : EIATTR_SPARSE_MMA_MASK
	.align		4
.L_1527:
        /*0018*/ 	.byte	0x03, 0x50
        /*001a*/ 	.short	0x0000


	//----- nvinfo : EIATTR_MAXREG_COUNT
	.align		4
        /*001c*/ 	.byte	0x03, 0x1b
        /*001e*/ 	.short	0x0060


	//----- nvinfo : EIATTR_NUM_BARRIERS
	.align		4
        /*0020*/ 	.byte	0x02, 0x4c
        /*0022*/ 	.byte	0x01
	.zero		1


	//----- nvinfo : EIATTR_MERCURY_ISA_VERSION
	.align		4
        /*0024*/ 	.byte	0x03, 0x5f
        /*0026*/ 	.short	0x0101


	//----- nvinfo : EIATTR_COOP_GROUP_MASK_REGIDS
	.align		4
        /*0028*/ 	.byte	0x04, 0x29
        /*002a*/ 	.short	(.L_1529 - .L_1528)


	//   ....[0]....
.L_1528:
        /*002c*/ 	.word	0xffffffff


	//   ....[1]....
        /*0030*/ 	.word	0xffffffff


	//   ....[2]....
        /*0034*/ 	.word	0xffffffff


	//   ....[3]....
        /*0038*/ 	.word	0xffffffff


	//   ....[4]....
        /*003c*/ 	.word	0xffffffff


	//   ....[5]....
        /*0040*/ 	.word	0xffffffff


	//   ....[6]....
        /*0044*/ 	.word	0xffffffff


	//   ....[7]....
        /*0048*/ 	.word	0xffffffff


	//   ....[8]....
        /*004c*/ 	.word	0xffffffff


	//   ....[9]....
        /*0050*/ 	.word	0xffffffff


	//----- nvinfo : EIATTR_COOP_GROUP_INSTR_OFFSETS
	.align		4
.L_1529:
        /*0054*/ 	.byte	0x04, 0x28
        /*0056*/ 	.short	(.L_1531 - .L_1530)


	//   ....[0]....
.L_1530:
        /*0058*/ 	.word	0x00000a20


	//   ....[1]....
        /*005c*/ 	.word	0x00000a30


	//   ....[2]....
        /*0060*/ 	.word	0x00000a60


	//   ....[3]....
        /*0064*/ 	.word	0x00000a70


	//   ....[4]....
        /*0068*/ 	.word	0x00000ab0


	//   ....[5]....
        /*006c*/ 	.word	0x00000ac0


	//   ....[6]....
        /*0070*/ 	.word	0x00000b00


	//   ....[7]....
        /*0074*/ 	.word	0x00000b10


	//   ....[8]....
        /*0078*/ 	.word	0x00000b50


	//   ....[9]....
        /*007c*/ 	.word	0x00000b60


	//----- nvinfo : EIATTR_EXIT_INSTR_OFFSETS
	.align		4
.L_1531:
        /*0080*/ 	.byte	0x04, 0x1c
        /*0082*/ 	.short	(.L_1533 - .L_1532)


	//   ....[0]....
.L_1532:
        /*0084*/ 	.word	0x00000060


	//   ....[1]....
        /*0088*/ 	.word	0x000024e0


	//----- nvinfo : EIATTR_MAX_THREADS
	.align		4
.L_1533:
        /*008c*/ 	.byte	0x04, 0x05
        /*008e*/ 	.short	(.L_1535 - .L_1534)
.L_1534:
        /*0090*/ 	.word	0x00000280
        /*0094*/ 	.word	0x00000001
        /*0098*/ 	.word	0x00000001


	//----- nvinfo : EIATTR_CRS_STACK_SIZE
	.align		4
.L_1535:
        /*009c*/ 	.byte	0x04, 0x1e
        /*009e*/ 	.short	(.L_1537 - .L_1536)
.L_1536:
        /*00a0*/ 	.word	0x00000000


	//----- nvinfo : EIATTR_CBANK_PARAM_SIZE
	.align		4
.L_1537:
        /*00a4*/ 	.byte	0x03, 0x19
        /*00a6*/ 	.short	0x00a0


	//----- nvinfo : EIATTR_PARAM_CBANK
	.align		4
        /*00a8*/ 	.byte	0x04, 0x0a
        /*00aa*/ 	.short	(.L_1539 - .L_1538)
	.align		4
.L_1538:
        /*00ac*/ 	.word	index@(.nv.constant0._Z35group_norm_nhwc_fwd_one_pass_kernelI11Fp16IOBf16WLi64ELi80ELi640EEv26Group_norm_nhwc_fwd_params)
        /*00b0*/ 	.short	0x0210
        /*00b2*/ 	.short	0x00a0


	//----- nvinfo : EIATTR_SW_WAR
	.align		4
.L_1539:
        /*00b4*/ 	.byte	0x04, 0x36
        /*00b6*/ 	.short	(.L_1541 - .L_1540)
.L_1540:
        /*00b8*/ 	.word	0x00000008
.L_1541:


//--------------------- .nv.info._Z35group_norm_nhwc_fwd_one_pass_kernelI11Fp16IOBf16WLi128ELi80ELi640EEv26Group_norm_nhwc_fwd_params --------------------------
	.section	.nv.info._Z35group_norm_nhwc_fwd_one_pass_kernelI11Fp16IOBf16WLi128ELi80ELi640EEv26Group_norm_nhwc_fwd_params,"",@"SHT_CUDA_INFO"
	.sectionflags	@""
	.align	4


	//----- nvinfo : EIATTR_CUDA_API_VERSION
	.align		4
        /*0000*/ 	.byte	0x04, 0x37
        /*0002*/ 	.short	(.L_1543 - .L_1542)
.L_1542:
        /*0004*/ 	.word	0x00000082


	//----- nvinfo : EIATTR_KPARAM_INFO
	.align		4
.L_1543:
        /*0008*/ 	.byte	0x04, 0x17
        /*000a*/ 	.short	(.L_1545 - .L_1544)
.L_1544:
        /*000c*/ 	.word	0x00000000
        /*0010*/ 	.short	0x0000
        /*0012*/ 	.short	0x0000
        /*0014*/ 	.byte	0x00, 0xf0, 0x81, 0x02


	//----- nvinfo : EIATTR_SPARSE_MMA_MASK
	.align		4
.L_1545:
        /*0018*/ 	.byte	0x03, 0x50
        /*001a*/ 	.short	0x0000


	//----- nvinfo : EIATTR_MAXREG_COUNT
	.align		4
        /*001c*/ 	.byte	0x03, 0x1b
        /*001e*/ 	.short	0x0060


	//----- nvinfo : EIATTR_NUM_BARRIERS
	.align		4
        /*0020*/ 	.byte	0x02, 0x4c
        /*0022*/ 	.byte	0x01
	.zero		1


	//----- nvinfo : EIATTR_MERCURY_ISA_VERSION
	.align		4
        /*0024*/ 	.byte	0x03, 0x5f
        /*0026*/ 	.short	0x0101


	//----- nvinfo : EIATTR_COOP_GROUP_MASK_REGIDS
	.align		4
        /*0028*/ 	.byte	0x04, 0x29
        /*002a*/ 	.short	(.L_1547 - .L_1546)


	//   ....[0]....
.L_1546:
        /*002c*/ 	.word	0xffffffff


	//   ....[1]....
        /*0030*/ 	.word	0xffffffff


	//   ....[2]....
        /*0034*/ 	.word	0xffffffff


	//   ....[3]....
        /*0038*/ 	.word	0xffffffff


	//   ....[4]....
        /*003c*/ 	.word	0xffffffff


	//   ....[5]....
        /*0040*/ 	.word	0xffffffff


	//   ....[6]....
        /*0044*/ 	.word	0xffffffff


	//   ....[7]....
        /*0048*/ 	.word	0xffffffff


	//   ....[8]....
        /*004c*/ 	.word	0xffffffff


	//   ....[9]....
        /*0050*/ 	.word	0xffffffff


	//----- nvinfo : EIATTR_COOP_GROUP_INSTR_OFFSETS
	.align		4
.L_1547:
        /*0054*/ 	.byte	0x04, 0x28
        /*0056*/ 	.short	(.L_1549 - .L_1548)


	//   ....[0]....
.L_1548:
        /*0058*/ 	.word	0x00000fe0


	//   ....[1]....
        /*005c*/ 	.word	0x00000ff0


	//   ....[2]....
        /*0060*/ 	.word	0x00001020


	//   ....[3]....
        /*0064*/ 	.word	0x00001030


	//   ....[4]....
        /*0068*/ 	.word	0x00001070


	//   ....[5]....
        /*006c*/ 	.word	0x00001080


	//   ....[6]....
        /*0070*/ 	.word	0x000010c0


	//   ....[7]....
        /*0074*/ 	.word	0x000010d0


	//   ....[8]....
        /*0078*/ 	.word	0x00001110


	//   ....[9]....
        /*007c*/ 	.word	0x00001120


	//----- nvinfo : EIATTR_EXIT_INSTR_OFFSETS
	.align		4
.L_1549:
        /*0080*/ 	.byte	0x04, 0x1c
        /*0082*/ 	.short	(.L_1551 - .L_1550)


	//   ....[0]....
.L_1550:
        /*0084*/ 	.word	0x00000060


	//   ....[1]....
        /*0088*/ 	.word	0x00003460


	//----- nvinfo : EIATTR_MAX_THREADS
	.align		4
.L_1551:
        /*008c*/ 	.byte	0x04, 0x05
        /*008e*/ 	.short	(.L_1553 - .L_1552)
.L_1552:
        /*0090*/ 	.word	0x00000280
        /*0094*/ 	.word	0x00000001
        /*0098*/ 	.word	0x00000001


	//----- nvinfo : EIATTR_CRS_STACK_SIZE
	.align		4
.L_1553:
        /*009c*/ 	.byte	0x04, 0x1e
        /*009e*/ 	.short	(.L_1555 - .L_1554)
.L_1554:
        /*00a0*/ 	.word	0x00000000


	//----- nvinfo : EIATTR_CBANK_PARAM_SIZE
	.align		4
.L_1555:
        /*00a4*/ 	.byte	0x03, 0x19
        /*00a6*/ 	.short	0x00a0


	//----- nvinfo : EIATTR_PARAM_CBANK
	.align		4
        /*00a8*/ 	.byte	0x04, 0x0a
        /*00aa*/ 	.short	(.L_1557 - .L_1556)
	.align		4
.L_1556:
        /*00ac*/ 	.word	index@(.nv.constant0._Z35group_norm_nhwc_fwd_one_pass_kernelI11Fp16IOBf16WLi128ELi80ELi640EEv26Group_norm_nhwc_fwd_params)
        /*00b0*/ 	.short	0x0210
        /*00b2*/ 	.short	0x00a0


	//----- nvinfo : EIATTR_SW_WAR
	.align		4
.L_1557:
        /*00b4*/ 	.byte	0x04, 0x36
        /*00b6*/ 	.short	(.L_1559 - .L_1558)
.L_1558:
        /*00b8*/ 	.word	0x00000008
.L_1559:


//--------------------- .nv.info._Z35group_norm_nhwc_fwd_one_pass_kernelI11Fp16IOBf16WLi256ELi80ELi640EEv26Group_norm_nhwc_fwd_params --------------------------
	.section	.nv.info._Z35group_norm_nhwc_fwd_one_pass_kernelI11Fp16IOBf16WLi256ELi80ELi640EEv26Group_norm_nhwc_fwd_params,"",@"SHT_CUDA_INFO"
	.sectionflags	@""
	.align	4


	//----- nvinfo : EIATTR_CUDA_API_VERSION
	.align		4
        /*0000*/ 	.byte	0x04, 0x37
        /*0002*/ 	.short	(.L_1561 - .L_1560)
.L_1560:
        /*0004*/ 	.word	0x00000082


	//----- nvinfo : EIATTR_KPARAM_INFO
	.align		4
.L_1561:
        /*0008*/ 	.byte	0x04, 0x17
        /*000a*/ 	.short	(.L_1563 - .L_1562)
.L_1562:
        /*000c*/ 	.word	0x00000000
        /*0010*/ 	.short	0x0000
        /*0012*/ 	.short	0x0000
        /*0014*/ 	.byte	0x00, 0xf0, 0x81, 0x02


	//----- nvinfo : EIATTR_SPARSE_MMA_MASK
	.align		4
.L_1563:
        /*0018*/ 	.byte	0x03, 0x50
        /*001a*/ 	.short	0x0000


	//----- nvinfo : EIATTR_MAXREG_COUNT
	.align		4
        /*001c*/ 	.byte	0x03, 0x1b
        /*001e*/ 	.short	0x0060


	//----- nvinfo : EIATTR_NUM_BARRIERS
	.align		4
        /*0020*/ 	.byte	0x02, 0x4c
        /*0022*/ 	.byte	0x01
	.zero		1


	//----- nvinfo : EIATTR_MERCURY_ISA_VERSION
	.align		4
        /*0024*/ 	.byte	0x03, 0x5f
        /*0026*/ 	.short	0x0101


	//----- nvinfo : EIATTR_COOP_GROUP_MASK_REGIDS
	.align		4
        /*0028*/ 	.byte	0x04, 0x29
        /*002a*/ 	.short	(.L_1565 - .L_1564)


	//   ....[0]....
.L_1564:
        /*002c*/ 	.word	0xffffffff


	//   ....[1]....
        /*0030*/ 	.word	0xffffffff


	//   ....[2]....
        /*0034*/ 	.word	0xffffffff


	//   ....[3]....
        /*0038*/ 	.word	0xffffffff


	//   ....[4]....
        /*003c*/ 	.word	0xffffffff


	//   ....[5]....
        /*0040*/ 	.word	0xffffffff


	//   ....[6]....
        /*0044*/ 	.word	0xffffffff


	//   ....[7]....
        /*0048*/ 	.word	0xffffffff


	//   ....[8]....
        /*004c*/ 	.word	0xffffffff


	//   ....[9]....
        /*0050*/ 	.word	0xffffffff


	//----- nvinfo : EIATTR_COOP_GROUP_INSTR_OFFSETS
	.align		4
.L_1565:
        /*0054*/ 	.byte	0x04, 0x28
        /*0056*/ 	.short	(.L_1567 - .L_1566)


	//   ....[0]....
.L_1566:
        /*0058*/ 	.word	0x00001c40


	//   ....[1]....
        /*005c*/ 	.word	0x00001c50


	//   ....[2]....
        /*0060*/ 	.word	0x00001c80


	//   ....[3]....
        /*0064*/ 	.word	0x00001c90


	//   ....[4]....
        /*0068*/ 	.word	0x00001cd0


	//   ....[5]....
        /*006c*/ 	.word	0x00001ce0


	//   ....[6]....
        /*0070*/ 	.word	0x00001d20


	//   ....[7]....
        /*0074*/ 	.word	0x00001d30


	//   ....[8]....
        /*0078*/ 	.word	0x00001d70


	//   ....[9]....
        /*007c*/ 	.word	0x00001d80


	//----- nvinfo : EIATTR_EXIT_INSTR_OFFSETS
	.align		4
.L_1567:
        /*0080*/ 	.byte	0x04, 0x1c
        /*0082*/ 	.short	(.L_1569 - .L_1568)


	//   ....[0]....
.L_1568:
        /*0084*/ 	.word	0x00000060


	//   ....[1]....
        /*0088*/ 	.word	0x000052a0


	//----- nvinfo : EIATTR_MAX_THREADS
	.align		4
.L_1569:
        /*008c*/ 	.byte	0x04, 0x05
        /*008e*/ 	.short	(.L_1571 - .L_1570)
.L_1570:
        /*0090*/ 	.word	0x00000280
        /*0094*/ 	.word	0x00000001
        /*0098*/ 	.word	0x00000001


	//----- nvinfo : EIATTR_CRS_STACK_SIZE
	.align		4
.L_1571:
        /*009c*/ 	.byte	0x04, 0x1e
        /*009e*/ 	.short	(.L_1573 - .L_1572)
.L_1572:
        /*00a0*/ 	.word	0x00000000


	//----- nvinfo : EIATTR_CBANK_PARAM_SIZE
	.align		4
.L_1573:
        /*00a4*/ 	.byte	0x03, 0x19
        /*00a6*/ 	.short	0x00a0


	//----- nvinfo : EIATTR_PARAM_CBANK
	.align		4
        /*00a8*/ 	.byte	0x04, 0x0a
        /*00aa*/ 	.short	(.L_1575 - .L_1574)
	.align		4
.L_1574:
        /*00ac*/ 	.word	index@(.nv.constant0._Z35group_norm_nhwc_fwd_one_pass_kernelI11Fp16IOBf16WLi256ELi80ELi640EEv26Group_norm_nhwc_fwd_params)
        /*00b0*/ 	.short	0x0210
        /*00b2*/ 	.short	0x00a0


	//----- nvinfo : EIATTR_SW_WAR
	.align		4
.L_1575:
        /*00b4*/ 	.byte	0x04, 0x36
        /*00b6*/ 	.short	(.L_1577 - .L_1576)
.L_1576:
        /*00b8*/ 	.word	0x00000008
.L_1577:


//--------------------- .nv.info._Z35group_norm_nhwc_fwd_one_pass_kernelI11Fp16IOBf16WLi512ELi80ELi640EEv26Group_norm_nhwc_fwd_params --------------------------
	.section	.nv.info._Z35group_norm_nhwc_fwd_one_pass_kernelI11Fp16IOBf16WLi512ELi80ELi640EEv26Group_norm_nhwc_fwd_params,"",@"SHT_CUDA_INFO"
	.sectionflags	@""
	.align	4


	//----- nvinfo : EIATTR_CUDA_API_VERSION
	.align		4
        /*0000*/ 	.byte	0x04, 0x37
        /*0002*/ 	.short	(.L_1579 - .L_1578)
.L_1578:
        /*0004*/ 	.word	0x00000082


	//----- nvinfo : EIATTR_KPARAM_INFO
	.align		4
.L_1579:
        /*0008*/ 	.byte	0x04, 0x17
        /*000a*/ 	.short	(.L_1581 - .L_1580)
.L_1580:
        /*000c*/ 	.word	0x00000000
        /*0010*/ 	.short	0x0000
        /*0012*/ 	.short	0x0000
        /*0014*/ 	.byte	0x00, 0xf0, 0x81, 0x02


	//----- nvinfo : EIATTR_SPARSE_MMA_MASK
	.align		4
.L_1581:
        /*0018*/ 	.byte	0x03, 0x50
        /*001a*/ 	.short	0x0000


	//----- nvinfo : EIATTR_MAXREG_COUNT
	.align		4
        /*001c*/ 	.byte	0x03, 0x1b
        /*001e*/ 	.short	0x0060


	//----- nvinfo : EIATTR_NUM_BARRIERS
	.align		4
        /*0020*/ 	.byte	0x02, 0x4c
        /*0022*/ 	.byte	0x01
	.zero		1


	//----- nvinfo : EIATTR_MERCURY_ISA_VERSION
	.align		4
        /*0024*/ 	.byte	0x03, 0x5f
        /*0026*/ 	.short	0x0101


	//----- nvinfo : EIATTR_COOP_GROUP_MASK_REGIDS
	.align		4
        /*0028*/ 	.byte	0x04, 0x29
        /*002a*/ 	.short	(.L_1583 - .L_1582)


	//   ....[0]....
.L_1582:
        /*002c*/ 	.word	0xffffffff


	//   ....[1]....
        /*0030*/ 	.word	0xffffffff


	//   ....[2]....
        /*0034*/ 	.word	0xffffffff


	//   ....[3]....
        /*0038*/ 	.word	0xffffffff


	//   ....[4]....
        /*003c*/ 	.word	0xffffffff


	//   ....[5]....
        /*0040*/ 	.word	0xffffffff


	//   ....[6]....
        /*0044*/ 	.word	0xffffffff


	//   ....[7]....
        /*0048*/ 	.word	0xffffffff


	//   ....[8]....
        /*004c*/ 	.word	0xffffffff


	//   ....[9]....
        /*0050*/ 	.word	0xffffffff


	//----- nvinfo : EIATTR_COOP_GROUP_INSTR_OFFSETS
	.align		4
.L_1583:
        /*0054*/ 	.byte	0x04, 0x28
        /*0056*/ 	.short	(.L_1585 - .L_1584)


	//   ....[0]....
.L_1584:
        /*0058*/ 	.word	0x00003350


	//   ....[1]....
        /*005c*/ 	.word	0x00003360


	//   ....[2]....
        /*0060*/ 	.word	0x000033a0


	//   ....[3]....
        /*0064*/ 	.word	0x000033b0


	//   ....[4]....
        /*0068*/ 	.word	0x000033f0


	//   ....[5]....
        /*006c*/ 	.word	0x00003400


	//   ....[6]....
        /*0070*/ 	.word	0x00003440


	//   ....[7]....
        /*0074*/ 	.word	0x00003450


	//   ....[8]....
        /*0078*/ 	.word	0x000034b0


	//   ....[9]....
        /*007c*/ 	.word	0x000034c0


	//----- nvinfo : EIATTR_EXIT_INSTR_OFFSETS
	.align		4
.L_1585:
        /*0080*/ 	.byte	0x04, 0x1c
        /*0082*/ 	.short	(.L_1587 - .L_1586)


	//   ....[0]....
.L_1586:
        /*0084*/ 	.word	0x00000070


	//   ....[1]....
        /*0088*/ 	.word	0x00009220


	//----- nvinfo : EIATTR_MAX_THREADS
	.align		4
.L_1587:
        /*008c*/ 	.byte	0x04, 0x05
        /*008e*/ 	.short	(.L_1589 - .L_1588)
.L_1588:
        /*0090*/ 	.word	0x00000280
        /*0094*/ 	.word	0x00000001
        /*0098*/ 	.word	0x00000001


	//----- nvinfo : EIATTR_CRS_STACK_SIZE
	.align		4
.L_1589:
        /*009c*/ 	.byte	0x04, 0x1e
        /*009e*/ 	.short	(.L_1591 - .L_1590)
.L_1590:
        /*00a0*/ 	.word	0x00000000


	//----- nvinfo : EIATTR_CBANK_PARAM_SIZE
	.align		4
.L_1591:
        /*00a4*/ 	.byte	0x03, 0x19
        /*00a6*/ 	.short	0x00a0


	//----- nvinfo : EIATTR_PARAM_CBANK
	.align		4
        /*00a8*/ 	.byte	0x04, 0x0a
        /*00aa*/ 	.short	(.L_1593 - .L_1592)
	.align		4
.L_1592:
        /*00ac*/ 	.word	index@(.nv.constant0._Z35group_norm_nhwc_fwd_one_pass_kernelI11Fp16IOBf16WLi512ELi80ELi640EEv26Group_norm_nhwc_fwd_params)
        /*00b0*/ 	.short	0x0210
        /*00b2*/ 	.short	0x00a0


	//----- nvinfo : EIATTR_SW_WAR
	.align		4
.L_1593:
        /*00b4*/ 	.byte	0x04, 0x36
        /*00b6*/ 	.short	(.L_1595 - .L_1594)
.L_1594:
        /*00b8*/ 	.word	0x00000008
.L_1595:


//--------------------- .nv.info._Z35group_norm_nhwc_fwd_one_pass_kernelI11Fp16IOFp16WLi64ELi80ELi640EEv26Group_norm_nhwc_fwd_params --------------------------
	.section	.nv.info._Z35group_norm_nhwc_fwd_one_pass_kernelI11Fp16IOFp16WLi64ELi80ELi640EEv26Group_norm_nhwc_fwd_params,"",@"SHT_CUDA_INFO"
	.sectionflags	@""
	.align	4


	//----- nvinfo : EIATTR_CUDA_API_VERSION
	.align		4
        /*0000*/ 	.byte	0x04, 0x37
        /*0002*/ 	.short	(.L_1597 - .L_1596)
.L_1596:
        /*0004*/ 	.word	0x00000082


	//----- nvinfo : EIATTR_KPARAM_INFO
	.align		4
.L_1597:
        /*0008*/ 	.byte	0x04, 0x17
        /*000a*/ 	.short	(.L_1599 - .L_1598)
.L_1598:
        /*000c*/ 	.word	0x00000000
        /*0010*/ 	.short	0x0000
        /*0012*/ 	.short	0x0000
        /*0014*/ 	.byte	0x00, 0xf0, 0x81, 0x02


	//----- nvinfo : EIATTR_SPARSE_MMA_MASK
	.align		4
.L_1599:
        /*0018*/ 	.byte	0x03, 0x50
        /*001a*/ 	.short	0x0000


	//----- nvinfo : EIATTR_MAXREG_COUNT
	.align		4
        /*001c*/ 	.byte	0x03, 0x1b
        /*001e*/ 	.short	0x0060


	//----- nvinfo : EIATTR_NUM_BARRIERS
	.align		4
        /*0020*/ 	.byte	0x02, 0x4c
        /*0022*/ 	.byte	0x01
	.zero		1


	//----- nvinfo : EIATTR_MERCURY_ISA_VERSION
	.align		4
        /*0024*/ 	.byte	0x03, 0x5f
        /*0026*/ 	.short	0x0101


	//----- nvinfo : EIATTR_COOP_GROUP_MASK_REGIDS
	.align		4
        /*0028*/ 	.byte	0x04, 0x29
        /*002a*/ 	.short	(.L_1601 - .L_1600)


	//   ....[0]....
.L_1600:
        /*002c*/ 	.word	0xffffffff


	//   ....[1]....
        /*0030*/ 	.word	0xffffffff


	//   ....[2]....
        /*0034*/ 	.word	0xffffffff


	//   ....[3]....
        /*0038*/ 	.word	0xffffffff


	//   ....[4]....
        /*003c*/ 	.word	0xffffffff


	//   ....[5]....
        /*0040*/ 	.word	0xffffffff


	//   ....[6]....
        /*0044*/ 	.word	0xffffffff


	//   ....[7]....
        /*0048*/ 	.word	0xffffffff


	//   ....[8]....
        /*004c*/ 	.word	0xffffffff


	//   ....[9]....
        /*0050*/ 	.word	0xffffffff


	//----- nvinfo : EIATTR_COOP_GROUP_INSTR_OFFSETS
	.align		4
.L_1601:
        /*0054*/ 	.byte	0x04, 0x28
        /*0056*/ 	.short	(.L_1603 - .L_1602)


	//   ....[0]....
.L_1602:
        /*0058*/ 	.word	0x00000a20


	//   ....[1]....
        /*005c*/ 	.word	0x00000a30


	//   ....[2]....
        /*0060*/ 	.word	0x00000a60


	//   ....[3]....
        /*0064*/ 	.word	0x00000a70


	//   ....[4]....
        /*0068*/ 	.word	0x00000ab0


	//   ....[5]....
        /*006c*/ 	.word	0x00000ac0


	//   ....[6]....
        /*0070*/ 	.word	0x00000b00


	//   ....[7]....
        /*0074*/ 	.word	0x00000b10


	//   ....[8]....
        /*0078*/ 	.word	0x00000b50


	//   ....[9]....
        /*007c*/ 	.word	0x00000b60


	//----- nvinfo : EIATTR_EXIT_INSTR_OFFSETS
	.align		4
.L_1603:
        /*0080*/ 	.byte	0x04, 0x1c
        /*0082*/ 	.short	(.L_1605 - .L_1604)


	//   ....[0]....
.L_1604:
        /*0084*/ 	.word	0x00000060


	//   ....[1]....
        /*0088*/ 	.word	0x000024e0


	//----- nvinfo : EIATTR_MAX_THREADS
	.align		4
.L_1605:
        /*008c*/ 	.byte	0x04, 0x05
        /*008e*/ 	.short	(.L_1607 - .L_1606)
.L_1606:
        /*0090*/ 	.word	0x00000280
        /*0094*/ 	.word	0x00000001
        /*0098*/ 	.word	0x00000001


	//----- nvinfo : EIATTR_CRS_STACK_SIZE
	.align		4
.L_1607:
        /*009c*/ 	.byte	0x04, 0x1e
        /*009e*/ 	.short	(.L_1609 - .L_1608)
.L_1608:
        /*00a0*/ 	.word	0x00000000


	//----- nvinfo : EIATTR_CBANK_PARAM_SIZE
	.align		4
.L_1609:
        /*00a4*/ 	.byte	0x03, 0x19
        /*00a6*/ 	.short	0x00a0


	//----- nvinfo : EIATTR_PARAM_CBANK
	.align		4
        /*00a8*/ 	.byte	0x04, 0x0a
        /*00aa*/ 	.short	(.L_1611 - .L_1610)
	.align		4
.L_1610:
        /*00ac*/ 	.word	index@(.nv.constant0._Z35group_norm_nhwc_fwd_one_pass_kernelI11Fp16IOFp16WLi64ELi80ELi640EEv26Group_norm_nhwc_fwd_params)
        /*00b0*/ 	.short	0x0210
        /*00b2*/ 	.short	0x00a0


	//----- nvinfo : EIATTR_SW_WAR
	.align		4
.L_1611:
        /*00b4*/ 	.byte	0x04, 0x36
        /*00b6*/ 	.short	(.L_1613 - .L_1612)
.L_1612:
        /*00b8*/ 	.word	0x00000008
.L_1613:


//--------------------- .nv.info._Z35group_norm_nhwc_fwd_one_pass_kernelI11Fp16IOFp16WLi128ELi80ELi640EEv26Group_norm_nhwc_fwd_params --------------------------
	.section	.nv.info._Z35group_norm_nhwc_fwd_one_pass_kernelI11Fp16IOFp16WLi128ELi80ELi640EEv26Group_norm_nhwc_fwd_params,"",@"SHT_CUDA_INFO"
	.sectionflags	@""
	.align	4


	//----- nvinfo : EIATTR_CUDA_API_VERSION
	.align		4
        /*0000*/ 	.byte	0x04, 0x37
        /*0002*/ 	.short	(.L_1615 - .L_1614)
.L_1614:
        /*0004*/ 	.word	0x00000082


	//----- nvinfo : EIATTR_KPARAM_INFO
	.align		4
.L_1615:
        /*0008*/ 	.byte	0x04, 0x17
        /*000a*/ 	.short	(.L_1617 - .L_1616)
.L_1616:
        /*000c*/ 	.word	0x00000000
        /*0010*/ 	.short	0x0000
        /*0012*/ 	.short	0x0000
        /*0014*/ 	.byte	0x00, 0xf0, 0x81, 0x02


	//----- nvinfo : EIATTR_SPARSE_MMA_MASK
	.align		4
.L_1617:
        /*0018*/ 	.byte	0x03, 0x50
        /*001a*/ 	.short	0x0000


	//----- nvinfo : EIATTR_MAXREG_COUNT
	.align		4
        /*001c*/ 	.byte	0x03, 0x1b
        /*001e*/ 	.short	0x0060


	//----- nvinfo : EIATTR_NUM_BARRIERS
	.align		4
        /*0020*/ 	.byte	0x02, 0x4c
        /*0022*/ 	.byte	0x01
	.zero		1


	//----- nvinfo : EIATTR_MERCURY_ISA_VERSION
	.align		4
        /*0024*/ 	.byte	0x03, 0x5f
        /*0026*/ 	.short	0x0101


	//----- nvinfo : EIATTR_COOP_GROUP_MASK_REGIDS
	.align		4
        /*0028*/ 	.byte	0x04, 0x29
        /*002a*/ 	.short	(.L_1619 - .L_1618)


	//   ....[0]....
.L_1618:
        /*002c*/ 	.word	0xffffffff


	//   ....[1]....
        /*0030*/ 	.word	0xffffffff


	//   ....[2]....
        /*0034*/ 	.word	0xffffffff


	//   ....[3]....
        /*0038*/ 	.word	0xffffffff


	//   ....[4]....
        /*003c*/ 	.word	0xffffffff


	//   ....[5]....
        /*0040*/ 	.word	0xffffffff


	//   ....[6]....
        /*0044*/ 	.word	0xffffffff


	//   ....[7]....
        /*0048*/ 	.word	0xffffffff


	//   ....[8]....
        /*004c*/ 	.word	0xffffffff


	//   ....[9]....
        /*0050*/ 	.word	0xffffffff


	//----- nvinfo : EIATTR_COOP_GROUP_INSTR_OFFSETS
	.align		4
.L_1619:
        /*0054*/ 	.byte	0x04, 0x28
        /*0056*/ 	.short	(.L_1621 - .L_1620)


	//   ....[0]....
.L_1620:
        /*0058*/ 	.word	0x00000fe0


	//   ....[1]....
        /*005c*/ 	.word	0x00000ff0


	//   ....[2]....
        /*0060*/ 	.word	0x00001020


	//   ....[3]....
        /*0064*/ 	.word	0x00001030


	//   ....[4]....
        /*0068*/ 	.word	0x00001070


	//   ....[5]....
        /*006c*/ 	.word	0x00001080


	//   ....[6]....
        /*0070*/ 	.word	0x000010c0


	//   ....[7]....
        /*0074*/ 	.word	0x000010d0


	//   ....[8]....
        /*0078*/ 	.word	0x00001110


	//   ....[9]....
        /*007c*/ 	.word	0x00001120


	//----- nvinfo : EIATTR_EXIT_INSTR_OFFSETS
	.align		4
.L_1621:
        /*0080*/ 	.byte	0x04, 0x1c
        /*0082*/ 	.short	(.L_1623 - .L_1622)


	//   ....[0]....
.L_1622:
        /*0084*/ 	.word	0x00000060


	//   ....[1]....
        /*0088*/ 	.word	0x00003460


	//----- nvinfo : EIATTR_MAX_THREADS
	.align		4
.L_1623:
        /*008c*/ 	.byte	0x04, 0x05
        /*008e*/ 	.short	(.L_1625 - .L_1624)
.L_1624:
        /*0090*/ 	.word	0x00000280
        /*0094*/ 	.word	0x00000001
        /*0098*/ 	.word	0x00000001


	//----- nvinfo : EIATTR_CRS_STACK_SIZE
	.align		4
.L_1625:
        /*009c*/ 	.byte	0x04, 0x1e
        /*009e*/ 	.short	(.L_1627 - .L_1626)
.L_1626:
        /*00a0*/ 	.word	0x00000000


	//----- nvinfo : EIATTR_CBANK_PARAM_SIZE
	.align		4
.L_1627:
        /*00a4*/ 	.byte	0x03, 0x19
        /*00a6*/ 	.short	0x00a0


	//----- nvinfo : EIATTR_PARAM_CBANK
	.align		4
        /*00a8*/ 	.byte	0x04, 0x0a
        /*00aa*/ 	.short	(.L_1629 - .L_1628)
	.align		4
.L_1628:
        /*00ac*/ 	.word	index@(.nv.constant0._Z35group_norm_nhwc_fwd_one_pass_kernelI11Fp16IOFp16WLi128ELi80ELi640EEv26Group_norm_nhwc_fwd_params)
        /*00b0*/ 	.short	0x0210
        /*00b2*/ 	.short	0x00a0


	//----- nvinfo : EIATTR_SW_WAR
	.align		4
.L_1629:
        /*00b4*/ 	.byte	0x04, 0x36
        /*00b6*/ 	.short	(.L_1631 - .L_1630)
.L_1630:
        /*00b8*/ 	.word	0x00000008
.L_1631:


//--------------------- .nv.info._Z35group_norm_nhwc_fwd_one_pass_kernelI11Fp16IOFp16WLi256ELi80ELi640EEv26Group_norm_nhwc_fwd_params --------------------------
	.section	.nv.info._Z35group_norm_nhwc_fwd_one_pass_kernelI11Fp16IOFp16WLi256ELi80ELi640EEv26Group_norm_nhwc_fwd_params,"",@"SHT_CUDA_INFO"
	.sectionflags	@""
	.align	4


	//----- nvinfo : EIATTR_CUDA_API_VERSION
	.align		4
        /*0000*/ 	.byte	0x04, 0x37
        /*0002*/ 	.short	(.L_1633 - .L_1632)
.L_1632:
        /*0004*/ 	.word	0x00000082


	//----- nvinfo : EIATTR_KPARAM_INFO
	.align		4
.L_1633:
        /*0008*/ 	.byte	0x04, 0x17
        /*000a*/ 	.short	(.L_1635 - .L_1634)
.L_1634:
        /*000c*/ 	.word	0x00000000
        /*0010*/ 	.short	0x0000
        /*0012*/ 	.short	0x0000
        /*0014*/ 	.byte	0x00, 0xf0, 0x81, 0x02


	//----- nvinfo : EIATTR_SPARSE_MMA_MASK
	.align		4
.L_1635:
        /*0018*/ 	.byte	0x03, 0x50
        /*001a*/ 	.short	0x0000


	//----- nvinfo : EIATTR_MAXREG_COUNT
	.align		4
        /*001c*/ 	.byte	0x03, 0x1b
        /*001e*/ 	.short	0x0060


	//----- nvinfo : EIATTR_NUM_BARRIERS
	.align		4
        /*0020*/ 	.byte	0x02, 0x4c
        /*0022*/ 	.byte	0x01
	.zero		1


	//----- nvinfo : EIATTR_MERCURY_ISA_VERSION
	.align		4
        /*0024*/ 	.byte	0x03, 0x5f
        /*0026*/ 	.short	0x0101


	//----- nvinfo : EIATTR_COOP_GROUP_MASK_REGIDS
	.align		4
        /*0028*/ 	.byte	0x04, 0x29
        /*002a*/ 	.short	(.L_1637 - .L_1636)


	//   ....[0]....
.L_1636:
        /*002c*/ 	.word	0xffffffff


	//   ....[1]....
        /*0030*/ 	.word	0xffffffff


	//   ....[2]....
        /*0034*/ 	.word	0xffffffff


	//   ....[3]....
        /*0038*/ 	.word	0xffffffff


	//   ....[4]....
        /*003c*/ 	.word	0xffffffff


	//   ....[5]....
        /*0040*/ 	.word	0xffffffff


	//   ....[6]....
        /*0044*/ 	.word	0xffffffff


	//   ....[7]....
        /*0048*/ 	.word	0xffffffff


	//   ....[8]....
        /*004c*/ 	.word	0xffffffff


	//   ....[9]....
        /*0050*/ 	.word	0xffffffff


	//----- nvinfo : EIATTR_COOP_GROUP_INSTR_OFFSETS
	.align		4
.L_1637:
        /*0054*/ 	.byte	0x04, 0x28
        /*0056*/ 	.short	(.L_1639 - .L_1638)


	//   ....[0]....
.L_1638:
        /*0058*/ 	.word	0x00001c40


	//   ....[1]....
        /*005c*/ 	.word	0x00001c50


	//   ....[2]....
        /*0060*/ 	.word	0x00001c80


	//   ....[3]....
        /*0064*/ 	.word	0x00001c90


	//   ....[4]....
        /*0068*/ 	.word	0x00001cd0


	//   ....[5]....
        /*006c*/ 	.word	0x00001ce0


	//   ....[6]....
        /*0070*/ 	.word	0x00001d20


	//   ....[7]....
        /*0074*/ 	.word	0x00001d30


	//   ....[8]....
        /*0078*/ 	.word	0x00001d70


	//   ....[9]....
        /*007c*/ 	.word	0x00001d80


	//----- nvinfo : EIATTR_EXIT_INSTR_OFFSETS
	.align		4
.L_1639:
        /*0080*/ 	.byte	0x04, 0x1c
        /*0082*/ 	.short	(.L_1641 - .L_1640)


	//   ....[0]....
.L_1640:
        /*0084*/ 	.word	0x00000060


	//   ....[1]....
        /*0088*/ 	.word	0x000052a0


	//----- nvinfo : EIATTR_MAX_THREADS
	.align		4
.L_1641:
        /*008c*/ 	.byte	0x04, 0x05
        /*008e*/ 	.short	(.L_1643 - .L_1642)
.L_1642:
        /*0090*/ 	.word	0x00000280
        /*0094*/ 	.word	0x00000001
        /*0098*/ 	.word	0x00000001


	//----- nvinfo : EIATTR_CRS_STACK_SIZE
	.align		4
.L_1643:
        /*009c*/ 	.byte	0x04, 0x1e
        /*009e*/ 	.short	(.L_1645 - .L_1644)
.L_1644:
        /*00a0*/ 	.word	0x00000000


	//----- nvinfo : EIATTR_CBANK_PARAM_SIZE
	.align		4
.L_1645:
        /*00a4*/ 	.byte	0x03, 0x19
        /*00a6*/ 	.short	0x00a0


	//----- nvinfo : EIATTR_PARAM_CBANK
	.align		4
        /*00a8*/ 	.byte	0x04, 0x0a
        /*00aa*/ 	.short	(.L_1647 - .L_1646)
	.align		4
.L_1646:
        /*00ac*/ 	.word	index@(.nv.constant0._Z35group_norm_nhwc_fwd_one_pass_kernelI11Fp16IOFp16WLi256ELi80ELi640EEv26Group_norm_nhwc_fwd_params)
        /*00b0*/ 	.short	0x0210
        /*00b2*/ 	.short	0x00a0


	//----- nvinfo : EIATTR_SW_WAR
	.align		4
.L_1647:
        /*00b4*/ 	.byte	0x04, 0x36
        /*00b6*/ 	.short	(.L_1649 - .L_1648)
.L_1648:
        /*00b8*/ 	.word	0x00000008
.L_1649:


//--------------------- .nv.info._Z35group_norm_nhwc_fwd_one_pass_kernelI11Fp16IOFp16WLi512ELi80ELi640EEv26Group_norm_nhwc_fwd_params --------------------------
	.section	.nv.info._Z35group_norm_nhwc_fwd_one_pass_kernelI11Fp16IOFp16WLi512ELi80ELi640EEv26Group_norm_nhwc_fwd_params,"",@"SHT_CUDA_INFO"
	.sectionflags	@""
	.align	4


	//----- nvinfo : EIATTR_CUDA_API_VERSION
	.align		4
        /*0000*/ 	.byte	0x04, 0x37
        /*0002*/ 	.short	(.L_1651 - .L_1650)
.L_1650:
        /*0004*/ 	.word	0x00000082


	//----- nvinfo : EIATTR_KPARAM_INFO
	.align		4
.L_1651:
        /*0008*/ 	.byte	0x04, 0x17
        /*000a*/ 	.short	(.L_1653 - .L_1652)
.L_1652:
        /*000c*/ 	.word	0x00000000
        /*0010*/ 	.short	0x0000
        /*0012*/ 	.short	0x0000
        /*0014*/ 	.byte	0x00, 0xf0, 0x81, 0x02


	//----- nvinfo : EIATTR_SPARSE_MMA_MASK
	.align		4
.L_1653:
        /*0018*/ 	.byte	0x03, 0x50
        /*001a*/ 	.short	0x0000


	//----- nvinfo : EIATTR_MAXREG_COUNT
	.align		4
        /*001c*/ 	.byte	0x03, 0x1b
        /*001e*/ 	.short	0x0060


	//----- nvinfo : EIATTR_NUM_BARRIERS
	.align		4
        /*0020*/ 	.byte	0x02, 0x4c
        /*0022*/ 	.byte	0x01
	.zero		1


	//----- nvinfo : EIATTR_MERCURY_ISA_VERSION
	.align		4
        /*0024*/ 	.byte	0x03, 0x5f
        /*0026*/ 	.short	0x0101


	//----- nvinfo : EIATTR_COOP_GROUP_MASK_REGIDS
	.align		4
        /*0028*/ 	.byte	0x04, 0x29
        /*002a*/ 	.short	(.L_1655 - .L_1654)


	//   ....[0]....
.L_1654:
        /*002c*/ 	.word	0xffffffff


	//   ....[1]....
        /*0030*/ 	.word	0xffffffff


	//   ....[2]....
        /*0034*/ 	.word	0xffffffff


	//   ....[3]....
        /*0038*/ 	.word	0xffffffff


	//   ....[4]....
        /*003c*/ 	.word	0xffffffff


	//   ....[5]....
        /*0040*/ 	.word	0xffffffff


	//   ....[6]....
        /*0044*/ 	.word	0xffffffff


	//   ....[7]....
        /*0048*/ 	.word	0xffffffff


	//   ....[8]....
        /*004c*/ 	.word	0xffffffff


	//   ....[9]....
        /*0050*/ 	.word	0xffffffff


	//----- nvinfo : EIATTR_COOP_GROUP_INSTR_OFFSETS
	.align		4
.L_1655:
        /*0054*/ 	.byte	0x04, 0x28
        /*0056*/ 	.short	(.L_1657 - .L_1656)


	//   ....[0]....
.L_1656:
        /*0058*/ 	.word	0x00003350


	//   ....[1]....
        /*005c*/ 	.word	0x00003360


	//   ....[2]....
        /*0060*/ 	.word	0x000033a0


	//   ....[3]....
        /*0064*/ 	.word	0x000033b0


	//   ....[4]....
        /*0068*/ 	.word	0x000033f0


	//   ....[5]....
        /*006c*/ 	.word	0x00003400


	//   ....[6]....
        /*0070*/ 	.word	0x00003440


	//   ....[7]....
        /*0074*/ 	.word	0x00003450


	//   ....[8]....
        /*0078*/ 	.word	0x000034b0


	//   ....[9]....
        /*007c*/ 	.word	0x000034c0


	//----- nvinfo : EIATTR_EXIT_INSTR_OFFSETS
	.align		4
.L_1657:
        /*0080*/ 	.byte	0x04, 0x1c
        /*0082*/ 	.short	(.L_1659 - .L_1658)


	//   ....[0]....
.L_1658:
        /*0084*/ 	.word	0x00000070


	//   ....[1]....
        /*0088*/ 	.word	0x00009220


	//----- nvinfo : EIATTR_MAX_THREADS
	.align		4
.L_1659:
        /*008c*/ 	.byte	0x04, 0x05
        /*008e*/ 	.short	(.L_1661 - .L_1660)
.L_1660:
        /*0090*/ 	.word	0x00000280
        /*0094*/ 	.word	0x00000001
        /*0098*/ 	.word	0x00000001


	//----- nvinfo : EIATTR_CRS_STACK_SIZE
	.align		4
.L_1661:
        /*009c*/ 	.byte	0x04, 0x1e
        /*009e*/ 	.short	(.L_1663 - .L_1662)
.L_1662:
        /*00a0*/ 	.word	0x00000000


	//----- nvinfo : EIATTR_CBANK_PARAM_SIZE
	.align		4
.L_1663:
        /*00a4*/ 	.byte	0x03, 0x19
        /*00a6*/ 	.short	0x00a0


	//----- nvinfo : EIATTR_PARAM_CBANK
	.align		4
        /*00a8*/ 	.byte	0x04, 0x0a
        /*00aa*/ 	.short	(.L_1665 - .L_1664)
	.align		4
.L_1664:
        /*00ac*/ 	.word	index@(.nv.constant0._Z35group_norm_nhwc_fwd_one_pass_kernelI11Fp16IOFp16WLi512ELi80ELi640EEv26Group_norm_nhwc_fwd_params)
        /*00b0*/ 	.short	0x0210
        /*00b2*/ 	.short	0x00a0


	//----- nvinfo : EIATTR_SW_WAR
	.align		4
.L_1665:
        /*00b4*/ 	.byte	0x04, 0x36
        /*00b6*/ 	.short	(.L_1667 - .L_1666)
.L_1666:
        /*00b8*/ 	.word	0x00000008
.L_1667:


//--------------------- .nv.info._Z35group_norm_nhwc_fwd_one_pass_kernelI11Fp32IOFp32WLi64ELi80ELi640EEv26Group_norm_nhwc_fwd_params --------------------------
	.section	.nv.info._Z35group_norm_nhwc_fwd_one_pass_kernelI11Fp32IOFp32WLi64ELi80ELi640EEv26Group_norm_nhwc_fwd_params,"",@"SHT_CUDA_INFO"
	.sectionflags	@""
	.align	4


	//----- nvinfo : EIATTR_CUDA_API_VERSION
	.align		4
        /*0000*/ 	.byte	0x04, 0x37
        /*0002*/ 	.short	(.L_1669 - .L_1668)
.L_1668:
        /*0004*/ 	.word	0x00000082


	//----- nvinfo : EIATTR_KPARAM_INFO
	.align		4
.L_1669:
        /*0008*/ 	.byte	0x04, 0x17
        /*000a*/ 	.short	(.L_1671 - .L_1670)
.L_1670:
        /*000c*/ 	.word	0x00000000
        /*0010*/ 	.short	0x0000
        /*0012*/ 	.short	0x0000
        /*0014*/ 	.byte	0x00, 0xf0, 0x81, 0x02


	//----- nvinfo : EIATTR_SPARSE_MMA_MASK
	.align		4
.L_1671:
        /*0018*/ 	.byte	0x03, 0x50
        /*001a*/ 	.short	0x0000


	//----- nvinfo : EIATTR_MAXREG_COUNT
	.align		4
        /*001c*/ 	.byte	0x03, 0x1b
        /*001e*/ 	.short	0x0060


	//----- nvinfo : EIATTR_NUM_BARRIERS
	.align		4
        /*0020*/ 	.byte	0x02, 0x4c
        /*0022*/ 	.byte	0x01
	.zero		1


	//----- nvinfo : EIATTR_MERCURY_ISA_VERSION
	.align		4
        /*0024*/ 	.byte	0x03, 0x5f
        /*0026*/ 	.short	0x0101


	//----- nvinfo : EIATTR_COOP_GROUP_MASK_REGIDS
	.align		4
        /*0028*/ 	.byte	0x04, 0x29
        /*002a*/ 	.short	(.L_1673 - .L_1672)


	//   ....[0]....
.L_1672:
        /*002c*/ 	.word	0xffffffff


	//   ....[1]....
        /*0030*/ 	.word	0xffffffff


	//   ....[2]....
        /*0034*/ 	.word	0xffffffff


	//   ....[3]....
        /*0038*/ 	.word	0xffffffff


	//   ....[4]....
        /*003c*/ 	.word	0xffffffff


	//   ....[5]....
        /*0040*/ 	.word	0xffffffff


	//   ....[6]....
        /*0044*/ 	.word	0xffffffff


	//   ....[7]....
        /*0048*/ 	.word	0xffffffff


	//   ....[8]....
        /*004c*/ 	.word	0xffffffff


	//   ....[9]....
        /*0050*/ 	.word	0xffffffff


	//----- nvinfo : EIATTR_COOP_GROUP_INSTR_OFFSETS
	.align		4
.L_1673:
        /*0054*/ 	.byte	0x04, 0x28
        /*0056*/ 	.short	(.L_1675 - .L_1674)


	//   ....[0]....
.L_1674:
        /*0058*/ 	.word	0x000009c0


	//   ....[1]....
        /*005c*/ 	.word	0x000009d0


	//   ....[2]....
        /*0060*/ 	.word	0x00000a00


	//   ....[3]....
        /*0064*/ 	.word	0x00000a10


	//   ....[4]....
        /*0068*/ 	.word	0x00000a50


	//   ....[5]....
        /*006c*/ 	.word	0x00000a60


	//   ....[6]....
        /*0070*/ 	.word	0x00000aa0


	//   ....[7]....
        /*0074*/ 	.word	0x00000ab0


	//   ....[8]....
        /*0078*/ 	.word	0x00000af0


	//   ....[9]....
        /*007c*/ 	.word	0x00000b00


	//----- nvinfo : EIATTR_EXIT_INSTR_OFFSETS
	.align		4
.L_1675:
        /*0080*/ 	.byte	0x04, 0x1c
        /*0082*/ 	.short	(.L_1677 - .L_1676)


	//   ....[0]....
.L_1676:
        /*0084*/ 	.word	0x00000060


	//   ....[1]....
        /*0088*/ 	.word	0x00002380


	//----- nvinfo : EIATTR_MAX_THREADS
	.align		4
.L_1677:
        /*008c*/ 	.byte	0x04, 0x05
        /*008e*/ 	.short	(.L_1679 - .L_1678)
.L_1678:
        /*0090*/ 	.word	0x00000280
        /*0094*/ 	.word	0x00000001
        /*0098*/ 	.word	0x00000001


	//----- nvinfo : EIATTR_CRS_STACK_SIZE
	.align		4
.L_1679:
        /*009c*/ 	.byte	0x04, 0x1e
        /*009e*/ 	.short	(.L_1681 - .L_1680)
.L_1680:
        /*00a0*/ 	.word	0x00000000


	//----- nvinfo : EIATTR_CBANK_PARAM_SIZE
	.align		4
.L_1681:
        /*00a4*/ 	.byte	0x03, 0x19
        /*00a6*/ 	.short	0x00a0


	//----- nvinfo : EIATTR_PARAM_CBANK
	.align		4
        /*00a8*/ 	.byte	0x04, 0x0a
        /*00aa*/ 	.short	(.L_1683 - .L_1682)
	.align		4
.L_1682:
        /*00ac*/ 	.word	index@(.nv.constant0._Z35group_norm_nhwc_fwd_one_pass_kernelI11Fp32IOFp32WLi64ELi80ELi640EEv26Group_norm_nhwc_fwd_params)
        /*00b0*/ 	.short	0x0210
        /*00b2*/ 	.short	0x00a0


	//----- nvinfo : EIATTR_SW_WAR
	.align		4
.L_1683:
        /*00b4*/ 	.byte	0x04, 0x36
        /*00b6*/ 	.short	(.L_1685 - .L_1684)
.L_1684:
        /*00b8*/ 	.word	0x00000008
.L_1685:


//--------------------- .nv.info._Z35group_norm_nhwc_fwd_one_pass_kernelI11Fp32IOFp32WLi128ELi80ELi640EEv26Group_norm_nhwc_fwd_params --------------------------
	.section	.nv.info._Z35group_norm_nhwc_fwd_one_pass_kernelI11Fp32IOFp32WLi128ELi80ELi640EEv26Group_norm_nhwc_fwd_params,"",@"SHT_CUDA_INFO"
	.sectionflags	@""
	.align	4


	//----- nvinfo : EIATTR_CUDA_API_VERSION
	.align		4
        /*0000*/ 	.byte	0x04, 0x37
        /*0002*/ 	.short	(.L_1687 - .L_1686)
.L_1686:
        /*0004*/ 	.word	0x00000082


	//----- nvinfo : EIATTR_KPARAM_INFO
	.align		4
.L_1687:
        /*0008*/ 	.byte	0x04, 0x17
        /*000a*/ 	.short	(.L_1689 - .L_1688)
.L_1688:
        /*000c*/ 	.word	0x00000000
        /*0010*/ 	.short	0x0000
        /*0012*/ 	.short	0x0000
        /*0014*/ 	.byte	0x00, 0xf0, 0x81, 0x02


	//----- nvinfo : EIATTR_SPARSE_MMA_MASK
	.align		4
.L_1689:
        /*0018*/ 	.byte	0x03, 0x50
        /*001a*/ 	.short	0x0000


	//----- nvinfo : EIATTR_MAXREG_COUNT
	.align		4
        /*001c*/ 	.byte	0x03, 0x1b
        /*001e*/ 	.short	0x0060


	//----- nvinfo : EIATTR_NUM_BARRIERS
	.align		4
        /*0020*/ 	.byte	0x02, 0x4c
        /*0022*/ 	.byte	0x01
	.zero		1


	//----- nvinfo : EIATTR_MERCURY_ISA_VERSION
	.align		4
        /*0024*/ 	.byte	0x03, 0x5f
        /*0026*/ 	.short	0x0101


	//----- nvinfo : EIATTR_COOP_GROUP_MASK_REGIDS
	.align		4
        /*0028*/ 	.byte	0x04, 0x29
        /*002a*/ 	.short	(.L_1691 - .L_1690)


	//   ....[0]....
.L_1690:
        /*002c*/ 	.word	0xffffffff


	//   ....[1]....
        /*0030*/ 	.word	0xffffffff


	//   ....[2]....
        /*0034*/ 	.word	0xffffffff


	//   ....[3]....
        /*0038*/ 	.word	0xffffffff


	//   ....[4]....
        /*003c*/ 	.word	0xffffffff


	//   ....[5]....
        /*0040*/ 	.word	0xffffffff


	//   ....[6]....
        /*0044*/ 	.word	0xffffffff


	//   ....[7]....
        /*0048*/ 	.word	0xffffffff


	//   ....[8]....
        /*004c*/ 	.word	0xffffffff


	//   ....[9]....
        /*0050*/ 	.word	0xffffffff


	//----- nvinfo : EIATTR_COOP_GROUP_INSTR_OFFSETS
	.align		4
.L_1691:
        /*0054*/ 	.byte	0x04, 0x28
        /*0056*/ 	.short	(.L_1693 - .L_1692)


	//   ....[0]....
.L_1692:
        /*0058*/ 	.word	0x00000ef0


	//   ....[1]....
        /*005c*/ 	.word	0x00000f00


	//   ....[2]....
        /*0060*/ 	.word	0x00000f40


	//   ....[3]....
        /*0064*/ 	.word	0x00000f50


	//   ....[4]....
        /*0068*/ 	.word	0x00000f90


	//   ....[5]....
        /*006c*/ 	.word	0x00000fa0


	//   ....[6]....
        /*0070*/ 	.word	0x00000fe0


	//   ....[7]....
        /*0074*/ 	.word	0x00000ff0


	//   ....[8]....
        /*0078*/ 	.word	0x00001040


	//   ....[9]....
        /*007c*/ 	.word	0x00001050


	//----- nvinfo : EIATTR_EXIT_INSTR_OFFSETS
	.align		4
.L_1693:
        /*0080*/ 	.byte	0x04, 0x1c
        /*0082*/ 	.short	(.L_1695 - .L_1694)


	//   ....[0]....
.L_1694:
        /*0084*/ 	.word	0x00000060


	//   ....[1]....
        /*0088*/ 	.word	0x00003210


	//----- nvinfo : EIATTR_MAX_THREADS
	.align		4
.L_1695:
        /*008c*/ 	.byte	0x04, 0x05
        /*008e*/ 	.short	(.L_1697 - .L_1696)
.L_1696:
        /*0090*/ 	.word	0x00000280
        /*0094*/ 	.word	0x00000001
        /*0098*/ 	.word	0x00000001


	//----- nvinfo : EIATTR_CRS_STACK_SIZE
	.align		4
.L_1697:
        /*009c*/ 	.byte	0x04, 0x1e
        /*009e*/ 	.short	(.L_1699 - .L_1698)
.L_1698:
        /*00a0*/ 	.word	0x00000000


	//----- nvinfo : EIATTR_CBANK_PARAM_SIZE
	.align		4
.L_1699:
        /*00a4*/ 	.byte	0x03, 0x19
        /*00a6*/ 	.short	0x00a0


	//----- nvinfo : EIATTR_PARAM_CBANK
	.align		4
        /*00a8*/ 	.byte	0x04, 0x0a
        /*00aa*/ 	.short	(.L_1701 - .L_1700)
	.align		4
.L_1700:
        /*00ac*/ 	.word	index@(.nv.constant0._Z35group_norm_nhwc_fwd_one_pass_kernelI11Fp32IOFp32WLi128ELi80ELi640EEv26Group_norm_nhwc_fwd_params)
        /*00b0*/ 	.short	0x0210
        /*00b2*/ 	.short	0x00a0


	//----- nvinfo : EIATTR_SW_WAR
	.align		4
.L_1701:
        /*00b4*/ 	.byte	0x04, 0x36
        /*00b6*/ 	.short	(.L_1703 - .L_1702)
.L_1702:
        /*00b8*/ 	.word	0x00000008
.L_1703:


//--------------------- .nv.info._Z35group_norm_nhwc_fwd_one_pass_kernelI11Fp32IOFp32WLi256ELi80ELi640EEv26Group_norm_nhwc_fwd_params --------------------------
	.section	.nv.info._Z35group_norm_nhwc_fwd_one_pass_kernelI11Fp32IOFp32WLi256ELi80ELi640EEv26Group_norm_nhwc_fwd_params,"",@"SHT_CUDA_INFO"
	.sectionflags	@""
	.align	4


	//----- nvinfo : EIATTR_CUDA_API_VERSION
	.align		4
        /*0000*/ 	.byte	0x04, 0x37
        /*0002*/ 	.short	(.L_1705 - .L_1704)
.L_1704:
        /*0004*/ 	.word	0x00000082


	//----- nvinfo : EIATTR_KPARAM_INFO
	.align		4
.L_1705:
        /*0008*/ 	.byte	0x04, 0x17
        /*000a*/ 	.short	(.L_1707 - .L_1706)
.L_1706:
        /*000c*/ 	.word	0x00000000
        /*0010*/ 	.short	0x0000
        /*0012*/ 	.short	0x0000
        /*0014*/ 	.byte	0x00, 0xf0, 0x81, 0x02


	//----- nvinfo : EIATTR_SPARSE_MMA_MASK
	.align		4
.L_1707:
        /*0018*/ 	.byte	0x03, 0x50
        /*001a*/ 	.short	0x0000


	//----- nvinfo : EIATTR_MAXREG_COUNT
	.align		4
        /*001c*/ 	.byte	0x03, 0x1b
        /*001e*/ 	.short	0x0060


	//----- nvinfo : EIATTR_NUM_BARRIERS
	.align		4
        /*0020*/ 	.byte	0x02, 0x4c
        /*0022*/ 	.byte	0x01
	.zero		1


	//----- nvinfo : EIATTR_MERCURY_ISA_VERSION
	.align		4
        /*0024*/ 	.byte	0x03, 0x5f
        /*0026*/ 	.short	0x0101


	//----- nvinfo : EIATTR_COOP_GROUP_MASK_REGIDS
	.align		4
        /*0028*/ 	.byte	0x04, 0x29
        /*002a*/ 	.short	(.L_1709 - .L_1708)


	//   ....[0]....
.L_1708:
        /*002c*/ 	.word	0xffffffff


	//   ....[1]....
        /*0030*/ 	.word	0xffffffff


	//   ....[2]....
        /*0034*/ 	.word	0xffffffff


	//   ....[3]....
        /*0038*/ 	.word	0xffffffff


	//   ....[4]....
        /*003c*/ 	.word	0xffffffff


	//   ....[5]....
        /*0040*/ 	.word	0xffffffff


	//   ....[6]....
        /*0044*/ 	.word	0xffffffff


	//   ....[7]....
        /*0048*/ 	.word	0xffffffff


	//   ....[8]....
        /*004c*/ 	.word	0xffffffff


	//   ....[9]....
        /*0050*/ 	.word	0xffffffff


	//----- nvinfo : EIATTR_COOP_GROUP_INSTR_OFFSETS
	.align		4
.L_1709:
        /*0054*/ 	.byte	0x04, 0x28
        /*0056*/ 	.short	(.L_1711 - .L_1710)


	//   ....[0]....
.L_1710:
        /*0058*/ 	.word	0x00001a00


	//   ....[1]....
        /*005c*/ 	.word	0x00001a10


	//   ....[2]....
        /*0060*/ 	.word	0x00001a40


	//   ....[3]....
        /*0064*/ 	.word	0x00001a50


	//   ....[4]....
        /*0068*/ 	.word	0x00001a90


	//   ....[5]....
        /*006c*/ 	.word	0x00001aa0


	//   ....[6]....
        /*0070*/ 	.word	0x00001ae0


	//   ....[7]....
        /*0074*/ 	.word	0x00001af0


	//   ....[8]....
        /*0078*/ 	.word	0x00001b30


	//   ....[9]....
        /*007c*/ 	.word	0x00001b40


	//----- nvinfo : EIATTR_EXIT_INSTR_OFFSETS
	.align		4
.L_1711:
        /*0080*/ 	.byte	0x04, 0x1c
        /*0082*/ 	.short	(.L_1713 - .L_1712)


	//   ....[0]....
.L_1712:
        /*0084*/ 	.word	0x00000060


	//   ....[1]....
        /*0088*/ 	.word	0x00004d50


	//----- nvinfo : EIATTR_MAX_THREADS
	.align		4
.L_1713:
        /*008c*/ 	.byte	0x04, 0x05
        /*008e*/ 	.short	(.L_1715 - .L_1714)
.L_1714:
        /*0090*/ 	.word	0x00000280
        /*0094*/ 	.word	0x00000001
        /*0098*/ 	.word	0x00000001


	//----- nvinfo : EIATTR_CRS_STACK_SIZE
	.align		4
.L_1715:
        /*009c*/ 	.byte	0x04, 0x1e
        /*009e*/ 	.short	(.L_1717 - .L_1716)
.L_1716:
        /*00a0*/ 	.word	0x00000000


	//----- nvinfo : EIATTR_CBANK_PARAM_SIZE
	.align		4
.L_1717:
        /*00a4*/ 	.byte	0x03, 0x19
        /*00a6*/ 	.short	0x00a0


	//----- nvinfo : EIATTR_PARAM_CBANK
	.align		4
        /*00a8*/ 	.byte	0x04, 0x0a
        /*00aa*/ 	.short	(.L_1719 - .L_1718)
	.align		4
.L_1718:
        /*00ac*/ 	.word	index@(.nv.constant0._Z35group_norm_nhwc_fwd_one_pass_kernelI11Fp32IOFp32WLi256ELi80ELi640EEv26Group_norm_nhwc_fwd_params)
        /*00b0*/ 	.short	0x0210
        /*00b2*/ 	.short	0x00a0


	//----- nvinfo : EIATTR_SW_WAR
	.align		4
.L_1719:
        /*00b4*/ 	.byte	0x04, 0x36
        /*00b6*/ 	.short	(.L_1721 - .L_1720)
.L_1720:
        /*00b8*/ 	.word	0x00000008
.L_1721:


//--------------------- .nv.info._Z35group_norm_nhwc_fwd_one_pass_kernelI11Fp32IOFp32WLi512ELi80ELi640EEv26Group_norm_nhwc_fwd_params --------------------------
	.section	.nv.info._Z35group_norm_nhwc_fwd_one_pass_kernelI11Fp32IOFp32WLi512ELi80ELi640EEv26Group_norm_nhwc_fwd_params,"",@"SHT_CUDA_INFO"
	.sectionflags	@""
	.align	4


	//----- nvinfo : EIATTR_CUDA_API_VERSION
	.align		4
        /*0000*/ 	.byte	0x04, 0x37
        /*0002*/ 	.short	(.L_1723 - .L_1722)
.L_1722:
        /*0004*/ 	.word	0x00000082


	//----- nvinfo : EIATTR_KPARAM_INFO
	.align		4
.L_1723:
        /*0008*/ 	.byte	0x04, 0x17
        /*000a*/ 	.short	(.L_1725 - .L_1724)
.L_1724:
        /*000c*/ 	.word	0x00000000
        /*0010*/ 	.short	0x0000
        /*0012*/ 	.short	0x0000
        /*0014*/ 	.byte	0x00, 0xf0, 0x81, 0x02


	//----- nvinfo : EIATTR_SPARSE_MMA_MASK
	.align		4
.L_1725:
        /*0018*/ 	.byte	0x03, 0x50
        /*001a*/ 	.short	0x0000


	//----- nvinfo : EIATTR_MAXREG_COUNT
	.align		4
        /*001c*/ 	.byte	0x03, 0x1b
        /*001e*/ 	.short	0x0060


	//----- nvinfo : EIATTR_NUM_BARRIERS
	.align		4
        /*0020*/ 	.byte	0x02, 0x4c
        /*0022*/ 	.byte	0x01
	.zero		1


	//----- nvinfo : EIATTR_MERCURY_ISA_VERSION
	.align		4
        /*0024*/ 	.byte	0x03, 0x5f
        /*0026*/ 	.short	0x0101


	//----- nvinfo : EIATTR_INT_WARP_WIDE_INSTR_OFFSETS
	.align		4
        /*0028*/ 	.byte	0x04, 0x31
        /*002a*/ 	.short	(.L_1727 - .L_1726)


	//   ....[0]....
.L_1726:
        /*002c*/ 	.word	0x00004670


	//----- nvinfo : EIATTR_COOP_GROUP_MASK_REGIDS
	.align		4
.L_1727:
        /*0030*/ 	.byte	0x04, 0x29
        /*0032*/ 	.short	(.L_1729 - .L_1728)


	//   ....[0]....
.L_1728:
        /*0034*/ 	.word	0xffffffff


	//   ....[1]....
        /*0038*/ 	.word	0xffffffff


	//   ....[2]....
        /*003c*/ 	.word	0xffffffff


	//   ....[3]....
        /*0040*/ 	.word	0xffffffff


	//   ....[4]....
        /*0044*/ 	.word	0xffffffff


	//   ....[5]....
        /*0048*/ 	.word	0xffffffff


	//   ....[6]....
        /*004c*/ 	.word	0xffffffff


	//   ....[7]....
        /*0050*/ 	.word	0xffffffff


	//   ....[8]....
        /*0054*/ 	.word	0xffffffff


	//   ....[9]....
        /*0058*/ 	.word	0xffffffff


	//----- nvinfo : EIATTR_COOP_GROUP_INSTR_OFFSETS
	.align		4
.L_1729:
        /*005c*/ 	.byte	0x04, 0x28
        /*005e*/ 	.short	(.L_1731 - .L_1730)


	//   ....[0]....
.L_1730:
        /*0060*/ 	.word	0x000036b0


	//   ....[1]....
        /*0064*/ 	.word	0x000036f0


	//   ....[2]....
        /*0068*/ 	.word	0x00003710


	//   ....[3]....
        /*006c*/ 	.word	0x00003740


	//   ....[4]....
        /*0070*/ 	.word	0x00003760


	//   ....[5]....
        /*0074*/ 	.word	0x00003790


	//   ....[6]....
        /*0078*/ 	.word	0x000037b0


	//   ....[7]....
        /*007c*/ 	.word	0x000037e0


	//   ....[8]....
        /*0080*/ 	.word	0x00003810


	//   ....[9]....
        /*0084*/ 	.word	0x00003840


	//----- nvinfo : EIATTR_EXIT_INSTR_OFFSETS
	.align		4
.L_1731:
        /*0088*/ 	.byte	0x04, 0x1c
        /*008a*/ 	.short	(.L_1733 - .L_1732)


	//   ....[0]....
.L_1732:
        /*008c*/ 	.word	0x00000070


	//   ....[1]....
        /*0090*/ 	.word	0x00009210


	//----- nvinfo : EIATTR_MAX_THREADS
	.align		4
.L_1733:
        /*0094*/ 	.byte	0x04, 0x05
        /*0096*/ 	.short	(.L_1735 - .L_1734)
.L_1734:
        /*0098*/ 	.word	0x00000280
        /*009c*/ 	.word	0x00000001
        /*00a0*/ 	.word	0x00000001


	//----- nvinfo : EIATTR_CRS_STACK_SIZE
	.align		4
.L_1735:
        /*00a4*/ 	.byte	0x04, 0x1e
        /*00a6*/ 	.short	(.L_1737 - .L_1736)
.L_1736:
        /*00a8*/ 	.word	0x00000000


	//----- nvinfo : EIATTR_CBANK_PARAM_SIZE
	.align		4
.L_1737:
        /*00ac*/ 	.byte	0x03, 0x19
        /*00ae*/ 	.short	0x00a0


	//----- nvinfo : EIATTR_PARAM_CBANK
	.align		4
        /*00b0*/ 	.byte	0x04, 0x0a
        /*00b2*/ 	.short	(.L_1739 - .L_1738)
	.align		4
.L_1738:
        /*00b4*/ 	.word	index@(.nv.constant0._Z35group_norm_nhwc_fwd_one_pass_kernelI11Fp32IOFp32WLi512ELi80ELi640EEv26Group_norm_nhwc_fwd_params)
        /*00b8*/ 	.short	0x0210
        /*00ba*/ 	.short	0x00a0


	//----- nvinfo : EIATTR_SW_WAR
	.align		4
.L_1739:
        /*00bc*/ 	.byte	0x04, 0x36
        /*00be*/ 	.short	(.L_1741 - .L_1740)
.L_1740:
        /*00c0*/ 	.word	0x00000008
.L_1741:


//--------------------- .nv.info._Z35group_norm_nhwc_fwd_one_pass_kernelI11Fp32IOBf16WLi64ELi80ELi640EEv26Group_norm_nhwc_fwd_params --------------------------
	.section	.nv.info._Z35group_norm_nhwc_fwd_one_pass_kernelI11Fp32IOBf16WLi64ELi80ELi640EEv26Group_norm_nhwc_fwd_params,"",@"SHT_CUDA_INFO"
	.sectionflags	@""
	.align	4


	//----- nvinfo : EIATTR_CUDA_API_VERSION
	.align		4
        /*0000*/ 	.byte	0x04, 0x37
        /*0002*/ 	.short	(.L_1743 - .L_1742)
.L_1742:
        /*0004*/ 	.word	0x00000082


	//----- nvinfo : EIATTR_KPARAM_INFO
	.align		4
.L_1743:
        /*0008*/ 	.byte	0x04, 0x17
        /*000a*/ 	.short	(.L_1745 - .L_1744)
.L_1744:
        /*000c*/ 	.word	0x00000000
        /*0010*/ 	.short	0x0000
        /*0012*/ 	.short	0x0000
        /*0014*/ 	.byte	0x00, 0xf0, 0x81, 0x02


	//----- nvinfo : EIATTR_SPARSE_MMA_MASK
	.align		4
.L_1745:
        /*0018*/ 	.byte	0x03, 0x50
        /*001a*/ 	.short	0x0000


	//----- nvinfo : EIATTR_MAXREG_COUNT
	.align		4
        /*001c*/ 	.byte	0x03, 0x1b
        /*001e*/ 	.short	0x0060


	//----- nvinfo : EIATTR_NUM_BARRIERS
	.align		4
        /*0020*/ 	.byte	0x02, 0x4c
        /*0022*/ 	.byte	0x01
	.zero		1


	//----- nvinfo : EIATTR_MERCURY_ISA_VERSION
	.align		4
        /*0024*/ 	.byte	0x03, 0x5f
        /*0026*/ 	.short	0x0101


	//----- nvinfo : EIATTR_COOP_GROUP_MASK_REGIDS
	.align		4
        /*0028*/ 	.byte	0x04, 0x29
        /*002a*/ 	.short	(.L_1747 - .L_1746)


	//   ....[0]....
.L_1746:
        /*002c*/ 	.word	0xffffffff


	//   ....[1]....
        /*0030*/ 	.word	0xffffffff


	//   ....[2]....
        /*0034*/ 	.word	0xffffffff


	//   ....[3]....
        /*0038*/ 	.word	0xffffffff


	//   ....[4]....
        /*003c*/ 	.word	0xffffffff


	//   ....[5]....
        /*0040*/ 	.word	0xffffffff


	//   ....[6]....
        /*0044*/ 	.word	0xffffffff


	//   ....[7]....
        /*0048*/ 	.word	0xffffffff


	//   ....[8]....
        /*004c*/ 	.word	0xffffffff


	//   ....[9]....
        /*0050*/ 	.word	0xffffffff


	//----- nvinfo : EIATTR_COOP_GROUP_INSTR_OFFSETS
	.align		4
.L_1747:
        /*0054*/ 	.byte	0x04, 0x28
        /*0056*/ 	.short	(.L_1749 - .L_1748)


	//   ....[0]....
.L_1748:
        /*0058*/ 	.word	0x000009c0


	//   ....[1]....
        /*005c*/ 	.word	0x000009d0


	//   ....[2]....
        /*0060*/ 	.word	0x00000a00


	//   ....[3]....
        /*0064*/ 	.word	0x00000a10


	//   ....[4]....
        /*0068*/ 	.word	0x00000a50


	//   ....[5]....
        /*006c*/ 	.word	0x00000a60


	//   ....[6]....
        /*0070*/ 	.word	0x00000aa0


	//   ....[7]....
        /*0074*/ 	.word	0x00000ab0


	//   ....[8]....
        /*0078*/ 	.word	0x00000af0


	//   ....[9]....
        /*007c*/ 	.word	0x00000b00


	//----- nvinfo : EIATTR_EXIT_INSTR_OFFSETS
	.align		4
.L_1749:
        /*0080*/ 	.byte	0x04, 0x1c
        /*0082*/ 	.short	(.L_1751 - .L_1750)


	//   ....[0]....
.L_1750:
        /*0084*/ 	.word	0x00000060


	//   ....[1]....
        /*0088*/ 	.word	0x000023c0


	//----- nvinfo : EIATTR_MAX_THREADS
	.align		4
.L_1751:
        /*008c*/ 	.byte	0x04, 0x05
        /*008e*/ 	.short	(.L_1753 - .L_1752)
.L_1752:
        /*0090*/ 	.word	0x00000280
        /*0094*/ 	.word	0x00000001
        /*0098*/ 	.word	0x00000001


	//----- nvinfo : EIATTR_CRS_STACK_SIZE
	.align		4
.L_1753:
        /*009c*/ 	.byte	0x04, 0x1e
        /*009e*/ 	.short	(.L_1755 - .L_1754)
.L_1754:
        /*00a0*/ 	.word	0x00000000


	//----- nvinfo : EIATTR_CBANK_PARAM_SIZE
	.align		4
.L_1755:
        /*00a4*/ 	.byte	0x03, 0x19
        /*00a6*/ 	.short	0x00a0


	//----- nvinfo : EIATTR_PARAM_CBANK
	.align		4
        /*00a8*/ 	.byte	0x04, 0x0a
        /*00aa*/ 	.short	(.L_1757 - .L_1756)
	.align		4
.L_1756:
        /*00ac*/ 	.word	index@(.nv.constant0._Z35group_norm_nhwc_fwd_one_pass_kernelI11Fp32IOBf16WLi64ELi80ELi640EEv26Group_norm_nhwc_fwd_params)
        /*00b0*/ 	.short	0x0210
        /*00b2*/ 	.short	0x00a0


	//----- nvinfo : EIATTR_SW_WAR
	.align		4
.L_1757:
        /*00b4*/ 	.byte	0x04, 0x36
        /*00b6*/ 	.short	(.L_1759 - .L_1758)
.L_1758:
        /*00b8*/ 	.word	0x00000008
.L_1759:


//--------------------- .nv.info._Z35group_norm_nhwc_fwd_one_pass_kernelI11Fp32IOBf16WLi128ELi80ELi640EEv26Group_norm_nhwc_fwd_params --------------------------
	.section	.nv.info._Z35group_norm_nhwc_fwd_one_pass_kernelI11Fp32IOBf16WLi128ELi80ELi640EEv26Group_norm_nhwc_fwd_params,"",@"SHT_CUDA_INFO"
	.sectionflags	@""
	.align	4


	//----- nvinfo : EIATTR_CUDA_API_VERSION
	.align		4
        /*0000*/ 	.byte	0x04, 0x37
        /*0002*/ 	.short	(.L_1761 - .L_1760)
.L_1760:
        /*0004*/ 	.word	0x00000082


	//----- nvinfo : EIATTR_KPARAM_INFO
	.align		4
.L_1761:
        /*0008*/ 	.byte	0x04, 0x17
        /*000a*/ 	.short	(.L_1763 - .L_1762)
.L_1762:
        /*000c*/ 	.word	0x00000000
        /*0010*/ 	.short	0x0000
        /*0012*/ 	.short	0x0000
        /*0014*/ 	.byte	0x00, 0xf0, 0x81, 0x02


	//----- nvinfo : EIATTR_SPARSE_MMA_MASK
	.align		4
.L_1763:
        /*0018*/ 	.byte	0x03, 0x50
        /*001a*/ 	.short	0x0000


	//----- nvinfo : EIATTR_MAXREG_COUNT
	.align		4
        /*001c*/ 	.byte	0x03, 0x1b
        /*001e*/ 	.short	0x0060


	//----- nvinfo : EIATTR_NUM_BARRIERS
	.align		4
        /*0020*/ 	.byte	0x02, 0x4c
        /*0022*/ 	.byte	0x01
	.zero		1


	//----- nvinfo : EIATTR_MERCURY_ISA_VERSION
	.align		4
        /*0024*/ 	.byte	0x03, 0x5f
        /*0026*/ 	.short	0x0101


	//----- nvinfo : EIATTR_COOP_GROUP_MASK_REGIDS
	.align		4
        /*0028*/ 	.byte	0x04, 0x29
        /*002a*/ 	.short	(.L_1765 - .L_1764)


	//   ....[0]....
.L_1764:
        /*002c*/ 	.word	0xffffffff


	//   ....[1]....
        /*0030*/ 	.word	0xffffffff


	//   ....[2]....
        /*0034*/ 	.word	0xffffffff


	//   ....[3]....
        /*0038*/ 	.word	0xffffffff


	//   ....[4]....
        /*003c*/ 	.word	0xffffffff


	//   ....[5]....
        /*0040*/ 	.word	0xffffffff


	//   ....[6]....
        /*0044*/ 	.word	0xffffffff


	//   ....[7]....
        /*0048*/ 	.word	0xffffffff


	//   ....[8]....
        /*004c*/ 	.word	0xffffffff


	//   ....[9]....
        /*0050*/ 	.word	0xffffffff


	//----- nvinfo : EIATTR_COOP_GROUP_INSTR_OFFSETS
	.align		4
.L_1765:
        /*0054*/ 	.byte	0x04, 0x28
        /*0056*/ 	.short	(.L_1767 - .L_1766)


	//   ....[0]....
.L_1766:
        /*0058*/ 	.word	0x00000ef0


	//   ....[1]....
        /*005c*/ 	.word	0x00000f00


	//   ....[2]....
        /*0060*/ 	.word	0x00000f40


	//   ....[3]....
        /*0064*/ 	.word	0x00000f50


	//   ....[4]....
        /*0068*/ 	.word	0x00000f90


	//   ....[5]....
        /*006c*/ 	.word	0x00000fa0


	//   ....[6]....
        /*0070*/ 	.word	0x00000fe0


	//   ....[7]....
        /*0074*/ 	.word	0x00000ff0


	//   ....[8]....
        /*0078*/ 	.word	0x00001040


	//   ....[9]....
        /*007c*/ 	.word	0x00001050


	//----- nvinfo : EIATTR_EXIT_INSTR_OFFSETS
	.align		4
.L_1767:
        /*0080*/ 	.byte	0x04, 0x1c
        /*0082*/ 	.short	(.L_1769 - .L_1768)


	//   ....[0]....
.L_1768:
        /*0084*/ 	.word	0x00000060


	//   ....[1]....
        /*0088*/ 	.word	0x00003250


	//----- nvinfo : EIATTR_MAX_THREADS
	.align		4
.L_1769:
        /*008c*/ 	.byte	0x04, 0x05
        /*008e*/ 	.short	(.L_1771 - .L_1770)
.L_1770:
        /*0090*/ 	.word	0x00000280
        /*0094*/ 	.word	0x00000001
        /*0098*/ 	.word	0x00000001


	//----- nvinfo : EIATTR_CRS_STACK_SIZE
	.align		4
.L_1771:
        /*009c*/ 	.byte	0x04, 0x1e
        /*009e*/ 	.short	(.L_1773 - .L_1772)
.L_1772:
        /*00a0*/ 	.word	0x00000000


	//----- nvinfo : EIATTR_CBANK_PARAM_SIZE
	.align		4
.L_1773:
        /*00a4*/ 	.byte	0x03, 0x19
        /*00a6*/ 	.short	0x00a0


	//----- nvinfo : EIATTR_PARAM_CBANK
	.align		4
        /*00a8*/ 	.byte	0x04, 0x0a
        /*00aa*/ 	.short	(.L_1775 - .L_1774)
	.align		4
.L_1774:
        /*00ac*/ 	.word	index@(.nv.constant0._Z35group_norm_nhwc_fwd_one_pass_kernelI11Fp32IOBf16WLi128ELi80ELi640EEv26Group_norm_nhwc_fwd_params)
        /*00b0*/ 	.short	0x0210
        /*00b2*/ 	.short	0x00a0


	//----- nvinfo : EIATTR_SW_WAR
	.align		4
.L_1775:
        /*00b4*/ 	.byte	0x04, 0x36
        /*00b6*/ 	.short	(.L_1777 - .L_1776)
.L_1776:
        /*00b8*/ 	.word	0x00000008
.L_1777:


//--------------------- .nv.info._Z35group_norm_nhwc_fwd_one_pass_kernelI11Fp32IOBf16WLi256ELi80ELi640EEv26Group_norm_nhwc_fwd_params --------------------------
	.section	.nv.info._Z35group_norm_nhwc_fwd_one_pass_kernelI11Fp32IOBf16WLi256ELi80ELi640EEv26Group_norm_nhwc_fwd_params,"",@"SHT_CUDA_INFO"
	.sectionflags	@""
	.align	4


	//----- nvinfo : EIATTR_CUDA_API_VERSION
	.align		4
        /*0000*/ 	.byte	0x04, 0x37
        /*0002*/ 	.short	(.L_1779 - .L_1778)
.L_1778:
        /*0004*/ 	.word	0x00000082


	//----- nvinfo : EIATTR_KPARAM_INFO
	.align		4
.L_1779:
        /*0008*/ 	.byte	0x04, 0x17
        /*000a*/ 	.short	(.L_1781 - .L_1780)
.L_1780:
        /*000c*/ 	.word	0x00000000
        /*0010*/ 	.short	0x0000
        /*0012*/ 	.short	0x0000
        /*0014*/ 	.byte	0x00, 0xf0, 0x81, 0x02


	//----- nvinfo : EIATTR_SPARSE_MMA_MASK
	.align		4
.L_1781:
        /*0018*/ 	.byte	0x03, 0x50
        /*001a*/ 	.short	0x0000


	//----- nvinfo : EIATTR_MAXREG_COUNT
	.align		4
        /*001c*/ 	.byte	0x03, 0x1b
        /*001e*/ 	.short	0x0060


	//----- nvinfo : EIATTR_NUM_BARRIERS
	.align		4
        /*0020*/ 	.byte	0x02, 0x4c
        /*0022*/ 	.byte	0x01
	.zero		1


	//----- nvinfo : EIATTR_MERCURY_ISA_VERSION
	.align		4
        /*0024*/ 	.byte	0x03, 0x5f
        /*0026*/ 	.short	0x0101


	//----- nvinfo : EIATTR_COOP_GROUP_MASK_REGIDS
	.align		4
        /*0028*/ 	.byte	0x04, 0x29
        /*002a*/ 	.short	(.L_1783 - .L_1782)


	//   ....[0]....
.L_1782:
        /*002c*/ 	.word	0xffffffff


	//   ....[1]....
        /*0030*/ 	.word	0xffffffff


	//   ....[2]....
        /*0034*/ 	.word	0xffffffff


	//   ....[3]....
        /*0038*/ 	.word	0xffffffff


	//   ....[4]....
        /*003c*/ 	.word	0xffffffff


	//   ....[5]....
        /*0040*/ 	.word	0xffffffff


	//   ....[6]....
        /*0044*/ 	.word	0xffffffff


	//   ....[7]....
        /*0048*/ 	.word	0xffffffff


	//   ....[8]....
        /*004c*/ 	.word	0xffffffff


	//   ....[9]....
        /*0050*/ 	.word	0xffffffff


	//----- nvinfo : EIATTR_COOP_GROUP_INSTR_OFFSETS
	.align		4
.L_1783:
        /*0054*/ 	.byte	0x04, 0x28
        /*0056*/ 	.short	(.L_1785 - .L_1784)


	//   ....[0]....
.L_1784:
        /*0058*/ 	.word	0x000019f0


	//   ....[1]....
        /*005c*/ 	.word	0x00001a00


	//   ....[2]....
        /*0060*/ 	.word	0x00001a30


	//   ....[3]....
        /*0064*/ 	.word	0x00001a40


	//   ....[4]....
        /*0068*/ 	.word	0x00001a80


	//   ....[5]....
        /*006c*/ 	.word	0x00001a90


	//   ....[6]....
        /*0070*/ 	.word	0x00001ad0


	//   ....[7]....
        /*0074*/ 	.word	0x00001ae0


	//   ....[8]....
        /*0078*/ 	.word	0x00001b20


	//   ....[9]....
        /*007c*/ 	.word	0x00001b30


	//----- nvinfo : EIATTR_EXIT_INSTR_OFFSETS
	.align		4
.L_1785:
        /*0080*/ 	.byte	0x04, 0x1c
        /*0082*/ 	.short	(.L_1787 - .L_1786)


	//   ....[0]....
.L_1786:
        /*0084*/ 	.word	0x00000060


	//   ....[1]....
        /*0088*/ 	.word	0x00004da0


	//----- nvinfo : EIATTR_MAX_THREADS
	.align		4
.L_1787:
        /*008c*/ 	.byte	0x04, 0x05
        /*008e*/ 	.short	(.L_1789 - .L_1788)
.L_1788:
        /*0090*/ 	.word	0x00000280
        /*0094*/ 	.word	0x00000001
        /*0098*/ 	.word	0x00000001


	//----- nvinfo : EIATTR_CRS_STACK_SIZE
	.align		4
.L_1789:
        /*009c*/ 	.byte	0x04, 0x1e
        /*009e*/ 	.short	(.L_1791 - .L_1790)
.L_1790:
        /*00a0*/ 	.word	0x00000000


	//----- nvinfo : EIATTR_CBANK_PARAM_SIZE
	.align		4
.L_1791:
        /*00a4*/ 	.byte	0x03, 0x19
        /*00a6*/ 	.short	0x00a0


	//----- nvinfo : EIATTR_PARAM_CBANK
	.align		4
        /*00a8*/ 	.byte	0x04, 0x0a
        /*00aa*/ 	.short	(.L_1793 - .L_1792)
	.align		4
.L_1792:
        /*00ac*/ 	.word	index@(.nv.constant0._Z35group_norm_nhwc_fwd_one_pass_kernelI11Fp32IOBf16WLi256ELi80ELi640EEv26Group_norm_nhwc_fwd_params)
        /*00b0*/ 	.short	0x0210
        /*00b2*/ 	.short	0x00a0


	//----- nvinfo : EIATTR_SW_WAR
	.align		4
.L_1793:
        /*00b4*/ 	.byte	0x04, 0x36
        /*00b6*/ 	.short	(.L_1795 - .L_1794)
.L_1794:
        /*00b8*/ 	.word	0x00000008
.L_1795:


//--------------------- .nv.info._Z35group_norm_nhwc_fwd_one_pass_kernelI11Fp32IOBf16WLi512ELi80ELi640EEv26Group_norm_nhwc_fwd_params --------------------------
	.section	.nv.info._Z35group_norm_nhwc_fwd_one_pass_kernelI11Fp32IOBf16WLi512ELi80ELi640EEv26Group_norm_nhwc_fwd_params,"",@"SHT_CUDA_INFO"
	.sectionflags	@""
	.align	4


	//----- nvinfo : EIATTR_CUDA_API_VERSION
	.align		4
        /*0000*/ 	.byte	0x04, 0x37
        /*0002*/ 	.short	(.L_1797 - .L_1796)
.L_1796:
        /*0004*/ 	.word	0x00000082


	//----- nvinfo : EIATTR_KPARAM_INFO
	.align		4
.L_1797:
        /*0008*/ 	.byte	0x04, 0x17
        /*000a*/ 	.short	(.L_1799 - .L_1798)
.L_1798:
        /*000c*/ 	.word	0x00000000
        /*0010*/ 	.short	0x0000
        /*0012*/ 	.short	0x0000
        /*0014*/ 	.byte	0x00, 0xf0, 0x81, 0x02


	//----- nvinfo : EIATTR_SPARSE_MMA_MASK
	.align		4
.L_1799:
        /*0018*/ 	.byte	0x03, 0x50
        /*001a*/ 	.short	0x0000


	//----- nvinfo : EIATTR_MAXREG_COUNT
	.align		4
        /*001c*/ 	.byte	0x03, 0x1b
        /*001e*/ 	.short	0x0060


	//----- nvinfo : EIATTR_NUM_BARRIERS
	.align		4
        /*0020*/ 	.byte	0x02, 0x4c
        /*0022*/ 	.byte	0x01
	.zero		1


	//----- nvinfo : EIATTR_ANNOTATIONS
	.align		4
        /*0024*/ 	.byte	0x04, 0x55
        /*0026*/ 	.short	(.L_1801 - .L_1800)


	//   ....[0]....
.L_1800:
        /*0028*/ 	.word	0x00000001
        /*002c*/ 	.byte	0x00, 0x3d, 0x00, 0x00, 0x01, 0x00, 0x00, 0x00, 0x80, 0x3d, 0x00, 0x00, 0x01, 0x00, 0x00, 0x00
        /*003c*/ 	.byte	0x20, 0x48, 0x00, 0x00, 0x01, 0x00, 0x00, 0x00, 0xb0, 0x49, 0x00, 0x00


	//----- nvinfo : EIATTR_MERCURY_ISA_VERSION
	.align		4
.L_1801:
        /*0048*/ 	.byte	0x03, 0x5f
        /*004a*/ 	.short	0x0101


	//----- nvinfo : EIATTR_INT_WARP_WIDE_INSTR_OFFSETS
	.align		4
        /*004c*/ 	.byte	0x04, 0x31
        /*004e*/ 	.short	(.L_1803 - .L_1802)


	//   ....[0]....
.L_1802:
        /*0050*/ 	.word	0x000046a0


	//----- nvinfo : EIATTR_COOP_GROUP_MASK_REGIDS
	.align		4
.L_1803:
        /*0054*/ 	.byte	0x04, 0x29
        /*0056*/ 	.short	(.L_1805 - .L_1804)


	//   ....[0]....
.L_1804:
        /*0058*/ 	.word	0xffffffff


	//   ....[1]....
        /*005c*/ 	.word	0xffffffff


	//   ....[2]....
        /*0060*/ 	.word	0xffffffff


	//   ....[3]....
        /*0064*/ 	.word	0xffffffff


	//   ....[4]....
        /*0068*/ 	.word	0xffffffff


	//   ....[5]....
        /*006c*/ 	.word	0xffffffff


	//   ....[6]....
        /*0070*/ 	.word	0xffffffff


	//   ....[7]....
        /*0074*/ 	.word	0xffffffff


	//   ....[8]....
        /*0078*/ 	.word	0xffffffff


	//   ....[9]....
        /*007c*/ 	.word	0xffffffff


	//----- nvinfo : EIATTR_COOP_GROUP_INSTR_OFFSETS
	.align		4
.L_1805:
        /*0080*/ 	.byte	0x04, 0x28
        /*0082*/ 	.short	(.L_1807 - .L_1806)


	//   ....[0]....
.L_1806:
        /*0084*/ 	.word	0x000036c0


	//   ....[1]....
        /*0088*/ 	.word	0x00003700


	//   ....[2]....
        /*008c*/ 	.word	0x00003720


	//   ....[3]....
        /*0090*/ 	.word	0x00003750


	//   ....[4]....
        /*0094*/ 	.word	0x00003770


	//   ....[5]....
        /*0098*/ 	.word	0x000037a0


	//   ....[6]....
        /*009c*/ 	.word	0x000037c0


	//   ....[7]....
        /*00a0*/ 	.word	0x000037f0


	//   ....[8]....
        /*00a4*/ 	.word	0x00003820


	//   ....[9]....
        /*00a8*/ 	.word	0x00003850


	//----- nvinfo : EIATTR_EXIT_INSTR_OFFSETS
	.align		4
.L_1807:
        /*00ac*/ 	.byte	0x04, 0x1c
        /*00ae*/ 	.short	(.L_1809 - .L_1808)


	//   ....[0]....
.L_1808:
        /*00b0*/ 	.word	0x00000080


	//   ....[1]....
        /*00b4*/ 	.word	0x000092e0


	//----- nvinfo : EIATTR_MAX_THREADS
	.align		4
.L_1809:
        /*00b8*/ 	.byte	0x04, 0x05
        /*00ba*/ 	.short	(.L_1811 - .L_1810)
.L_1810:
        /*00bc*/ 	.word	0x00000280
        /*00c0*/ 	.word	0x00000001
        /*00c4*/ 	.word	0x00000001


	//----- nvinfo : EIATTR_CRS_STACK_SIZE
	.align		4
.L_1811:
        /*00c8*/ 	.byte	0x04, 0x1e
        /*00ca*/ 	.short	(.L_1813 - .L_1812)
.L_1812:
        /*00cc*/ 	.word	0x00000000


	//----- nvinfo : EIATTR_CBANK_PARAM_SIZE
	.align		4
.L_1813:
        /*00d0*/ 	.byte	0x03, 0x19
        /*00d2*/ 	.short	0x00a0


	//----- nvinfo : EIATTR_PARAM_CBANK
	.align		4
        /*00d4*/ 	.byte	0x04, 0x0a
        /*00d6*/ 	.short	(.L_1815 - .L_1814)
	.align		4
.L_1814:
        /*00d8*/ 	.word	index@(.nv.constant0._Z35group_norm_nhwc_fwd_one_pass_kernelI11Fp32IOBf16WLi512ELi80ELi640EEv26Group_norm_nhwc_fwd_params)
        /*00dc*/ 	.short	0x0210
        /*00de*/ 	.short	0x00a0


	//----- nvinfo : EIATTR_SW_WAR
	.align		4
.L_1815:
        /*00e0*/ 	.byte	0x04, 0x36
        /*00e2*/ 	.short	(.L_1817 - .L_1816)
.L_1816:
        /*00e4*/ 	.word	0x00000008
.L_1817:


//--------------------- .nv.info._Z35group_norm_nhwc_fwd_one_pass_kernelI11Fp32IOFp16WLi64ELi80ELi640EEv26Group_norm_nhwc_fwd_params --------------------------
	.section	.nv.info._Z35group_norm_nhwc_fwd_one_pass_kernelI11Fp32IOFp16WLi64ELi80ELi640EEv26Group_norm_nhwc_fwd_params,"",@"SHT_CUDA_INFO"
	.sectionflags	@""
	.align	4


	//----- nvinfo : EIATTR_CUDA_API_VERSION
	.align		4
        /*0000*/ 	.byte	0x04, 0x37
        /*0002*/ 	.short	(.L_1819 - .L_1818)
.L_1818:
        /*0004*/ 	.word	0x00000082


	//----- nvinfo : EIATTR_KPARAM_INFO
	.align		4
.L_1819:
        /*0008*/ 	.byte	0x04, 0x17
        /*000a*/ 	.short	(.L_1821 - .L_1820)
.L_1820:
        /*000c*/ 	.word	0x00000000
        /*0010*/ 	.short	0x0000
        /*0012*/ 	.short	0x0000
        /*0014*/ 	.byte	0x00, 0xf0, 0x81, 0x02


	//----- nvinfo : EIATTR_SPARSE_MMA_MASK
	.align		4
.L_1821:
        /*0018*/ 	.byte	0x03, 0x50
        /*001a*/ 	.short	0x0000


	//----- nvinfo : EIATTR_MAXREG_COUNT
	.align		4
        /*001c*/ 	.byte	0x03, 0x1b
        /*001e*/ 	.short	0x0060


	//----- nvinfo : EIATTR_NUM_BARRIERS
	.align		4
        /*0020*/ 	.byte	0x02, 0x4c
        /*0022*/ 	.byte	0x01
	.zero		1


	//----- nvinfo : EIATTR_MERCURY_ISA_VERSION
	.align		4
        /*0024*/ 	.byte	0x03, 0x5f
        /*0026*/ 	.short	0x0101


	//----- nvinfo : EIATTR_COOP_GROUP_MASK_REGIDS
	.align		4
        /*0028*/ 	.byte	0x04, 0x29
        /*002a*/ 	.short	(.L_1823 - .L_1822)


	//   ....[0]....
.L_1822:
        /*002c*/ 	.word	0xffffffff


	//   ....[1]....
        /*0030*/ 	.word	0xffffffff


	//   ....[2]....
        /*0034*/ 	.word	0xffffffff


	//   ....[3]....
        /*0038*/ 	.word	0xffffffff


	//   ....[4]....
        /*003c*/ 	.word	0xffffffff


	//   ....[5]....
        /*0040*/ 	.word	0xffffffff


	//   ....[6]....
        /*0044*/ 	.word	0xffffffff


	//   ....[7]....
        /*0048*/ 	.word	0xffffffff


	//   ....[8]....
        /*004c*/ 	.word	0xffffffff


	//   ....[9]....
        /*0050*/ 	.word	0xffffffff


	//----- nvinfo : EIATTR_COOP_GROUP_INSTR_OFFSETS
	.align		4
.L_1823:
        /*0054*/ 	.byte	0x04, 0x28
        /*0056*/ 	.short	(.L_1825 - .L_1824)


	//   ....[0]....
.L_1824:
        /*0058*/ 	.word	0x000009c0


	//   ....[1]....
        /*005c*/ 	.word	0x000009d0


	//   ....[2]....
        /*0060*/ 	.word	0x00000a00


	//   ....[3]....
        /*0064*/ 	.word	0x00000a10


	//   ....[4]....
        /*0068*/ 	.word	0x00000a50


	//   ....[5]....
        /*006c*/ 	.word	0x00000a60


	//   ....[6]....
        /*0070*/ 	.word	0x00000aa0


	//   ....[7]....
        /*0074*/ 	.word	0x00000ab0


	//   ....[8]....
        /*0078*/ 	.word	0x00000af0


	//   ....[9]....
        /*007c*/ 	.word	0x00000b00


	//----- nvinfo : EIATTR_EXIT_INSTR_OFFSETS
	.align		4
.L_1825:
        /*0080*/ 	.byte	0x04, 0x1c
        /*0082*/ 	.short	(.L_1827 - .L_1826)


	//   ....[0]....
.L_1826:
        /*0084*/ 	.word	0x00000060


	//   ....[1]....
        /*0088*/ 	.word	0x000023c0


	//----- nvinfo : EIATTR_MAX_THREADS
	.align		4
.L_1827:
        /*008c*/ 	.byte	0x04, 0x05
        /*008e*/ 	.short	(.L_1829 - .L_1828)
.L_1828:
        /*0090*/ 	.word	0x00000280
        /*0094*/ 	.word	0x00000001
        /*0098*/ 	.word	0x00000001


	//----- nvinfo : EIATTR_CRS_STACK_SIZE
	.align		4
.L_1829:
        /*009c*/ 	.byte	0x04, 0x1e
        /*009e*/ 	.short	(.L_1831 - .L_1830)
.L_1830:
        /*00a0*/ 	.word	0x00000000


	//----- nvinfo : EIATTR_CBANK_PARAM_SIZE
	.align		4
.L_1831:
        /*00a4*/ 	.byte	0x03, 0x19
        /*00a6*/ 	.short	0x00a0


	//----- nvinfo : EIATTR_PARAM_CBANK
	.align		4
        /*00a8*/ 	.byte	0x04, 0x0a
        /*00aa*/ 	.short	(.L_1833 - .L_1832)
	.align		4
.L_1832:
        /*00ac*/ 	.word	index@(.nv.constant0._Z35group_norm_nhwc_fwd_one_pass_kernelI11Fp32IOFp16WLi64ELi80ELi640EEv26Group_norm_nhwc_fwd_params)
        /*00b0*/ 	.short	0x0210
        /*00b2*/ 	.short	0x00a0


	//----- nvinfo : EIATTR_SW_WAR
	.align		4
.L_1833:
        /*00b4*/ 	.byte	0x04, 0x36
        /*00b6*/ 	.short	(.L_1835 - .L_1834)
.L_1834:
        /*00b8*/ 	.word	0x00000008
.L_1835:


//--------------------- .nv.info._Z35group_norm_nhwc_fwd_one_pass_kernelI11Fp32IOFp16WLi128ELi80ELi640EEv26Group_norm_nhwc_fwd_params --------------------------
	.section	.nv.info._Z35group_norm_nhwc_fwd_one_pass_kernelI11Fp32IOFp16WLi128ELi80ELi640EEv26Group_norm_nhwc_fwd_params,"",@"SHT_CUDA_INFO"
	.sectionflags	@""
	.align	4


	//----- nvinfo : EIATTR_CUDA_API_VERSION
	.align		4
        /*0000*/ 	.byte	0x04, 0x37
        /*0002*/ 	.short	(.L_1837 - .L_1836)
.L_1836:
        /*0004*/ 	.word	0x00000082


	//----- nvinfo : EIATTR_KPARAM_INFO
	.align		4
.L_1837:
        /*0008*/ 	.byte	0x04, 0x17
        /*000a*/ 	.short	(.L_1839 - .L_1838)
.L_1838:
        /*000c*/ 	.word	0x00000000
        /*0010*/ 	.short	0x0000
        /*0012*/ 	.short	0x0000
        /*0014*/ 	.byte	0x00, 0xf0, 0x81, 0x02


	//----- nvinfo : EIATTR_SPARSE_MMA_MASK
	.align		4
.L_1839:
        /*0018*/ 	.byte	0x03, 0x50
        /*001a*/ 	.short	0x0000


	//----- nvinfo : EIATTR_MAXREG_COUNT
	.align		4
        /*001c*/ 	.byte	0x03, 0x1b
        /*001e*/ 	.short	0x0060


	//----- nvinfo : EIATTR_NUM_BARRIERS
	.align		4
        /*0020*/ 	.byte	0x02, 0x4c
        /*0022*/ 	.byte	0x01
	.zero		1


	//----- nvinfo : EIATTR_MERCURY_ISA_VERSION
	.align		4
        /*0024*/ 	.byte	0x03, 0x5f
        /*0026*/ 	.short	0x0101


	//----- nvinfo : EIATTR_COOP_GROUP_MASK_REGIDS
	.align		4
        /*0028*/ 	.byte	0x04, 0x29
        /*002a*/ 	.short	(.L_1841 - .L_1840)


	//   ....[0]....
.L_1840:
        /*002c*/ 	.word	0xffffffff


	//   ....[1]....
        /*0030*/ 	.word	0xffffffff


	//   ....[2]....
        /*0034*/ 	.word	0xffffffff


	//   ....[3]....
        /*0038*/ 	.word	0xffffffff


	//   ....[4]....
        /*003c*/ 	.word	0xffffffff


	//   ....[5]....
        /*0040*/ 	.word	0xffffffff


	//   ....[6]....
        /*0044*/ 	.word	0xffffffff


	//   ....[7]....
        /*0048*/ 	.word	0xffffffff


	//   ....[8]....
        /*004c*/ 	.word	0xffffffff


	//   ....[9]....
        /*0050*/ 	.word	0xffffffff


	//----- nvinfo : EIATTR_COOP_GROUP_INSTR_OFFSETS
	.align		4
.L_1841:
        /*0054*/ 	.byte	0x04, 0x28
        /*0056*/ 	.short	(.L_1843 - .L_1842)


	//   ....[0]....
.L_1842:
        /*0058*/ 	.word	0x00000ef0


	//   ....[1]....
        /*005c*/ 	.word	0x00000f00


	//   ....[2]....
        /*0060*/ 	.word	0x00000f40


	//   ....[3]....
        /*0064*/ 	.word	0x00000f50


	//   ....[4]....
        /*0068*/ 	.word	0x00000f90


	//   ....[5]....
        /*006c*/ 	.word	0x00000fa0


	//   ....[6]....
        /*0070*/ 	.word	0x00000fe0


	//   ....[7]....
        /*0074*/ 	.word	0x00000ff0


	//   ....[8]....
        /*0078*/ 	.word	0x00001040


	//   ....[9]....
        /*007c*/ 	.word	0x00001050


	//----- nvinfo : EIATTR_EXIT_INSTR_OFFSETS
	.align		4
.L_1843:
        /*0080*/ 	.byte	0x04, 0x1c
        /*0082*/ 	.short	(.L_1845 - .L_1844)


	//   ....[0]....
.L_1844:
        /*0084*/ 	.word	0x00000060


	//   ....[1]....
        /*0088*/ 	.word	0x00003250


	//----- nvinfo : EIATTR_MAX_THREADS
	.align		4
.L_1845:
        /*008c*/ 	.byte	0x04, 0x05
        /*008e*/ 	.short	(.L_1847 - .L_1846)
.L_1846:
        /*0090*/ 	.word	0x00000280
        /*0094*/ 	.word	0x00000001
        /*0098*/ 	.word	0x00000001


	//----- nvinfo : EIATTR_CRS_STACK_SIZE
	.align		4
.L_1847:
        /*009c*/ 	.byte	0x04, 0x1e
        /*009e*/ 	.short	(.L_1849 - .L_1848)
.L_1848:
        /*00a0*/ 	.word	0x00000000


	//----- nvinfo : EIATTR_CBANK_PARAM_SIZE
	.align		4
.L_1849:
        /*00a4*/ 	.byte	0x03, 0x19
        /*00a6*/ 	.short	0x00a0


	//----- nvinfo : EIATTR_PARAM_CBANK
	.align		4
        /*00a8*/ 	.byte	0x04, 0x0a
        /*00aa*/ 	.short	(.L_1851 - .L_1850)
	.align		4
.L_1850:
        /*00ac*/ 	.word	index@(.nv.constant0._Z35group_norm_nhwc_fwd_one_pass_kernelI11Fp32IOFp16WLi128ELi80ELi640EEv26Group_norm_nhwc_fwd_params)
        /*00b0*/ 	.short	0x0210
        /*00b2*/ 	.short	0x00a0


	//----- nvinfo : EIATTR_SW_WAR
	.align		4
.L_1851:
        /*00b4*/ 	.byte	0x04, 0x36
        /*00b6*/ 	.short	(.L_1853 - .L_1852)
.L_1852:
        /*00b8*/ 	.word	0x00000008
.L_1853:


//--------------------- .nv.info._Z35group_norm_nhwc_fwd_one_pass_kernelI11Fp32IOFp16WLi256ELi80ELi640EEv26Group_norm_nhwc_fwd_params --------------------------
	.section	.nv.info._Z35group_norm_nhwc_fwd_one_pass_kernelI11Fp32IOFp16WLi256ELi80ELi640EEv26Group_norm_nhwc_fwd_params,"",@"SHT_CUDA_INFO"
	.sectionflags	@""
	.align	4


	//----- nvinfo : EIATTR_CUDA_API_VERSION
	.align		4
        /*0000*/ 	.byte	0x04, 0x37
        /*0002*/ 	.short	(.L_1855 - .L_1854)
.L_1854:
        /*0004*/ 	.word	0x00000082


	//----- nvinfo : EIATTR_KPARAM_INFO
	.align		4
.L_1855:
        /*0008*/ 	.byte	0x04, 0x17
        /*000a*/ 	.short	(.L_1857 - .L_1856)
.L_1856:
        /*000c*/ 	.word	0x00000000
        /*0010*/ 	.short	0x0000
        /*0012*/ 	.short	0x0000
        /*0014*/ 	.byte	0x00, 0xf0, 0x81, 0x02


	//----- nvinfo : EIATTR_SPARSE_MMA_MASK
	.align		4
.L_1857:
        /*0018*/ 	.byte	0x03, 0x50
        /*001a*/ 	.short	0x0000


	//----- nvinfo : EIATTR_MAXREG_COUNT
	.align		4
        /*001c*/ 	.byte	0x03, 0x1b
        /*001e*/ 	.short	0x0060


	//----- nvinfo : EIATTR_NUM_BARRIERS
	.align		4
        /*0020*/ 	.byte	0x02, 0x4c
        /*0022*/ 	.byte	0x01
	.zero		1


	//----- nvinfo : EIATTR_MERCURY_ISA_VERSION
	.align		4
        /*0024*/ 	.byte	0x03, 0x5f
        /*0026*/ 	.short	0x0101


	//----- nvinfo : EIATTR_COOP_GROUP_MASK_REGIDS
	.align		4
        /*0028*/ 	.byte	0x04, 0x29
        /*002a*/ 	.short	(.L_1859 - .L_1858)


	//   ....[0]....
.L_1858:
        /*002c*/ 	.word	0xffffffff


	//   ....[1]....
        /*0030*/ 	.word	0xffffffff


	//   ....[2]....
        /*0034*/ 	.word	0xffffffff


	//   ....[3]....
        /*0038*/ 	.word	0xffffffff


	//   ....[4]....
        /*003c*/ 	.word	0xffffffff


	//   ....[5]....
        /*0040*/ 	.word	0xffffffff


	//   ....[6]....
        /*0044*/ 	.word	0xffffffff


	//   ....[7]....
        /*0048*/ 	.word	0xffffffff


	//   ....[8]....
        /*004c*/ 	.word	0xffffffff


	//   ....[9]....
        /*0050*/ 	.word	0xffffffff


	//----- nvinfo : EIATTR_COOP_GROUP_INSTR_OFFSETS
	.align		4
.L_1859:
        /*0054*/ 	.byte	0x04, 0x28
        /*0056*/ 	.short	(.L_1861 - .L_1860)


	//   ....[0]....
.L_1860:
        /*0058*/ 	.word	0x000019f0


	//   ....[1]....
        /*005c*/ 	.word	0x00001a00


	//   ....[2]....
        /*0060*/ 	.word	0x00001a30


	//   ....[3]....
        /*0064*/ 	.word	0x00001a40


	//   ....[4]....
        /*0068*/ 	.word	0x00001a80


	//   ....[5]....
        /*006c*/ 	.word	0x00001a90


	//   ....[6]....
        /*0070*/ 	.word	0x00001ad0


	//   ....[7]....
        /*0074*/ 	.word	0x00001ae0


	//   ....[8]....
        /*0078*/ 	.word	0x00001b20


	//   ....[9]....
        /*007c*/ 	.word	0x00001b30


	//----- nvinfo : EIATTR_EXIT_INSTR_OFFSETS
	.align		4
.L_1861:
        /*0080*/ 	.byte	0x04, 0x1c
        /*0082*/ 	.short	(.L_1863 - .L_1862)


	//   ....[0]....
.L_1862:
        /*0084*/ 	.word	0x00000060


	//   ....[1]....
        /*0088*/ 	.word	0x00004da0


	//----- nvinfo : EIATTR_MAX_THREADS
	.align		4
.L_1863:
        /*008c*/ 	.byte	0x04, 0x05
        /*008e*/ 	.short	(.L_1865 - .L_1864)
.L_1864:
        /*0090*/ 	.word	0x00000280
        /*0094*/ 	.word	0x00000001
        /*0098*/ 	.word	0x00000001


	//----- nvinfo : EIATTR_CRS_STACK_SIZE
	.align		4
.L_1865:
        /*009c*/ 	.byte	0x04, 0x1e
        /*009e*/ 	.short	(.L_1867 - .L_1866)
.L_1866:
        /*00a0*/ 	.word	0x00000000


	//----- nvinfo : EIATTR_CBANK_PARAM_SIZE
	.align		4
.L_1867:
        /*00a4*/ 	.byte	0x03, 0x19
        /*00a6*/ 	.short	0x00a0


	//----- nvinfo : EIATTR_PARAM_CBANK
	.align		4
        /*00a8*/ 	.byte	0x04, 0x0a
        /*00aa*/ 	.short	(.L_1869 - .L_1868)
	.align		4
.L_1868:
        /*00ac*/ 	.word	index@(.nv.constant0._Z35group_norm_nhwc_fwd_one_pass_kernelI11Fp32IOFp16WLi256ELi80ELi640EEv26Group_norm_nhwc_fwd_params)
        /*00b0*/ 	.short	0x0210
        /*00b2*/ 	.short	0x00a0


	//----- nvinfo : EIATTR_SW_WAR
	.align		4
.L_1869:
        /*00b4*/ 	.byte	0x04, 0x36
        /*00b6*/ 	.short	(.L_1871 - .L_1870)
.L_1870:
        /*00b8*/ 	.word	0x00000008
.L_1871:


//--------------------- .nv.info._Z35group_norm_nhwc_fwd_one_pass_kernelI11Fp32IOFp16WLi512ELi80ELi640EEv26Group_norm_nhwc_fwd_params --------------------------
	.section	.nv.info._Z35group_norm_nhwc_fwd_one_pass_kernelI11Fp32IOFp16WLi512ELi80ELi640EEv26Group_norm_nhwc_fwd_params,"",@"SHT_CUDA_INFO"
	.sectionflags	@""
	.align	4


	//----- nvinfo : EIATTR_CUDA_API_VERSION
	.align		4
        /*0000*/ 	.byte	0x04, 0x37
        /*0002*/ 	.short	(.L_1873 - .L_1872)
.L_1872:
        /*0004*/ 	.word	0x00000082


	//----- nvinfo : EIATTR_KPARAM_INFO
	.align		4
.L_1873:
        /*0008*/ 	.byte	0x04, 0x17
        /*000a*/ 	.short	(.L_1875 - .L_1874)
.L_1874:
        /*000c*/ 	.word	0x00000000
        /*0010*/ 	.short	0x0000
        /*0012*/ 	.short	0x0000
        /*0014*/ 	.byte	0x00, 0xf0, 0x81, 0x02


	//----- nvinfo : EIATTR_SPARSE_MMA_MASK
	.align		4
.L_1875:
        /*0018*/ 	.byte	0x03, 0x50
        /*001a*/ 	.short	0x0000


	//----- nvinfo : EIATTR_MAXREG_COUNT
	.align		4
        /*001c*/ 	.byte	0x03, 0x1b
        /*001e*/ 	.short	0x0060


	//----- nvinfo : EIATTR_NUM_BARRIERS
	.align		4
        /*0020*/ 	.byte	0x02, 0x4c
        /*0022*/ 	.byte	0x01
	.zero		1


	//----- nvinfo : EIATTR_ANNOTATIONS
	.align		4
        /*0024*/ 	.byte	0x04, 0x55
        /*0026*/ 	.short	(.L_1877 - .L_1876)


	//   ....[0]....
.L_1876:
        /*0028*/ 	.word	0x00000001
        /*002c*/ 	.byte	0x00, 0x3d, 0x00, 0x00, 0x01, 0x00, 0x00, 0x00, 0x80, 0x3d, 0x00, 0x00, 0x01, 0x00, 0x00, 0x00
        /*003c*/ 	.byte	0x20, 0x48, 0x00, 0x00, 0x01, 0x00, 0x00, 0x00, 0xb0, 0x49, 0x00, 0x00


	//----- nvinfo : EIATTR_MERCURY_ISA_VERSION
	.align		4
.L_1877:
        /*0048*/ 	.byte	0x03, 0x5f
        /*004a*/ 	.short	0x0101


	//----- nvinfo : EIATTR_INT_WARP_WIDE_INSTR_OFFSETS
	.align		4
        /*004c*/ 	.byte	0x04, 0x31
        /*004e*/ 	.short	(.L_1879 - .L_1878)


	//   ....[0]....
.L_1878:
        /*0050*/ 	.word	0x000046a0


	//----- nvinfo : EIATTR_COOP_GROUP_MASK_REGIDS
	.align		4
.L_1879:
        /*0054*/ 	.byte	0x04, 0x29
        /*0056*/ 	.short	(.L_1881 - .L_1880)


	//   ....[0]....
.L_1880:
        /*0058*/ 	.word	0xffffffff


	//   ....[1]....
        /*005c*/ 	.word	0xffffffff


	//   ....[2]....
        /*0060*/ 	.word	0xffffffff


	//   ....[3]....
        /*0064*/ 	.word	0xffffffff


	//   ....[4]....
        /*0068*/ 	.word	0xffffffff


	//   ....[5]....
        /*006c*/ 	.word	0xffffffff


	//   ....[6]....
        /*0070*/ 	.word	0xffffffff


	//   ....[7]....
        /*0074*/ 	.word	0xffffffff


	//   ....[8]....
        /*0078*/ 	.word	0xffffffff


	//   ....[9]....
        /*007c*/ 	.word	0xffffffff


	//----- nvinfo : EIATTR_COOP_GROUP_INSTR_OFFSETS
	.align		4
.L_1881:
        /*0080*/ 	.byte	0x04, 0x28
        /*0082*/ 	.short	(.L_1883 - .L_1882)


	//   ....[0]....
.L_1882:
        /*0084*/ 	.word	0x000036c0


	//   ....[1]....
        /*0088*/ 	.word	0x00003700


	//   ....[2]....
        /*008c*/ 	.word	0x00003720


	//   ....[3]....
        /*0090*/ 	.word	0x00003750


	//   ....[4]....
        /*0094*/ 	.word	0x00003770


	//   ....[5]....
        /*0098*/ 	.word	0x000037a0


	//   ....[6]....
        /*009c*/ 	.word	0x000037c0


	//   ....[7]....
        /*00a0*/ 	.word	0x000037f0


	//   ....[8]....
        /*00a4*/ 	.word	0x00003820


	//   ....[9]....
        /*00a8*/ 	.word	0x00003850


	//----- nvinfo : EIATTR_EXIT_INSTR_OFFSETS
	.align		4
.L_1883:
        /*00ac*/ 	.byte	0x04, 0x1c
        /*00ae*/ 	.short	(.L_1885 - .L_1884)


	//   ....[0]....
.L_1884:
        /*00b0*/ 	.word	0x00000080


	//   ....[1]....
        /*00b4*/ 	.word	0x000092e0


	//----- nvinfo : EIATTR_MAX_THREADS
	.align		4
.L_1885:
        /*00b8*/ 	.byte	0x04, 0x05
        /*00ba*/ 	.short	(.L_1887 - .L_1886)
.L_1886:
        /*00bc*/ 	.word	0x00000280
        /*00c0*/ 	.word	0x00000001
        /*00c4*/ 	.word	0x00000001


	//----- nvinfo : EIATTR_CRS_STACK_SIZE
	.align		4
.L_1887:
        /*00c8*/ 	.byte	0x04, 0x1e
        /*00ca*/ 	.short	(.L_1889 - .L_1888)
.L_1888:
        /*00cc*/ 	.word	0x00000000


	//----- nvinfo : EIATTR_CBANK_PARAM_SIZE
	.align		4
.L_1889:
        /*00d0*/ 	.byte	0x03, 0x19
        /*00d2*/ 	.short	0x00a0


	//----- nvinfo : EIATTR_PARAM_CBANK
	.align		4
        /*00d4*/ 	.byte	0x04, 0x0a
        /*00d6*/ 	.short	(.L_1891 - .L_1890)
	.align		4
.L_1890:
        /*00d8*/ 	.word	index@(.nv.constant0._Z35group_norm_nhwc_fwd_one_pass_kernelI11Fp32IOFp16WLi512ELi80ELi640EEv26Group_norm_nhwc_fwd_params)
        /*00dc*/ 	.short	0x0210
        /*00de*/ 	.short	0x00a0


	//----- nvinfo : EIATTR_SW_WAR
	.align		4
.L_1891:
        /*00e0*/ 	.byte	0x04, 0x36
        /*00e2*/ 	.short	(.L_1893 - .L_1892)
.L_1892:
        /*00e4*/ 	.word	0x00000008
.L_1893:


//--------------------- .nv.callgraph             --------------------------
	.section	.nv.callgraph,"",@"SHT_CUDA_CALLGRAPH"
	.align	4
	.sectionentsize	8
	.align		4
        /*0000*/ 	.word	0x00000000
	.align		4
        /*0004*/ 	.word	0xffffffff
	.align		4
        /*0008*/ 	.word	0x00000000
	.align		4
        /*000c*/ 	.word	0xfffffffe
	.align		4
        /*0010*/ 	.word	0x00000000
	.align		4
        /*0014*/ 	.word	0xfffffffd
	.align		4
        /*0018*/ 	.word	0x00000000
	.align		4
        /*001c*/ 	.word	0xfffffffc


//--------------------- .nv.constant4             --------------------------
	.section	.nv.constant4,"a",@progbits
	.align	8
	.align		8
.nv.constant4:
        /*0000*/ 	.dword	_ZN61_INTERNAL_cc224905_30_group_norm_nhwc_one_pass_80_cu_79d83c824cuda3std3__45__cpo5beginE
	.align		8
        /*0008*/ 	.dword	_ZN61_INTERNAL_cc224905_30_group_norm_nhwc_one_pass_80_cu_79d83c824cuda3std3__45__cpo3endE
	.align		8
        /*0010*/ 	.dword	_ZN61_INTERNAL_cc224905_30_group_norm_nhwc_one_pass_80_cu_79d83c824cuda3std3__45__cpo6cbeginE
	.align		8
        /*0018*/ 	.dword	_ZN61_INTERNAL_cc224905_30_group_norm_nhwc_one_pass_80_cu_79d83c824cuda3std3__45__cpo4cendE
	.align		8
        /*0020*/ 	.dword	_ZN61_INTERNAL_cc224905_30_group_norm_nhwc_one_pass_80_cu_79d83c824cuda3std3__45__cpo6rbeginE
	.align		8
        /*0028*/ 	.dword	_ZN61_INTERNAL_cc224905_30_group_norm_nhwc_one_pass_80_cu_79d83c824cuda3std3__45__cpo4rendE
	.align		8
        /*0030*/ 	.dword	_ZN61_INTERNAL_cc224905_30_group_norm_nhwc_one_pass_80_cu_79d83c824cuda3std3__45__cpo7crbeginE
	.align		8
        /*0038*/ 	.dword	_ZN61_INTERNAL_cc224905_30_group_norm_nhwc_one_pass_80_cu_79d83c824cuda3std3__45__cpo5crendE
	.align		8
        /*0040*/ 	.dword	_ZN61_INTERNAL_cc224905_30_group_norm_nhwc_one_pass_80_cu_79d83c824cuda3std3__463_GLOBAL__N__cc224905_30_group_norm_nhwc_one_pass_80_cu_79d83c826ignoreE
	.align		8
        /*0048*/ 	.dword	_ZN61_INTERNAL_cc224905_30_group_norm_nhwc_one_pass_80_cu_79d83c824cuda3std3__419piecewise_constructE
	.align		8
        /*0050*/ 	.dword	_ZN61_INTERNAL_cc224905_30_group_norm_nhwc_one_pass_80_cu_79d83c824cuda3std3__48in_placeE
	.align		8
        /*0058*/ 	.dword	_ZN61_INTERNAL_cc224905_30_group_norm_nhwc_one_pass_80_cu_79d83c824cuda3std3__420unreachable_sentinelE
	.align		8
        /*0060*/ 	.dword	_ZN61_INTERNAL_cc224905_30_group_norm_nhwc_one_pass_80_cu_79d83c824cuda3std3__47nulloptE
	.align		8
        /*0068*/ 	.dword	_ZN61_INTERNAL_cc224905_30_group_norm_nhwc_one_pass_80_cu_79d83c824cuda3std3__48unexpectE
	.align		8
        /*0070*/ 	.dword	_ZN61_INTERNAL_cc224905_30_group_norm_nhwc_one_pass_80_cu_79d83c824cuda3std6ranges3__45__cpo4swapE
	.align		8
        /*0078*/ 	.dword	_ZN61_INTERNAL_cc224905_30_group_norm_nhwc_one_pass_80_cu_79d83c824cuda3std6ranges3__45__cpo9iter_moveE
	.align		8
        /*0080*/ 	.dword	_ZN61_INTERNAL_cc224905_30_group_norm_nhwc_one_pass_80_cu_79d83c824cuda3std6ranges3__45__cpo5beginE
	.align		8
        /*0088*/ 	.dword	_ZN61_INTERNAL_cc224905_30_group_norm_nhwc_one_pass_80_cu_79d83c824cuda3std6ranges3__45__cpo3endE
	.align		8
        /*0090*/ 	.dword	_ZN61_INTERNAL_cc224905_30_group_norm_nhwc_one_pass_80_cu_79d83c824cuda3std6ranges3__45__cpo6cbeginE
	.align		8
        /*0098*/ 	.dword	_ZN61_INTERNAL_cc224905_30_group_norm_nhwc_one_pass_80_cu_79d83c824cuda3std6ranges3__45__cpo4cendE
	.align		8
        /*00a0*/ 	.dword	_ZN61_INTERNAL_cc224905_30_group_norm_nhwc_one_pass_80_cu_79d83c824cuda3std6ranges3__45__cpo7advanceE
	.align		8
        /*00a8*/ 	.dword	_ZN61_INTERNAL_cc224905_30_group_norm_nhwc_one_pass_80_cu_79d83c824cuda3std6ranges3__45__cpo9iter_swapE
	.align		8
        /*00b0*/ 	.dword	_ZN61_INTERNAL_cc224905_30_group_norm_nhwc_one_pass_80_cu_79d83c824cuda3std6ranges3__45__cpo4nextE
	.align		8
        /*00b8*/ 	.dword	_ZN61_INTERNAL_cc224905_30_group_norm_nhwc_one_pass_80_cu_79d83c824cuda3std6ranges3__45__cpo4prevE
	.align		8
        /*00c0*/ 	.dword	_ZN61_INTERNAL_cc224905_30_group_norm_nhwc_one_pass_80_cu_79d83c824cuda3std6ranges3__45__cpo4dataE
	.align		8
        /*00c8*/ 	.dword	_ZN61_INTERNAL_cc224905_30_group_norm_nhwc_one_pass_80_cu_79d83c824cuda3std6ranges3__45__cpo5cdataE
	.align		8
        /*00d0*/ 	.dword	_ZN61_INTERNAL_cc224905_30_group_norm_nhwc_one_pass_80_cu_79d83c824cuda3std6ranges3__45__cpo4sizeE
	.align		8
        /*00d8*/ 	.dword	_ZN61_INTERNAL_cc224905_30_group_norm_nhwc_one_pass_80_cu_79d83c824cuda3std6ranges3__45__cpo5ssizeE
	.align		8
        /*00e0*/ 	.dword	_ZN61_INTERNAL_cc224905_30_group_norm_nhwc_one_pass_80_cu_79d83c824cuda3std6ranges3__45__cpo8distanceE
	.align		8
        /*00e8*/ 	.dword	_ZN61_INTERNAL_cc224905_30_group_norm_nhwc_one_pass_80_cu_79d83c826thrust23THRUST_300001_SM_900_NS6system6detail10sequential3seqE
	.align		8
        /*00f0*/ 	.dword	_ZN61_INTERNAL_cc224905_30_group_norm_nhwc_one_pass_80_cu_79d83c826thrust23THRUST_300001_SM_900_NS12placeholders2_1E
	.align		8
        /*00f8*/ 	.dword	_ZN61_INTERNAL_cc224905_30_group_norm_nhwc_one_pass_80_cu_79d83c826thrust23THRUST_300001_SM_900_NS12placeholders2_2E
	.align		8
        /*0100*/ 	.dword	_ZN61_INTERNAL_cc224905_30_group_norm_nhwc_one_pass_80_cu_79d83c826thrust23THRUST_300001_SM_900_NS12placeholders2_3E
	.align		8
        /*0108*/ 	.dword	_ZN61_INTERNAL_cc224905_30_group_norm_nhwc_one_pass_80_cu_79d83c826thrust23THRUST_300001_SM_900_NS12placeholders2_4E
	.align		8
        /*0110*/ 	.dword	_ZN61_INTERNAL_cc224905_30_group_norm_nhwc_one_pass_80_cu_79d83c826thrust23THRUST_300001_SM_900_NS12placeholders2_5E
	.align		8
        /*0118*/ 	.dword	_ZN61_INTERNAL_cc224905_30_group_norm_nhwc_one_pass_80_cu_79d83c826thrust23THRUST_300001_SM_900_NS12placeholders2_6E
	.align		8
        /*0120*/ 	.dword	_ZN61_INTERNAL_cc224905_30_group_norm_nhwc_one_pass_80_cu_79d83c826thrust23THRUST_300001_SM_900_NS12placeholders2_7E
	.align		8
        /*0128*/ 	.dword	_ZN61_INTERNAL_cc224905_30_group_norm_nhwc_one_pass_80_cu_79d83c826thrust23THRUST_300001_SM_900_NS12placeholders2_8E
	.align		8
        /*0130*/ 	.dword	_ZN61_INTERNAL_cc224905_30_group_norm_nhwc_one_pass_80_cu_79d83c826thrust23THRUST_300001_SM_900_NS12placeholders2_9E
	.align		8
        /*0138*/ 	.dword	_ZN61_INTERNAL_cc224905_30_group_norm_nhwc_one_pass_80_cu_79d83c826thrust23THRUST_300001_SM_900_NS12placeholders3_10E


//--------------------- .text._ZN3cub17CUB_300001_SM_9006detail11EmptyKernelIvEEvv --------------------------
	.section	.text._ZN3cub17CUB_300001_SM_9006detail11EmptyKernelIvEEvv,"ax",@progbits
	.align	128
        .global         _ZN3cub17CUB_300001_SM_9006detail11EmptyKernelIvEEvv
        .type           _ZN3cub17CUB_300001_SM_9006detail11EmptyKernelIvEEvv,@function
        .size           _ZN3cub17CUB_300001_SM_9006detail11EmptyKernelIvEEvv,(.L_x_5113 - _ZN3cub17CUB_300001_SM_9006detail11EmptyKernelIvEEvv)
        .other          _ZN3cub17CUB_300001_SM_9006detail11EmptyKernelIvEEvv,@"STO_CUDA_ENTRY STV_DEFAULT"
_ZN3cub17CUB_300001_SM_9006detail11EmptyKernelIvEEvv:
.text._ZN3cub17CUB_300001_SM_9006detail11EmptyKernelIvEEvv:
[----:B------:R-:W-:Y:S01]  /*0000*/  LDC R1, c[0x0][0x28] ;  /* 0x00000a00ff017b82 */ /* 0x000fe20000000800 */
[----:B------:R-:W-:Y:S05]  /*0010*/  EXIT ;  /* 0x000000000000794d */ /* 0x000fea0003800000 */
.L_x_0:
[----:B------:R-:W-:-:S00]  /*0020*/  BRA `(.L_x_0) ;  /* 0xfffffffc00fc7947 */ /* 0x000fc0000383ffff */
[----:B------:R-:W-:-:S00]  /*0030*/  NOP ;  /* 0x0000000000007918 */ /* 0x000fc00000000000 */
        /* <DEDUP_REMOVED lines=12> */
.L_x_5113:


//--------------------- .text._Z35group_norm_nhwc_bwd_one_pass_kernelI11Bf16IOFp32WLi64ELi80ELi640EEv26Group_norm_nhwc_bwd_params --------------------------
	.section	.text._Z35group_norm_nhwc_bwd_one_pass_kernelI11Bf16IOFp32WLi64ELi80ELi640EEv26Group_norm_nhwc_bwd_params,"ax",@progbits
	.align	128
        .global         _Z35group_norm_nhwc_bwd_one_pass_kernelI11Bf16IOFp32WLi64ELi80ELi640EEv26Group_norm_nhwc_bwd_params
        .type           _Z35group_norm_nhwc_bwd_one_pass_kernelI11Bf16IOFp32WLi64ELi80ELi640EEv26Group_norm_nhwc_bwd_params,@function
        .size           _Z35group_norm_nhwc_bwd_one_pass_kernelI11Bf16IOFp32WLi64ELi80ELi640EEv26Group_norm_nhwc_bwd_params,(.L_x_5114 - _Z35group_norm_nhwc_bwd_one_pass_kernelI11Bf16IOFp32WLi64ELi80ELi640EEv26Group_norm_nhwc_bwd_params)
        .other          _Z35group_norm_nhwc_bwd_one_pass_kernelI11Bf16IOFp32WLi64ELi80ELi640EEv26Group_norm_nhwc_bwd_params,@"STO_CUDA_ENTRY STV_DEFAULT"
_Z35group_norm_nhwc_bwd_one_pass_kernelI11Bf16IOFp32WLi64ELi80ELi640EEv26Group_norm_nhwc_bwd_params:
.text._Z35group_norm_nhwc_bwd_one_pass_kernelI11Bf16IOFp32WLi64ELi80ELi640EEv26Group_norm_nhwc_bwd_params:
[----:B------:R-:W-:Y:S08]  /*0000*/  LDC R1, c[0x0][0x28] ;  /* 0x00000a00ff017b82 */ /* 0x000ff00000000800 */
[----:B------:R-:W0:Y:S01]  /*0010*/  S2UR UR10, SR_CTAID.Y ;  /* 0x00000000000a79c3 */ /* 0x000e220000002600 */
[----:B------:R-:W-:Y:S01]  /*0020*/  ULDC UR4, c[0x0][0x2a0] ;  /* 0x0000a80000047ab9 */ /* 0x000fe20000000800 */
[----:B------:R-:W-:Y:S01]  /*0030*/  ULDC UR5, c[0x0][0x270] ;  /* 0x00009c0000057ab9 */ /* 0x000fe20000000800 */
[----:B------:R-:W1:Y:S01]  /*0040*/  S2R R39, SR_TID.X ;  /* 0x0000000000277919 */ /* 0x000e620000002100 */
[----:B------:R-:W-:Y:S01]  /*0050*/  UIMAD UR4, UR4, UR5, URZ ;  /* 0x00000005040472a4 */ /* 0x000fe2000f8e023f */
[----:B------:R-:W-:-:S03]  /*0060*/  ULDC.64 UR12, c[0x0][0x208] ;  /* 0x00008200000c7ab9 */ /* 0x000fc60000000a00 */
[----:B0-----:R-:W-:-:S06]  /*0070*/  UISETP.GE.AND UP0, UPT, UR10, UR4, UPT ;  /* 0x000000040a00728c */ /* 0x001fcc000bf06270 */
[----:B------:R-:W-:-:S13]  /*0080*/  PLOP3.LUT P0, PT, PT, PT, UP0, 0x80, 0x0 ;  /* 0x000000000000781c */ /* 0x000fda0003f0f008 */
[----:B-1----:R-:W-:Y:S05]  /*0090*/  @P0 BRA `(.L_x_1) ;  /* 0x0000004000d00947 */ /* 0x002fea0003800000 */
[----:B------:R-:W0:Y:S01]  /*00a0*/  S2UR UR16, SR_CTAID.X ;  /* 0x00000000001079c3 */ /* 0x000e220000002500 */
[----:B------:R-:W-:Y:S01]  /*00b0*/  IMAD.WIDE.U32 R2, R39, -0x33333333, RZ ;  /* 0xcccccccd27027825 */ /* 0x000fe200078e00ff */
[----:B------:R-:W-:Y:S01]  /*00c0*/  ULDC.64 UR14, c[0x0][0x288] ;  /* 0x0000a200000e7ab9 */ /* 0x000fe20000000a00 */
[----:B------:R-:W1:Y:S01]  /*00d0*/  S2R R28, SR_LANEID ;  /* 0x00000000001c7919 */ /* 0x000e620000000000 */
[----:B------:R-:W-:Y:S01]  /*00e0*/  UIMAD.WIDE.U32 UR4, UR14, 0x3, URZ ;  /* 0x000000030e0478a5 */ /* 0x000fe2000f8e003f */
[----:B------:R-:W-:Y:S01]  /*00f0*/  SHF.R.S32.HI R0, RZ, 0x1f, R39 ;  /* 0x0000001fff007819 */ /* 0x000fe20000011427 */
[----:B------:R-:W-:Y:S01]  /*0100*/  UIMAD UR8, UR15, 0x3, URZ ;  /* 0x000000030f0878a4 */ /* 0x000fe2000f8e023f */
[----:B------:R-:W-:Y:S01]  /*0110*/  SHF.R.U32.HI R2, RZ, 0x5, R3 ;  /* 0x00000005ff027819 */ /* 0x000fe20000011603 */
[----:B------:R-:W0:Y:S01]  /*0120*/  LDC R37, c[0x0][0x2ac] ;  /* 0x0000ab00ff257b82 */ /* 0x000e220000000800 */
[----:B------:R-:W-:Y:S01]  /*0130*/  ULEA.HI UR7, UP0, UR15, UR14, URZ, 0x1 ;  /* 0x0000000e0f077291 */ /* 0x000fe2000f81083f */
[----:B------:R-:W-:Y:S01]  /*0140*/  LEA.HI R0, R0, R39, RZ, 0x5 ;  /* 0x0000002700007211 */ /* 0x000fe200078f28ff */
[----:B------:R-:W-:Y:S01]  /*0150*/  UIADD3 UR8, UR5, UR8, URZ ;  /* 0x0000000805087290 */ /* 0x000fe2000fffe03f */
[----:B------:R-:W-:Y:S01]  /*0160*/  UMOV UR6, 0x400 ;  /* 0x0000040000067882 */ /* 0x000fe20000000000 */
[----:B------:R-:W-:Y:S01]  /*0170*/  UIADD3.X UR11, URZ, UR15, URZ, UP0, !UPT ;  /* 0x0000000f3f0b7290 */ /* 0x000fe200087fe43f */
[----:B------:R-:W-:-:S02]  /*0180*/  SHF.R.S32.HI R0, RZ, 0x5, R0 ;  /* 0x00000005ff007819 */ /* 0x000fc40000011400 */
[----:B------:R-:W2:Y:S01]  /*0190*/  S2UR UR9, SR_CgaCtaId ;  /* 0x00000000000979c3 */ /* 0x000ea20000008800 */
[----:B------:R-:W-:Y:S01]  /*01a0*/  ULDC.64 UR14, c[0x0][0x290] ;  /* 0x0000a400000e7ab9 */ /* 0x000fe20000000a00 */
[----:B------:R-:W-:Y:S02]  /*01b0*/  USHF.R.S64 UR5, UR7, 0x1, UR11 ;  /* 0x0000000107057899 */ /* 0x000fe4000800100b */
[----:B------:R-:W-:-:S04]  /*01c0*/  USHF.R.S32.HI UR7, URZ, 0x1, UR11 ;  /* 0x000000013f077899 */ /* 0x000fc8000801140b */
[----:B------:R-:W-:Y:S01]  /*01d0*/  USHF.L.U64.HI UR7, UR5, 0x2, UR7 ;  /* 0x0000000205077899 */ /* 0x000fe20008010207 */
[----:B0-----:R-:W-:-:S05]  /*01e0*/  IMAD R37, R37, UR16, R2 ;  /* 0x0000001025257c24 */ /* 0x001fca000f8e0202 */
[----:B------:R-:W-:Y:S02]  /*01f0*/  ISETP.GE.U32.AND P1, PT, R37, UR14, PT ;  /* 0x0000000e25007c0c */ /* 0x000fe4000bf26070 */
[----:B------:R-:W-:Y:S01]  /*0200*/  SHF.R.S32.HI R3, RZ, 0x1f, R37 ;  /* 0x0000001fff037819 */ /* 0x000fe20000011425 */
[----:B--2---:R-:W-:Y:S02]  /*0210*/  ULEA UR9, UR9, UR6, 0x18 ;  /* 0x0000000609097291 */ /* 0x004fe4000f8ec03f */
[----:B------:R-:W-:Y:S01]  /*0220*/  ULEA.HI UR6, UP0, UR8, UR4, URZ, 0x1 ;  /* 0x0000000408067291 */ /* 0x000fe2000f81083f */
[----:B------:R-:W-:Y:S02]  /*0230*/  ISETP.GE.AND.EX P1, PT, R3, UR15, PT, P1 ;  /* 0x0000000f03007c0c */ /* 0x000fe4000bf26310 */
[----:B------:R-:W-:Y:S01]  /*0240*/  UMOV UR4, URZ ;  /* 0x0000003f00047c82 */ /* 0x000fe20008000000 */
[----:B------:R-:W-:Y:S01]  /*0250*/  UIADD3.X UR8, URZ, UR8, URZ, UP0, !UPT ;  /* 0x000000083f087290 */ /* 0x000fe200087fe43f */
[----:B------:R-:W-:-:S02]  /*0260*/  ISETP.LT.U32.AND P1, PT, R39, 0x280, !P1 ;  /* 0x000002802700780c */ /* 0x000fc40004f21070 */
[----:B------:R-:W-:Y:S01]  /*0270*/  LEA R0, R0, UR9, 0x3 ;  /* 0x0000000900007c11 */ /* 0x000fe2000f8e18ff */
[----:B------:R-:W-:Y:S02]  /*0280*/  USHF.R.S64 UR6, UR6, 0x1, UR8 ;  /* 0x0000000106067899 */ /* 0x000fe40008001008 */
[----:B------:R-:W-:Y:S01]  /*0290*/  USHF.R.S32.HI UR8, URZ, 0x1, UR8 ;  /* 0x000000013f087899 */ /* 0x000fe20008011408 */
[----:B------:R-:W-:-:S03]  /*02a0*/  UMOV UR9, UR10 ;  /* 0x0000000a00097c82 */ /* 0x000fc60008000000 */
[----:B-1----:R-:W-:-:S12]  /*02b0*/  USHF.L.U64.HI UR8, UR6, 0x2, UR8 ;  /* 0x0000000206087899 */ /* 0x002fd80008010208 */
.L_x_36:
[----:B0-----:R-:W0:Y:S01]  /*02c0*/  LDC R10, c[0x0][0x2a0] ;  /* 0x0000a800ff0a7b82 */ /* 0x001e220000000800 */
[----:B------:R-:W-:Y:S01]  /*02d0*/  IABS R8, UR9 ;  /* 0x0000000900087c13 */ /* 0x000fe20008000000 */
[----:B------:R-:W-:Y:S01]  /*02e0*/  ULDC.64 UR10, c[0x0][0x298] ;  /* 0x0000a600000a7ab9 */ /* 0x000fe20000000a00 */
[----:B------:R-:W-:Y:S01]  /*02f0*/  ISETP.LE.AND P4, PT, RZ, UR9, PT ;  /* 0x00000009ff007c0c */ /* 0x000fe2000bf83270 */
[----:B------:R-:W-:Y:S01]  /*0300*/  ULDC.64 UR14, c[0x0][0x290] ;  /* 0x0000a400000e7ab9 */ /* 0x000fe20000000a00 */
[C---:B------:R-:W-:Y:S02]  /*0310*/  IADD3 R15, R37.reuse, 0x20, RZ ;  /* 0x00000020250f7810 */ /* 0x040fe40007ffe0ff */
[----:B------:R-:W-:Y:S01]  /*0320*/  IADD3 R24, R37, 0x10, RZ ;  /* 0x0000001025187810 */ /* 0x000fe20007ffe0ff */
[----:B-1----:R-:W1:Y:S01]  /*0330*/  @P1 LDC.64 R12, c[0x0][0x230] ;  /* 0x00008c00ff0c1b82 */ /* 0x002e620000000a00 */
[----:B------:R-:W-:Y:S02]  /*0340*/  SHF.R.S32.HI R17, RZ, 0x1f, R15 ;  /* 0x0000001fff117819 */ /* 0x000fe4000001140f */
[----:B------:R-:W-:-:S02]  /*0350*/  SHF.R.S32.HI R29, RZ, 0x1f, R24 ;  /* 0x0000001fff1d7819 */ /* 0x000fc40000011418 */
[----:B0-----:R-:W-:-:S04]  /*0360*/  IABS R7, R10 ;  /* 0x0000000a00077213 */ /* 0x001fc80000000000 */
[----:B------:R-:W0:Y:S08]  /*0370*/  I2F.RP R2, R7 ;  /* 0x0000000700027306 */ /* 0x000e300000209400 */
[----:B0-----:R-:W0:Y:S02]  /*0380*/  MUFU.RCP R2, R2 ;  /* 0x0000000200027308 */ /* 0x001e240000001000 */
[----:B0-----:R-:W-:-:S06]  /*0390*/  IADD3 R4, R2, 0xffffffe, RZ ;  /* 0x0ffffffe02047810 */ /* 0x001fcc0007ffe0ff */
[----:B------:R0:W2:Y:S02]  /*03a0*/  F2I.FTZ.U32.TRUNC.NTZ R5, R4 ;  /* 0x0000000400057305 */ /* 0x0000a4000021f000 */
[----:B0-----:R-:W-:Y:S01]  /*03b0*/  HFMA2.MMA R4, -RZ, RZ, 0, 0 ;  /* 0x00000000ff047435 */ /* 0x001fe200000001ff */
[----:B--2---:R-:W-:-:S05]  /*03c0*/  IADD3 R6, RZ, -R5, RZ ;  /* 0x80000005ff067210 */ /* 0x004fca0007ffe0ff */
[----:B------:R-:W-:-:S04]  /*03d0*/  IMAD R9, R6, R7, RZ ;  /* 0x0000000706097224 */ /* 0x000fc800078e02ff */
[----:B------:R-:W-:Y:S02]  /*03e0*/  IMAD.HI.U32 R5, R5, R9, R4 ;  /* 0x0000000905057227 */ /* 0x000fe400078e0004 */
[----:B------:R-:W0:Y:S04]  /*03f0*/  S2R R9, SR_TID.X ;  /* 0x0000000000097919 */ /* 0x000e280000002100 */
[----:B------:R-:W-:-:S05]  /*0400*/  IMAD.HI.U32 R6, R5, R8, RZ ;  /* 0x0000000805067227 */ /* 0x000fca00078e00ff */
[----:B------:R-:W-:-:S05]  /*0410*/  IADD3 R2, -R6, RZ, RZ ;  /* 0x000000ff06027210 */ /* 0x000fca0007ffe1ff */
[----:B------:R-:W-:Y:S01]  /*0420*/  IMAD R2, R7, R2, R8 ;  /* 0x0000000207027224 */ /* 0x000fe200078e0208 */
[----:B------:R-:W-:-:S04]  /*0430*/  LOP3.LUT R8, R10, UR9, RZ, 0x3c, !PT ;  /* 0x000000090a087c12 */ /* 0x000fc8000f8e3cff */
[----:B------:R-:W-:Y:S02]  /*0440*/  ISETP.GT.U32.AND P0, PT, R7, R2, PT ;  /* 0x000000020700720c */ /* 0x000fe40003f04070 */
[----:B------:R-:W-:-:S11]  /*0450*/  ISETP.GE.AND P5, PT, R8, RZ, PT ;  /* 0x000000ff0800720c */ /* 0x000fd60003fa6270 */
[-C--:B------:R-:W-:Y:S01]  /*0460*/  @!P0 IADD3 R2, R2, -R7.reuse, RZ ;  /* 0x8000000702028210 */ /* 0x080fe20007ffe0ff */
[----:B0-----:R-:W-:Y:S01]  /*0470*/  IMAD.WIDE.U32 R4, R9, -0x33333333, RZ ;  /* 0xcccccccd09047825 */ /* 0x001fe200078e00ff */
[----:B------:R-:W-:Y:S02]  /*0480*/  @!P0 IADD3 R6, R6, 0x1, RZ ;  /* 0x0000000106068810 */ /* 0x000fe40007ffe0ff */
[CC--:B------:R-:W-:Y:S02]  /*0490*/  ISETP.GE.U32.AND P2, PT, R2.reuse, R7.reuse, PT ;  /* 0x000000070200720c */ /* 0x0c0fe40003f46070 */
[----:B------:R-:W-:Y:S02]  /*04a0*/  ISETP.GT.U32.AND P3, PT, R7, R2, PT ;  /* 0x000000020700720c */ /* 0x000fe40003f64070 */
[----:B------:R-:W-:Y:S02]  /*04b0*/  IADD3 R7, R2, -R7, RZ ;  /* 0x8000000702077210 */ /* 0x000fe40007ffe0ff */
[----:B------:R-:W-:-:S02]  /*04c0*/  SHF.R.U32.HI R4, RZ, 0x5, R5 ;  /* 0x00000005ff047819 */ /* 0x000fc40000011605 */
[----:B------:R-:W-:Y:S02]  /*04d0*/  SEL R2, R7, R2, !P3 ;  /* 0x0000000207027207 */ /* 0x000fe40005800000 */
[----:B------:R-:W-:Y:S01]  /*04e0*/  ISETP.NE.AND P0, PT, R10, RZ, PT ;  /* 0x000000ff0a00720c */ /* 0x000fe20003f05270 */
[----:B------:R-:W-:Y:S01]  /*04f0*/  IMAD R4, R4, -0x28, R9 ;  /* 0xffffffd804047824 */ /* 0x000fe200078e0209 */
[----:B------:R-:W-:Y:S02]  /*0500*/  LOP3.LUT R7, RZ, R10, RZ, 0x33, !PT ;  /* 0x0000000aff077212 */ /* 0x000fe400078e33ff */
[----:B------:R-:W-:Y:S02]  /*0510*/  @!P4 IADD3 R2, -R2, RZ, RZ ;  /* 0x000000ff0202c210 */ /* 0x000fe40007ffe1ff */
[----:B------:R-:W-:Y:S02]  /*0520*/  @P2 IADD3 R6, R6, 0x1, RZ ;  /* 0x0000000106062810 */ /* 0x000fe40007ffe0ff */
[----:B------:R-:W-:-:S02]  /*0530*/  SEL R2, R7, R2, !P0 ;  /* 0x0000000207027207 */ /* 0x000fc40004000000 */
[----:B------:R-:W-:Y:S02]  /*0540*/  @!P5 IADD3 R6, -R6, RZ, RZ ;  /* 0x000000ff0606d210 */ /* 0x000fe40007ffe1ff */
[----:B------:R-:W-:Y:S01]  /*0550*/  SHF.L.U32 R8, R4, 0x1, RZ ;  /* 0x0000000104087819 */ /* 0x000fe200000006ff */
[----:B------:R-:W-:Y:S01]  /*0560*/  IMAD R9, R2, 0x50, RZ ;  /* 0x0000005002097824 */ /* 0x000fe200078e02ff */
[----:B------:R-:W-:Y:S01]  /*0570*/  SEL R7, R7, R6, !P0 ;  /* 0x0000000607077207 */ /* 0x000fe20004000000 */
[----:B------:R-:W0:Y:S01]  /*0580*/  @P1 LDC.64 R4, c[0x0][0x288] ;  /* 0x0000a200ff041b82 */ /* 0x000e220000000a00 */
[----:B------:R-:W-:Y:S02]  /*0590*/  SHF.R.S32.HI R10, RZ, 0x1f, R8 ;  /* 0x0000001fff0a7819 */ /* 0x000fe40000011408 */
[----:B------:R-:W-:Y:S02]  /*05a0*/  IADD3 R40, P0, R8, R9, RZ ;  /* 0x0000000908287210 */ /* 0x000fe40007f1e0ff */
[----:B------:R-:W-:-:S02]  /*05b0*/  SHF.R.S32.HI R6, RZ, 0x1f, R7 ;  /* 0x0000001fff067819 */ /* 0x000fc40000011407 */
[----:B------:R-:W-:Y:S02]  /*05c0*/  LEA.HI.X.SX32 R41, R9, R10, 0x1, P0 ;  /* 0x0000000a09297211 */ /* 0x000fe400000f0eff */
[----:B------:R-:W-:Y:S01]  /*05d0*/  ISETP.GE.U32.AND P0, PT, R15, UR14, PT ;  /* 0x0000000e0f007c0c */ /* 0x000fe2000bf06070 */
[----:B------:R-:W-:Y:S01]  /*05e0*/  IMAD R6, R6, UR10, RZ ;  /* 0x0000000a06067c24 */ /* 0x000fe2000f8e02ff */
[----:B------:R-:W-:Y:S01]  /*05f0*/  ISETP.GE.U32.AND P2, PT, R24, UR14, PT ;  /* 0x0000000e18007c0c */ /* 0x000fe2000bf46070 */
[----:B------:R-:W-:Y:S01]  /*0600*/  IMAD.WIDE.U32 R40, R7, UR10, R40 ;  /* 0x0000000a07287c25 */ /* 0x000fe2000f8e0028 */
[----:B------:R-:W-:Y:S02]  /*0610*/  ISETP.GE.AND.EX P0, PT, R17, UR15, PT, P0 ;  /* 0x0000000f11007c0c */ /* 0x000fe4000bf06300 */
[----:B------:R-:W-:Y:S01]  /*0620*/  ISETP.GE.AND.EX P2, PT, R29, UR15, PT, P2 ;  /* 0x0000000f1d007c0c */ /* 0x000fe2000bf46320 */
[----:B------:R-:W-:Y:S01]  /*0630*/  IMAD R43, R7, UR11, R6 ;  /* 0x0000000b072b7c24 */ /* 0x000fe2000f8e0206 */
[----:B------:R-:W-:Y:S01]  /*0640*/  ULDC.64 UR10, c[0x0][0x248] ;  /* 0x00009200000a7ab9 */ /* 0x000fe20000000a00 */
[----:B------:R-:W-:Y:S01]  /*0650*/  ISETP.GT.U32.OR P0, PT, R39, 0x27f, P0 ;  /* 0x0000027f2700780c */ /* 0x000fe20000704470 */
[----:B------:R-:W-:Y:S01]  /*0660*/  UIMAD.WIDE UR10, UR9, 0x8, UR10 ;  /* 0x00000008090a78a5 */ /* 0x000fe2000f8e020a */
[----:B------:R-:W-:-:S02]  /*0670*/  @P1 MOV R42, R40 ;  /* 0x00000028002a1202 */ /* 0x000fc40000000f00 */
[----:B------:R-:W-:Y:S01]  /*0680*/  IADD3 R43, R41, R43, RZ ;  /* 0x0000002b292b7210 */ /* 0x000fe20007ffe0ff */
[-C--:B0-----:R-:W-:Y:S02]  /*0690*/  @P1 IMAD R10, R3, R4.reuse, RZ ;  /* 0x00000004030a1224 */ /* 0x081fe400078e02ff */
[----:B------:R-:W-:Y:S02]  /*06a0*/  MOV R6, UR10 ;  /* 0x0000000a00067c02 */ /* 0x000fe40008000f00 */
[----:B------:R-:W-:Y:S01]  /*06b0*/  MOV R7, UR11 ;  /* 0x0000000b00077c02 */ /* 0x000fe20008000f00 */
[C---:B------:R-:W-:Y:S01]  /*06c0*/  @P1 IMAD R21, R37.reuse, R5, R10 ;  /* 0x0000000525151224 */ /* 0x040fe200078e020a */
[----:B------:R-:W-:Y:S02]  /*06d0*/  IADD3 R27, R37, 0x30, RZ ;  /* 0x00000030251b7810 */ /* 0x000fe40007ffe0ff */
[----:B------:R-:W-:Y:S01]  /*06e0*/  ISETP.GT.U32.OR P2, PT, R39, 0x27f, P2 ;  /* 0x0000027f2700780c */ /* 0x000fe20001744470 */
[----:B------:R-:W0:Y:S01]  /*06f0*/  @!P0 LDC.64 R10, c[0x0][0x288] ;  /* 0x0000a200ff0a8b82 */ /* 0x000e220000000a00 */
[----:B------:R-:W2:Y:S01]  /*0700*/  LDG.E.64 R6, desc[UR12][R6.64] ;  /* 0x0000000c06067981 */ /* 0x000ea2000c1e1b00 */
[----:B------:R-:W-:Y:S01]  /*0710*/  @P1 IMAD.WIDE.U32 R18, R37, R4, R42 ;  /* 0x0000000425121225 */ /* 0x000fe200078e002a */
[----:B------:R-:W-:-:S02]  /*0720*/  ISETP.GE.U32.AND P3, PT, R27, UR14, PT ;  /* 0x0000000e1b007c0c */ /* 0x000fc4000bf66070 */
[----:B------:R-:W-:Y:S02]  /*0730*/  CS2R R34, SRZ ;  /* 0x0000000000227805 */ /* 0x000fe4000001ff00 */
[----:B------:R-:W-:Y:S02]  /*0740*/  SHF.R.S32.HI R25, RZ, 0x1f, R27 ;  /* 0x0000001fff197819 */ /* 0x000fe4000001141b */
[----:B------:R-:W-:Y:S02]  /*0750*/  CS2R R32, SRZ ;  /* 0x0000000000207805 */ /* 0x000fe4000001ff00 */
[----:B------:R-:W-:Y:S01]  /*0760*/  @P1 IADD3 R19, R19, R21, RZ ;  /* 0x0000001513131210 */ /* 0x000fe20007ffe0ff */
[----:B------:R-:W3:Y:S01]  /*0770*/  @P1 LDC.64 R4, c[0x0][0x228] ;  /* 0x00008a00ff041b82 */ /* 0x000ee20000000a00 */
[----:B------:R-:W-:Y:S01]  /*0780*/  ISETP.GE.AND.EX P3, PT, R25, UR15, PT, P3 ;  /* 0x0000000f19007c0c */ /* 0x000fe2000bf66330 */
[----:B------:R-:W-:Y:S01]  /*0790*/  HFMA2.MMA R36, -RZ, RZ, 0, 0 ;  /* 0x00000000ff247435 */ /* 0x000fe200000001ff */
[----:B------:R-:W-:Y:S01]  /*07a0*/  @P1 SHF.L.U32 R31, R18, 0x1, RZ ;  /* 0x00000001121f1819 */ /* 0x000fe200000006ff */
[----:B------:R-:W-:Y:S01]  /*07b0*/  ULDC.U8 UR11, c[0x0][0x2a4] ;  /* 0x0000a900000b7ab9 */ /* 0x000fe20000000000 */
[----:B------:R-:W-:-:S02]  /*07c0*/  ISETP.GT.U32.OR P3, PT, R39, 0x27f, P3 ;  /* 0x0000027f2700780c */ /* 0x000fc40001f64470 */
[----:B------:R-:W-:Y:S01]  /*07d0*/  @P1 SHF.L.U64.HI R14, R18, 0x1, R19 ;  /* 0x00000001120e1819 */ /* 0x000fe20000010213 */
[----:B------:R-:W4:Y:S01]  /*07e0*/  @!P2 LDC.64 R22, c[0x0][0x288] ;  /* 0x0000a200ff16ab82 */ /* 0x000f220000000a00 */
[----:B-1----:R-:W-:-:S04]  /*07f0*/  @P1 IADD3 R12, P4, R31, R12, RZ ;  /* 0x0000000c1f0c1210 */ /* 0x002fc80007f9e0ff */
[----:B------:R-:W-:-:S03]  /*0800*/  @P1 IADD3.X R13, R14, R13, RZ, P4, !PT ;  /* 0x0000000d0e0d1210 */ /* 0x000fc600027fe4ff */
[----:B------:R-:W1:Y:S01]  /*0810*/  @!P0 LDC.64 R20, c[0x0][0x230] ;  /* 0x00008c00ff148b82 */ /* 0x000e620000000a00 */
[----:B0-----:R-:W-:Y:S01]  /*0820*/  @!P0 IMAD R26, R17, R10, RZ ;  /* 0x0000000a111a8224 */ /* 0x001fe200078e02ff */
[----:B------:R0:W5:Y:S06]  /*0830*/  @P1 LDG.E R35, desc[UR12][R12.64] ;  /* 0x0000000c0c231981 */ /* 0x00016c000c1e1900 */
[----:B------:R-:W1:Y:S01]  /*0840*/  @!P0 LDC.64 R18, c[0x0][0x228] ;  /* 0x00008a00ff128b82 */ /* 0x000e620000000a00 */
[----:B---3--:R-:W-:Y:S02]  /*0850*/  @P1 IADD3 R4, P4, R31, R4, RZ ;  /* 0x000000041f041210 */ /* 0x008fe40007f9e0ff */
[----:B0-----:R-:W-:-:S05]  /*0860*/  @!P0 MOV R12, R40 ;  /* 0x00000028000c8202 */ /* 0x001fca0000000f00 */
[----:B------:R-:W0:Y:S01]  /*0870*/  @!P3 LDC.64 R16, c[0x0][0x288] ;  /* 0x0000a200ff10bb82 */ /* 0x000e220000000a00 */
[----:B------:R-:W-:Y:S01]  /*0880*/  @!P0 MOV R13, R43 ;  /* 0x0000002b000d8202 */ /* 0x000fe20000000f00 */
[C---:B------:R-:W-:Y:S01]  /*0890*/  @!P0 IMAD R31, R15.reuse, R11, R26 ;  /* 0x0000000b0f1f8224 */ /* 0x040fe200078e021a */
[----:B------:R-:W-:Y:S01]  /*08a0*/  @P1 IADD3.X R5, R14, R5, RZ, P4, !PT ;  /* 0x000000050e051210 */ /* 0x000fe200027fe4ff */
[----:B------:R-:W-:-:S04]  /*08b0*/  @!P0 IMAD.WIDE.U32 R10, R15, R10, R12 ;  /* 0x0000000a0f0a8225 */ /* 0x000fc800078e000c */
[----:B------:R3:W5:Y:S01]  /*08c0*/  @P1 LDG.E R34, desc[UR12][R4.64] ;  /* 0x0000000c04221981 */ /* 0x000762000c1e1900 */
[----:B------:R-:W0:Y:S01]  /*08d0*/  @!P2 LDC.64 R14, c[0x0][0x230] ;  /* 0x00008c00ff0eab82 */ /* 0x000e220000000a00 */
[----:B----4-:R-:W-:Y:S01]  /*08e0*/  @!P2 IMAD R29, R29, R22, RZ ;  /* 0x000000161d1da224 */ /* 0x010fe200078e02ff */
[----:B------:R-:W-:Y:S02]  /*08f0*/  @!P0 IADD3 R11, R11, R31, RZ ;  /* 0x0000001f0b0b8210 */ /* 0x000fe40007ffe0ff */
[----:B------:R-:W-:Y:S01]  /*0900*/  @!P0 SHF.L.U32 R13, R10, 0x1, RZ ;  /* 0x000000010a0d8819 */ /* 0x000fe200000006ff */
[----:B------:R-:W-:Y:S01]  /*0910*/  @!P2 IMAD R29, R24, R23, R29 ;  /* 0x00000017181da224 */ /* 0x000fe200078e021d */
[----:B---3--:R-:W-:Y:S02]  /*0920*/  @!P2 MOV R4, R40 ;  /* 0x000000280004a202 */ /* 0x008fe40000000f00 */
[----:B------:R-:W-:Y:S02]  /*0930*/  @!P2 MOV R5, R43 ;  /* 0x0000002b0005a202 */ /* 0x000fe40000000f00 */
[----:B------:R-:W-:-:S02]  /*0940*/  @!P0 SHF.L.U64.HI R26, R10, 0x1, R11 ;  /* 0x000000010a1a8819 */ /* 0x000fc4000001020b */
[C---:B-1----:R-:W-:Y:S01]  /*0950*/  @!P0 IADD3 R20, P4, R13.reuse, R20, RZ ;  /* 0x000000140d148210 */ /* 0x042fe20007f9e0ff */
[----:B------:R-:W-:Y:S01]  /*0960*/  @!P2 IMAD.WIDE.U32 R22, R24, R22, R4 ;  /* 0x000000161816a225 */ /* 0x000fe200078e0004 */
[----:B------:R-:W-:Y:S01]  /*0970*/  @!P0 IADD3 R18, P5, R13, R18, RZ ;  /* 0x000000120d128210 */ /* 0x000fe20007fbe0ff */
[----:B------:R-:W1:Y:S02]  /*0980*/  @!P2 LDC.64 R10, c[0x0][0x228] ;  /* 0x00008a00ff0aab82 */ /* 0x000e640000000a00 */
[----:B0-----:R-:W-:Y:S01]  /*0990*/  @!P3 IMAD R24, R25, R16, RZ ;  /* 0x000000101918b224 */ /* 0x001fe200078e02ff */
[----:B------:R-:W-:-:S05]  /*09a0*/  @!P2 IADD3 R29, R23, R29, RZ ;  /* 0x0000001d171da210 */ /* 0x000fca0007ffe0ff */
[----:B------:R-:W0:Y:S01]  /*09b0*/  @!P3 LDC.64 R12, c[0x0][0x230] ;  /* 0x00008c00ff0cbb82 */ /* 0x000e220000000a00 */
[C---:B------:R-:W-:Y:S02]  /*09c0*/  @!P2 SHF.L.U32 R23, R22.reuse, 0x1, RZ ;  /* 0x000000011617a819 */ /* 0x040fe400000006ff */
[----:B------:R-:W-:Y:S01]  /*09d0*/  @!P2 SHF.L.U64.HI R22, R22, 0x1, R29 ;  /* 0x000000011616a819 */ /* 0x000fe2000001021d */
[C---:B------:R-:W-:Y:S01]  /*09e0*/  @!P3 IMAD R29, R27.reuse, R17, R24 ;  /* 0x000000111b1db224 */ /* 0x040fe200078e0218 */
[----:B------:R-:W-:Y:S02]  /*09f0*/  @!P3 MOV R24, R40 ;  /* 0x000000280018b202 */ /* 0x000fe40000000f00 */
[----:B------:R-:W-:Y:S02]  /*0a00*/  @!P3 MOV R25, R43 ;  /* 0x0000002b0019b202 */ /* 0x000fe40000000f00 */
[----:B------:R-:W-:Y:S02]  /*0a10*/  CS2R R30, SRZ ;  /* 0x00000000001e7805 */ /* 0x000fe4000001ff00 */
[C---:B------:R-:W-:Y:S01]  /*0a20*/  @!P0 IADD3.X R21, R26.reuse, R21, RZ, P4, !PT ;  /* 0x000000151a158210 */ /* 0x040fe200027fe4ff */
[----:B------:R-:W3:Y:S01]  /*0a30*/  @!P3 LDC.64 R4, c[0x0][0x228] ;  /* 0x00008a00ff04bb82 */ /* 0x000ee20000000a00 */
[----:B------:R-:W-:Y:S01]  /*0a40*/  @!P3 IMAD.WIDE.U32 R16, R27, R16, R24 ;  /* 0x000000101b10b225 */ /* 0x000fe200078e0018 */
[----:B------:R-:W-:-:S02]  /*0a50*/  @!P0 IADD3.X R19, R26, R19, RZ, P5, !PT ;  /* 0x000000131a138210 */ /* 0x000fc40002ffe4ff */
[----:B------:R-:W5:Y:S01]  /*0a60*/  @!P0 LDG.E R31, desc[UR12][R20.64] ;  /* 0x0000000c141f8981 */ /* 0x000f62000c1e1900 */
[----:B------:R-:W-:Y:S02]  /*0a70*/  @!P2 IADD3 R14, P4, R23, R14, RZ ;  /* 0x0000000e170ea210 */ /* 0x000fe40007f9e0ff */
[----:B------:R-:W-:Y:S01]  /*0a80*/  @!P3 IADD3 R25, R17, R29, RZ ;  /* 0x0000001d1119b210 */ /* 0x000fe20007ffe0ff */
[----:B------:R-:W5:Y:S01]  /*0a90*/  @!P0 LDG.E R30, desc[UR12][R18.64] ;  /* 0x0000000c121e8981 */ /* 0x000f62000c1e1900 */
[----:B------:R-:W-:Y:S02]  /*0aa0*/  @!P3 SHF.L.U32 R17, R16, 0x1, RZ ;  /* 0x000000011011b819 */ /* 0x000fe400000006ff */
[----:B------:R-:W-:Y:S02]  /*0ab0*/  @!P2 IADD3.X R15, R22, R15, RZ, P4, !PT ;  /* 0x0000000f160fa210 */ /* 0x000fe400027fe4ff */
[----:B-1----:R-:W-:Y:S02]  /*0ac0*/  @!P2 IADD3 R10, P0, R23, R10, RZ ;  /* 0x0000000a170aa210 */ /* 0x002fe40007f1e0ff */
[----:B------:R-:W-:Y:S01]  /*0ad0*/  @!P3 SHF.L.U64.HI R16, R16, 0x1, R25 ;  /* 0x000000011010b819 */ /* 0x000fe20000010219 */
[----:B------:R-:W5:Y:S01]  /*0ae0*/  @!P2 LDG.E R36, desc[UR12][R14.64] ;  /* 0x0000000c0e24a981 */ /* 0x000f62000c1e1900 */
[----:B0-----:R-:W-:-:S02]  /*0af0*/  @!P3 IADD3 R12, P4, R17, R12, RZ ;  /* 0x0000000c110cb210 */ /* 0x001fc40007f9e0ff */
[----:B------:R-:W-:Y:S02]  /*0b00*/  @!P2 IADD3.X R11, R22, R11, RZ, P0, !PT ;  /* 0x0000000b160ba210 */ /* 0x000fe400007fe4ff */
[----:B------:R-:W-:-:S03]  /*0b10*/  @!P3 IADD3.X R13, R16, R13, RZ, P4, !PT ;  /* 0x0000000d100db210 */ /* 0x000fc600027fe4ff */
[----:B------:R-:W5:Y:S04]  /*0b20*/  @!P2 LDG.E R33, desc[UR12][R10.64] ;  /* 0x0000000c0a21a981 */ /* 0x000f68000c1e1900 */
[----:B------:R-:W5:Y:S01]  /*0b30*/  @!P3 LDG.E R32, desc[UR12][R12.64] ;  /* 0x0000000c0c20b981 */ /* 0x000f62000c1e1900 */
[----:B---3--:R-:W-:Y:S02]  /*0b40*/  @!P3 IADD3 R4, P5, R17, R4, RZ ;  /* 0x000000041104b210 */ /* 0x008fe40007fbe0ff */
[----:B------:R-:W-:Y:S02]  /*0b50*/  MOV R29, RZ ;  /* 0x000000ff001d7202 */ /* 0x000fe40000000f00 */
[----:B------:R-:W-:Y:S01]  /*0b60*/  @!P3 IADD3.X R5, R16, R5, RZ, P5, !PT ;  /* 0x000000051005b210 */ /* 0x000fe20002ffe4ff */
[----:B------:R-:W-:Y:S01]  /*0b70*/  UMOV UR14, 0x3f800000 ;  /* 0x3f800000000e7882 */ /* 0x000fe20000000000 */
[----:B------:R-:W-:Y:S03]  /*0b80*/  BSSY B0, `(.L_x_2) ;  /* 0x000001b000007945 */ /* 0x000fe60003800000 */
[----:B------:R0:W5:Y:S02]  /*0b90*/  @!P3 LDG.E R29, desc[UR12][R4.64] ;  /* 0x0000000c041db981 */ /* 0x000164000c1e1900 */
[----:B0-----:R-:W-:-:S02]  /*0ba0*/  CS2R R4, SRZ ;  /* 0x0000000000047805 */ /* 0x001fc4000001ff00 */
[----:B--2---:R-:W-:-:S13]  /*0bb0*/  R2UR UR17, R6 ;  /* 0x00000000061172ca */ /* 0x004fda00000e0000 */
[----:B------:R-:W-:-:S05]  /*0bc0*/  MOV R6, UR17 ;  /* 0x0000001100067c02 */ /* 0x000fca0008000f00 */
[----:B------:R-:W-:-:S05]  /*0bd0*/  FFMA.FTZ R7, -R6, UR17, R7 ;  /* 0x0000001106077c23 */ /* 0x000fca0008010107 */
[----:B------:R-:W-:-:S13]  /*0be0*/  FSETP.GTU.FTZ.AND P0, PT, R7, RZ, PT ;  /* 0x000000ff0700720b */ /* 0x000fda0003f1c000 */
[----:B------:R-:W-:Y:S01]  /*0bf0*/  VOTEU.ANY UP0, P0 ;  /* 0x00000000003f7886 */ /* 0x000fe20000000100 */
[----:B------:R-:W-:-:S04]  /*0c00*/  PLOP3.LUT P0, PT, PT, PT, UP0, 0x80, 0x0 ;  /* 0x000000000000781c */ /* 0x000fc80003f0f008 */
[----:B------:R-:W-:-:S09]  /*0c10*/  @UP0 ULDC UR10, c[0x0][0x250] ;  /* 0x00009400000a0ab9 */ /* 0x000fd20000000800 */
[----:B------:R-:W-:-:S06]  /*0c20*/  @P0 FADD.FTZ R14, R7, UR10 ;  /* 0x0000000a070e0e21 */ /* 0x000fcc0008010000 */
[----:B------:R-:W0:Y:S01]  /*0c30*/  @P0 MUFU.RSQ R14, R14 ;  /* 0x0000000e000e0308 */ /* 0x000e220000001400 */
[----:B------:R-:W-:Y:S02]  /*0c40*/  CS2R R6, SRZ ;  /* 0x0000000000067805 */ /* 0x000fe4000001ff00 */
[----:B0-----:R-:W-:Y:S02]  /*0c50*/  @P0 R2UR UR10, R14 ;  /* 0x000000000e0a02ca */ /* 0x001fe400000e0000 */
[----:B------:R-:W-:-:S11]  /*0c60*/  ISETP.GT.U32.AND P0, PT, R39, 0x27f, PT ;  /* 0x0000027f2700780c */ /* 0x000fd60003f04070 */
[----:B------:R-:W-:Y:S02]  /*0c70*/  @UP0 UMOV UR14, UR10 ;  /* 0x0000000a000e0c82 */ /* 0x000fe40008000000 */
[----:B------:R-:W-:Y:S05]  /*0c80*/  @P0 BRA `(.L_x_3) ;  /* 0x0000000000280947 */ /* 0x000fea0003800000 */
[----:B------:R-:W-:Y:S01]  /*0c90*/  ISETP.NE.AND P0, PT, RZ, UR11, PT ;  /* 0x0000000bff007c0c */ /* 0x000fe2000bf05270 */
[----:B------:R-:W0:Y:S01]  /*0ca0*/  LDC.64 R10, c[0x0][0x238] ;  /* 0x00008e00ff0a7b82 */ /* 0x000e220000000a00 */
[----:B------:R-:W-:-:S04]  /*0cb0*/  IADD3 R9, R8, R9, RZ ;  /* 0x0000000908097210 */ /* 0x000fc80007ffe0ff */
[----:B------:R-:W-:-:S07]  /*0cc0*/  SHF.R.S32.HI R12, RZ, 0x1f, R9 ;  /* 0x0000001fff0c7819 */ /* 0x000fce0000011409 */
[----:B------:R-:W1:Y:S01]  /*0cd0*/  @P0 LDC.64 R6, c[0x0][0x240] ;  /* 0x00009000ff060b82 */ /* 0x000e620000000a00 */
[C---:B0-----:R-:W-:Y:S01]  /*0ce0*/  IMAD.WIDE R10, R9.reuse, 0x4, R10 ;  /* 0x00000004090a7825 */ /* 0x041fe200078e020a */
[----:B-1----:R-:W-:-:S04]  /*0cf0*/  @P0 LEA R8, P2, R9, R6, 0x2 ;  /* 0x0000000609080211 */ /* 0x002fc800078410ff */
[----:B------:R-:W-:Y:S02]  /*0d00*/  @P0 LEA.HI.X R9, R9, R7, R12, 0x2, P2 ;  /* 0x0000000709090211 */ /* 0x000fe400010f140c */
[----:B------:R0:W5:Y:S04]  /*0d10*/  LDG.E.64 R6, desc[UR12][R10.64] ;  /* 0x0000000c0a067981 */ /* 0x000168000c1e1b00 */
[----:B------:R0:W5:Y:S03]  /*0d20*/  @P0 LDG.E.64 R4, desc[UR12][R8.64] ;  /* 0x0000000c08040981 */ /* 0x000166000c1e1b00 */
.L_x_3:
[----:B------:R-:W-:Y:S05]  /*0d30*/  BSYNC B0 ;  /* 0x0000000000007941 */ /* 0x000fea0003800000 */
.L_x_2:
[----:B------:R-:W-:Y:S02]  /*0d40*/  ISETP.NE.AND P3, PT, RZ, UR11, PT ;  /* 0x0000000bff007c0c */ /* 0x000fe4000bf65270 */
[C---:B0----5:R-:W-:Y:S02]  /*0d50*/  PRMT R8, R35.reuse, 0x7632, R8 ;  /* 0x0000763223087816 */ /* 0x061fe40000000008 */
[----:B------:R-:W-:Y:S02]  /*0d60*/  SHF.L.U32 R9, R35, 0x10, RZ ;  /* 0x0000001023097819 */ /* 0x000fe400000006ff */
[----:B------:R-:W-:Y:S02]  /*0d70*/  SHF.L.U32 R8, R8, 0x10, RZ ;  /* 0x0000001008087819 */ /* 0x000fe400000006ff */
[----:B------:R-:W-:Y:S01]  /*0d80*/  SHF.L.U32 R15, R36, 0x10, RZ ;  /* 0x00000010240f7819 */ /* 0x000fe200000006ff */
[----:B------:R-:W-:Y:S01]  /*0d90*/  FADD.FTZ R9, R9, -UR17 ;  /* 0x8000001109097e21 */ /* 0x000fe20008010000 */
[----:B------:R-:W-:Y:S01]  /*0da0*/  PRMT R11, R34, 0x7632, R11 ;  /* 0x00007632220b7816 */ /* 0x000fe2000000000b */
[----:B------:R-:W-:Y:S01]  /*0db0*/  FADD.FTZ R8, R8, -UR17 ;  /* 0x8000001108087e21 */ /* 0x000fe20008010000 */
[----:B------:R-:W-:Y:S01]  /*0dc0*/  PRMT R16, R36, 0x7632, R16 ;  /* 0x0000763224107816 */ /* 0x000fe20000000010 */
[----:B------:R-:W-:Y:S01]  /*0dd0*/  FADD.FTZ R15, R15, -UR17 ;  /* 0x800000110f0f7e21 */ /* 0x000fe20008010000 */
[----:B------:R-:W-:Y:S01]  /*0de0*/  PRMT R12, R33, 0x7632, R12 ;  /* 0x00007632210c7816 */ /* 0x000fe2000000000c */
[----:B------:R-:W-:Y:S01]  /*0df0*/  FMUL.FTZ R9, R9, UR14 ;  /* 0x0000000e09097c20 */ /* 0x000fe20008410000 */
[----:B------:R-:W-:Y:S01]  /*0e00*/  SHF.L.U32 R14, R34, 0x10, RZ ;  /* 0x00000010220e7819 */ /* 0x000fe200000006ff */
[----:B------:R-:W-:Y:S01]  /*0e10*/  FMUL.FTZ R8, R8, UR14 ;  /* 0x0000000e08087c20 */ /* 0x000fe20008410000 */
[----:B------:R-:W-:-:S02]  /*0e20*/  PRMT R10, R31, 0x7632, R10 ;  /* 0x000076321f0a7816 */ /* 0x000fc4000000000a */
[----:B------:R-:W-:Y:S02]  /*0e30*/  SHF.L.U32 R13, R33, 0x10, RZ ;  /* 0x00000010210d7819 */ /* 0x000fe400000006ff */
[----:B------:R-:W-:Y:S02]  /*0e40*/  SHF.L.U32 R11, R11, 0x10, RZ ;  /* 0x000000100b0b7819 */ /* 0x000fe400000006ff */
[----:B------:R-:W-:Y:S02]  /*0e50*/  SHF.L.U32 R16, R16, 0x10, RZ ;  /* 0x0000001010107819 */ /* 0x000fe400000006ff */
[----:B------:R-:W-:Y:S01]  /*0e60*/  SHF.L.U32 R12, R12, 0x10, RZ ;  /* 0x000000100c0c7819 */ /* 0x000fe200000006ff */
[----:B------:R-:W-:Y:S06]  /*0e70*/  @!P3 BRA `(.L_x_4) ;  /* 0x000000000048b947 */ /* 0x000fec0003800000 */
[----:B------:R-:W-:Y:S01]  /*0e80*/  FFMA.FTZ R18, R9, R6, R4 ;  /* 0x0000000609127223 */ /* 0x000fe20000010004 */
[----:B------:R-:W-:-:S03]  /*0e90*/  FFMA.FTZ R17, R8, R7, R5 ;  /* 0x0000000708117223 */ /* 0x000fc60000010005 */
[----:B------:R-:W-:Y:S01]  /*0ea0*/  FMUL.FTZ R19, R18, -1.4426950216293334961 ;  /* 0xbfb8aa3b12137820 */ /* 0x000fe20000410000 */
[----:B------:R-:W-:-:S05]  /*0eb0*/  FMUL.FTZ R22, R17, -1.4426950216293334961 ;  /* 0xbfb8aa3b11167820 */ /* 0x000fca0000410000 */
[----:B------:R-:W0:Y:S08]  /*0ec0*/  MUFU.EX2 R19, R19 ;  /* 0x0000001300137308 */ /* 0x000e300000000800 */
[----:B------:R-:W1:Y:S01]  /*0ed0*/  MUFU.EX2 R22, R22 ;  /* 0x0000001600167308 */ /* 0x000e620000000800 */
[----:B0-----:R-:W-:-:S07]  /*0ee0*/  FADD.FTZ R20, R19, 1 ;  /* 0x3f80000013147421 */ /* 0x001fce0000010000 */
[----:B------:R-:W0:Y:S01]  /*0ef0*/  MUFU.RCP R21, R20 ;  /* 0x0000001400157308 */ /* 0x000e220000001000 */
[----:B-1----:R-:W-:-:S07]  /*0f00*/  FADD.FTZ R23, R22, 1 ;  /* 0x3f80000016177421 */ /* 0x002fce0000010000 */
[----:B------:R-:W1:Y:S01]  /*0f10*/  MUFU.RCP R24, R23 ;  /* 0x0000001700187308 */ /* 0x000e620000001000 */
[----:B0-----:R-:W-:Y:S01]  /*0f20*/  FADD.FTZ R25, -R21, 1 ;  /* 0x3f80000015197421 */ /* 0x001fe20000010100 */
[----:B------:R-:W-:-:S03]  /*0f30*/  FMUL.FTZ R14, R14, R21 ;  /* 0x000000150e0e7220 */ /* 0x000fc60000410000 */
[----:B------:R-:W-:Y:S01]  /*0f40*/  FFMA.FTZ R25, R18, R25, 1 ;  /* 0x3f80000012197423 */ /* 0x000fe20000010019 */
[----:B-1----:R-:W-:Y:S01]  /*0f50*/  FADD.FTZ R26, -R24, 1 ;  /* 0x3f800000181a7421 */ /* 0x002fe20000010100 */
[----:B------:R-:W-:Y:S02]  /*0f60*/  FMUL.FTZ R11, R11, R24 ;  /* 0x000000180b0b7220 */ /* 0x000fe40000410000 */
[----:B------:R-:W-:Y:S01]  /*0f70*/  FMUL.FTZ R14, R14, R25 ;  /* 0x000000190e0e7220 */ /* 0x000fe20000410000 */
[----:B------:R-:W-:-:S04]  /*0f80*/  FFMA.FTZ R26, R17, R26, 1 ;  /* 0x3f800000111a7423 */ /* 0x000fc8000001001a */
[----:B------:R-:W-:-:S07]  /*0f90*/  FMUL.FTZ R11, R11, R26 ;  /* 0x0000001a0b0b7220 */ /* 0x000fce0000410000 */
.L_x_4:
[----:B------:R-:W-:Y:S01]  /*0fa0*/  FMUL.FTZ R18, R14, R6 ;  /* 0x000000060e127220 */ /* 0x000fe20000410000 */
[----:B------:R-:W-:Y:S01]  /*0fb0*/  FADD.FTZ R16, R16, -UR17 ;  /* 0x8000001110107e21 */ /* 0x000fe20008010000 */
[----:B------:R-:W-:Y:S01]  /*0fc0*/  FMUL.FTZ R15, R15, UR14 ;  /* 0x0000000e0f0f7c20 */ /* 0x000fe20008410000 */
[----:B------:R-:W-:Y:S01]  /*0fd0*/  FMUL.FTZ R17, R11, R7 ;  /* 0x000000070b117220 */ /* 0x000fe20000410000 */
[----:B------:R-:W-:Y:S01]  /*0fe0*/  FFMA.FTZ R19, R9, R18, RZ ;  /* 0x0000001209137223 */ /* 0x000fe200000100ff */
[----:B------:R-:W-:Y:S01]  /*0ff0*/  FADD.FTZ R18, RZ, R18 ;  /* 0x00000012ff127221 */ /* 0x000fe20000010000 */
[----:B------:R-:W-:Y:S01]  /*1000*/  FMUL.FTZ R16, R16, UR14 ;  /* 0x0000000e10107c20 */ /* 0x000fe20008410000 */
        /* <DEDUP_REMOVED lines=19> */
.L_x_5:
[----:B------:R-:W-:Y:S01]  /*1140*/  FFMA.FTZ R22, R8, R17, R19 ;  /* 0x0000001108167223 */ /* 0x000fe20000010013 */
[----:B------:R-:W-:Y:S01]  /*1150*/  FMUL.FTZ R20, R13, R6 ;  /* 0x000000060d147220 */ /* 0x000fe20000410000 */
[----:B------:R-:W-:Y:S01]  /*1160*/  FADD.FTZ R19, R17, R18 ;  /* 0x0000001211137221 */ /* 0x000fe20000010000 */
[----:B------:R-:W-:Y:S01]  /*1170*/  SHF.L.U32 R17, R31, 0x10, RZ ;  /* 0x000000101f117819 */ /* 0x000fe200000006ff */
[----:B------:R-:W-:Y:S01]  /*1180*/  FMUL.FTZ R23, R12, R7 ;  /* 0x000000070c177220 */ /* 0x000fe20000410000 */
[----:B------:R-:W-:Y:S01]  /*1190*/  SHF.L.U32 R18, R10, 0x10, RZ ;  /* 0x000000100a127819 */ /* 0x000fe200000006ff */
[----:B------:R-:W-:Y:S01]  /*11a0*/  FFMA.FTZ R21, R15, R20, R22 ;  /* 0x000000140f157223 */ /* 0x000fe20000010016 */
[--C-:B------:R-:W-:Y:S01]  /*11b0*/  FADD.FTZ R10, R19, R20.reuse ;  /* 0x00000014130a7221 */ /* 0x100fe20000010000 */
[----:B------:R-:W-:Y:S01]  /*11c0*/  PRMT R20, R30, 0x7632, R20 ;  /* 0x000076321e147816 */ /* 0x000fe20000000014 */
[----:B------:R-:W-:Y:S01]  /*11d0*/  FADD.FTZ R17, R17, -UR17 ;  /* 0x8000001111117e21 */ /* 0x000fe20008010000 */
[----:B------:R-:W-:Y:S01]  /*11e0*/  FADD.FTZ R22, R18, -UR17 ;  /* 0x8000001112167e21 */ /* 0x000fe20008010000 */
[----:B------:R-:W-:-:S02]  /*11f0*/  SHF.L.U32 R19, R30, 0x10, RZ ;  /* 0x000000101e137819 */ /* 0x000fc400000006ff */
[----:B------:R-:W-:Y:S01]  /*1200*/  SHF.L.U32 R18, R20, 0x10, RZ ;  /* 0x0000001014127819 */ /* 0x000fe200000006ff */
[----:B------:R-:W-:Y:S01]  /*1210*/  FMUL.FTZ R17, R17, UR14 ;  /* 0x0000000e11117c20 */ /* 0x000fe20008410000 */
        /* <DEDUP_REMOVED lines=15> */
[----:B-1----:R-:W-:Y:S01]  /*1310*/  FMUL.FTZ R18, R18, R45 ;  /* 0x0000002d12127220 */ /* 0x002fe20000410000 */
[----:B------:R-:W-:Y:S02]  /*1320*/  FADD.FTZ R45, -R45, 1 ;  /* 0x3f8000002d2d7421 */ /* 0x000fe40000010100 */
[----:B------:R-:W-:Y:S02]  /*1330*/  FMUL.FTZ R19, R19, R44 ;  /* 0x0000002c13137220 */ /* 0x000fe40000410000 */
[----:B------:R-:W-:-:S04]  /*1340*/  FFMA.FTZ R45, R22, R45, 1 ;  /* 0x3f800000162d7423 */ /* 0x000fc8000001002d */
[----:B------:R-:W-:-:S07]  /*1350*/  FMUL.FTZ R18, R18, R45 ;  /* 0x0000002d12127220 */ /* 0x000fce0000410000 */
.L_x_6:
[----:B------:R-:W-:Y:S01]  /*1360*/  FFMA.FTZ R24, R16, R23, R21 ;  /* 0x0000001710187223 */ /* 0x000fe20000010015 */
[----:B------:R-:W-:Y:S01]  /*1370*/  FMUL.FTZ R22, R19, R6 ;  /* 0x0000000613167220 */ /* 0x000fe20000410000 */
[--C-:B------:R-:W-:Y:S01]  /*1380*/  FADD.FTZ R23, R23, R10.reuse ;  /* 0x0000000a17177221 */ /* 0x100fe20000010000 */
[----:B------:R-:W-:Y:S01]  /*1390*/  PRMT R10, R32, 0x7632, R10 ;  /* 0x00007632200a7816 */ /* 0x000fe2000000000a */
[----:B------:R-:W-:Y:S01]  /*13a0*/  FMUL.FTZ R25, R18, R7 ;  /* 0x0000000712197220 */ /* 0x000fe20000410000 */
[----:B------:R-:W-:Y:S01]  /*13b0*/  FFMA.FTZ R21, R17, R22, R24 ;  /* 0x0000001611157223 */ /* 0x000fe20000010018 */
[----:B------:R-:W-:Y:S01]  /*13c0*/  FADD.FTZ R22, R23, R22 ;  /* 0x0000001617167221 */ /* 0x000fe20000010000 */
[----:B------:R-:W-:Y:S02]  /*13d0*/  SHF.L.U32 R23, R32, 0x10, RZ ;  /* 0x0000001020177819 */ /* 0x000fe400000006ff */
        /* <DEDUP_REMOVED lines=11> */
[----:B------:R-:W-:-:S04]  /*1490*/  FFMA.FTZ R26, R21, R6, R4 ;  /* 0x00000006151a7223 */ /* 0x000fc80000010004 */
[----:B------:R-:W-:-:S06]  /*14a0*/  FMUL.FTZ R38, R26, -1.4426950216293334961 ;  /* 0xbfb8aa3b1a267820 */ /* 0x000fcc0000410000 */
[----:B------:R-:W0:Y:S02]  /*14b0*/  MUFU.EX2 R38, R38 ;  /* 0x0000002600267308 */ /* 0x000e240000000800 */
[----:B0-----:R-:W-:-:S06]  /*14c0*/  FADD.FTZ R44, R38, 1 ;  /* 0x3f800000262c7421 */ /* 0x001fcc0000010000 */
[----:B------:R-:W0:Y:S02]  /*14d0*/  MUFU.RCP R44, R44 ;  /* 0x0000002c002c7308 */ /* 0x000e240000001000 */
[----:B0-----:R-:W-:Y:S01]  /*14e0*/  FADD.FTZ R27, -R44, 1 ;  /* 0x3f8000002c1b7421 */ /* 0x001fe20000010100 */
[----:B------:R-:W-:-:S03]  /*14f0*/  FMUL.FTZ R23, R23, R44 ;  /* 0x0000002c17177220 */ /* 0x000fc60000410000 */
[----:B------:R-:W-:Y:S01]  /*1500*/  FFMA.FTZ R26, R26, R27, 1 ;  /* 0x3f8000001a1a7423 */ /* 0x000fe2000001001b */
[----:B------:R-:W-:-:S03]  /*1510*/  FFMA.FTZ R27, R24, R7, R5 ;  /* 0x00000007181b7223 */ /* 0x000fc60000010005 */
[----:B------:R-:W-:Y:S01]  /*1520*/  FMUL.FTZ R23, R23, R26 ;  /* 0x0000001a17177220 */ /* 0x000fe20000410000 */
[----:B------:R-:W-:-:S06]  /*1530*/  FMUL.FTZ R45, R27, -1.4426950216293334961 ;  /* 0xbfb8aa3b1b2d7820 */ /* 0x000fcc0000410000 */
[----:B------:R-:W0:Y:S02]  /*1540*/  MUFU.EX2 R45, R45 ;  /* 0x0000002d002d7308 */ /* 0x000e240000000800 */
[----:B0-----:R-:W-:-:S06]  /*1550*/  FADD.FTZ R45, R45, 1 ;  /* 0x3f8000002d2d7421 */ /* 0x001fcc0000010000 */
[----:B------:R-:W0:Y:S02]  /*1560*/  MUFU.RCP R45, R45 ;  /* 0x0000002d002d7308 */ /* 0x000e240000001000 */
[----:B0-----:R-:W-:Y:S01]  /*1570*/  FADD.FTZ R38, -R45, 1 ;  /* 0x3f8000002d267421 */ /* 0x001fe20000010100 */
[----:B------:R-:W-:-:S03]  /*1580*/  FMUL.FTZ R22, R22, R45 ;  /* 0x0000002d16167220 */ /* 0x000fc60000410000 */
[----:B------:R-:W-:-:S04]  /*1590*/  FFMA.FTZ R27, R27, R38, 1 ;  /* 0x3f8000001b1b7423 */ /* 0x000fc80000010026 */
[----:B------:R-:W-:-:S07]  /*15a0*/  FMUL.FTZ R22, R22, R27 ;  /* 0x0000001b16167220 */ /* 0x000fce0000410000 */
.L_x_7:
[----:B------:R-:W-:Y:S01]  /*15b0*/  FMUL.FTZ R26, R23, R6 ;  /* 0x00000006171a7220 */ /* 0x000fe20000410000 */
[----:B------:R-:W-:Y:S01]  /*15c0*/  ISETP.GT.AND P0, PT, R28, 0x1e, PT ;  /* 0x0000001e1c00780c */ /* 0x000fe20003f04270 */
[----:B------:R-:W0:Y:S01]  /*15d0*/  S2UR UR15, SR_CgaCtaId ;  /* 0x00000000000f79c3 */ /* 0x000e220000008800 */
[----:B------:R-:W-:Y:S01]  /*15e0*/  FFMA.FTZ R38, R9, R14, RZ ;  /* 0x0000000e09267223 */ /* 0x000fe200000100ff */
[----:B------:R-:W-:Y:S01]  /*15f0*/  FFMA.FTZ R27, R21, R26, R10 ;  /* 0x0000001a151b7223 */ /* 0x000fe2000001000a */
[----:B------:R-:W-:Y:S01]  /*1600*/  FMUL.FTZ R10, R22, R7 ;  /* 0x00000007160a7220 */ /* 0x000fe20000410000 */
[----:B------:R-:W-:Y:S01]  /*1610*/  FADD.FTZ R45, R25, R26 ;  /* 0x0000001a192d7221 */ /* 0x000fe20000010000 */
[----:B------:R-:W-:Y:S01]  /*1620*/  FFMA.FTZ R9, R8, R11, RZ ;  /* 0x0000000b08097223 */ /* 0x000fe200000100ff */
[----:B------:R-:W-:Y:S01]  /*1630*/  FADD.FTZ R14, RZ, R14 ;  /* 0x0000000eff0e7221 */ /* 0x000fe20000010000 */
[----:B------:R-:W-:Y:S01]  /*1640*/  FFMA.FTZ R25, R24, R10, R27 ;  /* 0x0000000a18197223 */ /* 0x000fe2000001001b */
[----:B------:R-:W-:Y:S01]  /*1650*/  FADD.FTZ R10, R10, R45 ;  /* 0x0000002d0a0a7221 */ /* 0x000fe20000010000 */
[----:B------:R-:W-:Y:S01]  /*1660*/  FADD.FTZ R11, RZ, R11 ;  /* 0x0000000bff0b7221 */ /* 0x000fe20000010000 */
[----:B------:R-:W-:Y:S01]  /*1670*/  UMOV UR11, 0x400 ;  /* 0x00000400000b7882 */ /* 0x000fe20000000000 */
[----:B------:R-:W-:Y:S01]  /*1680*/  FFMA.FTZ R38, R15, R13, R38 ;  /* 0x0000000d0f267223 */ /* 0x000fe20000010026 */
[----:B------:R-:W1:Y:S01]  /*1690*/  SHFL.DOWN PT, R26, R25, 0x1, 0x1f ;  /* 0x08201f00191a7f89 */ /* 0x000e6200000e0000 */
[----:B------:R-:W-:Y:S01]  /*16a0*/  UIADD3 UR10, UR11, 0xd0, URZ ;  /* 0x000000d00b0a7890 */ /* 0x000fe2000fffe03f */
[----:B------:R-:W-:Y:S01]  /*16b0*/  FADD.FTZ R14, R14, R13 ;  /* 0x0000000d0e0e7221 */ /* 0x000fe20000010000 */
[----:B------:R-:W-:Y:S01]  /*16c0*/  FFMA.FTZ R9, R16, R12, R9 ;  /* 0x0000000c10097223 */ /* 0x000fe20000010009 */
[----:B------:R-:W2:Y:S01]  /*16d0*/  SHFL.DOWN PT, R27, R10, 0x1, 0x1f ;  /* 0x08201f000a1b7f89 */ /* 0x000ea200000e0000 */
[----:B------:R-:W-:Y:S01]  /*16e0*/  FADD.FTZ R11, R11, R12 ;  /* 0x0000000c0b0b7221 */ /* 0x000fe20000010000 */
[----:B------:R-:W-:Y:S01]  /*16f0*/  FFMA.FTZ R38, R17, R19, R38 ;  /* 0x0000001311267223 */ /* 0x000fe20000010026 */
[----:B------:R-:W-:Y:S01]  /*1700*/  ISETP.NE.AND P2, PT, R39, RZ, PT ;  /* 0x000000ff2700720c */ /* 0x000fe20003f45270 */
[----:B------:R-:W-:Y:S01]  /*1710*/  FADD.FTZ R14, R14, R19 ;  /* 0x000000130e0e7221 */ /* 0x000fe20000010000 */
[----:B------:R-:W-:Y:S01]  /*1720*/  FFMA.FTZ R9, R20, R18, R9 ;  /* 0x0000001214097223 */ /* 0x000fe20000010009 */
[----:B------:R-:W-:Y:S01]  /*1730*/  FADD.FTZ R11, R11, R18 ;  /* 0x000000120b0b7221 */ /* 0x000fe20000010000 */
[----:B------:R-:W-:Y:S01]  /*1740*/  FFMA.FTZ R12, R21, R23, R38 ;  /* 0x00000017150c7223 */ /* 0x000fe20000010026 */
[----:B0-----:R-:W-:Y:S01]  /*1750*/  ULEA UR10, UR15, UR10, 0x18 ;  /* 0x0000000a0f0a7291 */ /* 0x001fe2000f8ec03f */
[----:B------:R-:W-:Y:S01]  /*1760*/  FFMA.FTZ R13, R24, R22, R9 ;  /* 0x00000016180d7223 */ /* 0x000fe20000010009 */
[----:B------:R-:W-:Y:S01]  /*1770*/  FADD.FTZ R14, R14, R23 ;  /* 0x000000170e0e7221 */ /* 0x000fe20000010000 */
[----:B------:R-:W-:Y:S01]  /*1780*/  FADD.FTZ R15, R11, R22 ;  /* 0x000000160b0f7221 */ /* 0x000fe20000010000 */
[----:B------:R-:W-:Y:S01]  /*1790*/  BSSY B0, `(.L_x_8) ;  /* 0x0000051000007945 */ /* 0x000fe20003800000 */
[----:B------:R-:W-:-:S02]  /*17a0*/  ISETP.GT.U32.AND P4, PT, R39, 0x27, PT ;  /* 0x000000272700780c */ /* 0x000fc40003f84070 */
[----:B------:R-:W-:Y:S01]  /*17b0*/  LEA R38, R39, UR10, 0x4 ;  /* 0x0000000a27267c11 */ /* 0x000fe2000f8e20ff */
[----:B-1----:R-:W-:-:S04]  /*17c0*/  @!P0 FADD.FTZ R25, R25, R26 ;  /* 0x0000001a19198221 */ /* 0x002fc80000010000 */
[----:B------:R-:W-:Y:S01]  /*17d0*/  STS.128 [R38], R12 ;  /* 0x0000000c26007388 */ /* 0x000fe20000000c00 */
[----:B--2---:R-:W-:-:S03]  /*17e0*/  @!P0 FADD.FTZ R10, R10, R27 ;  /* 0x0000001b0a0a8221 */ /* 0x004fc60000010000 */
[----:B------:R-:W0:Y:S01]  /*17f0*/  SHFL.DOWN PT, R26, R25, 0x2, 0x1f ;  /* 0x08401f00191a7f89 */ /* 0x000e2200000e0000 */
[----:B------:R-:W-:-:S03]  /*1800*/  ISETP.GT.AND P0, PT, R28, 0x1d, PT ;  /* 0x0000001d1c00780c */ /* 0x000fc60003f04270 */
[----:B------:R-:W1:Y:S10]  /*1810*/  SHFL.DOWN PT, R27, R10, 0x2, 0x1f ;  /* 0x08401f000a1b7f89 */ /* 0x000e7400000e0000 */
[----:B0-----:R-:W-:Y:S01]  /*1820*/  @!P0 FADD.FTZ R25, R25, R26 ;  /* 0x0000001a19198221 */ /* 0x001fe20000010000 */
[----:B-1----:R-:W-:-:S04]  /*1830*/  @!P0 FADD.FTZ R10, R10, R27 ;  /* 0x0000001b0a0a8221 */ /* 0x002fc80000010000 */
        /* <DEDUP_REMOVED lines=14> */
[----:B-1----:R-:W-:Y:S01]  /*1920*/  @!P0 FADD.FTZ R10, R10, R27 ;  /* 0x0000001b0a0a8221 */ /* 0x002fe20000010000 */
[----:B------:R-:W-:-:S03]  /*1930*/  ISETP.NE.AND P0, PT, R28, RZ, PT ;  /* 0x000000ff1c00720c */ /* 0x000fc60003f05270 */
[----:B------:R-:W-:Y:S02]  /*1940*/  MOV R8, R25 ;  /* 0x0000001900087202 */ /* 0x000fe40000000f00 */
[----:B------:R-:W-:-:S08]  /*1950*/  MOV R9, R10 ;  /* 0x0000000a00097202 */ /* 0x000fd00000000f00 */
[----:B------:R0:W-:Y:S01]  /*1960*/  @!P0 STS.64 [R0+0x18], R8 ;  /* 0x0000180800008388 */ /* 0x0001e20000000a00 */
[----:B------:R-:W-:Y:S06]  /*1970*/  BAR.SYNC.DEFER_BLOCKING 0x0 ;  /* 0x0000000000007b1d */ /* 0x000fec0000010000 */
[----:B------:R-:W-:Y:S05]  /*1980*/  @P2 BRA `(.L_x_9) ;  /* 0x0000000000c42947 */ /* 0x000fea0003800000 */
[----:B------:R-:W-:-:S09]  /*1990*/  ULEA UR10, UR15, UR11, 0x18 ;  /* 0x0000000b0f0a7291 */ /* 0x000fd2000f8ec03f */
[----:B------:R-:W1:Y:S04]  /*19a0*/  LDS.128 R24, [UR10+0x20] ;  /* 0x0000200aff187984 */ /* 0x000e680008000c00 */
[----:B------:R-:W2:Y:S04]  /*19b0*/  LDS.128 R20, [UR10+0x30] ;  /* 0x0000300aff147984 */ /* 0x000ea80008000c00 */
[----:B------:R-:W3:Y:S01]  /*19c0*/  LDS.128 R16, [UR10+0x40] ;  /* 0x0000400aff107984 */ /* 0x000ee20008000c00 */
[----:B-1----:R-:W-:Y:S01]  /*19d0*/  FADD.FTZ R11, R8, R24 ;  /* 0x00000018080b7221 */ /* 0x002fe20000010000 */
[----:B0-----:R-:W-:-:S03]  /*19e0*/  FADD.FTZ R8, R9, R25 ;  /* 0x0000001909087221 */ /* 0x001fc60000010000 */
[----:B------:R-:W-:Y:S01]  /*19f0*/  FADD.FTZ R11, R11, R26 ;  /* 0x0000001a0b0b7221 */ /* 0x000fe20000010000 */
[----:B------:R-:W-:Y:S02]  /*1a00*/  FADD.FTZ R8, R8, R27 ;  /* 0x0000001b08087221 */ /* 0x000fe40000010000 */
[----:B------:R-:W0:Y:S01]  /*1a10*/  LDS.128 R24, [UR10+0x50] ;  /* 0x0000500aff187984 */ /* 0x000e220008000c00 */
[----:B--2---:R-:W-:Y:S01]  /*1a20*/  FADD.FTZ R45, R11, R20 ;  /* 0x000000140b2d7221 */ /* 0x004fe20000010000 */
[----:B------:R-:W-:Y:S02]  /*1a30*/  FADD.FTZ R20, R8, R21 ;  /* 0x0000001508147221 */ /* 0x000fe40000010000 */
[----:B------:R-:W1:Y:S01]  /*1a40*/  LDS.128 R8, [UR10+0x60] ;  /* 0x0000600aff087984 */ /* 0x000e620008000c00 */
[----:B------:R-:W-:Y:S01]  /*1a50*/  FADD.FTZ R45, R45, R22 ;  /* 0x000000162d2d7221 */ /* 0x000fe20000010000 */
[----:B------:R-:W-:-:S03]  /*1a60*/  FADD.FTZ R20, R20, R23 ;  /* 0x0000001714147221 */ /* 0x000fc60000010000 */
[----:B---3--:R-:W-:Y:S01]  /*1a70*/  FADD.FTZ R45, R45, R16 ;  /* 0x000000102d2d7221 */ /* 0x008fe20000010000 */
[----:B------:R-:W-:Y:S02]  /*1a80*/  FADD.FTZ R16, R20, R17 ;  /* 0x0000001114107221 */ /* 0x000fe40000010000 */
[----:B------:R-:W2:Y:S01]  /*1a90*/  LDS.128 R20, [UR10+0x70] ;  /* 0x0000700aff147984 */ /* 0x000ea20008000c00 */
[----:B------:R-:W-:Y:S01]  /*1aa0*/  FADD.FTZ R45, R45, R18 ;  /* 0x000000122d2d7221 */ /* 0x000fe20000010000 */
[----:B------:R-:W-:-:S04]  /*1ab0*/  FADD.FTZ R16, R16, R19 ;  /* 0x0000001310107221 */ /* 0x000fc80000010000 */
[----:B0-----:R-:W-:Y:S01]  /*1ac0*/  FADD.FTZ R16, R16, R25 ;  /* 0x0000001910107221 */ /* 0x001fe20000010000 */
[----:B------:R-:W-:-:S03]  /*1ad0*/  FADD.FTZ R45, R45, R24 ;  /* 0x000000182d2d7221 */ /* 0x000fc60000010000 */
[----:B------:R-:W-:Y:S01]  /*1ae0*/  FADD.FTZ R24, R16, R27 ;  /* 0x0000001b10187221 */ /* 0x000fe20000010000 */
[----:B------:R-:W-:Y:S01]  /*1af0*/  FADD.FTZ R45, R45, R26 ;  /* 0x0000001a2d2d7221 */ /* 0x000fe20000010000 */
[----:B------:R-:W0:Y:S02]  /*1b00*/  LDS.128 R16, [UR10+0x80] ;  /* 0x0000800aff107984 */ /* 0x000e240008000c00 */
[----:B-1----:R-:W-:Y:S01]  /*1b10*/  FADD.FTZ R24, R24, R9 ;  /* 0x0000000918187221 */ /* 0x002fe20000010000 */
[----:B------:R-:W-:-:S03]  /*1b20*/  FADD.FTZ R45, R45, R8 ;  /* 0x000000082d2d7221 */ /* 0x000fc60000010000 */
[----:B------:R-:W-:Y:S01]  /*1b30*/  FADD.FTZ R24, R24, R11 ;  /* 0x0000000b18187221 */ /* 0x000fe20000010000 */
[----:B------:R-:W-:Y:S02]  /*1b40*/  FADD.FTZ R45, R45, R10 ;  /* 0x0000000a2d2d7221 */ /* 0x000fe40000010000 */
[----:B------:R-:W1:Y:S02]  /*1b50*/  LDS.128 R8, [UR10+0x90] ;  /* 0x0000900aff087984 */ /* 0x000e640008000c00 */
[----:B--2---:R-:W-:Y:S01]  /*1b60*/  FADD.FTZ R45, R45, R20 ;  /* 0x000000142d2d7221 */ /* 0x004fe20000010000 */
[----:B------:R-:W-:Y:S02]  /*1b70*/  FADD.FTZ R20, R24, R21 ;  /* 0x0000001518147221 */ /* 0x000fe40000010000 */
[----:B------:R-:W2:Y:S01]  /*1b80*/  LDS.128 R24, [UR10+0xa0] ;  /* 0x0000a00aff187984 */ /* 0x000ea20008000c00 */
[----:B------:R-:W-:Y:S01]  /*1b90*/  FADD.FTZ R45, R45, R22 ;  /* 0x000000162d2d7221 */ /* 0x000fe20000010000 */
[----:B------:R-:W-:-:S02]  /*1ba0*/  FADD.FTZ R22, R20, R23 ;  /* 0x0000001714167221 */ /* 0x000fc40000010000 */
[----:B------:R-:W3:Y:S01]  /*1bb0*/  LDS.64 R20, [UR10+0xb0] ;  /* 0x0000b00aff147984 */ /* 0x000ee20008000a00 */
[----:B0-----:R-:W-:Y:S01]  /*1bc0*/  FADD.FTZ R45, R45, R16 ;  /* 0x000000102d2d7221 */ /* 0x001fe20000010000 */
[----:B------:R-:W-:-:S03]  /*1bd0*/  FADD.FTZ R22, R22, R17 ;  /* 0x0000001116167221 */ /* 0x000fc60000010000 */
[----:B------:R-:W-:Y:S01]  /*1be0*/  FADD.FTZ R45, R45, R18 ;  /* 0x000000122d2d7221 */ /* 0x000fe20000010000 */
[----:B------:R-:W-:-:S03]  /*1bf0*/  FADD.FTZ R22, R22, R19 ;  /* 0x0000001316167221 */ /* 0x000fc60000010000 */
[----:B-1----:R-:W-:Y:S01]  /*1c00*/  FADD.FTZ R45, R45, R8 ;  /* 0x000000082d2d7221 */ /* 0x002fe20000010000 */
[----:B------:R-:W-:-:S03]  /*1c10*/  FADD.FTZ R22, R22, R9 ;  /* 0x0000000916167221 */ /* 0x000fc60000010000 */
[----:B------:R-:W-:Y:S01]  /*1c20*/  FADD.FTZ R45, R45, R10 ;  /* 0x0000000a2d2d7221 */ /* 0x000fe20000010000 */
[----:B------:R-:W-:-:S03]  /*1c30*/  FADD.FTZ R22, R22, R11 ;  /* 0x0000000b16167221 */ /* 0x000fc60000010000 */
[----:B--2---:R-:W-:Y:S01]  /*1c40*/  FADD.FTZ R45, R45, R24 ;  /* 0x000000182d2d7221 */ /* 0x004fe20000010000 */
[----:B------:R-:W-:-:S03]  /*1c50*/  FADD.FTZ R22, R22, R25 ;  /* 0x0000001916167221 */ /* 0x000fc60000010000 */
[----:B------:R-:W-:Y:S01]  /*1c60*/  FADD.FTZ R45, R45, R26 ;  /* 0x0000001a2d2d7221 */ /* 0x000fe20000010000 */
[----:B------:R-:W-:-:S03]  /*1c70*/  FADD.FTZ R22, R22, R27 ;  /* 0x0000001b16167221 */ /* 0x000fc60000010000 */
[----:B---3--:R-:W-:Y:S01]  /*1c80*/  FADD.FTZ R8, R45, R20 ;  /* 0x000000142d087221 */ /* 0x008fe20000010000 */
[----:B------:R-:W-:-:S07]  /*1c90*/  FADD.FTZ R9, R22, R21 ;  /* 0x0000001516097221 */ /* 0x000fce0000010000 */
.L_x_9:
[----:B------:R-:W-:Y:S05]  /*1ca0*/  BSYNC B0 ;  /* 0x0000000000007941 */ /* 0x000fea0003800000 */
.L_x_8:
[----:B------:R-:W-:Y:S06]  /*1cb0*/  BAR.SYNC.DEFER_BLOCKING 0x0 ;  /* 0x0000000000007b1d */ /* 0x000fec0000010000 */
[----:B------:R-:W-:Y:S04]  /*1cc0*/  BSSY B0, `(.L_x_10) ;  /* 0x000004d000007945 */ /* 0x000fe80003800000 */
[----:B------:R-:W-:Y:S05]  /*1cd0*/  @P4 BRA `(.L_x_11) ;  /* 0x00000004002c4947 */ /* 0x000fea0003800000 */
[----:B------:R-:W1:Y:S04]  /*1ce0*/  LDS.128 R24, [R38+0x280] ;  /* 0x0002800026187984 */ /* 0x000e680000000c00 */
[----:B------:R-:W2:Y:S04]  /*1cf0*/  LDS.128 R16, [R38+0x500] ;  /* 0x0005000026107984 */ /* 0x000ea80000000c00 */
[----:B------:R-:W3:Y:S01]  /*1d00*/  LDS.128 R20, [R38+0x780] ;  /* 0x0007800026147984 */ /* 0x000ee20000000c00 */
[----:B-1----:R-:W-:Y:S01]  /*1d10*/  FADD.FTZ R45, R12, R24 ;  /* 0x000000180c2d7221 */ /* 0x002fe20000010000 */
[----:B------:R-:W-:Y:S01]  /*1d20*/  FADD.FTZ R12, R13, R25 ;  /* 0x000000190d0c7221 */ /* 0x000fe20000010000 */
[----:B------:R-:W-:Y:S01]  /*1d30*/  FADD.FTZ R11, R14, R26 ;  /* 0x0000001a0e0b7221 */ /* 0x000fe20000010000 */
[----:B------:R-:W-:Y:S01]  /*1d40*/  FADD.FTZ R10, R15, R27 ;  /* 0x0000001b0f0a7221 */ /* 0x000fe20000010000 */
[----:B--2---:R-:W-:Y:S01]  /*1d50*/  FADD.FTZ R45, R45, R16 ;  /* 0x000000102d2d7221 */ /* 0x004fe20000010000 */
[----:B------:R-:W1:Y:S01]  /*1d60*/  LDS.128 R24, [R38+0xa00] ;  /* 0x000a000026187984 */ /* 0x000e620000000c00 */
[----:B------:R-:W-:Y:S01]  /*1d70*/  FADD.FTZ R16, R12, R17 ;  /* 0x000000110c107221 */ /* 0x000fe20000010000 */
[----:B------:R-:W-:Y:S01]  /*1d80*/  FADD.FTZ R11, R11, R18 ;  /* 0x000000120b0b7221 */ /* 0x000fe20000010000 */
[----:B---3--:R-:W-:Y:S01]  /*1d90*/  FADD.FTZ R45, R45, R20 ;  /* 0x000000142d2d7221 */ /* 0x008fe20000010000 */
[----:B------:R-:W2:Y:S01]  /*1da0*/  LDS.128 R12, [R38+0xc80] ;  /* 0x000c8000260c7984 */ /* 0x000ea20000000c00 */
[----:B------:R-:W-:Y:S01]  /*1db0*/  FADD.FTZ R10, R10, R19 ;  /* 0x000000130a0a7221 */ /* 0x000fe20000010000 */
[----:B------:R-:W-:Y:S01]  /*1dc0*/  FADD.FTZ R20, R16, R21 ;  /* 0x0000001510147221 */ /* 0x000fe20000010000 */
[----:B------:R-:W-:Y:S01]  /*1dd0*/  FADD.FTZ R11, R11, R22 ;  /* 0x000000160b0b7221 */ /* 0x000fe20000010000 */
[----:B------:R-:W3:Y:S01]  /*1de0*/  LDS.128 R16, [R38+0xf00] ;  /* 0x000f000026107984 */ /* 0x000ee20000000c00 */
[----:B------:R-:W-:Y:S01]  /*1df0*/  FADD.FTZ R10, R10, R23 ;  /* 0x000000170a0a7221 */ /* 0x000fe20000010000 */
        /* <DEDUP_REMOVED lines=45> */
[----:B-1----:R-:W-:Y:S01]  /*20d0*/  FADD.FTZ R45, R45, R12 ;  /* 0x0000000c2d2d7221 */ /* 0x002fe20000010000 */
[----:B------:R-:W-:Y:S01]  /*20e0*/  FADD.FTZ R10, R10, R13 ;  /* 0x0000000d0a0a7221 */ /* 0x000fe20000010000 */
[----:B------:R-:W-:Y:S01]  /*20f0*/  FADD.FTZ R11, R11, R14 ;  /* 0x0000000e0b0b7221 */ /* 0x000fe20000010000 */
[----:B------:R-:W-:Y:S01]  /*2100*/  FADD.FTZ R44, R44, R15 ;  /* 0x0000000f2c2c7221 */ /* 0x000fe20000010000 */
[----:B--2---:R-:W-:Y:S01]  /*2110*/  FADD.FTZ R45, R45, R16 ;  /* 0x000000102d2d7221 */ /* 0x004fe20000010000 */
[----:B------:R-:W-:Y:S01]  /*2120*/  FADD.FTZ R10, R10, R17 ;  /* 0x000000110a0a7221 */ /* 0x000fe20000010000 */
[----:B------:R-:W-:Y:S01]  /*2130*/  FADD.FTZ R11, R11, R18 ;  /* 0x000000120b0b7221 */ /* 0x000fe20000010000 */
[----:B------:R-:W-:Y:S01]  /*2140*/  FADD.FTZ R44, R44, R19 ;  /* 0x000000132c2c7221 */ /* 0x000fe20000010000 */
[----:B---3--:R-:W-:Y:S01]  /*2150*/  FADD.FTZ R12, R45, R24 ;  /* 0x000000182d0c7221 */ /* 0x008fe20000010000 */
[----:B------:R-:W-:Y:S01]  /*2160*/  FADD.FTZ R13, R10, R25 ;  /* 0x000000190a0d7221 */ /* 0x000fe20000010000 */
[----:B------:R-:W-:Y:S01]  /*2170*/  FADD.FTZ R14, R11, R26 ;  /* 0x0000001a0b0e7221 */ /* 0x000fe20000010000 */
[----:B------:R-:W-:-:S07]  /*2180*/  FADD.FTZ R15, R44, R27 ;  /* 0x0000001b2c0f7221 */ /* 0x000fce0000010000 */
.L_x_11:
[----:B------:R-:W-:Y:S05]  /*2190*/  BSYNC B0 ;  /* 0x0000000000007941 */ /* 0x000fea0003800000 */
.L_x_10:
[----:B------:R-:W1:Y:S01]  /*21a0*/  LDC R18, c[0x0][0xc] ;  /* 0x00000300ff127b82 */ /* 0x000e620000000800 */
[----:B------:R-:W-:Y:S01]  /*21b0*/  IMAD R11, R2, 0x28, R39 ;  /* 0x00000028020b7824 */ /* 0x000fe200078e0227 */
[----:B------:R-:W-:Y:S06]  /*21c0*/  BSSY B0, `(.L_x_12) ;  /* 0x0000012000007945 */ /* 0x000fec0003800000 */
[----:B------:R-:W2:Y:S01]  /*21d0*/  LDC.64 R16, c[0x0][0x268] ;  /* 0x00009a00ff107b82 */ /* 0x000ea20000000a00 */
[----:B-1----:R-:W-:Y:S01]  /*21e0*/  ISETP.GE.U32.AND P0, PT, R18, 0x2, PT ;  /* 0x000000021200780c */ /* 0x002fe20003f06070 */
[----:B--2---:R-:W-:Y:S01]  /*21f0*/  IMAD.WIDE R16, R11, 0x4, R16 ;  /* 0x000000040b107825 */ /* 0x004fe200078e0210 */
[----:B------:R-:W-:Y:S11]  /*2200*/  @P4 BRA `(.L_x_13) ;  /* 0x0000000000344947 */ /* 0x000ff60003800000 */
[----:B------:R-:W1:Y:S01]  /*2210*/  LDC.64 R10, c[0x0][0x288] ;  /* 0x0000a200ff0a7b82 */ /* 0x000e620000000a00 */
[----:B------:R-:W-:Y:S01]  /*2220*/  MOV R25, UR5 ;  /* 0x0000000500197c02 */ /* 0x000fe20008000f00 */
[----:B------:R2:W-:Y:S01]  /*2230*/  REDG.E.ADD.F32.FTZ.RN.STRONG.GPU desc[UR12][R16.64], R12 ;  /* 0x0000000c100079a6 */ /* 0x0005e2000c10f38c */
[----:B------:R-:W-:Y:S02]  /*2240*/  MOV R21, UR6 ;  /* 0x0000000600157c02 */ /* 0x000fe40008000f00 */
[-C--:B------:R-:W-:Y:S02]  /*2250*/  LEA R24, P4, R25, R16.reuse, 0x2 ;  /* 0x0000001019187211 */ /* 0x080fe400078810ff */
[----:B------:R-:W-:Y:S02]  /*2260*/  LEA R20, P6, R21, R16, 0x2 ;  /* 0x0000001015147211 */ /* 0x000fe400078c10ff */
[C---:B------:R-:W-:Y:S02]  /*2270*/  IADD3.X R25, R17.reuse, UR7, RZ, P4, !PT ;  /* 0x0000000711197c10 */ /* 0x040fe4000a7fe4ff */
[----:B------:R-:W-:-:S03]  /*2280*/  IADD3.X R21, R17, UR8, RZ, P6, !PT ;  /* 0x0000000811157c10 */ /* 0x000fc6000b7fe4ff */
[----:B------:R2:W-:Y:S01]  /*2290*/  REDG.E.ADD.F32.FTZ.RN.STRONG.GPU desc[UR12][R24.64], R13 ;  /* 0x0000000d180079a6 */ /* 0x0005e2000c10f38c */
[----:B-1----:R-:W-:-:S04]  /*22a0*/  LEA R22, P5, R10, R16, 0x2 ;  /* 0x000000100a167211 */ /* 0x002fc800078a10ff */
[----:B------:R-:W-:-:S05]  /*22b0*/  LEA.HI.X R23, R10, R17, R11, 0x2, P5 ;  /* 0x000000110a177211 */ /* 0x000fca00028f140b */
[----:B------:R2:W-:Y:S04]  /*22c0*/  REDG.E.ADD.F32.FTZ.RN.STRONG.GPU desc[UR12][R22.64], R14 ;  /* 0x0000000e160079a6 */ /* 0x0005e8000c10f38c */
[----:B------:R2:W-:Y:S02]  /*22d0*/  REDG.E.ADD.F32.FTZ.RN.STRONG.GPU desc[UR12][R20.64], R15 ;  /* 0x0000000f140079a6 */ /* 0x0005e4000c10f38c */
.L_x_13:
[----:B------:R-:W-:Y:S05]  /*22e0*/  BSYNC B0 ;  /* 0x0000000000007941 */ /* 0x000fea0003800000 */
.L_x_12:
[----:B--2---:R-:W-:Y:S02]  /*22f0*/  PRMT R21, R35, 0x7632, R21 ;  /* 0x0000763223157816 */ /* 0x004fe40000000015 */
[----:B------:R-:W-:Y:S01]  /*2300*/  PRMT R20, R34, 0x7632, R20 ;  /* 0x0000763222147816 */ /* 0x000fe20000000014 */
[----:B------:R-:W-:Y:S06]  /*2310*/  @!P0 BRA `(.L_x_14) ;  /* 0x0000001000908947 */ /* 0x000fec0003800000 */
[----:B------:R-:W1:Y:S01]  /*2320*/  LDC R19, c[0x0][0x10] ;  /* 0x00000400ff137b82 */ /* 0x000e620000000800 */
[----:B------:R-:W2:Y:S01]  /*2330*/  S2R R2, SR_CTAID.Y ;  /* 0x0000000000027919 */ /* 0x000ea20000002600 */
[----:B------:R-:W-:-:S06]  /*2340*/  ULOP3.LUT UR10, UR4, 0x1, URZ, 0xc0, !UPT ;  /* 0x00000001040a7892 */ /* 0x000fcc000f8ec03f */
[----:B------:R-:W3:Y:S08]  /*2350*/  LDC.64 R10, c[0x0][0x258] ;  /* 0x00009600ff0a7b82 */ /* 0x000ef00000000a00 */
[----:B------:R-:W4:Y:S01]  /*2360*/  LDC.64 R24, c[0x0][0x260] ;  /* 0x00009800ff187b82 */ /* 0x000f220000000a00 */
[----:B-1----:R-:W-:-:S04]  /*2370*/  IMAD R13, R19, UR10, RZ ;  /* 0x0000000a130d7c24 */ /* 0x002fc8000f8e02ff */
[C---:B------:R-:W-:Y:S01]  /*2380*/  IMAD R12, R13.reuse, R18, RZ ;  /* 0x000000120d0c7224 */ /* 0x040fe200078e02ff */
[----:B--2---:R-:W-:-:S04]  /*2390*/  IADD3 R13, R13, R2, RZ ;  /* 0x000000020d0d7210 */ /* 0x004fc80007ffe0ff */
[----:B------:R-:W-:Y:S01]  /*23a0*/  SHF.L.U32 R15, R12, 0x1, RZ ;  /* 0x000000010c0f7819 */ /* 0x000fe200000006ff */
[----:B---3--:R-:W-:-:S04]  /*23b0*/  IMAD.WIDE.U32 R10, R13, 0x4, R10 ;  /* 0x000000040d0a7825 */ /* 0x008fc800078e000a */
[----:B----4-:R-:W-:Y:S01]  /*23c0*/  IMAD.WIDE R24, R15, 0x4, R24 ;  /* 0x000000040f187825 */ /* 0x010fe200078e0218 */
[----:B------:R-:W-:Y:S06]  /*23d0*/  @P2 BRA `(.L_x_15) ;  /* 0x0000000000682947 */ /* 0x000fec0003800000 */
[----:B------:R-:W1:Y:S01]  /*23e0*/  S2R R28, SR_LANEID ;  /* 0x00000000001c7919 */ /* 0x000e620000000000 */
[----:B------:R-:W-:Y:S01]  /*23f0*/  VOTEU.ANY UR11, UPT, PT ;  /* 0x00000000000b7886 */ /* 0x000fe200038e0100 */
[----:B------:R-:W-:Y:S01]  /*2400*/  ULOP3.LUT UP0, URZ, UR4, 0x2, URZ, 0xc0, !UPT ;  /* 0x00000002043f7892 */ /* 0x000fe2000f80c03f */
[----:B------:R-:W-:Y:S01]  /*2410*/  IMAD R13, R19, UR16, R2 ;  /* 0x00000010130d7c24 */ /* 0x000fe2000f8e0202 */
[----:B------:R-:W-:Y:S01]  /*2420*/  UFLO.U32 UR15, UR11 ;  /* 0x0000000b000f72bd */ /* 0x000fe200080e0000 */
[----:B------:R-:W-:Y:S01]  /*2430*/  UMOV UR10, 0x1 ;  /* 0x00000001000a7882 */ /* 0x000fe20000000000 */
[----:B------:R-:W-:Y:S01]  /*2440*/  UPOPC UR11, UR11 ;  /* 0x0000000b000b72bf */ /* 0x000fe20008000000 */
[----:B------:R-:W-:Y:S01]  /*2450*/  IMAD.WIDE.U32 R12, R13, 0x8, R24 ;  /* 0x000000080d0c7825 */ /* 0x000fe200078e0018 */
[----:B------:R-:W-:-:S04]  /*2460*/  USEL UR10, UR10, 0xffffffff, !UP0 ;  /* 0xffffffff0a0a7887 */ /* 0x000fc8000c000000 */
[----:B------:R-:W-:Y:S01]  /*2470*/  UIMAD UR10, UR10, UR11, URZ ;  /* 0x0000000b0a0a72a4 */ /* 0x000fe2000f8e023f */
[----:B------:R2:W-:Y:S05]  /*2480*/  STG.E.64 desc[UR12][R12.64], R8 ;  /* 0x000000080c007986 */ /* 0x0005ea000c101b0c */
[----:B------:R-:W-:Y:S02]  /*2490*/  MOV R17, UR10 ;  /* 0x0000000a00117c02 */ /* 0x000fe40008000f00 */
[----:B-1----:R-:W-:-:S13]  /*24a0*/  ISETP.EQ.U32.AND P0, PT, R28, UR15, PT ;  /* 0x0000000f1c007c0c */ /* 0x002fda000bf02070 */
[----:B------:R-:W-:Y:S06]  /*24b0*/  @P0 MEMBAR.ALL.GPU ;  /* 0x0000000000000992 */ /* 0x000fec000000a000 */
[----:B------:R-:W-:-:S00]  /*24c0*/  @P0 ERRBAR ;  /* 0x00000000000009ab */ /* 0x000fc00000000000 */
[----:B------:R-:W-:Y:S06]  /*24d0*/  @P0 CGAERRBAR ;  /* 0x00000000000005ab */ /* 0x000fec0000000000 */
[----:B------:R2:W-:Y:S01]  /*24e0*/  @P0 REDG.E.ADD.S32.STRONG.GPU desc[UR12][R10.64], R17 ;  /* 0x000000110a00098e */ /* 0x0005e2000c10e38c */
[----:B------:R-:W-:-:S04]  /*24f0*/  PLOP3.LUT P0, PT, PT, PT, UP0, 0x80, 0x0 ;  /* 0x000000000000781c */ /* 0x000fc80003f0f008 */
[----:B------:R-:W-:-:S04]  /*2500*/  SEL R15, R18, RZ, !P0 ;  /* 0x000000ff120f7207 */ /* 0x000fc80004000000 */
[----:B------:R-:W-:-:S13]  /*2510*/  ISETP.NE.AND P0, PT, R15, -0x1, PT ;  /* 0xffffffff0f00780c */ /* 0x000fda0003f05270 */
[----:B--2---:R-:W-:Y:S05]  /*2520*/  @!P0 BRA `(.L_x_15) ;  /* 0x0000000000148947 */ /* 0x004fea0003800000 */
.L_x_16:
[----:B------:R-:W2:Y:S04]  /*2530*/  LDG.E.STRONG.GPU R12, desc[UR12][R10.64] ;  /* 0x0000000c0a0c7981 */ /* 0x000ea8000c1ef900 */
[----:B--2---:R-:W-:Y:S01]  /*2540*/  CCTL.IVALL ;  /* 0x00000000ff00798f */ /* 0x004fe20002000000 */
[----:B------:R-:W-:Y:S05]  /*2550*/  YIELD ;  /* 0x0000000000007946 */ /* 0x000fea0003800000 */
[----:B------:R-:W-:-:S13]  /*2560*/  ISETP.NE.AND P0, PT, R12, R15, PT ;  /* 0x0000000f0c00720c */ /* 0x000fda0003f05270 */
[----:B------:R-:W-:Y:S05]  /*2570*/  @P0 BRA `(.L_x_16) ;  /* 0xfffffffc00ec0947 */ /* 0x000fea000383ffff */
.L_x_15:
[----:B------:R-:W-:Y:S01]  /*2580*/  ISETP.NE.AND P0, PT, R18, RZ, PT ;  /* 0x000000ff1200720c */ /* 0x000fe20003f05270 */
[----:B------:R-:W-:Y:S05]  /*2590*/  WARPSYNC.ALL ;  /* 0x0000000000007948 */ /* 0x000fea0003800000 */
[----:B------:R-:W-:Y:S07]  /*25a0*/  BAR.SYNC.DEFER_BLOCKING 0x0 ;  /* 0x0000000000007b1d */ /* 0x000fee0000010000 */
[----:B------:R-:W-:Y:S05]  /*25b0*/  @!P0 BRA `(.L_x_14) ;  /* 0x0000000c00e88947 */ /* 0x000fea0003800000 */
[----:B------:R-:W-:Y:S01]  /*25c0*/  IADD3 R10, R18, -0x1, RZ ;  /* 0xffffffff120a7810 */ /* 0x000fe20007ffe0ff */
[----:B------:R-:W-:-:S03]  /*25d0*/  HFMA2.MMA R23, -RZ, RZ, 0, 0 ;  /* 0x00000000ff177435 */ /* 0x000fc600000001ff */
[----:B------:R-:W-:-:S13]  /*25e0*/  ISETP.GE.U32.AND P0, PT, R10, 0x3, PT ;  /* 0x000000030a00780c */ /* 0x000fda0003f06070 */
[----:B------:R-:W-:Y:S05]  /*25f0*/  @!P0 BRA `(.L_x_17) ;  /* 0x0000000c00688947 */ /* 0x000fea0003800000 */
[----:B------:R-:W-:Y:S02]  /*2600*/  LOP3.LUT R11, R18, 0x3, RZ, 0xc0, !PT ;  /* 0x00000003120b7812 */ /* 0x000fe400078ec0ff */
[----:B------:R-:W-:Y:S02]  /*2610*/  MOV R23, RZ ;  /* 0x000000ff00177202 */ /* 0x000fe40000000f00 */
[----:B------:R-:W-:-:S04]  /*2620*/  IADD3 R22, -R11, R18, RZ ;  /* 0x000000120b167210 */ /* 0x000fc80007ffe1ff */
[----:B------:R-:W-:-:S13]  /*2630*/  ISETP.GT.AND P0, PT, R22, RZ, PT ;  /* 0x000000ff1600720c */ /* 0x000fda0003f04270 */
[----:B------:R-:W-:Y:S05]  /*2640*/  @!P0 BRA `(.L_x_18) ;  /* 0x0000000800d88947 */ /* 0x000fea0003800000 */
[----:B------:R-:W-:Y:S02]  /*2650*/  ISETP.GT.AND P4, PT, R22, 0xc, PT ;  /* 0x0000000c1600780c */ /* 0x000fe40003f84270 */
[----:B------:R-:W-:-:S11]  /*2660*/  PLOP3.LUT P0, PT, PT, PT, PT, 0x80, 0x0 ;  /* 0x000000000000781c */ /* 0x000fd60003f0f070 */
[----:B------:R-:W-:Y:S05]  /*2670*/  @!P4 BRA `(.L_x_19) ;  /* 0x0000000400d0c947 */ /* 0x000fea0003800000 */
[----:B------:R-:W-:-:S13]  /*2680*/  PLOP3.LUT P0, PT, PT, PT, PT, 0x8, 0x0 ;  /* 0x000000000000781c */ /* 0x000fda0003f0e170 */
.L_x_20:
[----:B------:R-:W-:-:S13]  /*2690*/  ISETP.EQ.OR P6, PT, R23, UR16, P2 ;  /* 0x0000001017007c0c */ /* 0x000fda00097c2670 */
[----:B------:R-:W-:-:S04]  /*26a0*/  @!P6 IMAD R11, R19, R23, R2 ;  /* 0x00000017130be224 */ /* 0x000fc800078e0202 */
[----:B------:R-:W-:-:S06]  /*26b0*/  @!P6 IMAD.WIDE.U32 R10, R11, 0x8, R24 ;  /* 0x000000080b0ae825 */ /* 0x000fcc00078e0018 */
[----:B------:R-:W0:Y:S01]  /*26c0*/  @!P6 LDG.E.64 R10, desc[UR12][R10.64] ;  /* 0x0000000c0a0ae981 */ /* 0x000e22000c1e1b00 */
[C---:B------:R-:W-:Y:S02]  /*26d0*/  IADD3 R13, R23.reuse, 0x1, RZ ;  /* 0x00000001170d7810 */ /* 0x040fe40007ffe0ff */
[----:B------:R-:W-:Y:S02]  /*26e0*/  IADD3 R15, R23, 0x2, RZ ;  /* 0x00000002170f7810 */ /* 0x000fe40007ffe0ff */
[----:B------:R-:W-:Y:S02]  /*26f0*/  ISETP.EQ.OR P4, PT, R13, UR16, P2 ;  /* 0x000000100d007c0c */ /* 0x000fe40009782670 */
[----:B------:R-:W-:Y:S02]  /*2700*/  ISETP.EQ.OR P5, PT, R15, UR16, P2 ;  /* 0x000000100f007c0c */ /* 0x000fe400097a2670 */
[----:B------:R-:W-:-:S09]  /*2710*/  IADD3 R14, R23, 0x3, RZ ;  /* 0x00000003170e7810 */ /* 0x000fd20007ffe0ff */
[C-C-:B------:R-:W-:Y:S02]  /*2720*/  @!P4 IMAD R13, R19.reuse, R13, R2.reuse ;  /* 0x0000000d130dc224 */ /* 0x140fe400078e0202 */
[----:B------:R-:W-:Y:S02]  /*2730*/  @!P5 IMAD R15, R19, R15, R2 ;  /* 0x0000000f130fd224 */ /* 0x000fe400078e0202 */
[----:B0-----:R-:W-:Y:S01]  /*2740*/  @!P6 FADD.FTZ R8, R8, R10 ;  /* 0x0000000a0808e221 */ /* 0x001fe20000010000 */
[----:B------:R-:W-:Y:S01]  /*2750*/  @!P6 FADD.FTZ R9, R9, R11 ;  /* 0x0000000b0909e221 */ /* 0x000fe20000010000 */
[----:B------:R-:W-:Y:S01]  /*2760*/  ISETP.EQ.OR P6, PT, R14, UR16, P2 ;  /* 0x000000100e007c0c */ /* 0x000fe200097c2670 */
[----:B------:R-:W-:-:S04]  /*2770*/  @!P4 IMAD.WIDE.U32 R10, R13, 0x8, R24 ;  /* 0x000000080d0ac825 */ /* 0x000fc800078e0018 */
[----:B------:R-:W-:Y:S02]  /*2780*/  @!P5 IMAD.WIDE.U32 R12, R15, 0x8, R24 ;  /* 0x000000080f0cd825 */ /* 0x000fe400078e0018 */
[----:B------:R-:W2:Y:S04]  /*2790*/  @!P4 LDG.E.64 R10, desc[UR12][R10.64] ;  /* 0x0000000c0a0ac981 */ /* 0x000ea8000c1e1b00 */
[----:B------:R-:W3:Y:S02]  /*27a0*/  @!P5 LDG.E.64 R12, desc[UR12][R12.64] ;  /* 0x0000000c0c0cd981 */ /* 0x000ee4000c1e1b00 */
[----:B------:R-:W-:-:S04]  /*27b0*/  @!P6 IMAD R15, R19, R14, R2 ;  /* 0x0000000e130fe224 */ /* 0x000fc800078e0202 */
[----:B------:R-:W-:-:S06]  /*27c0*/  @!P6 IMAD.WIDE.U32 R14, R15, 0x8, R24 ;  /* 0x000000080f0ee825 */ /* 0x000fcc00078e0018 */
[----:B------:R-:W4:Y:S01]  /*27d0*/  @!P6 LDG.E.64 R14, desc[UR12][R14.64] ;  /* 0x0000000c0e0ee981 */ /* 0x000f22000c1e1b00 */
[C---:B------:R-:W-:Y:S02]  /*27e0*/  IADD3 R16, R23.reuse, 0x4, RZ ;  /* 0x0000000417107810 */ /* 0x040fe40007ffe0ff */
[C---:B------:R-:W-:Y:S02]  /*27f0*/  IADD3 R17, R23.reuse, 0x5, RZ ;  /* 0x0000000517117810 */ /* 0x040fe40007ffe0ff */
[----:B------:R-:W-:Y:S01]  /*2800*/  IADD3 R26, R23, 0x6, RZ ;  /* 0x00000006171a7810 */ /* 0x000fe20007ffe0ff */
[----:B--2---:R-:W-:Y:S01]  /*2810*/  @!P4 FADD.FTZ R8, R8, R10 ;  /* 0x0000000a0808c221 */ /* 0x004fe20000010000 */
[----:B------:R-:W-:Y:S01]  /*2820*/  @!P4 FADD.FTZ R9, R9, R11 ;  /* 0x0000000b0909c221 */ /* 0x000fe20000010000 */
[----:B------:R-:W-:Y:S02]  /*2830*/  ISETP.EQ.OR P4, PT, R16, UR16, P2 ;  /* 0x0000001010007c0c */ /* 0x000fe40009782670 */
[----:B---3--:R-:W-:Y:S01]  /*2840*/  @!P5 FADD.FTZ R8, R8, R12 ;  /* 0x0000000c0808d221 */ /* 0x008fe20000010000 */
[----:B------:R-:W-:Y:S01]  /*2850*/  @!P5 FADD.FTZ R9, R9, R13 ;  /* 0x0000000d0909d221 */ /* 0x000fe20000010000 */
[----:B------:R-:W-:-:S09]  /*2860*/  ISETP.EQ.OR P5, PT, R17, UR16, P2 ;  /* 0x0000001011007c0c */ /* 0x000fd200097a2670 */
[----:B------:R-:W-:Y:S02]  /*2870*/  @!P4 IMAD R11, R19, R16, R2 ;  /* 0x00000010130bc224 */ /* 0x000fe400078e0202 */
[----:B----4-:R-:W-:Y:S01]  /*2880*/  @!P6 FADD.FTZ R8, R8, R14 ;  /* 0x0000000e0808e221 */ /* 0x010fe20000010000 */
[----:B------:R-:W-:Y:S01]  /*2890*/  @!P6 FADD.FTZ R9, R9, R15 ;  /* 0x0000000f0909e221 */ /* 0x000fe20000010000 */
[----:B------:R-:W-:Y:S01]  /*28a0*/  ISETP.EQ.OR P6, PT, R26, UR16, P2 ;  /* 0x000000101a007c0c */ /* 0x000fe200097c2670 */
[----:B------:R-:W-:-:S04]  /*28b0*/  @!P4 IMAD.WIDE.U32 R10, R11, 0x8, R24 ;  /* 0x000000080b0ac825 */ /* 0x000fc800078e0018 */
[----:B------:R-:W-:Y:S02]  /*28c0*/  @!P5 IMAD R13, R19, R17, R2 ;  /* 0x00000011130dd224 */ /* 0x000fe400078e0202 */
[----:B------:R-:W2:Y:S02]  /*28d0*/  @!P4 LDG.E.64 R10, desc[UR12][R10.64] ;  /* 0x0000000c0a0ac981 */ /* 0x000ea4000c1e1b00 */
[----:B------:R-:W-:-:S04]  /*28e0*/  @!P5 IMAD.WIDE.U32 R12, R13, 0x8, R24 ;  /* 0x000000080d0cd825 */ /* 0x000fc800078e0018 */
[----:B------:R-:W-:Y:S02]  /*28f0*/  @!P6 IMAD R15, R19, R26, R2 ;  /* 0x0000001a130fe224 */ /* 0x000fe400078e0202 */
[----:B------:R-:W3:Y:S02]  /*2900*/  @!P5 LDG.E.64 R12, desc[UR12][R12.64] ;  /* 0x0000000c0c0cd981 */ /* 0x000ee4000c1e1b00 */
        /* <DEDUP_REMOVED lines=65> */
[----:B------:R-:W-:Y:S02]  /*2d20*/  IADD3 R22, R22, -0x10, RZ ;  /* 0xfffffff016167810 */ /* 0x000fe40007ffe0ff */
[----:B------:R-:W-:Y:S01]  /*2d30*/  IADD3 R23, R23, 0x10, RZ ;  /* 0x0000001017177810 */ /* 0x000fe20007ffe0ff */
[----:B--2---:R-:W-:Y:S01]  /*2d40*/  @!P4 FADD.FTZ R8, R8, R10 ;  /* 0x0000000a0808c221 */ /* 0x004fe20000010000 */
[----:B------:R-:W-:Y:S01]  /*2d50*/  @!P4 FADD.FTZ R9, R9, R11 ;  /* 0x0000000b0909c221 */ /* 0x000fe20000010000 */
[----:B------:R-:W-:Y:S02]  /*2d60*/  ISETP.GT.AND P4, PT, R22, 0xc, PT ;  /* 0x0000000c1600780c */ /* 0x000fe40003f84270 */
[----:B---3--:R-:W-:Y:S01]  /*2d70*/  @!P5 FADD.FTZ R8, R8, R12 ;  /* 0x0000000c0808d221 */ /* 0x008fe20000010000 */
[----:B------:R-:W-:-:S03]  /*2d80*/  @!P5 FADD.FTZ R9, R9, R13 ;  /* 0x0000000d0909d221 */ /* 0x000fc60000010000 */
[----:B----4-:R-:W-:Y:S01]  /*2d90*/  @!P6 FADD.FTZ R8, R8, R14 ;  /* 0x0000000e0808e221 */ /* 0x010fe20000010000 */
[----:B------:R-:W-:-:S06]  /*2da0*/  @!P6 FADD.FTZ R9, R9, R15 ;  /* 0x0000000f0909e221 */ /* 0x000fcc0000010000 */
[----:B------:R-:W-:Y:S05]  /*2db0*/  @P4 BRA `(.L_x_20) ;  /* 0xfffffff800344947 */ /* 0x000fea000383ffff */
.L_x_19:
[----:B------:R-:W-:-:S13]  /*2dc0*/  ISETP.GT.AND P4, PT, R22, 0x4, PT ;  /* 0x000000041600780c */ /* 0x000fda0003f84270 */
[----:B------:R-:W-:Y:S05]  /*2dd0*/  @!P4 BRA `(.L_x_21) ;  /* 0x0000000000ecc947 */ /* 0x000fea0003800000 */
[C---:B------:R-:W-:Y:S02]  /*2de0*/  IADD3 R13, R23.reuse, 0x1, RZ ;  /* 0x00000001170d7810 */ /* 0x040fe40007ffe0ff */
[----:B------:R-:W-:Y:S02]  /*2df0*/  ISETP.EQ.OR P0, PT, R23, UR16, P2 ;  /* 0x0000001017007c0c */ /* 0x000fe40009702670 */
[----:B------:R-:W-:Y:S02]  /*2e00*/  ISETP.EQ.OR P5, PT, R13, UR16, P2 ;  /* 0x000000100d007c0c */ /* 0x000fe400097a2670 */
[C---:B------:R-:W-:Y:S02]  /*2e10*/  IADD3 R15, R23.reuse, 0x2, RZ ;  /* 0x00000002170f7810 */ /* 0x040fe40007ffe0ff */
[----:B------:R-:W-:Y:S02]  /*2e20*/  IADD3 R17, R23, 0x3, RZ ;  /* 0x0000000317117810 */ /* 0x000fe40007ffe0ff */
[----:B------:R-:W-:-:S02]  /*2e30*/  ISETP.EQ.OR P6, PT, R15, UR16, P2 ;  /* 0x000000100f007c0c */ /* 0x000fc400097c2670 */
[----:B------:R-:W-:-:S03]  /*2e40*/  ISETP.EQ.OR P4, PT, R17, UR16, P2 ;  /* 0x0000001011007c0c */ /* 0x000fc60009782670 */
[--C-:B------:R-:W-:Y:S02]  /*2e50*/  @!P0 IMAD R11, R23, R19, R2.reuse ;  /* 0x00000013170b8224 */ /* 0x100fe400078e0202 */
[----:B------:R-:W-:Y:S02]  /*2e60*/  @!P5 IMAD R13, R19, R13, R2 ;  /* 0x0000000d130dd224 */ /* 0x000fe400078e0202 */
[----:B------:R-:W-:-:S04]  /*2e70*/  @!P0 IMAD.WIDE.U32 R10, R11, 0x8, R24 ;  /* 0x000000080b0a8825 */ /* 0x000fc800078e0018 */
[----:B------:R-:W-:Y:S02]  /*2e80*/  @!P5 IMAD.WIDE.U32 R12, R13, 0x8, R24 ;  /* 0x000000080d0cd825 */ /* 0x000fe400078e0018 */
[----:B------:R-:W0:Y:S02]  /*2e90*/  @!P0 LDG.E.64 R10, desc[UR12][R10.64] ;  /* 0x0000000c0a0a8981 */ /* 0x000e24000c1e1b00 */
[C-C-:B------:R-:W-:Y:S02]  /*2ea0*/  @!P6 IMAD R15, R19.reuse, R15, R2.reuse ;  /* 0x0000000f130fe224 */ /* 0x140fe400078e0202 */
[----:B------:R-:W-:Y:S01]  /*2eb0*/  @!P4 IMAD R17, R19, R17, R2 ;  /* 0x000000111311c224 */ /* 0x000fe200078e0202 */
[----:B------:R-:W2:Y:S01]  /*2ec0*/  @!P5 LDG.E.64 R12, desc[UR12][R12.64] ;  /* 0x0000000c0c0cd981 */ /* 0x000ea2000c1e1b00 */
[----:B------:R-:W-:-:S04]  /*2ed0*/  @!P6 IMAD.WIDE.U32 R14, R15, 0x8, R24 ;  /* 0x000000080f0ee825 */ /* 0x000fc800078e0018 */
[----:B------:R-:W-:Y:S02]  /*2ee0*/  @!P4 IMAD.WIDE.U32 R16, R17, 0x8, R24 ;  /* 0x000000081110c825 */ /* 0x000fe400078e0018 */
[----:B------:R-:W3:Y:S04]  /*2ef0*/  @!P6 LDG.E.64 R14, desc[UR12][R14.64] ;  /* 0x0000000c0e0ee981 */ /* 0x000ee8000c1e1b00 */
[----:B------:R-:W4:Y:S01]  /*2f00*/  @!P4 LDG.E.64 R16, desc[UR12][R16.64] ;  /* 0x0000000c1010c981 */ /* 0x000f22000c1e1b00 */
[----:B------:R-:W-:Y:S01]  /*2f10*/  IADD3 R23, R23, 0x4, RZ ;  /* 0x0000000417177810 */ /* 0x000fe20007ffe0ff */
[----:B0-----:R-:W-:Y:S01]  /*2f20*/  @!P0 FADD.FTZ R8, R8, R10 ;  /* 0x0000000a08088221 */ /* 0x001fe20000010000 */
[----:B------:R-:W-:Y:S02]  /*2f30*/  @!P0 FADD.FTZ R9, R9, R11 ;  /* 0x0000000b09098221 */ /* 0x000fe40000010000 */
[----:B------:R-:W-:-:S02]  /*2f40*/  IADD3 R10, R23, 0x1, RZ ;  /* 0x00000001170a7810 */ /* 0x000fc40007ffe0ff */
[----:B------:R-:W-:Y:S01]  /*2f50*/  ISETP.EQ.OR P0, PT, R23, UR16, P2 ;  /* 0x0000001017007c0c */ /* 0x000fe20009702670 */
[----:B--2---:R-:W-:Y:S01]  /*2f60*/  @!P5 FADD.FTZ R8, R8, R12 ;  /* 0x0000000c0808d221 */ /* 0x004fe20000010000 */
[----:B------:R-:W-:Y:S01]  /*2f70*/  @!P5 FADD.FTZ R9, R9, R13 ;  /* 0x0000000d0909d221 */ /* 0x000fe20000010000 */
[----:B------:R-:W-:Y:S02]  /*2f80*/  IADD3 R12, R23, 0x2, RZ ;  /* 0x00000002170c7810 */ /* 0x000fe40007ffe0ff */
[----:B------:R-:W-:Y:S01]  /*2f90*/  ISETP.EQ.OR P5, PT, R10, UR16, P2 ;  /* 0x000000100a007c0c */ /* 0x000fe200097a2670 */
[----:B---3--:R-:W-:Y:S01]  /*2fa0*/  @!P6 FADD.FTZ R8, R8, R14 ;  /* 0x0000000e0808e221 */ /* 0x008fe20000010000 */
[----:B------:R-:W-:Y:S01]  /*2fb0*/  @!P6 FADD.FTZ R9, R9, R15 ;  /* 0x0000000f0909e221 */ /* 0x000fe20000010000 */
[----:B------:R-:W-:Y:S02]  /*2fc0*/  IADD3 R14, R23, 0x3, RZ ;  /* 0x00000003170e7810 */ /* 0x000fe40007ffe0ff */
[----:B------:R-:W-:Y:S01]  /*2fd0*/  ISETP.EQ.OR P6, PT, R12, UR16, P2 ;  /* 0x000000100c007c0c */ /* 0x000fe200097c2670 */
[----:B----4-:R-:W-:Y:S01]  /*2fe0*/  @!P4 FADD.FTZ R8, R8, R16 ;  /* 0x000000100808c221 */ /* 0x010fe20000010000 */
[----:B------:R-:W-:Y:S01]  /*2ff0*/  @!P4 FADD.FTZ R9, R9, R17 ;  /* 0x000000110909c221 */ /* 0x000fe20000010000 */
[----:B------:R-:W-:Y:S01]  /*3000*/  ISETP.EQ.OR P4, PT, R14, UR16, P2 ;  /* 0x000000100e007c0c */ /* 0x000fe20009782670 */
[----:B------:R-:W-:-:S04]  /*3010*/  @!P0 IMAD R11, R19, R23, R2 ;  /* 0x00000017130b8224 */ /* 0x000fc800078e0202 */
[----:B------:R-:W-:Y:S02]  /*3020*/  @!P5 IMAD R13, R19, R10, R2 ;  /* 0x0000000a130dd224 */ /* 0x000fe400078e0202 */
[----:B------:R-:W-:-:S04]  /*3030*/  @!P0 IMAD.WIDE.U32 R10, R11, 0x8, R24 ;  /* 0x000000080b0a8825 */ /* 0x000fc800078e0018 */
[----:B------:R-:W-:Y:S02]  /*3040*/  @!P6 IMAD R15, R19, R12, R2 ;  /* 0x0000000c130fe224 */ /* 0x000fe400078e0202 */
[----:B------:R-:W2:Y:S01]  /*3050*/  @!P0 LDG.E.64 R10, desc[UR12][R10.64] ;  /* 0x0000000c0a0a8981 */ /* 0x000ea2000c1e1b00 */
[----:B------:R-:W-:-:S04]  /*3060*/  @!P5 IMAD.WIDE.U32 R12, R13, 0x8, R24 ;  /* 0x000000080d0cd825 */ /* 0x000fc800078e0018 */
[----:B------:R-:W-:Y:S02]  /*3070*/  @!P4 IMAD R17, R19, R14, R2 ;  /* 0x0000000e1311c224 */ /* 0x000fe400078e0202 */
[--C-:B------:R-:W-:Y:S01]  /*3080*/  @!P6 IMAD.WIDE.U32 R14, R15, 0x8, R24.reuse ;  /* 0x000000080f0ee825 */ /* 0x100fe200078e0018 */
[----:B------:R-:W3:Y:S03]  /*3090*/  @!P5 LDG.E.64 R12, desc[UR12][R12.64] ;  /* 0x0000000c0c0cd981 */ /* 0x000ee6000c1e1b00 */
[----:B------:R-:W-:Y:S02]  /*30a0*/  @!P4 IMAD.WIDE.U32 R16, R17, 0x8, R24 ;  /* 0x000000081110c825 */ /* 0x000fe400078e0018 */
[----:B------:R-:W4:Y:S04]  /*30b0*/  @!P6 LDG.E.64 R14, desc[UR12][R14.64] ;  /* 0x0000000c0e0ee981 */ /* 0x000f28000c1e1b00 */
[----:B------:R-:W5:Y:S01]  /*30c0*/  @!P4 LDG.E.64 R16, desc[UR12][R16.64] ;  /* 0x0000000c1010c981 */ /* 0x000f62000c1e1b00 */
[----:B------:R-:W-:-:S02]  /*30d0*/  IADD3 R22, R22, -0x4, RZ ;  /* 0xfffffffc16167810 */ /* 0x000fc40007ffe0ff */
[----:B------:R-:W-:Y:S02]  /*30e0*/  IADD3 R23, R23, 0x4, RZ ;  /* 0x0000000417177810 */ /* 0x000fe40007ffe0ff */
[----:B------:R-:W-:Y:S01]  /*30f0*/  IADD3 R22, R22, -0x4, RZ ;  /* 0xfffffffc16167810 */ /* 0x000fe20007ffe0ff */
[----:B--2---:R-:W-:Y:S01]  /*3100*/  @!P0 FADD.FTZ R8, R8, R10 ;  /* 0x0000000a08088221 */ /* 0x004fe20000010000 */
[----:B------:R-:W-:-:S03]  /*3110*/  @!P0 FADD.FTZ R9, R9, R11 ;  /* 0x0000000b09098221 */ /* 0x000fc60000010000 */
[----:B---3--:R-:W-:Y:S01]  /*3120*/  @!P5 FADD.FTZ R8, R8, R12 ;  /* 0x0000000c0808d221 */ /* 0x008fe20000010000 */
[----:B------:R-:W-:-:S03]  /*3130*/  @!P5 FADD.FTZ R9, R9, R13 ;  /* 0x0000000d0909d221 */ /* 0x000fc60000010000 */
[----:B----4-:R-:W-:Y:S01]  /*3140*/  @!P6 FADD.FTZ R8, R8, R14 ;  /* 0x0000000e0808e221 */ /* 0x010fe20000010000 */
[----:B------:R-:W-:Y:S01]  /*3150*/  @!P6 FADD.FTZ R9, R9, R15 ;  /* 0x0000000f0909e221 */ /* 0x000fe20000010000 */
[----:B------:R-:W-:Y:S02]  /*3160*/  PLOP3.LUT P0, PT, PT, PT, PT, 0x8, 0x0 ;  /* 0x000000000000781c */ /* 0x000fe40003f0e170 */
[----:B-----5:R-:W-:Y:S01]  /*3170*/  @!P4 FADD.FTZ R8, R8, R16 ;  /* 0x000000100808c221 */ /* 0x020fe20000010000 */
[----:B------:R-:W-:-:S10]  /*3180*/  @!P4 FADD.FTZ R9, R9, R17 ;  /* 0x000000110909c221 */ /* 0x000fd40000010000 */
.L_x_21:
[----:B------:R-:W-:-:S13]  /*3190*/  ISETP.NE.OR P0, PT, R22, RZ, P0 ;  /* 0x000000ff1600720c */ /* 0x000fda0000705670 */
[----:B------:R-:W-:Y:S05]  /*31a0*/  @!P0 BRA `(.L_x_17) ;  /* 0x00000000007c8947 */ /* 0x000fea0003800000 */
.L_x_18:
[C---:B------:R-:W-:Y:S02]  /*31b0*/  ISETP.EQ.OR P5, PT, R23.reuse, UR16, P2 ;  /* 0x0000001017007c0c */ /* 0x040fe400097a2670 */
[C---:B------:R-:W-:Y:S02]  /*31c0*/  IADD3 R13, R23.reuse, 0x1, RZ ;  /* 0x00000001170d7810 */ /* 0x040fe40007ffe0ff */
[----:B------:R-:W-:Y:S02]  /*31d0*/  IADD3 R15, R23, 0x2, RZ ;  /* 0x00000002170f7810 */ /* 0x000fe40007ffe0ff */
[----:B------:R-:W-:Y:S02]  /*31e0*/  ISETP.EQ.OR P6, PT, R13, UR16, P2 ;  /* 0x000000100d007c0c */ /* 0x000fe400097c2670 */
[----:B------:R-:W-:Y:S02]  /*31f0*/  IADD3 R17, R23, 0x3, RZ ;  /* 0x0000000317117810 */ /* 0x000fe40007ffe0ff */
[----:B------:R-:W-:-:S02]  /*3200*/  ISETP.EQ.OR P4, PT, R15, UR16, P2 ;  /* 0x000000100f007c0c */ /* 0x000fc40009782670 */
[----:B------:R-:W-:Y:S01]  /*3210*/  ISETP.EQ.OR P0, PT, R17, UR16, P2 ;  /* 0x0000001011007c0c */ /* 0x000fe20009702670 */
[----:B------:R-:W-:-:S04]  /*3220*/  @!P5 IMAD R11, R19, R23, R2 ;  /* 0x00000017130bd224 */ /* 0x000fc800078e0202 */
[----:B------:R-:W-:-:S04]  /*3230*/  @!P5 IMAD.WIDE.U32 R10, R11, 0x8, R24 ;  /* 0x000000080b0ad825 */ /* 0x000fc800078e0018 */
[C-C-:B------:R-:W-:Y:S02]  /*3240*/  @!P6 IMAD R13, R19.reuse, R13, R2.reuse ;  /* 0x0000000d130de224 */ /* 0x140fe400078e0202 */
[----:B------:R-:W0:Y:S01]  /*3250*/  @!P5 LDG.E.64 R10, desc[UR12][R10.64] ;  /* 0x0000000c0a0ad981 */ /* 0x000e22000c1e1b00 */
[----:B------:R-:W-:Y:S02]  /*3260*/  @!P4 IMAD R15, R19, R15, R2 ;  /* 0x0000000f130fc224 */ /* 0x000fe400078e0202 */
[----:B------:R-:W-:-:S04]  /*3270*/  @!P6 IMAD.WIDE.U32 R12, R13, 0x8, R24 ;  /* 0x000000080d0ce825 */ /* 0x000fc800078e0018 */
[----:B------:R-:W-:Y:S02]  /*3280*/  @!P0 IMAD R17, R19, R17, R2 ;  /* 0x0000001113118224 */ /* 0x000fe400078e0202 */
[--C-:B------:R-:W-:Y:S01]  /*3290*/  @!P4 IMAD.WIDE.U32 R14, R15, 0x8, R24.reuse ;  /* 0x000000080f0ec825 */ /* 0x100fe200078e0018 */
[----:B------:R-:W2:Y:S03]  /*32a0*/  @!P6 LDG.E.64 R12, desc[UR12][R12.64] ;  /* 0x0000000c0c0ce981 */ /* 0x000ea6000c1e1b00 */
[----:B------:R-:W-:Y:S02]  /*32b0*/  @!P0 IMAD.WIDE.U32 R16, R17, 0x8, R24 ;  /* 0x0000000811108825 */ /* 0x000fe400078e0018 */
[----:B------:R-:W3:Y:S04]  /*32c0*/  @!P4 LDG.E.64 R14, desc[UR12][R14.64] ;  /* 0x0000000c0e0ec981 */ /* 0x000ee8000c1e1b00 */
[----:B------:R-:W4:Y:S01]  /*32d0*/  @!P0 LDG.E.64 R16, desc[UR12][R16.64] ;  /* 0x0000000c10108981 */ /* 0x000f22000c1e1b00 */
[----:B------:R-:W-:-:S02]  /*32e0*/  IADD3 R22, R22, -0x4, RZ ;  /* 0xfffffffc16167810 */ /* 0x000fc40007ffe0ff */
[----:B------:R-:W-:Y:S01]  /*32f0*/  IADD3 R23, R23, 0x4, RZ ;  /* 0x0000000417177810 */ /* 0x000fe20007ffe0ff */
[----:B0-----:R-:W-:Y:S01]  /*3300*/  @!P5 FADD.FTZ R8, R8, R10 ;  /* 0x0000000a0808d221 */ /* 0x001fe20000010000 */
[----:B------:R-:W-:Y:S01]  /*3310*/  @!P5 FADD.FTZ R9, R9, R11 ;  /* 0x0000000b0909d221 */ /* 0x000fe20000010000 */
[----:B------:R-:W-:Y:S02]  /*3320*/  ISETP.NE.AND P5, PT, R22, RZ, PT ;  /* 0x000000ff1600720c */ /* 0x000fe40003fa5270 */
[----:B--2---:R-:W-:Y:S01]  /*3330*/  @!P6 FADD.FTZ R8, R8, R12 ;  /* 0x0000000c0808e221 */ /* 0x004fe20000010000 */
[----:B------:R-:W-:-:S03]  /*3340*/  @!P6 FADD.FTZ R9, R9, R13 ;  /* 0x0000000d0909e221 */ /* 0x000fc60000010000 */
[----:B---3--:R-:W-:Y:S01]  /*3350*/  @!P4 FADD.FTZ R8, R8, R14 ;  /* 0x0000000e0808c221 */ /* 0x008fe20000010000 */
[----:B------:R-:W-:-:S03]  /*3360*/  @!P4 FADD.FTZ R9, R9, R15 ;  /* 0x0000000f0909c221 */ /* 0x000fc60000010000 */
[----:B----4-:R-:W-:Y:S01]  /*3370*/  @!P0 FADD.FTZ R8, R8, R16 ;  /* 0x0000001008088221 */ /* 0x010fe20000010000 */
[----:B------:R-:W-:Y:S02]  /*3380*/  @!P0 FADD.FTZ R9, R9, R17 ;  /* 0x0000001109098221 */ /* 0x000fe40000010000 */
[----:B------:R-:W-:Y:S05]  /*3390*/  @P5 BRA `(.L_x_18) ;  /* 0xfffffffc00845947 */ /* 0x000fea000383ffff */
.L_x_17:
[----:B------:R-:W-:-:S13]  /*33a0*/  LOP3.LUT P0, R18, R18, 0x3, RZ, 0xc0, !PT ;  /* 0x0000000312127812 */ /* 0x000fda000780c0ff */
[----:B------:R-:W-:Y:S05]  /*33b0*/  @!P0 BRA `(.L_x_14) ;  /* 0x0000000000688947 */ /* 0x000fea0003800000 */
[----:B------:R-:W-:Y:S01]  /*33c0*/  ISETP.EQ.OR P0, PT, R23, UR16, P2 ;  /* 0x0000001017007c0c */ /* 0x000fe20009702670 */
[----:B------:R-:W-:Y:S01]  /*33d0*/  BSSY B0, `(.L_x_22) ;  /* 0x0000008000007945 */ /* 0x000fe20003800000 */
[----:B------:R-:W-:-:S11]  /*33e0*/  ISETP.NE.AND P4, PT, R18, 0x1, PT ;  /* 0x000000011200780c */ /* 0x000fd60003f85270 */
[----:B------:R-:W-:Y:S05]  /*33f0*/  @P0 BRA `(.L_x_23) ;  /* 0x0000000000140947 */ /* 0x000fea0003800000 */
[----:B------:R-:W-:-:S04]  /*3400*/  IMAD R11, R19, R23, R2 ;  /* 0x00000017130b7224 */ /* 0x000fc800078e0202 */
[----:B------:R-:W-:-:S06]  /*3410*/  IMAD.WIDE.U32 R10, R11, 0x8, R24 ;  /* 0x000000080b0a7825 */ /* 0x000fcc00078e0018 */
[----:B------:R-:W0:Y:S02]  /*3420*/  LDG.E.64 R10, desc[UR12][R10.64] ;  /* 0x0000000c0a0a7981 */ /* 0x000e24000c1e1b00 */
[----:B0-----:R-:W-:Y:S01]  /*3430*/  FADD.FTZ R8, R8, R10 ;  /* 0x0000000a08087221 */ /* 0x001fe20000010000 */
[----:B------:R-:W-:-:S07]  /*3440*/  FADD.FTZ R9, R9, R11 ;  /* 0x0000000b09097221 */ /* 0x000fce0000010000 */
.L_x_23:
[----:B------:R-:W-:Y:S05]  /*3450*/  BSYNC B0 ;  /* 0x0000000000007941 */ /* 0x000fea0003800000 */
.L_x_22:
[----:B------:R-:W-:Y:S05]  /*3460*/  @!P4 BRA `(.L_x_14) ;  /* 0x00000000003cc947 */ /* 0x000fea0003800000 */
[C---:B------:R-:W-:Y:S02]  /*3470*/  IADD3 R10, R23.reuse, 0x2, RZ ;  /* 0x00000002170a7810 */ /* 0x040fe40007ffe0ff */
[----:B------:R-:W-:Y:S02]  /*3480*/  IADD3 R11, R23, 0x1, RZ ;  /* 0x00000001170b7810 */ /* 0x000fe40007ffe0ff */
[----:B------:R-:W-:Y:S02]  /*3490*/  ISETP.EQ.OR P0, PT, R10, UR16, P2 ;  /* 0x000000100a007c0c */ /* 0x000fe40009702670 */
[----:B------:R-:W-:Y:S02]  /*34a0*/  ISETP.EQ.OR P4, PT, R11, UR16, P2 ;  /* 0x000000100b007c0c */ /* 0x000fe40009782670 */
[----:B------:R-:W-:-:S11]  /*34b0*/  ISETP.EQ.OR P0, PT, R18, 0x2, P0 ;  /* 0x000000021200780c */ /* 0x000fd60000702670 */
[-CC-:B------:R-:W-:Y:S02]  /*34c0*/  @!P4 IMAD R11, R11, R19.reuse, R2.reuse ;  /* 0x000000130b0bc224 */ /* 0x180fe400078e0202 */
[----:B------:R-:W-:Y:S02]  /*34d0*/  @!P0 IMAD R19, R10, R19, R2 ;  /* 0x000000130a138224 */ /* 0x000fe400078e0202 */
[----:B------:R-:W-:-:S04]  /*34e0*/  @!P4 IMAD.WIDE.U32 R10, R11, 0x8, R24 ;  /* 0x000000080b0ac825 */ /* 0x000fc800078e0018 */
[----:B------:R-:W-:Y:S02]  /*34f0*/  @!P0 IMAD.WIDE.U32 R24, R19, 0x8, R24 ;  /* 0x0000000813188825 */ /* 0x000fe400078e0018 */
[----:B------:R-:W0:Y:S04]  /*3500*/  @!P4 LDG.E.64 R10, desc[UR12][R10.64] ;  /* 0x0000000c0a0ac981 */ /* 0x000e28000c1e1b00 */
[----:B------:R-:W2:Y:S01]  /*3510*/  @!P0 LDG.E.64 R24, desc[UR12][R24.64] ;  /* 0x0000000c18188981 */ /* 0x000ea2000c1e1b00 */
[----:B0-----:R-:W-:Y:S01]  /*3520*/  @!P4 FADD.FTZ R8, R8, R10 ;  /* 0x0000000a0808c221 */ /* 0x001fe20000010000 */
[----:B------:R-:W-:-:S03]  /*3530*/  @!P4 FADD.FTZ R9, R9, R11 ;  /* 0x0000000b0909c221 */ /* 0x000fc60000010000 */
[----:B--2---:R-:W-:Y:S01]  /*3540*/  @!P0 FADD.FTZ R8, R8, R24 ;  /* 0x0000001808088221 */ /* 0x004fe20000010000 */
[----:B------:R-:W-:-:S07]  /*3550*/  @!P0 FADD.FTZ R9, R9, R25 ;  /* 0x0000001909098221 */ /* 0x000fce0000010000 */
.L_x_14:
[----:B------:R-:W1:Y:S01]  /*3560*/  S2UR UR11, SR_CgaCtaId ;  /* 0x00000000000b79c3 */ /* 0x000e620000008800 */
[----:B------:R-:W-:Y:S01]  /*3570*/  UMOV UR10, 0x400 ;  /* 0x00000400000a7882 */ /* 0x000fe20000000000 */
[----:B------:R-:W-:Y:S02]  /*3580*/  SHF.L.U32 R35, R35, 0x10, RZ ;  /* 0x0000001023237819 */ /* 0x000fe400000006ff */
[----:B------:R-:W-:Y:S02]  /*3590*/  SHF.L.U32 R21, R21, 0x10, RZ ;  /* 0x0000001015157819 */ /* 0x000fe400000006ff */
[----:B------:R-:W-:Y:S01]  /*35a0*/  SHF.L.U32 R13, R34, 0x10, RZ ;  /* 0x00000010220d7819 */ /* 0x000fe200000006ff */
[----:B------:R-:W-:Y:S01]  /*35b0*/  FADD.FTZ R35, R35, -UR17 ;  /* 0x8000001123237e21 */ /* 0x000fe20008010000 */
[----:B------:R-:W-:Y:S01]  /*35c0*/  SHF.L.U32 R20, R20, 0x10, RZ ;  /* 0x0000001014147819 */ /* 0x000fe200000006ff */
[----:B------:R-:W-:Y:S02]  /*35d0*/  FADD.FTZ R21, R21, -UR17 ;  /* 0x8000001115157e21 */ /* 0x000fe40008010000 */
[----:B------:R-:W-:-:S02]  /*35e0*/  FMUL.FTZ R35, R35, UR14 ;  /* 0x0000000e23237c20 */ /* 0x000fc40008410000 */
[----:B------:R-:W-:Y:S01]  /*35f0*/  FMUL.FTZ R22, R21, UR14 ;  /* 0x0000000e15167c20 */ /* 0x000fe20008410000 */
[----:B-1----:R-:W-:-:S09]  /*3600*/  ULEA UR10, UR11, UR10, 0x18 ;  /* 0x0000000a0b0a7291 */ /* 0x002fd2000f8ec03f */
[----:B------:R-:W-:Y:S01]  /*3610*/  @!P2 STS.64 [UR10+0xc0], R8 ;  /* 0x0000c008ff00a988 */ /* 0x000fe20008000a0a */
[----:B------:R-:W-:Y:S06]  /*3620*/  BAR.SYNC.DEFER_BLOCKING 0x0 ;  /* 0x0000000000007b1d */ /* 0x000fec0000010000 */
[----:B------:R-:W1:Y:S01]  /*3630*/  LDS.64 R10, [UR10+0xc0] ;  /* 0x0000c00aff0a7984 */ /* 0x000e620008000a00 */
[----:B------:R-:W-:Y:S02]  /*3640*/  ULDC UR10, c[0x0][0x2bc] ;  /* 0x0000af00000a7ab9 */ /* 0x000fe40000000800 */
[----:B-1----:R-:W-:Y:S01]  /*3650*/  FMUL.FTZ R2, R10, UR10 ;  /* 0x0000000a0a027c20 */ /* 0x002fe20008410000 */
[C---:B------:R-:W-:Y:S01]  /*3660*/  PRMT R10, R36.reuse, 0x7632, R10 ;  /* 0x00007632240a7816 */ /* 0x040fe2000000000a */
[----:B------:R-:W-:Y:S01]  /*3670*/  FMUL.FTZ R11, R11, UR10 ;  /* 0x0000000a0b0b7c20 */ /* 0x000fe20008410000 */
[----:B------:R-:W-:-:S02]  /*3680*/  SHF.L.U32 R36, R36, 0x10, RZ ;  /* 0x0000001024247819 */ /* 0x000fc400000006ff */
[----:B0-----:R-:W-:Y:S01]  /*3690*/  SHF.L.U32 R8, R10, 0x10, RZ ;  /* 0x000000100a087819 */ /* 0x001fe200000006ff */
        /* <DEDUP_REMOVED lines=19> */
.L_x_24:
[----:B------:R-:W-:Y:S04]  /*37d0*/  BSSY B0, `(.L_x_25) ;  /* 0x0000014000007945 */ /* 0x000fe80003800000 */
[----:B------:R-:W-:Y:S05]  /*37e0*/  @!P1 BRA `(.L_x_26) ;  /* 0x0000000000489947 */ /* 0x000fea0003800000 */
[C-C-:B------:R-:W-:Y:S01]  /*37f0*/  FFMA.FTZ R10, R2.reuse, R35, R11.reuse ;  /* 0x00000023020a7223 */ /* 0x140fe2000001000b */
[----:B------:R-:W-:Y:S01]  /*3800*/  ULDC.64 UR10, c[0x0][0x288] ;  /* 0x0000a200000a7ab9 */ /* 0x000fe20000000a00 */
[----:B------:R-:W-:Y:S01]  /*3810*/  MOV R12, R40 ;  /* 0x00000028000c7202 */ /* 0x000fe20000000f00 */
[----:B------:R-:W-:Y:S01]  /*3820*/  FFMA.FTZ R9, R2, R22, R11 ;  /* 0x0000001602097223 */ /* 0x000fe2000001000b */
[----:B------:R-:W-:Y:S01]  /*3830*/  FFMA.FTZ R10, R13, R6, -R10 ;  /* 0x000000060d0a7223 */ /* 0x000fe2000001080a */
[----:B------:R-:W-:Y:S01]  /*3840*/  MOV R13, R43 ;  /* 0x0000002b000d7202 */ /* 0x000fe20000000f00 */
[----:B------:R-:W-:Y:S02]  /*3850*/  IMAD R14, R3, UR10, RZ ;  /* 0x0000000a030e7c24 */ /* 0x000fe4000f8e02ff */
[----:B------:R-:W-:Y:S01]  /*3860*/  FFMA.FTZ R9, R20, R7, -R9 ;  /* 0x0000000714097223 */ /* 0x000fe20000010809 */
[----:B------:R-:W-:Y:S01]  /*3870*/  FMUL.FTZ R10, R10, UR14 ;  /* 0x0000000e0a0a7c20 */ /* 0x000fe20008410000 */
[----:B------:R-:W-:-:S04]  /*3880*/  IMAD.WIDE.U32 R12, R37, UR10, R12 ;  /* 0x0000000a250c7c25 */ /* 0x000fc8000f8e000c */
[----:B------:R-:W-:Y:S01]  /*3890*/  FMUL.FTZ R9, R9, UR14 ;  /* 0x0000000e09097c20 */ /* 0x000fe20008410000 */
[----:B------:R-:W-:Y:S01]  /*38a0*/  IMAD R15, R37, UR11, R14 ;  /* 0x0000000b250f7c24 */ /* 0x000fe2000f8e020e */
[----:B------:R-:W-:-:S03]  /*38b0*/  ULDC.64 UR10, c[0x0][0x210] ;  /* 0x00008400000a7ab9 */ /* 0x000fc60000000a00 */
[----:B------:R-:W-:Y:S02]  /*38c0*/  F2FP.BF16.F32.PACK_AB R9, R9, R10 ;  /* 0x0000000a0909723e */ /* 0x000fe400000010ff */
[----:B------:R-:W-:Y:S02]  /*38d0*/  LEA R14, P0, R12, UR10, 0x1 ;  /* 0x0000000a0c0e7c11 */ /* 0x000fe4000f8008ff */
[----:B------:R-:W-:-:S04]  /*38e0*/  IADD3 R15, R13, R15, RZ ;  /* 0x0000000f0d0f7210 */ /* 0x000fc80007ffe0ff */
[----:B------:R-:W-:-:S05]  /*38f0*/  LEA.HI.X R15, R12, UR11, R15, 0x1, P0 ;  /* 0x0000000b0c0f7c11 */ /* 0x000fca00080f0c0f */
[----:B------:R0:W-:Y:S02]  /*3900*/  STG.E desc[UR12][R14.64], R9 ;  /* 0x000000090e007986 */ /* 0x0001e4000c10190c */
.L_x_26:
[----:B------:R-:W-:Y:S05]  /*3910*/  BSYNC B0 ;  /* 0x0000000000007941 */ /* 0x000fea0003800000 */
.L_x_25:
[C---:B0-----:R-:W-:Y:S01]  /*3920*/  PRMT R14, R33.reuse, 0x7632, R14 ;  /* 0x00007632210e7816 */ /* 0x041fe2000000000e */
[----:B------:R-:W-:Y:S01]  /*3930*/  FADD.FTZ R15, R36, -UR17 ;  /* 0x80000011240f7e21 */ /* 0x000fe20008010000 */
[----:B------:R-:W-:Y:S01]  /*3940*/  FADD.FTZ R8, R8, -UR17 ;  /* 0x8000001108087e21 */ /* 0x000fe20008010000 */
[----:B------:R-:W-:Y:S02]  /*3950*/  SHF.L.U32 R33, R33, 0x10, RZ ;  /* 0x0000001021217819 */ /* 0x000fe400000006ff */
[----:B------:R-:W-:Y:S01]  /*3960*/  IADD3 R12, R37, 0x10, RZ ;  /* 0x00000010250c7810 */ /* 0x000fe20007ffe0ff */
[----:B------:R-:W-:Y:S01]  /*3970*/  FMUL.FTZ R15, R15, UR14 ;  /* 0x0000000e0f0f7c20 */ /* 0x000fe20008410000 */
[----:B------:R-:W-:Y:S01]  /*3980*/  IADD3 R10, R37, 0x20, RZ ;  /* 0x00000020250a7810 */ /* 0x000fe20007ffe0ff */
[----:B------:R-:W-:Y:S01]  /*3990*/  FMUL.FTZ R16, R8, UR14 ;  /* 0x0000000e08107c20 */ /* 0x000fe20008410000 */
        /* <DEDUP_REMOVED lines=20> */
.L_x_27:
[----:B------:R-:W-:Y:S01]  /*3ae0*/  ULDC.64 UR10, c[0x0][0x290] ;  /* 0x0000a400000a7ab9 */ /* 0x000fe20000000a00 */
[----:B------:R-:W-:Y:S01]  /*3af0*/  SHF.R.S32.HI R17, RZ, 0x1f, R12 ;  /* 0x0000001fff117819 */ /* 0x000fe2000001140c */
[----:B------:R-:W-:Y:S01]  /*3b00*/  ULDC.64 UR18, c[0x0][0x290] ;  /* 0x0000a40000127ab9 */ /* 0x000fe20000000a00 */
[----:B------:R-:W-:Y:S01]  /*3b10*/  ISETP.GE.U32.AND P0, PT, R12, UR10, PT ;  /* 0x0000000a0c007c0c */ /* 0x000fe2000bf06070 */
[----:B------:R-:W-:Y:S01]  /*3b20*/  BSSY B0, `(.L_x_28) ;  /* 0x000001d000007945 */ /* 0x000fe20003800000 */
[----:B------:R-:W-:Y:S02]  /*3b30*/  ISETP.GE.U32.AND P4, PT, R10, UR18, PT ;  /* 0x000000120a007c0c */ /* 0x000fe4000bf86070 */
[----:B------:R-:W-:Y:S02]  /*3b40*/  SHF.R.S32.HI R13, RZ, 0x1f, R10 ;  /* 0x0000001fff0d7819 */ /* 0x000fe4000001140a */
[----:B------:R-:W-:Y:S02]  /*3b50*/  ISETP.GE.AND.EX P2, PT, R17, UR11, PT, P0 ;  /* 0x0000000b11007c0c */ /* 0x000fe4000bf46300 */
[----:B------:R-:W-:-:S02]  /*3b60*/  ISETP.GE.AND.EX P0, PT, R13, UR19, PT, P4 ;  /* 0x000000130d007c0c */ /* 0x000fc4000bf06340 */
[----:B------:R-:W-:Y:S02]  /*3b70*/  ISETP.GT.U32.OR P4, PT, R39, 0x27f, P2 ;  /* 0x0000027f2700780c */ /* 0x000fe40001784470 */
[----:B------:R-:W-:-:S04]  /*3b80*/  IADD3 R8, R37, 0x30, RZ ;  /* 0x0000003025087810 */ /* 0x000fc80007ffe0ff */
[----:B------:R-:W-:Y:S02]  /*3b90*/  ISETP.GE.U32.AND P5, PT, R8, UR18, PT ;  /* 0x0000001208007c0c */ /* 0x000fe4000bfa6070 */
[----:B------:R-:W-:-:S04]  /*3ba0*/  SHF.R.S32.HI R9, RZ, 0x1f, R8 ;  /* 0x0000001fff097819 */ /* 0x000fc80000011408 */
[----:B------:R-:W-:Y:S01]  /*3bb0*/  ISETP.GE.AND.EX P2, PT, R9, UR19, PT, P5 ;  /* 0x0000001309007c0c */ /* 0x000fe2000bf46350 */
[----:B------:R-:W-:-:S12]  /*3bc0*/  @P4 BRA `(.L_x_29) ;  /* 0x0000000000484947 */ /* 0x000fd80003800000 */
[C-C-:B------:R-:W-:Y:S01]  /*3bd0*/  FFMA.FTZ R18, R2.reuse, R15, R11.reuse ;  /* 0x0000000f02127223 */ /* 0x140fe2000001000b */
[----:B------:R-:W-:Y:S01]  /*3be0*/  FFMA.FTZ R15, R2, R16, R11 ;  /* 0x00000010020f7223 */ /* 0x000fe2000001000b */
[----:B------:R-:W-:Y:S02]  /*3bf0*/  ULDC.64 UR10, c[0x0][0x288] ;  /* 0x0000a200000a7ab9 */ /* 0x000fe40000000a00 */
[----:B------:R-:W-:Y:S02]  /*3c00*/  IMAD R17, R17, UR10, RZ ;  /* 0x0000000a11117c24 */ /* 0x000fe4000f8e02ff */
[----:B------:R-:W-:Y:S01]  /*3c10*/  FFMA.FTZ R16, R14, R7, -R15 ;  /* 0x000000070e107223 */ /* 0x000fe2000001080f */
[----:B------:R-:W-:Y:S01]  /*3c20*/  MOV R14, R40 ;  /* 0x00000028000e7202 */ /* 0x000fe20000000f00 */
[----:B------:R-:W-:Y:S01]  /*3c30*/  FFMA.FTZ R18, R33, R6, -R18 ;  /* 0x0000000621127223 */ /* 0x000fe20000010812 */
[----:B------:R-:W-:Y:S01]  /*3c40*/  MOV R15, R43 ;  /* 0x0000002b000f7202 */ /* 0x000fe20000000f00 */
[----:B------:R-:W-:-:S02]  /*3c50*/  IMAD R17, R12, UR11, R17 ;  /* 0x0000000b0c117c24 */ /* 0x000fc4000f8e0211 */
[----:B------:R-:W-:Y:S01]  /*3c60*/  FMUL.FTZ R19, R18, UR14 ;  /* 0x0000000e12137c20 */ /* 0x000fe20008410000 */
[----:B------:R-:W-:Y:S01]  /*3c70*/  IMAD.WIDE.U32 R14, R12, UR10, R14 ;  /* 0x0000000a0c0e7c25 */ /* 0x000fe2000f8e000e */
[----:B------:R-:W-:-:S03]  /*3c80*/  ULDC.64 UR10, c[0x0][0x210] ;  /* 0x00008400000a7ab9 */ /* 0x000fc60000000a00 */
[----:B------:R-:W-:Y:S01]  /*3c90*/  FMUL.FTZ R12, R16, UR14 ;  /* 0x0000000e100c7c20 */ /* 0x000fe20008410000 */
[----:B------:R-:W-:Y:S02]  /*3ca0*/  LEA R16, P4, R14, UR10, 0x1 ;  /* 0x0000000a0e107c11 */ /* 0x000fe4000f8808ff */
[----:B------:R-:W-:Y:S02]  /*3cb0*/  IADD3 R17, R15, R17, RZ ;  /* 0x000000110f117210 */ /* 0x000fe40007ffe0ff */
[----:B------:R-:W-:Y:S02]  /*3cc0*/  F2FP.BF16.F32.PACK_AB R15, R12, R19 ;  /* 0x000000130c0f723e */ /* 0x000fe400000010ff */
[----:B------:R-:W-:-:S05]  /*3cd0*/  LEA.HI.X R17, R14, UR11, R17, 0x1, P4 ;  /* 0x0000000b0e117c11 */ /* 0x000fca000a0f0c11 */
[----:B------:R0:W-:Y:S02]  /*3ce0*/  STG.E desc[UR12][R16.64], R15 ;  /* 0x0000000f10007986 */ /* 0x0001e4000c10190c */
.L_x_29:
[----:B------:R-:W-:Y:S05]  /*3cf0*/  BSYNC B0 ;  /* 0x0000000000007941 */ /* 0x000fea0003800000 */
.L_x_28:
[C---:B------:R-:W-:Y:S02]  /*3d00*/  PRMT R12, R31.reuse, 0x7632, R12 ;  /* 0x000076321f0c7816 */ /* 0x040fe4000000000c */
[----:B------:R-:W-:Y:S02]  /*3d10*/  SHF.L.U32 R31, R31, 0x10, RZ ;  /* 0x000000101f1f7819 */ /* 0x000fe400000006ff */
[----:B------:R-:W-:Y:S02]  /*3d20*/  SHF.L.U32 R12, R12, 0x10, RZ ;  /* 0x000000100c0c7819 */ /* 0x000fe400000006ff */
[----:B------:R-:W-:Y:S01]  /*3d30*/  PRMT R14, R30, 0x7632, R14 ;  /* 0x000076321e0e7816 */ /* 0x000fe2000000000e */
[----:B------:R-:W-:Y:S01]  /*3d40*/  FADD.FTZ R31, R31, -UR17 ;  /* 0x800000111f1f7e21 */ /* 0x000fe20008010000 */
[----:B0-----:R-:W-:Y:S01]  /*3d50*/  PRMT R17, R32, 0x7632, R17 ;  /* 0x0000763220117816 */ /* 0x001fe20000000011 */
[----:B------:R-:W-:Y:S01]  /*3d60*/  FADD.FTZ R16, R12, -UR17 ;  /* 0x800000110c107e21 */ /* 0x000fe20008010000 */
[----:B------:R-:W-:Y:S01]  /*3d70*/  SHF.L.U32 R15, R30, 0x10, RZ ;  /* 0x000000101e0f7819 */ /* 0x000fe200000006ff */
[----:B------:R-:W-:Y:S01]  /*3d80*/  FMUL.FTZ R31, R31, UR14 ;  /* 0x0000000e1f1f7c20 */ /* 0x000fe20008410000 */
[----:B------:R-:W-:Y:S01]  /*3d90*/  ISETP.GT.U32.OR P0, PT, R39, 0x27f, P0 ;  /* 0x0000027f2700780c */ /* 0x000fe20000704470 */
[----:B------:R-:W-:Y:S01]  /*3da0*/  FMUL.FTZ R26, R16, UR14 ;  /* 0x0000000e101a7c20 */ /* 0x000fe20008410000 */
[----:B------:R-:W-:-:S02]  /*3db0*/  SHF.L.U32 R32, R32, 0x10, RZ ;  /* 0x0000001020207819 */ /* 0x000fc400000006ff */
        /* <DEDUP_REMOVED lines=21> */
.L_x_30:
[----:B------:R-:W-:Y:S04]  /*3f10*/  BSSY B0, `(.L_x_31) ;  /* 0x0000014000007945 */ /* 0x000fe80003800000 */
[----:B------:R-:W-:Y:S05]  /*3f20*/  @P0 BRA `(.L_x_32) ;  /* 0x0000000000480947 */ /* 0x000fea0003800000 */
[C-C-:B------:R-:W-:Y:S01]  /*3f30*/  FFMA.FTZ R16, R2.reuse, R31, R11.reuse ;  /* 0x0000001f02107223 */ /* 0x140fe2000001000b */
[----:B------:R-:W-:Y:S01]  /*3f40*/  FFMA.FTZ R17, R2, R26, R11 ;  /* 0x0000001a02117223 */ /* 0x000fe2000001000b */
[----:B------:R-:W-:Y:S02]  /*3f50*/  ULDC.64 UR10, c[0x0][0x288] ;  /* 0x0000a200000a7ab9 */ /* 0x000fe40000000a00 */
[----:B------:R-:W-:Y:S01]  /*3f60*/  FFMA.FTZ R16, R15, R6, -R16 ;  /* 0x000000060f107223 */ /* 0x000fe20000010810 */
[----:B------:R-:W-:Y:S01]  /*3f70*/  FFMA.FTZ R17, R14, R7, -R17 ;  /* 0x000000070e117223 */ /* 0x000fe20000010811 */
[----:B------:R-:W-:Y:S01]  /*3f80*/  MOV R14, R40 ;  /* 0x00000028000e7202 */ /* 0x000fe20000000f00 */
[----:B------:R-:W-:Y:S01]  /*3f90*/  IMAD R13, R13, UR10, RZ ;  /* 0x0000000a0d0d7c24 */ /* 0x000fe2000f8e02ff */
[----:B------:R-:W-:-:S03]  /*3fa0*/  MOV R15, R43 ;  /* 0x0000002b000f7202 */ /* 0x000fc60000000f00 */
[----:B------:R-:W-:Y:S02]  /*3fb0*/  IMAD R19, R10, UR11, R13 ;  /* 0x0000000b0a137c24 */ /* 0x000fe4000f8e020d */
        /* <DEDUP_REMOVED lines=9> */
.L_x_32:
[----:B------:R-:W-:Y:S05]  /*4050*/  BSYNC B0 ;  /* 0x0000000000007941 */ /* 0x000fea0003800000 */
.L_x_31:
[----:B------:R-:W-:Y:S01]  /*4060*/  PRMT R10, R29, 0x7632, R10 ;  /* 0x000076321d0a7816 */ /* 0x000fe2000000000a */
[----:B------:R-:W-:Y:S01]  /*4070*/  FADD.FTZ R32, R32, -UR17 ;  /* 0x8000001120207e21 */ /* 0x000fe20008010000 */
[----:B------:R-:W-:Y:S01]  /*4080*/  FADD.FTZ R12, R12, -UR17 ;  /* 0x800000110c0c7e21 */ /* 0x000fe20008010000 */
[----:B------:R-:W-:Y:S02]  /*4090*/  ISETP.GT.U32.OR P2, PT, R39, 0x27f, P2 ;  /* 0x0000027f2700780c */ /* 0x000fe40001744470 */
[----:B------:R-:W-:Y:S01]  /*40a0*/  SHF.L.U32 R29, R29, 0x10, RZ ;  /* 0x000000101d1d7819 */ /* 0x000fe200000006ff */
[----:B------:R-:W-:Y:S01]  /*40b0*/  FMUL.FTZ R21, R32, UR14 ;  /* 0x0000000e20157c20 */ /* 0x000fe20008410000 */
[----:B------:R-:W-:Y:S01]  /*40c0*/  SHF.L.U32 R10, R10, 0x10, RZ ;  /* 0x000000100a0a7819 */ /* 0x000fe200000006ff */
[----:B------:R-:W-:Y:S01]  /*40d0*/  FMUL.FTZ R20, R12, UR14 ;  /* 0x0000000e0c147c20 */ /* 0x000fe20008410000 */
[----:B------:R-:W-:Y:S07]  /*40e0*/  @!P3 BRA `(.L_x_33) ;  /* 0x000000000048b947 */ /* 0x000fee0003800000 */
        /* <DEDUP_REMOVED lines=18> */
.L_x_33:
[----:B------:R-:W-:Y:S04]  /*4210*/  BSSY B0, `(.L_x_34) ;  /* 0x0000013000007945 */ /* 0x000fe80003800000 */
[----:B------:R-:W-:Y:S05]  /*4220*/  @P2 BRA `(.L_x_35) ;  /* 0x0000000000442947 */ /* 0x000fea0003800000 */
[----:B------:R-:W-:Y:S01]  /*4230*/  ULDC.64 UR10, c[0x0][0x288] ;  /* 0x0000a200000a7ab9 */ /* 0x000fe20000000a00 */
[C-C-:B------:R-:W-:Y:S01]  /*4240*/  FFMA.FTZ R4, R2.reuse, R21, R11.reuse ;  /* 0x0000001502047223 */ /* 0x140fe2000001000b */
[----:B------:R-:W-:Y:S01]  /*4250*/  MOV R41, R43 ;  /* 0x0000002b00297202 */ /* 0x000fe20000000f00 */
[----:B------:R-:W-:Y:S01]  /*4260*/  FFMA.FTZ R11, R2, R20, R11 ;  /* 0x00000014020b7223 */ /* 0x000fe2000001000b */
[----:B------:R-:W-:Y:S02]  /*4270*/  IMAD R9, R9, UR10, RZ ;  /* 0x0000000a09097c24 */ /* 0x000fe4000f8e02ff */
[----:B------:R-:W-:Y:S01]  /*4280*/  FFMA.FTZ R4, R29, R6, -R4 ;  /* 0x000000061d047223 */ /* 0x000fe20000010804 */
[----:B------:R-:W-:Y:S01]  /*4290*/  FFMA.FTZ R11, R10, R7, -R11 ;  /* 0x000000070a0b7223 */ /* 0x000fe2000001080b */
[----:B------:R-:W-:-:S04]  /*42a0*/  IMAD.WIDE.U32 R40, R8, UR10, R40 ;  /* 0x0000000a08287c25 */ /* 0x000fc8000f8e0028 */
[----:B------:R-:W-:Y:S01]  /*42b0*/  FMUL.FTZ R7, R4, UR14 ;  /* 0x0000000e04077c20 */ /* 0x000fe20008410000 */
[----:B------:R-:W-:Y:S01]  /*42c0*/  FMUL.FTZ R2, R11, UR14 ;  /* 0x0000000e0b027c20 */ /* 0x000fe20008410000 */
[----:B------:R-:W-:Y:S01]  /*42d0*/  IMAD R9, R8, UR11, R9 ;  /* 0x0000000b08097c24 */ /* 0x000fe2000f8e0209 */
[----:B------:R-:W-:Y:S02]  /*42e0*/  ULDC.64 UR10, c[0x0][0x210] ;  /* 0x00008400000a7ab9 */ /* 0x000fe40000000a00 */
[----:B------:R-:W-:Y:S02]  /*42f0*/  LEA R4, P0, R40, UR10, 0x1 ;  /* 0x0000000a28047c11 */ /* 0x000fe4000f8008ff */
[----:B------:R-:W-:Y:S02]  /*4300*/  IADD3 R9, R41, R9, RZ ;  /* 0x0000000929097210 */ /* 0x000fe40007ffe0ff */
[----:B------:R-:W-:Y:S02]  /*4310*/  F2FP.BF16.F32.PACK_AB R7, R2, R7 ;  /* 0x000000070207723e */ /* 0x000fe400000010ff */
[----:B------:R-:W-:-:S05]  /*4320*/  LEA.HI.X R5, R40, UR11, R9, 0x1, P0 ;  /* 0x0000000b28057c11 */ /* 0x000fca00080f0c09 */
[----:B------:R1:W-:Y:S02]  /*4330*/  STG.E desc[UR12][R4.64], R7 ;  /* 0x0000000704007986 */ /* 0x0003e4000c10190c */
.L_x_35:
[----:B------:R-:W-:Y:S05]  /*4340*/  BSYNC B0 ;  /* 0x0000000000007941 */ /* 0x000fea0003800000 */
.L_x_34:
[----:B------:R-:W-:Y:S01]  /*4350*/  ULDC UR11, c[0x0][0x2a0] ;  /* 0x0000a800000b7ab9 */ /* 0x000fe20000000800 */
[----:B------:R-:W-:Y:S01]  /*4360*/  ULDC UR14, c[0x0][0x270] ;  /* 0x00009c00000e7ab9 */ /* 0x000fe20000000800 */
[----:B------:R-:W-:Y:S01]  /*4370*/  ULDC UR10, c[0x0][0x10] ;  /* 0x00000400000a7ab9 */ /* 0x000fe20000000800 */
[----:B------:R-:W-:Y:S02]  /*4380*/  UIMAD UR11, UR11, UR14, URZ ;  /* 0x0000000e0b0b72a4 */ /* 0x000fe4000f8e023f */
[----:B------:R-:W-:Y:S02]  /*4390*/  UIADD3 UR9, UR10, UR9, URZ ;  /* 0x000000090a097290 */ /* 0x000fe4000fffe03f */
[----:B------:R-:W-:Y:S02]  /*43a0*/  UIADD3 UR4, UR4, 0x1, URZ ;  /* 0x0000000104047890 */ /* 0x000fe4000fffe03f */
[----:B------:R-:W-:-:S06]  /*43b0*/  UISETP.GE.AND UP0, UPT, UR9, UR11, UPT ;  /* 0x0000000b0900728c */ /* 0x000fcc000bf06270 */
[----:B------:R-:W-:-:S13]  /*43c0*/  PLOP3.LUT P0, PT, PT, PT, UP0, 0x80, 0x0 ;  /* 0x000000000000781c */ /* 0x000fda0003f0f008 */
[----:B------:R-:W-:Y:S05]  /*43d0*/  @!P0 BRA `(.L_x_36) ;  /* 0xffffffbc00b88947 */ /* 0x000fea000383ffff */
.L_x_1:
[----:B-1----:R-:W1:Y:S01]  /*43e0*/  LDC R4, c[0x0][0xc] ;  /* 0x00000300ff047b82 */ /* 0x002e620000000800 */
[----:B------:R-:W-:Y:S01]  /*43f0*/  ISETP.NE.AND P1, PT, R39, RZ, PT ;  /* 0x000000ff2700720c */ /* 0x000fe20003f25270 */
[----:B------:R-:W-:Y:S06]  /*4400*/  BSSY B0, `(.L_x_37) ;  /* 0x0000011000007945 */ /* 0x000fec0003800000 */
[----:B------:R-:W2:Y:S08]  /*4410*/  LDC R7, c[0x0][0x10] ;  /* 0x00000400ff077b82 */ /* 0x000eb00000000800 */
[----:B------:R-:W3:Y:S01]  /*4420*/  LDC.64 R2, c[0x0][0x258] ;  /* 0x00009600ff027b82 */ /* 0x000ee20000000a00 */
[----:B-1----:R-:W-:-:S02]  /*4430*/  ISETP.NE.AND P0, PT, R4, 0x1, PT ;  /* 0x000000010400780c */ /* 0x002fc40003f05270 */
[----:B--2---:R-:W-:-:S04]  /*4440*/  SHF.L.U32 R0, R7, 0x1, RZ ;  /* 0x0000000107007819 */ /* 0x004fc800000006ff */
[----:B------:R-:W-:-:S05]  /*4450*/  SEL R5, R0, RZ, P0 ;  /* 0x000000ff00057207 */ /* 0x000fca0000000000 */
[----:B---3--:R-:W-:Y:S01]  /*4460*/  IMAD.WIDE.U32 R2, R5, 0x4, R2 ;  /* 0x0000000405027825 */ /* 0x008fe200078e0002 */
[----:B------:R-:W-:Y:S06]  /*4470*/  @P1 BRA `(.L_x_38) ;  /* 0x0000000000241947 */ /* 0x000fec0003800000 */
[----:B------:R-:W1:Y:S01]  /*4480*/  S2R R0, SR_LANEID ;  /* 0x0000000000007919 */ /* 0x000e620000000000 */
[----:B------:R-:W-:Y:S02]  /*4490*/  VOTEU.ANY UR4, UPT, PT ;  /* 0x0000000000047886 */ /* 0x000fe400038e0100 */
[----:B------:R-:W-:Y:S02]  /*44a0*/  UFLO.U32 UR5, UR4 ;  /* 0x00000004000572bd */ /* 0x000fe400080e0000 */
[----:B------:R-:W2:Y:S04]  /*44b0*/  POPC R5, UR4 ;  /* 0x0000000400057d09 */ /* 0x000ea80008000000 */
[----:B-1----:R-:W-:-:S13]  /*44c0*/  ISETP.EQ.U32.AND P0, PT, R0, UR5, PT ;  /* 0x0000000500007c0c */ /* 0x002fda000bf02070 */
[----:B------:R-:W-:Y:S06]  /*44d0*/  @P0 MEMBAR.ALL.GPU ;  /* 0x0000000000000992 */ /* 0x000fec000000a000 */
[----:B------:R-:W-:-:S00]  /*44e0*/  @P0 ERRBAR ;  /* 0x00000000000009ab */ /* 0x000fc00000000000 */
[----:B------:R-:W-:Y:S06]  /*44f0*/  @P0 CGAERRBAR ;  /* 0x00000000000005ab */ /* 0x000fec0000000000 */
[----:B--2---:R1:W-:Y:S02]  /*4500*/  @P0 REDG.E.ADD.S32.STRONG.GPU desc[UR12][R2.64], R5 ;  /* 0x000000050200098e */ /* 0x0043e4000c10e38c */
.L_x_38:
[----:B------:R-:W-:Y:S05]  /*4510*/  BSYNC B0 ;  /* 0x0000000000007941 */ /* 0x000fea0003800000 */
.L_x_37:
[----:B------:R-:W2:Y:S01]  /*4520*/  S2UR UR4, SR_CTAID.X ;  /* 0x00000000000479c3 */ /* 0x000ea20000002500 */
[----:B------:R-:W-:Y:S02]  /*4530*/  IADD3 R0, R4, -0x1, RZ ;  /* 0xffffffff04007810 */ /* 0x000fe40007ffe0ff */
[----:B-1----:R-:W-:-:S05]  /*4540*/  IADD3 R5, R7, -0x1, RZ ;  /* 0xffffffff07057810 */ /* 0x002fca0007ffe0ff */
[----:B------:R-:W1:Y:S01]  /*4550*/  S2UR UR5, SR_CTAID.Y ;  /* 0x00000000000579c3 */ /* 0x000e620000002600 */
[----:B--2---:R-:W-:-:S04]  /*4560*/  ISETP.NE.AND P0, PT, R0, UR4, PT ;  /* 0x0000000400007c0c */ /* 0x004fc8000bf05270 */
[----:B-1----:R-:W-:-:S13]  /*4570*/  ISETP.NE.OR P0, PT, R5, UR5, P0 ;  /* 0x0000000505007c0c */ /* 0x002fda0008705670 */
[----:B------:R-:W-:Y:S05]  /*4580*/  @P0 EXIT ;  /* 0x000000000000094d */ /* 0x000fea0003800000 */
[----:B------:R-:W-:Y:S05]  /*4590*/  @P1 BRA `(.L_x_39) ;  /* 0x0000000000201947 */ /* 0x000fea0003800000 */
[----:B------:R-:W-:-:S05]  /*45a0*/  IMAD R0, R4, R7, RZ ;  /* 0x0000000704007224 */ /* 0x000fca00078e02ff */
[----:B------:R-:W-:-:S13]  /*45b0*/  ISETP.NE.AND P0, PT, R0, -0x1, PT ;  /* 0xffffffff0000780c */ /* 0x000fda0003f05270 */
[----:B------:R-:W-:Y:S05]  /*45c0*/  @!P0 BRA `(.L_x_39) ;  /* 0x0000000000148947 */ /* 0x000fea0003800000 */
.L_x_40:
[----:B------:R-:W2:Y:S04]  /*45d0*/  LDG.E.STRONG.GPU R5, desc[UR12][R2.64] ;  /* 0x0000000c02057981 */ /* 0x000ea8000c1ef900 */
[----:B--2---:R-:W-:Y:S01]  /*45e0*/  CCTL.IVALL ;  /* 0x00000000ff00798f */ /* 0x004fe20002000000 */
[----:B------:R-:W-:Y:S05]  /*45f0*/  YIELD ;  /* 0x0000000000007946 */ /* 0x000fea0003800000 */
[----:B------:R-:W-:-:S13]  /*4600*/  ISETP.NE.AND P0, PT, R5, R0, PT ;  /* 0x000000000500720c */ /* 0x000fda0003f05270 */
[----:B------:R-:W-:Y:S05]  /*4610*/  @P0 BRA `(.L_x_40) ;  /* 0xfffffffc00ec0947 */ /* 0x000fea000383ffff */
.L_x_39:
[----:B------:R-:W-:Y:S05]  /*4620*/  WARPSYNC.ALL ;  /* 0x0000000000007948 */ /* 0x000fea0003800000 */
[----:B------:R-:W1:Y:S08]  /*4630*/  LDC.64 R2, c[0x0][0x288] ;  /* 0x0000a200ff027b82 */ /* 0x000e700000000a00 */
[----:B------:R-:W-:Y:S01]  /*4640*/  BAR.SYNC.DEFER_BLOCKING 0x0 ;  /* 0x0000000000007b1d */ /* 0x000fe20000010000 */
[----:B-1----:R-:W-:-:S04]  /*4650*/  LEA.HI R0, P0, R3, R2, RZ, 0x1 ;  /* 0x0000000203007211 */ /* 0x002fc800078108ff */
[----:B------:R-:W-:-:S04]  /*4660*/  IADD3.X R5, RZ, R3, RZ, P0, !PT ;  /* 0x00000003ff057210 */ /* 0x000fc800007fe4ff */
[----:B------:R-:W-:Y:S02]  /*4670*/  SHF.R.S64 R24, R0, 0x1, R5 ;  /* 0x0000000100187819 */ /* 0x000fe40000001005 */
[----:B------:R-:W-:Y:S02]  /*4680*/  SHF.R.S32.HI R0, RZ, 0x1f, R39 ;  /* 0x0000001fff007819 */ /* 0x000fe40000011427 */
[----:B------:R-:W-:Y:S02]  /*4690*/  SHF.R.S32.HI R25, RZ, 0x1, R5 ;  /* 0x00000001ff197819 */ /* 0x000fe40000011405 */
[----:B------:R-:W-:-:S04]  /*46a0*/  ISETP.GT.U32.AND P0, PT, R24, R39, PT ;  /* 0x000000271800720c */ /* 0x000fc80003f04070 */
[----:B------:R-:W-:-:S13]  /*46b0*/  ISETP.GT.AND.EX P0, PT, R25, R0, PT, P0 ;  /* 0x000000001900720c */ /* 0x000fda0003f04300 */
[----:B------:R-:W-:Y:S05]  /*46c0*/  @!P0 EXIT ;  /* 0x000000000000894d */ /* 0x000fea0003800000 */
[C---:B------:R-:W-:Y:S01]  /*46d0*/  IMAD.WIDE.U32 R8, R2.reuse, 0x3, RZ ;  /* 0x0000000302087825 */ /* 0x040fe200078e00ff */
[----:B------:R-:W-:Y:S01]  /*46e0*/  LEA R11, R3, R3, 0x1 ;  /* 0x00000003030b7211 */ /* 0x000fe200078e08ff */
[----:B------:R-:W1:Y:S01]  /*46f0*/  LDC.64 R4, c[0x0][0x218] ;  /* 0x00008600ff047b82 */ /* 0x000e620000000a00 */
[----:B------:R-:W-:Y:S01]  /*4700*/  SHF.L.U64.HI R3, R2, 0x2, R3 ;  /* 0x0000000202037819 */ /* 0x000fe20000010203 */
[----:B------:R-:W-:Y:S01]  /*4710*/  ULDC.64 UR4, c[0x0][0x268] ;  /* 0x00009a0000047ab9 */ /* 0x000fe20000000a00 */
[----:B------:R-:W-:Y:S02]  /*4720*/  IADD3 R11, R9, R11, RZ ;  /* 0x0000000b090b7210 */ /* 0x000fe40007ffe0ff */
[----:B------:R-:W-:Y:S02]  /*4730*/  SHF.L.U64.HI R31, R24, 0x2, R25 ;  /* 0x00000002181f7819 */ /* 0x000fe40000010219 */
[----:B------:R-:W-:Y:S01]  /*4740*/  LEA.HI R8, P0, R11, R8, RZ, 0x1 ;  /* 0x000000080b087211 */ /* 0x000fe200078108ff */
[----:B------:R-:W2:Y:S03]  /*4750*/  LDC.64 R6, c[0x0][0x220] ;  /* 0x00008800ff067b82 */ /* 0x000ea60000000a00 */
[----:B------:R-:W-:-:S04]  /*4760*/  IADD3.X R11, RZ, R11, RZ, P0, !PT ;  /* 0x0000000bff0b7210 */ /* 0x000fc800007fe4ff */
[--C-:B------:R-:W-:Y:S02]  /*4770*/  SHF.R.S64 R27, R8, 0x1, R11.reuse ;  /* 0x00000001081b7819 */ /* 0x100fe4000000100b */
[----:B------:R-:W-:-:S04]  /*4780*/  SHF.R.S32.HI R8, RZ, 0x1, R11 ;  /* 0x00000001ff087819 */ /* 0x000fc8000001140b */
[----:B------:R-:W-:-:S07]  /*4790*/  SHF.L.U64.HI R29, R27, 0x2, R8 ;  /* 0x000000021b1d7819 */ /* 0x000fce0000010208 */
.L_x_41:
[----:B------:R-:W-:-:S04]  /*47a0*/  LEA R12, P0, R39, UR4, 0x2 ;  /* 0x00000004270c7c11 */ /* 0x000fc8000f8010ff */
[----:B0-----:R-:W-:Y:S02]  /*47b0*/  LEA.HI.X R13, R39, UR5, R0, 0x2, P0 ;  /* 0x00000005270d7c11 */ /* 0x001fe400080f1400 */
[-C--:B------:R-:W-:Y:S02]  /*47c0*/  LEA R14, P0, R24, R12.reuse, 0x2 ;  /* 0x0000000c180e7211 */ /* 0x080fe400078010ff */
[-C--:B------:R-:W-:Y:S01]  /*47d0*/  LEA R18, P1, R2, R12.reuse, 0x2 ;  /* 0x0000000c02127211 */ /* 0x080fe200078210ff */
[----:B---3--:R-:W3:Y:S01]  /*47e0*/  LDG.E R20, desc[UR12][R12.64] ;  /* 0x0000000c0c147981 */ /* 0x008ee2000c1e1900 */
[----:B------:R-:W-:Y:S02]  /*47f0*/  LEA R16, P2, R27, R12, 0x2 ;  /* 0x0000000c1b107211 */ /* 0x000fe400078410ff */
[----:B------:R-:W-:Y:S02]  /*4800*/  IADD3.X R15, R13, R31, RZ, P0, !PT ;  /* 0x0000001f0d0f7210 */ /* 0x000fe400007fe4ff */
[----:B------:R-:W-:-:S02]  /*4810*/  IADD3.X R19, R3, R13, RZ, P1, !PT ;  /* 0x0000000d03137210 */ /* 0x000fc40000ffe4ff */
[----:B------:R-:W-:Y:S01]  /*4820*/  IADD3.X R17, R13, R29, RZ, P2, !PT ;  /* 0x0000001d0d117210 */ /* 0x000fe200017fe4ff */
[----:B------:R-:W3:Y:S04]  /*4830*/  LDG.E R21, desc[UR12][R14.64] ;  /* 0x0000000c0e157981 */ /* 0x000ee8000c1e1900 */
[----:B------:R-:W4:Y:S04]  /*4840*/  LDG.E R22, desc[UR12][R18.64] ;  /* 0x0000000c12167981 */ /* 0x000f28000c1e1900 */
[----:B------:R-:W4:Y:S01]  /*4850*/  LDG.E R23, desc[UR12][R16.64] ;  /* 0x0000000c10177981 */ /* 0x000f22000c1e1900 */
[----:B------:R-:W-:-:S02]  /*4860*/  SHF.L.U32 R11, R39, 0x1, RZ ;  /* 0x00000001270b7819 */ /* 0x000fc400000006ff */
[----:B------:R-:W-:-:S03]  /*4870*/  IADD3 R39, R39, 0x280, RZ ;  /* 0x0000028027277810 */ /* 0x000fc60007ffe0ff */
[----:B-1----:R-:W-:-:S04]  /*4880*/  IMAD.WIDE R8, R11, 0x4, R4 ;  /* 0x000000040b087825 */ /* 0x002fc800078e0204 */
[----:B--2---:R-:W-:Y:S01]  /*4890*/  IMAD.WIDE R10, R11, 0x4, R6 ;  /* 0x000000040b0a7825 */ /* 0x004fe200078e0206 */
[----:B------:R-:W-:Y:S02]  /*48a0*/  ISETP.GT.U32.AND P0, PT, R24, R39, PT ;  /* 0x000000271800720c */ /* 0x000fe40003f04070 */
[----:B------:R-:W-:-:S04]  /*48b0*/  SHF.R.S32.HI R0, RZ, 0x1f, R39 ;  /* 0x0000001fff007819 */ /* 0x000fc80000011427 */
[----:B------:R-:W-:Y:S01]  /*48c0*/  ISETP.GT.AND.EX P0, PT, R25, R0, PT, P0 ;  /* 0x000000001900720c */ /* 0x000fe20003f04300 */
[----:B---3--:R3:W-:Y:S04]  /*48d0*/  STG.E.64 desc[UR12][R8.64], R20 ;  /* 0x0000001408007986 */ /* 0x0087e8000c101b0c */
[----:B----4-:R3:W-:Y:S08]  /*48e0*/  STG.E.64 desc[UR12][R10.64], R22 ;  /* 0x000000160a007986 */ /* 0x0107f0000c101b0c */
[----:B------:R-:W-:Y:S05]  /*48f0*/  @P0 BRA `(.L_x_41) ;  /* 0xfffffffc00a80947 */ /* 0x000fea000383ffff */
[----:B------:R-:W-:Y:S05]  /*4900*/  EXIT ;  /* 0x000000000000794d */ /* 0x000fea0003800000 */
.L_x_42:
        /* <DEDUP_REMOVED lines=15> */
.L_x_5114:


//--------------------- .text._Z35group_norm_nhwc_bwd_one_pass_kernelI11Bf16IOFp32WLi128ELi80ELi640EEv26Group_norm_nhwc_bwd_params --------------------------
	.section	.text._Z35group_norm_nhwc_bwd_one_pass_kernelI11Bf16IOFp32WLi128ELi80ELi640EEv26Group_norm_nhwc_bwd_params,"ax",@progbits
	.align	128
        .global         _Z35group_norm_nhwc_bwd_one_pass_kernelI11Bf16IOFp32WLi128ELi80ELi640EEv26Group_norm_nhwc_bwd_params
        .type           _Z35group_norm_nhwc_bwd_one_pass_kernelI11Bf16IOFp32WLi128ELi80ELi640EEv26Group_norm_nhwc_bwd_params,@function
        .size           _Z35group_norm_nhwc_bwd_one_pass_kernelI11Bf16IOFp32WLi128ELi80ELi640EEv26Group_norm_nhwc_bwd_params,(.L_x_5115 - _Z35group_norm_nhwc_bwd_one_pass_kernelI11Bf16IOFp32WLi128ELi80ELi640EEv26Group_norm_nhwc_bwd_params)
        .other          _Z35group_norm_nhwc_bwd_one_pass_kernelI11Bf16IOFp32WLi128ELi80ELi640EEv26Group_norm_nhwc_bwd_params,@"STO_CUDA_ENTRY STV_DEFAULT"
_Z35group_norm_nhwc_bwd_one_pass_kernelI11Bf16IOFp32WLi128ELi80ELi640EEv26Group_norm_nhwc_bwd_params:
.text._Z35group_norm_nhwc_bwd_one_pass_kernelI11Bf16IOFp32WLi128ELi80ELi640EEv26Group_norm_nhwc_bwd_params:
[----:B------:R-:W-:Y:S01]  /*0000*/  LDC R1, c[0x0][0x28] ;  /* 0x00000a00ff017b82 */ /* 0x000fe20000000800 */
[----:B------:R-:W0:Y:S01]  /*0010*/  S2R R80, SR_CTAID.Y ;  /* 0x0000000000507919 */ /* 0x000e220000002600 */
[----:B------:R-:W-:Y:S01]  /*0020*/  ULDC UR4, c[0x0][0x2a0] ;  /* 0x0000a80000047ab9 */ /* 0x000fe20000000800 */
[----:B------:R-:W-:Y:S01]  /*0030*/  ULDC UR5, c[0x0][0x270] ;  /* 0x00009c0000057ab9 */ /* 0x000fe20000000800 */
[----:B------:R-:W-:Y:S01]  /*0040*/  ULDC.64 UR8, c[0x0][0x208] ;  /* 0x0000820000087ab9 */ /* 0x000fe20000000a00 */
[----:B------:R-:W-:Y:S01]  /*0050*/  UIMAD UR4, UR4, UR5, URZ ;  /* 0x00000005040472a4 */ /* 0x000fe2000f8e023f */
[----:B------:R-:W1:Y:S05]  /*0060*/  S2R R81, SR_TID.X ;  /* 0x0000000000517919 */ /* 0x000e6a0000002100 */
[----:B0-----:R-:W-:-:S13]  /*0070*/  ISETP.GE.AND P0, PT, R80, UR4, PT ;  /* 0x0000000450007c0c */ /* 0x001fda000bf06270 */
[----:B-1----:R-:W-:Y:S05]  /*0080*/  @P0 BRA `(.L_x_43) ;  /* 0x0000005c009c0947 */ /* 0x002fea0003800000 */
[----:B------:R-:W0:Y:S01]  /*0090*/  LDC.64 R8, c[0x0][0x288] ;  /* 0x0000a200ff087b82 */ /* 0x000e220000000a00 */
[----:B------:R-:W-:Y:S01]  /*00a0*/  IMAD.WIDE.U32 R2, R81, -0x33333333, RZ ;  /* 0xcccccccd51027825 */ /* 0x000fe200078e00ff */
[----:B------:R-:W1:Y:S01]  /*00b0*/  S2R R6, SR_LANEID ;  /* 0x0000000000067919 */ /* 0x000e620000000000 */
[----:B------:R-:W-:Y:S01]  /*00c0*/  SHF.R.S32.HI R0, RZ, 0x1f, R81 ;  /* 0x0000001fff007819 */ /* 0x000fe20000011451 */
[----:B------:R-:W-:Y:S01]  /*00d0*/  ULDC.64 UR10, c[0x0][0x290] ;  /* 0x0000a400000a7ab9 */ /* 0x000fe20000000a00 */
[----:B------:R-:W-:Y:S01]  /*00e0*/  UMOV UR5, 0x400 ;  /* 0x0000040000057882 */ /* 0x000fe20000000000 */
[----:B------:R-:W-:Y:S01]  /*00f0*/  SHF.R.U32.HI R2, RZ, 0x5, R3 ;  /* 0x00000005ff027819 */ /* 0x000fe20000011603 */
[----:B------:R-:W-:Y:S01]  /*0100*/  HFMA2.MMA R71, -RZ, RZ, 0, 0 ;  /* 0x00000000ff477435 */ /* 0x000fe200000001ff */
[----:B------:R-:W2:Y:S01]  /*0110*/  S2UR UR7, SR_CTAID.X ;  /* 0x00000000000779c3 */ /* 0x000ea20000002500 */
[----:B------:R-:W-:Y:S02]  /*0120*/  LEA.HI R0, R0, R81, RZ, 0x5 ;  /* 0x0000005100007211 */ /* 0x000fe400078f28ff */
[----:B------:R-:W-:-:S02]  /*0130*/  IMAD R82, R2, -0x28, R81 ;  /* 0xffffffd802527824 */ /* 0x000fc400078e0251 */
[----:B------:R-:W-:-:S03]  /*0140*/  SHF.R.S32.HI R0, RZ, 0x5, R0 ;  /* 0x00000005ff007819 */ /* 0x000fc60000011400 */
[----:B------:R-:W2:Y:S01]  /*0150*/  LDC R79, c[0x0][0x2ac] ;  /* 0x0000ab00ff4f7b82 */ /* 0x000ea20000000800 */
[----:B------:R-:W-:-:S07]  /*0160*/  SHF.L.U32 R82, R82, 0x1, RZ ;  /* 0x0000000152527819 */ /* 0x000fce00000006ff */
[----:B------:R-:W3:Y:S01]  /*0170*/  S2UR UR6, SR_CgaCtaId ;  /* 0x00000000000679c3 */ /* 0x000ee20000008800 */
[----:B0-----:R-:W-:Y:S01]  /*0180*/  IMAD.WIDE.U32 R4, R8, 0x3, RZ ;  /* 0x0000000308047825 */ /* 0x001fe200078e00ff */
[----:B------:R-:W-:-:S04]  /*0190*/  LEA R7, R9, R9, 0x1 ;  /* 0x0000000909077211 */ /* 0x000fc800078e08ff */
[----:B------:R-:W-:-:S04]  /*01a0*/  IADD3 R5, R5, R7, RZ ;  /* 0x0000000705057210 */ /* 0x000fc80007ffe0ff */
[----:B------:R-:W-:Y:S01]  /*01b0*/  LEA.HI R3, P2, R5, R4, RZ, 0x1 ;  /* 0x0000000405037211 */ /* 0x000fe200078508ff */
[----:B--2---:R-:W-:Y:S01]  /*01c0*/  IMAD R79, R79, UR7, R2 ;  /* 0x000000074f4f7c24 */ /* 0x004fe2000f8e0202 */
[----:B------:R-:W-:Y:S02]  /*01d0*/  LEA.HI R2, P0, R9, R8, RZ, 0x1 ;  /* 0x0000000809027211 */ /* 0x000fe400078108ff */
[----:B------:R-:W-:Y:S02]  /*01e0*/  IADD3.X R8, RZ, R5, RZ, P2, !PT ;  /* 0x00000005ff087210 */ /* 0x000fe400017fe4ff */
[----:B------:R-:W-:Y:S02]  /*01f0*/  IADD3.X R7, RZ, R9, RZ, P0, !PT ;  /* 0x00000009ff077210 */ /* 0x000fe400007fe4ff */
[----:B------:R-:W-:Y:S01]  /*0200*/  ISETP.GE.U32.AND P1, PT, R79, UR10, PT ;  /* 0x0000000a4f007c0c */ /* 0x000fe2000bf26070 */
[----:B---3--:R-:W-:Y:S01]  /*0210*/  ULEA UR5, UR6, UR5, 0x18 ;  /* 0x0000000506057291 */ /* 0x008fe2000f8ec03f */
[----:B------:R-:W-:Y:S01]  /*0220*/  SHF.R.S32.HI R61, RZ, 0x1f, R79 ;  /* 0x0000001fff3d7819 */ /* 0x000fe2000001144f */
[----:B------:R-:W-:Y:S01]  /*0230*/  ULDC.U8 UR10, c[0x0][0x2a4] ;  /* 0x0000a900000a7ab9 */ /* 0x000fe20000000000 */
[----:B------:R-:W-:-:S02]  /*0240*/  SHF.R.S64 R2, R2, 0x1, R7 ;  /* 0x0000000102027819 */ /* 0x000fc40000001007 */
[--C-:B------:R-:W-:Y:S02]  /*0250*/  SHF.R.S64 R3, R3, 0x1, R8.reuse ;  /* 0x0000000103037819 */ /* 0x100fe40000001008 */
[----:B------:R-:W-:Y:S02]  /*0260*/  ISETP.GE.AND.EX P1, PT, R61, UR11, PT, P1 ;  /* 0x0000000b3d007c0c */ /* 0x000fe4000bf26310 */
[----:B------:R-:W-:Y:S02]  /*0270*/  SHF.R.S32.HI R7, RZ, 0x1, R7 ;  /* 0x00000001ff077819 */ /* 0x000fe40000011407 */
[----:B------:R-:W-:Y:S02]  /*0280*/  SHF.R.S32.HI R8, RZ, 0x1, R8 ;  /* 0x00000001ff087819 */ /* 0x000fe40000011408 */
[----:B------:R-:W-:Y:S02]  /*0290*/  LEA R0, R0, UR5, 0x3 ;  /* 0x0000000500007c11 */ /* 0x000fe4000f8e18ff */
[----:B------:R-:W-:-:S02]  /*02a0*/  IADD3 R78, R79, 0x10, RZ ;  /* 0x000000104f4e7810 */ /* 0x000fc40007ffe0ff */
[C---:B------:R-:W-:Y:S02]  /*02b0*/  IADD3 R77, R79.reuse, 0x20, RZ ;  /* 0x000000204f4d7810 */ /* 0x040fe40007ffe0ff */
[C---:B------:R-:W-:Y:S02]  /*02c0*/  IADD3 R76, R79.reuse, 0x30, RZ ;  /* 0x000000304f4c7810 */ /* 0x040fe40007ffe0ff */
[C---:B------:R-:W-:Y:S02]  /*02d0*/  IADD3 R75, R79.reuse, 0x40, RZ ;  /* 0x000000404f4b7810 */ /* 0x040fe40007ffe0ff */
[----:B------:R-:W-:Y:S02]  /*02e0*/  IADD3 R74, R79, 0x50, RZ ;  /* 0x000000504f4a7810 */ /* 0x000fe40007ffe0ff */
[----:B------:R-:W-:Y:S02]  /*02f0*/  ISETP.LT.U32.AND P1, PT, R81, 0x280, !P1 ;  /* 0x000002805100780c */ /* 0x000fe40004f21070 */
[----:B------:R-:W-:-:S02]  /*0300*/  IADD3 R73, R79, 0x60, RZ ;  /* 0x000000604f497810 */ /* 0x000fc40007ffe0ff */
[----:B------:R-:W-:Y:S02]  /*0310*/  IADD3 R72, R79, 0x70, RZ ;  /* 0x000000704f487810 */ /* 0x000fe40007ffe0ff */
[----:B------:R-:W-:Y:S02]  /*0320*/  SHF.L.U64.HI R4, R2, 0x2, R7 ;  /* 0x0000000202047819 */ /* 0x000fe40000010207 */
[----:B-1----:R-:W-:-:S07]  /*0330*/  SHF.L.U64.HI R5, R3, 0x2, R8 ;  /* 0x0000000203057819 */ /* 0x002fce0000010208 */
.L_x_94:
[----:B------:R-:W0:Y:S01]  /*0340*/  LDC R13, c[0x0][0x2a0] ;  /* 0x0000a800ff0d7b82 */ /* 0x000e220000000800 */
[----:B------:R-:W-:Y:S01]  /*0350*/  IABS R12, R80 ;  /* 0x00000050000c7213 */ /* 0x000fe20000000000 */
[----:B------:R-:W-:Y:S01]  /*0360*/  ULDC.64 UR14, c[0x0][0x290] ;  /* 0x0000a400000e7ab9 */ /* 0x000fe20000000a00 */
[----:B------:R-:W-:Y:S01]  /*0370*/  ISETP.GE.AND P5, PT, R80, RZ, PT ;  /* 0x000000ff5000720c */ /* 0x000fe20003fa6270 */
[----:B------:R-:W-:Y:S01]  /*0380*/  ULDC.64 UR12, c[0x0][0x298] ;  /* 0x0000a600000c7ab9 */ /* 0x000fe20000000a00 */
[----:B------:R-:W-:-:S03]  /*0390*/  CS2R R68, SRZ ;  /* 0x0000000000447805 */ /* 0x000fc6000001ff00 */
[----:B------:R-:W1:Y:S08]  /*03a0*/  @P1 LDC.64 R16, c[0x0][0x288] ;  /* 0x0000a200ff101b82 */ /* 0x000e700000000a00 */
[----:B------:R-:W2:Y:S01]  /*03b0*/  @P1 LDC.64 R20, c[0x0][0x230] ;  /* 0x00008c00ff141b82 */ /* 0x000ea20000000a00 */
[----:B0-----:R-:W-:-:S07]  /*03c0*/  IABS R10, R13 ;  /* 0x0000000d000a7213 */ /* 0x001fce0000000000 */
[----:B------:R-:W0:Y:S01]  /*03d0*/  @P1 LDC.64 R24, c[0x0][0x228] ;  /* 0x00008a00ff181b82 */ /* 0x000e220000000a00 */
[----:B------:R-:W3:Y:S08]  /*03e0*/  I2F.RP R7, R10 ;  /* 0x0000000a00077306 */ /* 0x000ef00000209400 */
[----:B---3--:R-:W3:Y:S02]  /*03f0*/  MUFU.RCP R7, R7 ;  /* 0x0000000700077308 */ /* 0x008ee40000001000 */
[----:B---3--:R-:W-:-:S06]  /*0400*/  IADD3 R8, R7, 0xffffffe, RZ ;  /* 0x0ffffffe07087810 */ /* 0x008fcc0007ffe0ff */
[----:B------:R3:W4:Y:S02]  /*0410*/  F2I.FTZ.U32.TRUNC.NTZ R9, R8 ;  /* 0x0000000800097305 */ /* 0x000724000021f000 */
[----:B---3--:R-:W-:Y:S02]  /*0420*/  MOV R8, RZ ;  /* 0x000000ff00087202 */ /* 0x008fe40000000f00 */
[----:B----4-:R-:W-:-:S05]  /*0430*/  IADD3 R11, RZ, -R9, RZ ;  /* 0x80000009ff0b7210 */ /* 0x010fca0007ffe0ff */
[----:B------:R-:W-:-:S04]  /*0440*/  IMAD R11, R11, R10, RZ ;  /* 0x0000000a0b0b7224 */ /* 0x000fc800078e02ff */
[----:B------:R-:W-:Y:S01]  /*0450*/  IMAD.HI.U32 R9, R9, R11, R8 ;  /* 0x0000000b09097227 */ /* 0x000fe200078e0008 */
[----:B------:R-:W-:-:S05]  /*0460*/  MOV R11, R12 ;  /* 0x0000000c000b7202 */ /* 0x000fca0000000f00 */
[----:B------:R-:W-:-:S05]  /*0470*/  IMAD.HI.U32 R9, R9, R11, RZ ;  /* 0x0000000b09097227 */ /* 0x000fca00078e00ff */
[----:B------:R-:W-:-:S05]  /*0480*/  IADD3 R7, -R9, RZ, RZ ;  /* 0x000000ff09077210 */ /* 0x000fca0007ffe1ff */
[----:B------:R-:W-:Y:S01]  /*0490*/  IMAD R7, R10, R7, R11 ;  /* 0x000000070a077224 */ /* 0x000fe200078e020b */
[----:B------:R-:W-:-:S04]  /*04a0*/  LOP3.LUT R11, R80, R13, RZ, 0x3c, !PT ;  /* 0x0000000d500b7212 */ /* 0x000fc800078e3cff */
[----:B------:R-:W-:Y:S02]  /*04b0*/  ISETP.GT.U32.AND P0, PT, R10, R7, PT ;  /* 0x000000070a00720c */ /* 0x000fe40003f04070 */
[----:B------:R-:W-:Y:S02]  /*04c0*/  ISETP.GE.AND P2, PT, R11, RZ, PT ;  /* 0x000000ff0b00720c */ /* 0x000fe40003f46270 */
[----:B------:R-:W-:-:S09]  /*04d0*/  LOP3.LUT R11, RZ, R13, RZ, 0x33, !PT ;  /* 0x0000000dff0b7212 */ /* 0x000fd200078e33ff */
[-C--:B------:R-:W-:Y:S02]  /*04e0*/  @!P0 IADD3 R7, R7, -R10.reuse, RZ ;  /* 0x8000000a07078210 */ /* 0x080fe40007ffe0ff */
[----:B------:R-:W-:Y:S02]  /*04f0*/  @!P0 IADD3 R9, R9, 0x1, RZ ;  /* 0x0000000109098810 */ /* 0x000fe40007ffe0ff */
[CC--:B------:R-:W-:Y:S02]  /*0500*/  ISETP.GE.U32.AND P4, PT, R7.reuse, R10.reuse, PT ;  /* 0x0000000a0700720c */ /* 0x0c0fe40003f86070 */
[----:B------:R-:W-:Y:S02]  /*0510*/  ISETP.GT.U32.AND P3, PT, R10, R7, PT ;  /* 0x000000070a00720c */ /* 0x000fe40003f64070 */
[----:B------:R-:W-:Y:S02]  /*0520*/  IADD3 R8, R7, -R10, RZ ;  /* 0x8000000a07087210 */ /* 0x000fe40007ffe0ff */
[----:B------:R-:W-:-:S02]  /*0530*/  ISETP.NE.AND P0, PT, R13, RZ, PT ;  /* 0x000000ff0d00720c */ /* 0x000fc40003f05270 */
[----:B------:R-:W-:Y:S02]  /*0540*/  SEL R8, R8, R7, !P3 ;  /* 0x0000000708087207 */ /* 0x000fe40005800000 */
[----:B------:R-:W-:Y:S02]  /*0550*/  SHF.R.S32.HI R7, RZ, 0x1f, R78 ;  /* 0x0000001fff077819 */ /* 0x000fe4000001144e */
[----:B------:R-:W-:Y:S02]  /*0560*/  ISETP.GE.U32.AND P3, PT, R78, UR14, PT ;  /* 0x0000000e4e007c0c */ /* 0x000fe4000bf66070 */
[----:B------:R-:W-:Y:S02]  /*0570*/  @!P5 IADD3 R8, -R8, RZ, RZ ;  /* 0x000000ff0808d210 */ /* 0x000fe40007ffe1ff */
[----:B------:R-:W-:Y:S02]  /*0580*/  ISETP.GE.AND.EX P3, PT, R7, UR15, PT, P3 ;  /* 0x0000000f07007c0c */ /* 0x000fe4000bf66330 */
[----:B------:R-:W-:-:S02]  /*0590*/  SEL R84, R11, R8, !P0 ;  /* 0x000000080b547207 */ /* 0x000fc40004000000 */
[----:B------:R-:W-:Y:S02]  /*05a0*/  @P4 IADD3 R9, R9, 0x1, RZ ;  /* 0x0000000109094810 */ /* 0x000fe40007ffe0ff */
[----:B------:R-:W-:Y:S01]  /*05b0*/  ISETP.GT.U32.OR P3, PT, R81, 0x27f, P3 ;  /* 0x0000027f5100780c */ /* 0x000fe20001f64470 */
[----:B------:R-:W-:Y:S01]  /*05c0*/  IMAD R37, R84, 0x50, RZ ;  /* 0x0000005054257824 */ /* 0x000fe200078e02ff */
[----:B------:R-:W-:Y:S02]  /*05d0*/  @!P2 IADD3 R9, -R9, RZ, RZ ;  /* 0x000000ff0909a210 */ /* 0x000fe40007ffe1ff */
[----:B------:R-:W-:Y:S02]  /*05e0*/  SHF.R.S32.HI R10, RZ, 0x1f, R82 ;  /* 0x0000001fff0a7819 */ /* 0x000fe40000011452 */
[----:B------:R-:W-:Y:S02]  /*05f0*/  SEL R13, R11, R9, !P0 ;  /* 0x000000090b0d7207 */ /* 0x000fe40004000000 */
[----:B------:R-:W-:-:S02]  /*0600*/  IADD3 R86, P0, R82, R37, RZ ;  /* 0x0000002552567210 */ /* 0x000fc40007f1e0ff */
[----:B------:R-:W-:Y:S02]  /*0610*/  SHF.R.S32.HI R9, RZ, 0x1f, R77 ;  /* 0x0000001fff097819 */ /* 0x000fe4000001144d */
[----:B------:R-:W-:Y:S01]  /*0620*/  ISETP.GE.U32.AND P4, PT, R77, UR14, PT ;  /* 0x0000000e4d007c0c */ /* 0x000fe2000bf86070 */
[----:B------:R-:W3:Y:S01]  /*0630*/  @!P3 LDC.64 R22, c[0x0][0x230] ;  /* 0x00008c00ff16bb82 */ /* 0x000ee20000000a00 */
[----:B------:R-:W-:Y:S02]  /*0640*/  LEA.HI.X.SX32 R87, R37, R10, 0x1, P0 ;  /* 0x0000000a25577211 */ /* 0x000fe400000f0eff */
[----:B------:R-:W-:Y:S02]  /*0650*/  SHF.R.S32.HI R8, RZ, 0x1f, R13 ;  /* 0x0000001fff087819 */ /* 0x000fe4000001140d */
[----:B------:R-:W-:Y:S01]  /*0660*/  ISETP.GE.AND.EX P4, PT, R9, UR15, PT, P4 ;  /* 0x0000000f09007c0c */ /* 0x000fe2000bf86340 */
[----:B------:R-:W-:Y:S01]  /*0670*/  IMAD.WIDE.U32 R86, R13, UR12, R86 ;  /* 0x0000000c0d567c25 */ /* 0x000fe2000f8e0056 */
[----:B------:R-:W-:Y:S01]  /*0680*/  ISETP.GE.U32.AND P2, PT, R76, UR14, PT ;  /* 0x0000000e4c007c0c */ /* 0x000fe2000bf46070 */
[----:B------:R-:W4:Y:S01]  /*0690*/  @!P3 LDC.64 R10, c[0x0][0x288] ;  /* 0x0000a200ff0abb82 */ /* 0x000f220000000a00 */
[----:B------:R-:W-:Y:S01]  /*06a0*/  ISETP.GT.U32.OR P4, PT, R81, 0x27f, P4 ;  /* 0x0000027f5100780c */ /* 0x000fe20002784470 */
[----:B------:R-:W-:Y:S01]  /*06b0*/  IMAD R8, R8, UR12, RZ ;  /* 0x0000000c08087c24 */ /* 0x000fe2000f8e02ff */
[----:B------:R-:W-:-:S03]  /*06c0*/  @P1 MOV R88, R86 ;  /* 0x0000005600581202 */ /* 0x000fc60000000f00 */
[----:B------:R-:W-:Y:S02]  /*06d0*/  IMAD R89, R13, UR13, R8 ;  /* 0x0000000d0d597c24 */ /* 0x000fe4000f8e0208 */
[----:B-1----:R-:W-:-:S03]  /*06e0*/  @P1 IMAD R8, R61, R16, RZ ;  /* 0x000000103d081224 */ /* 0x002fc600078e02ff */
[----:B------:R-:W-:Y:S01]  /*06f0*/  IADD3 R89, R87, R89, RZ ;  /* 0x0000005957597210 */ /* 0x000fe20007ffe0ff */
[C---:B------:R-:W-:Y:S02]  /*0700*/  @P1 IMAD R17, R79.reuse, R17, R8 ;  /* 0x000000114f111224 */ /* 0x040fe400078e0208 */
[----:B------:R-:W1:Y:S01]  /*0710*/  @!P4 LDC.64 R12, c[0x0][0x288] ;  /* 0x0000a200ff0ccb82 */ /* 0x000e620000000a00 */
[----:B------:R-:W-:-:S05]  /*0720*/  @P1 IMAD.WIDE.U32 R14, R79, R16, R88 ;  /* 0x000000104f0e1225 */ /* 0x000fca00078e0058 */
[----:B------:R-:W-:Y:S02]  /*0730*/  @P1 IADD3 R17, R15, R17, RZ ;  /* 0x000000110f111210 */ /* 0x000fe40007ffe0ff */
[C---:B------:R-:W-:Y:S01]  /*0740*/  @P1 SHF.L.U32 R15, R14.reuse, 0x1, RZ ;  /* 0x000000010e0f1819 */ /* 0x040fe200000006ff */
[----:B----4-:R-:W-:Y:S01]  /*0750*/  @!P3 IMAD R16, R7, R10, RZ ;  /* 0x0000000a0710b224 */ /* 0x010fe200078e02ff */
[----:B------:R-:W-:Y:S02]  /*0760*/  @P1 SHF.L.U64.HI R8, R14, 0x1, R17 ;  /* 0x000000010e081819 */ /* 0x000fe40000010211 */
[----:B--2---:R-:W-:Y:S01]  /*0770*/  @P1 IADD3 R14, P0, R15, R20, RZ ;  /* 0x000000140f0e1210 */ /* 0x004fe20007f1e0ff */
[----:B------:R-:W-:Y:S01]  /*0780*/  @!P3 IMAD R19, R78, R11, R16 ;  /* 0x0000000b4e13b224 */ /* 0x000fe200078e0210 */
[----:B------:R-:W-:Y:S02]  /*0790*/  SHF.R.S32.HI R11, RZ, 0x1f, R76 ;  /* 0x0000001fff0b7819 */ /* 0x000fe4000001144c */
[----:B------:R-:W-:-:S02]  /*07a0*/  @!P3 MOV R16, R86 ;  /* 0x000000560010b202 */ /* 0x000fc40000000f00 */
[----:B------:R-:W-:Y:S02]  /*07b0*/  @!P3 MOV R17, R89 ;  /* 0x000000590011b202 */ /* 0x000fe40000000f00 */
[----:B0-----:R-:W-:Y:S02]  /*07c0*/  @P1 IADD3 R24, P5, R15, R24, RZ ;  /* 0x000000180f181210 */ /* 0x001fe40007fbe0ff */
[----:B------:R-:W-:Y:S01]  /*07d0*/  @P1 IADD3.X R15, R8, R21, RZ, P0, !PT ;  /* 0x00000015080f1210 */ /* 0x000fe200007fe4ff */
[----:B------:R-:W-:Y:S01]  /*07e0*/  @!P3 IMAD.WIDE.U32 R16, R78, R10, R16 ;  /* 0x0000000a4e10b225 */ /* 0x000fe200078e0010 */
[----:B------:R-:W-:Y:S01]  /*07f0*/  ISETP.GE.AND.EX P2, PT, R11, UR15, PT, P2 ;  /* 0x0000000f0b007c0c */ /* 0x000fe2000bf46320 */
[----:B------:R-:W0:Y:S02]  /*0800*/  @!P3 LDC.64 R20, c[0x0][0x228] ;  /* 0x00008a00ff14bb82 */ /* 0x000e240000000a00 */
[----:B------:R2:W5:Y:S01]  /*0810*/  @P1 LDG.E R69, desc[UR8][R14.64] ;  /* 0x000000080e451981 */ /* 0x000562000c1e1900 */
[----:B------:R-:W-:Y:S01]  /*0820*/  ISETP.GT.U32.OR P2, PT, R81, 0x27f, P2 ;  /* 0x0000027f5100780c */ /* 0x000fe20001744470 */
[----:B-1----:R-:W-:Y:S01]  /*0830*/  @!P4 IMAD R10, R9, R12, RZ ;  /* 0x0000000c090ac224 */ /* 0x002fe200078e02ff */
[----:B------:R-:W-:-:S02]  /*0840*/  @!P3 IADD3 R17, R17, R19, RZ ;  /* 0x000000131111b210 */ /* 0x000fc40007ffe0ff */
[----:B------:R-:W-:Y:S01]  /*0850*/  @P1 IADD3.X R25, R8, R25, RZ, P5, !PT ;  /* 0x0000001908191210 */ /* 0x000fe20002ffe4ff */
[----:B------:R-:W1:Y:S01]  /*0860*/  @!P4 LDC.64 R18, c[0x0][0x230] ;  /* 0x00008c00ff12cb82 */ /* 0x000e620000000a00 */
[----:B------:R-:W-:Y:S01]  /*0870*/  @!P4 IMAD R31, R77, R13, R10 ;  /* 0x0000000d4d1fc224 */ /* 0x000fe200078e020a */
[----:B------:R-:W-:Y:S02]  /*0880*/  SHF.R.S32.HI R13, RZ, 0x1f, R75 ;  /* 0x0000001fff0d7819 */ /* 0x000fe4000001144b */
[----:B------:R-:W-:Y:S02]  /*0890*/  ISETP.GE.U32.AND P0, PT, R75, UR14, PT ;  /* 0x0000000e4b007c0c */ /* 0x000fe4000bf06070 */
[----:B------:R-:W-:Y:S02]  /*08a0*/  CS2R R66, SRZ ;  /* 0x0000000000427805 */ /* 0x000fe4000001ff00 */
[C---:B------:R-:W-:Y:S01]  /*08b0*/  @!P3 SHF.L.U32 R29, R16.reuse, 0x1, RZ ;  /* 0x00000001101db819 */ /* 0x040fe200000006ff */
[----:B------:R4:W5:Y:S01]  /*08c0*/  @P1 LDG.E R68, desc[UR8][R24.64] ;  /* 0x0000000818441981 */ /* 0x000962000c1e1900 */
[----:B--2---:R-:W4:Y:S01]  /*08d0*/  @!P4 LDC.64 R14, c[0x0][0x228] ;  /* 0x00008a00ff0ecb82 */ /* 0x004f220000000a00 */
[----:B------:R-:W-:-:S02]  /*08e0*/  @!P3 SHF.L.U64.HI R8, R16, 0x1, R17 ;  /* 0x000000011008b819 */ /* 0x000fc40000010211 */
[----:B------:R-:W-:Y:S02]  /*08f0*/  @!P4 MOV R26, R86 ;  /* 0x00000056001ac202 */ /* 0x000fe40000000f00 */
[----:B------:R-:W-:Y:S02]  /*0900*/  @!P4 MOV R27, R89 ;  /* 0x00000059001bc202 */ /* 0x000fe40000000f00 */
[----:B------:R-:W-:Y:S01]  /*0910*/  ISETP.GE.AND.EX P0, PT, R13, UR15, PT, P0 ;  /* 0x0000000f0d007c0c */ /* 0x000fe2000bf06300 */
[----:B------:R-:W2:Y:S01]  /*0920*/  @!P2 LDC.64 R16, c[0x0][0x288] ;  /* 0x0000a200ff10ab82 */ /* 0x000ea20000000a00 */
[----:B---3--:R-:W-:Y:S01]  /*0930*/  @!P3 IADD3 R22, P6, R29, R22, RZ ;  /* 0x000000161d16b210 */ /* 0x008fe20007fde0ff */
[----:B------:R-:W-:Y:S01]  /*0940*/  @!P4 IMAD.WIDE.U32 R26, R77, R12, R26 ;  /* 0x0000000c4d1ac225 */ /* 0x000fe200078e001a */
[----:B------:R-:W-:Y:S02]  /*0950*/  ISETP.GT.U32.OR P0, PT, R81, 0x27f, P0 ;  /* 0x0000027f5100780c */ /* 0x000fe40000704470 */
[----:B0-----:R-:W-:-:S02]  /*0960*/  @!P3 IADD3 R20, P5, R29, R20, RZ ;  /* 0x000000141d14b210 */ /* 0x001fc40007fbe0ff */
[----:B------:R-:W-:Y:S01]  /*0970*/  @!P4 IADD3 R27, R27, R31, RZ ;  /* 0x0000001f1b1bc210 */ /* 0x000fe20007ffe0ff */
[----:B------:R-:W0:Y:S01]  /*0980*/  @!P2 LDC.64 R34, c[0x0][0x230] ;  /* 0x00008c00ff22ab82 */ /* 0x000e220000000a00 */
[----:B------:R-:W-:Y:S02]  /*0990*/  @!P4 SHF.L.U32 R29, R26, 0x1, RZ ;  /* 0x000000011a1dc819 */ /* 0x000fe400000006ff */
[C---:B------:R-:W-:Y:S02]  /*09a0*/  @!P3 IADD3.X R23, R8.reuse, R23, RZ, P6, !PT ;  /* 0x000000170817b210 */ /* 0x040fe400037fe4ff */
[----:B------:R-:W-:Y:S02]  /*09b0*/  @!P3 IADD3.X R21, R8, R21, RZ, P5, !PT ;  /* 0x000000150815b210 */ /* 0x000fe40002ffe4ff */
[----:B------:R-:W-:Y:S01]  /*09c0*/  MOV R70, RZ ;  /* 0x000000ff00467202 */ /* 0x000fe20000000f00 */
[----:B------:R-:W3:Y:S01]  /*09d0*/  @!P2 LDC.64 R30, c[0x0][0x228] ;  /* 0x00008a00ff1eab82 */ /* 0x000ee20000000a00 */
[----:B------:R-:W-:Y:S01]  /*09e0*/  @!P4 SHF.L.U64.HI R8, R26, 0x1, R27 ;  /* 0x000000011a08c819 */ /* 0x000fe2000001021b */
[----:B------:R4:W5:Y:S01]  /*09f0*/  @!P3 LDG.E R67, desc[UR8][R20.64] ;  /* 0x000000081443b981 */ /* 0x000962000c1e1900 */
[----:B-1----:R-:W-:-:S03]  /*0a00*/  @!P4 IADD3 R26, P5, R29, R18, RZ ;  /* 0x000000121d1ac210 */ /* 0x002fc60007fbe0ff */
[----:B------:R1:W5:Y:S01]  /*0a10*/  @!P3 LDG.E R70, desc[UR8][R22.64] ;  /* 0x000000081646b981 */ /* 0x000362000c1e1900 */
[C---:B------:R-:W-:Y:S01]  /*0a20*/  @!P4 IADD3.X R27, R8.reuse, R19, RZ, P5, !PT ;  /* 0x00000013081bc210 */ /* 0x040fe20002ffe4ff */
[----:B--2---:R-:W-:Y:S01]  /*0a30*/  @!P2 IMAD R10, R11, R16, RZ ;  /* 0x000000100b0aa224 */ /* 0x004fe200078e02ff */
[----:B------:R-:W2:Y:S01]  /*0a40*/  @!P0 LDC.64 R18, c[0x0][0x288] ;  /* 0x0000a200ff128b82 */ /* 0x000ea20000000a00 */
[----:B----4-:R-:W-:Y:S02]  /*0a50*/  @!P4 IADD3 R24, P3, R29, R14, RZ ;  /* 0x0000000e1d18c210 */ /* 0x010fe40007f7e0ff */
[----:B------:R-:W-:Y:S02]  /*0a60*/  @!P2 MOV R20, R86 ;  /* 0x000000560014a202 */ /* 0x000fe40000000f00 */
[----:B------:R-:W-:Y:S02]  /*0a70*/  @!P4 IADD3.X R25, R8, R15, RZ, P3, !PT ;  /* 0x0000000f0819c210 */ /* 0x000fe40001ffe4ff */
[----:B------:R-:W-:-:S02]  /*0a80*/  @!P2 MOV R21, R89 ;  /* 0x000000590015a202 */ /* 0x000fc40000000f00 */
[----:B------:R-:W-:Y:S02]  /*0a90*/  CS2R R64, SRZ ;  /* 0x0000000000407805 */ /* 0x000fe4000001ff00 */
[----:B------:R-:W-:Y:S01]  /*0aa0*/  SHF.R.S32.HI R15, RZ, 0x1f, R74 ;  /* 0x0000001fff0f7819 */ /* 0x000fe2000001144a */
[----:B-1----:R-:W1:Y:S01]  /*0ab0*/  @!P0 LDC.64 R22, c[0x0][0x230] ;  /* 0x00008c00ff168b82 */ /* 0x002e620000000a00 */
[----:B------:R-:W-:Y:S01]  /*0ac0*/  ISETP.GE.U32.AND P3, PT, R74, UR14, PT ;  /* 0x0000000e4a007c0c */ /* 0x000fe2000bf66070 */
[C---:B------:R-:W-:Y:S02]  /*0ad0*/  @!P2 IMAD R29, R76.reuse, R17, R10 ;  /* 0x000000114c1da224 */ /* 0x040fe400078e020a */
[----:B------:R-:W-:Y:S01]  /*0ae0*/  @!P2 IMAD.WIDE.U32 R16, R76, R16, R20 ;  /* 0x000000104c10a225 */ /* 0x000fe200078e0014 */
[----:B------:R-:W-:Y:S01]  /*0af0*/  ISETP.GE.AND.EX P3, PT, R15, UR15, PT, P3 ;  /* 0x0000000f0f007c0c */ /* 0x000fe2000bf66330 */
[----:B------:R-:W5:Y:S02]  /*0b00*/  @!P4 LDG.E R65, desc[UR8][R26.64] ;  /* 0x000000081a41c981 */ /* 0x000f64000c1e1900 */
[----:B------:R-:W4:Y:S01]  /*0b10*/  @!P0 LDC.64 R38, c[0x0][0x228] ;  /* 0x00008a00ff268b82 */ /* 0x000f220000000a00 */
[----:B------:R-:W-:Y:S01]  /*0b20*/  ISETP.GT.U32.OR P3, PT, R81, 0x27f, P3 ;  /* 0x0000027f5100780c */ /* 0x000fe20001f64470 */
[----:B------:R0:W5:Y:S01]  /*0b30*/  @!P4 LDG.E R64, desc[UR8][R24.64] ;  /* 0x000000081840c981 */ /* 0x000162000c1e1900 */
[----:B------:R-:W-:-:S02]  /*0b40*/  @!P2 IADD3 R17, R17, R29, RZ ;  /* 0x0000001d1111a210 */ /* 0x000fc40007ffe0ff */
[C---:B------:R-:W-:Y:S02]  /*0b50*/  @!P2 SHF.L.U32 R21, R16.reuse, 0x1, RZ ;  /* 0x000000011015a819 */ /* 0x040fe400000006ff */
[----:B------:R-:W-:Y:S02]  /*0b60*/  @!P2 SHF.L.U64.HI R16, R16, 0x1, R17 ;  /* 0x000000011010a819 */ /* 0x000fe40000010211 */
[----:B------:R-:W-:Y:S02]  /*0b70*/  SHF.R.S32.HI R17, RZ, 0x1f, R73 ;  /* 0x0000001fff117819 */ /* 0x000fe40000011449 */
[----:B------:R-:W-:Y:S01]  /*0b80*/  ISETP.GE.U32.AND P4, PT, R73, UR14, PT ;  /* 0x0000000e49007c0c */ /* 0x000fe2000bf86070 */
[----:B--2---:R-:W-:Y:S01]  /*0b90*/  @!P0 IMAD R8, R13, R18, RZ ;  /* 0x000000120d088224 */ /* 0x004fe200078e02ff */
[----:B0-----:R-:W-:Y:S01]  /*0ba0*/  @!P0 MOV R24, R86 ;  /* 0x0000005600188202 */ /* 0x001fe20000000f00 */
[----:B------:R-:W0:Y:S01]  /*0bb0*/  @!P3 LDC.64 R32, c[0x0][0x228] ;  /* 0x00008a00ff20bb82 */ /* 0x000e220000000a00 */
[----:B------:R-:W-:-:S02]  /*0bc0*/  @!P0 MOV R25, R89 ;  /* 0x0000005900198202 */ /* 0x000fc40000000f00 */
[----:B------:R-:W-:Y:S02]  /*0bd0*/  ISETP.GE.AND.EX P4, PT, R17, UR15, PT, P4 ;  /* 0x0000000f11007c0c */ /* 0x000fe4000bf86340 */
[C---:B------:R-:W-:Y:S02]  /*0be0*/  @!P2 IADD3 R34, P5, R21.reuse, R34, RZ ;  /* 0x000000221522a210 */ /* 0x040fe40007fbe0ff */
[----:B---3--:R-:W-:Y:S02]  /*0bf0*/  @!P2 IADD3 R30, P6, R21, R30, RZ ;  /* 0x0000001e151ea210 */ /* 0x008fe40007fde0ff */
[----:B------:R-:W2:Y:S01]  /*0c00*/  @!P3 LDC.64 R20, c[0x0][0x288] ;  /* 0x0000a200ff14bb82 */ /* 0x000ea20000000a00 */
[----:B------:R-:W-:Y:S01]  /*0c10*/  @!P0 IMAD R27, R75, R19, R8 ;  /* 0x000000134b1b8224 */ /* 0x000fe200078e0208 */
[----:B------:R-:W-:Y:S01]  /*0c20*/  ISETP.GT.U32.OR P4, PT, R81, 0x27f, P4 ;  /* 0x0000027f5100780c */ /* 0x000fe20002784470 */
[----:B------:R-:W-:-:S05]  /*0c30*/  @!P0 IMAD.WIDE.U32 R24, R75, R18, R24 ;  /* 0x000000124b188225 */ /* 0x000fca00078e0018 */
[----:B------:R-:W3:Y:S01]  /*0c40*/  LDC.64 R18, c[0x0][0x248] ;  /* 0x00009200ff127b82 */ /* 0x000ee20000000a00 */
[----:B------:R-:W-:Y:S02]  /*0c50*/  @!P2 IADD3.X R35, R16, R35, RZ, P5, !PT ;  /* 0x000000231023a210 */ /* 0x000fe40002ffe4ff */
[----:B------:R-:W-:Y:S02]  /*0c60*/  SHF.R.S32.HI R59, RZ, 0x1f, R72 ;  /* 0x0000001fff3b7819 */ /* 0x000fe40000011448 */
[----:B------:R-:W-:Y:S02]  /*0c70*/  @!P0 IADD3 R25, R25, R27, RZ ;  /* 0x0000001b19198210 */ /* 0x000fe40007ffe0ff */
[----:B------:R-:W-:Y:S02]  /*0c80*/  CS2R R62, SRZ ;  /* 0x00000000003e7805 */ /* 0x000fe4000001ff00 */
[----:B------:R-:W-:Y:S01]  /*0c90*/  ISETP.GE.U32.AND P5, PT, R72, UR14, PT ;  /* 0x0000000e48007c0c */ /* 0x000fe2000bfa6070 */
[----:B------:R-:W0:Y:S01]  /*0ca0*/  @!P4 LDC.64 R28, c[0x0][0x288] ;  /* 0x0000a200ff1ccb82 */ /* 0x000e220000000a00 */
[----:B------:R-:W-:Y:S01]  /*0cb0*/  @!P0 SHF.L.U32 R27, R24, 0x1, RZ ;  /* 0x00000001181b8819 */ /* 0x000fe200000006ff */
[----:B------:R4:W5:Y:S01]  /*0cc0*/  @!P2 LDG.E R66, desc[UR8][R34.64] ;  /* 0x000000082242a981 */ /* 0x000962000c1e1900 */
[----:B------:R-:W-:-:S02]  /*0cd0*/  @!P2 IADD3.X R31, R16, R31, RZ, P6, !PT ;  /* 0x0000001f101fa210 */ /* 0x000fc400037fe4ff */
[----:B------:R-:W-:Y:S02]  /*0ce0*/  ISETP.GE.AND.EX P5, PT, R59, UR15, PT, P5 ;  /* 0x0000000f3b007c0c */ /* 0x000fe4000bfa6350 */
[----:B------:R-:W-:Y:S02]  /*0cf0*/  @!P0 SHF.L.U64.HI R8, R24, 0x1, R25 ;  /* 0x0000000118088819 */ /* 0x000fe40000010219 */
[----:B------:R-:W-:Y:S01]  /*0d00*/  MOV R60, RZ ;  /* 0x000000ff003c7202 */ /* 0x000fe20000000f00 */
[----:B------:R-:W0:Y:S01]  /*0d10*/  @!P3 LDC.64 R24, c[0x0][0x230] ;  /* 0x00008c00ff18bb82 */ /* 0x000e220000000a00 */
[----:B-1----:R-:W-:Y:S01]  /*0d20*/  @!P0 IADD3 R22, P6, R27, R22, RZ ;  /* 0x000000161b168210 */ /* 0x002fe20007fde0ff */
[----:B--2---:R-:W-:Y:S01]  /*0d30*/  @!P3 IMAD R10, R15, R20, RZ ;  /* 0x000000140f0ab224 */ /* 0x004fe200078e02ff */
[----:B------:R-:W-:Y:S01]  /*0d40*/  ISETP.GT.U32.OR P5, PT, R81, 0x27f, P5 ;  /* 0x0000027f5100780c */ /* 0x000fe20002fa4470 */
[----:B------:R-:W5:Y:S01]  /*0d50*/  @!P2 LDG.E R63, desc[UR8][R30.64] ;  /* 0x000000081e3fa981 */ /* 0x000f62000c1e1900 */
[----:B------:R-:W-:Y:S01]  /*0d60*/  @!P0 IADD3.X R23, R8, R23, RZ, P6, !PT ;  /* 0x0000001708178210 */ /* 0x000fe200037fe4ff */
[----:B---3--:R-:W-:-:S04]  /*0d70*/  IMAD.WIDE R18, R80, 0x8, R18 ;  /* 0x0000000850127825 */ /* 0x008fc800078e0212 */
[----:B------:R1:W5:Y:S01]  /*0d80*/  @!P0 LDG.E R60, desc[UR8][R22.64] ;  /* 0x00000008163c8981 */ /* 0x000362000c1e1900 */
[----:B----4-:R-:W-:Y:S01]  /*0d90*/  @!P3 IMAD R35, R74, R21, R10 ;  /* 0x000000154a23b224 */ /* 0x010fe200078e020a */
[----:B------:R-:W-:Y:S02]  /*0da0*/  @!P0 IADD3 R38, P2, R27, R38, RZ ;  /* 0x000000261b268210 */ /* 0x000fe40007f5e0ff */
[----:B------:R-:W-:Y:S01]  /*0db0*/  MOV R58, RZ ;  /* 0x000000ff003a7202 */ /* 0x000fe20000000f00 */
[----:B------:R-:W2:Y:S01]  /*0dc0*/  LDG.E.64 R18, desc[UR8][R18.64] ;  /* 0x0000000812127981 */ /* 0x000ea2000c1e1b00 */
[----:B------:R-:W3:Y:S01]  /*0dd0*/  @!P5 LDC.64 R26, c[0x0][0x288] ;  /* 0x0000a200ff1adb82 */ /* 0x000ee20000000a00 */
[----:B-1----:R-:W-:Y:S02]  /*0de0*/  @!P3 MOV R22, R86 ;  /* 0x000000560016b202 */ /* 0x002fe40000000f00 */
[----:B------:R-:W-:-:S05]  /*0df0*/  @!P3 MOV R23, R89 ;  /* 0x000000590017b202 */ /* 0x000fca0000000f00 */
[----:B------:R-:W1:Y:S01]  /*0e00*/  @!P4 LDC.64 R30, c[0x0][0x230] ;  /* 0x00008c00ff1ecb82 */ /* 0x000e620000000a00 */
[----:B------:R-:W-:Y:S01]  /*0e10*/  @!P3 IMAD.WIDE.U32 R20, R74, R20, R22 ;  /* 0x000000144a14b225 */ /* 0x000fe200078e0016 */
[----:B------:R-:W-:-:S04]  /*0e20*/  @!P0 IADD3.X R39, R8, R39, RZ, P2, !PT ;  /* 0x0000002708278210 */ /* 0x000fc800017fe4ff */
[----:B------:R-:W-:Y:S01]  /*0e30*/  @!P3 IADD3 R21, R21, R35, RZ ;  /* 0x000000231515b210 */ /* 0x000fe20007ffe0ff */
[----:B0-----:R-:W-:Y:S01]  /*0e40*/  @!P4 IMAD R10, R17, R28, RZ ;  /* 0x0000001c110ac224 */ /* 0x001fe200078e02ff */
[C---:B------:R-:W-:Y:S01]  /*0e50*/  @!P3 SHF.L.U32 R23, R20.reuse, 0x1, RZ ;  /* 0x000000011417b819 */ /* 0x040fe200000006ff */
[----:B------:R0:W5:Y:S01]  /*0e60*/  @!P0 LDG.E R58, desc[UR8][R38.64] ;  /* 0x00000008263a8981 */ /* 0x000162000c1e1900 */
[----:B------:R-:W-:Y:S02]  /*0e70*/  @!P3 SHF.L.U64.HI R8, R20, 0x1, R21 ;  /* 0x000000011408b819 */ /* 0x000fe40000010215 */
[----:B------:R-:W-:Y:S02]  /*0e80*/  @!P4 MOV R20, R86 ;  /* 0x000000560014c202 */ /* 0x000fe40000000f00 */
[----:B------:R-:W-:Y:S02]  /*0e90*/  @!P4 MOV R21, R89 ;  /* 0x000000590015c202 */ /* 0x000fe40000000f00 */
[----:B------:R-:W-:Y:S01]  /*0ea0*/  @!P3 IADD3 R34, P0, R23, R24, RZ ;  /* 0x000000181722b210 */ /* 0x000fe20007f1e0ff */
[----:B------:R-:W-:Y:S01]  /*0eb0*/  @!P4 IMAD R41, R73, R29, R10 ;  /* 0x0000001d4929c224 */ /* 0x000fe200078e020a */
[----:B------:R-:W-:Y:S01]  /*0ec0*/  @!P3 IADD3 R32, P2, R23, R32, RZ ;  /* 0x000000201720b210 */ /* 0x000fe20007f5e0ff */
[----:B------:R-:W-:Y:S01]  /*0ed0*/  @!P4 IMAD.WIDE.U32 R28, R73, R28, R20 ;  /* 0x0000001c491cc225 */ /* 0x000fe200078e0014 */
[----:B------:R-:W-:Y:S01]  /*0ee0*/  @!P3 IADD3.X R35, R8, R25, RZ, P0, !PT ;  /* 0x000000190823b210 */ /* 0x000fe200007fe4ff */
[----:B------:R-:W4:Y:S03]  /*0ef0*/  @!P4 LDC.64 R20, c[0x0][0x228] ;  /* 0x00008a00ff14cb82 */ /* 0x000f260000000a00 */
[----:B------:R-:W-:Y:S01]  /*0f00*/  @!P4 IADD3 R29, R29, R41, RZ ;  /* 0x000000291d1dc210 */ /* 0x000fe20007ffe0ff */
[----:B---3--:R-:W-:-:S04]  /*0f10*/  @!P5 IMAD R12, R59, R26, RZ ;  /* 0x0000001a3b0cd224 */ /* 0x008fc800078e02ff */
[----:B------:R-:W3:Y:S08]  /*0f20*/  @!P5 LDC.64 R22, c[0x0][0x230] ;  /* 0x00008c00ff16db82 */ /* 0x000ef00000000a00 */
[----:B------:R-:W3:Y:S01]  /*0f30*/  @!P5 LDC.64 R24, c[0x0][0x228] ;  /* 0x00008a00ff18db82 */ /* 0x000ee20000000a00 */
[C---:B0-----:R-:W-:Y:S01]  /*0f40*/  @!P4 SHF.L.U32 R39, R28.reuse, 0x1, RZ ;  /* 0x000000011c27c819 */ /* 0x041fe200000006ff */
[----:B------:R-:W5:Y:S01]  /*0f50*/  @!P3 LDG.E R62, desc[UR8][R34.64] ;  /* 0x00000008223eb981 */ /* 0x000f62000c1e1900 */
[----:B------:R-:W-:-:S02]  /*0f60*/  @!P4 SHF.L.U64.HI R10, R28, 0x1, R29 ;  /* 0x000000011c0ac819 */ /* 0x000fc4000001021d */
[----:B------:R-:W-:Y:S02]  /*0f70*/  @!P5 MOV R28, R86 ;  /* 0x00000056001cd202 */ /* 0x000fe40000000f00 */
[----:B------:R-:W-:Y:S01]  /*0f80*/  @!P5 MOV R29, R89 ;  /* 0x00000059001dd202 */ /* 0x000fe20000000f00 */
[C---:B------:R-:W-:Y:S01]  /*0f90*/  @!P5 IMAD R41, R72.reuse, R27, R12 ;  /* 0x0000001b4829d224 */ /* 0x040fe200078e020c */
[----:B------:R-:W-:Y:S01]  /*0fa0*/  MOV R16, RZ ;  /* 0x000000ff00107202 */ /* 0x000fe20000000f00 */
[----:B------:R-:W-:Y:S01]  /*0fb0*/  @!P5 IMAD.WIDE.U32 R26, R72, R26, R28 ;  /* 0x0000001a481ad225 */ /* 0x000fe200078e001c */
[----:B------:R-:W-:Y:S02]  /*0fc0*/  @!P3 IADD3.X R33, R8, R33, RZ, P2, !PT ;  /* 0x000000210821b210 */ /* 0x000fe400017fe4ff */
[----:B-1----:R-:W-:Y:S02]  /*0fd0*/  @!P4 IADD3 R30, P0, R39, R30, RZ ;  /* 0x0000001e271ec210 */ /* 0x002fe40007f1e0ff */
[----:B------:R-:W-:Y:S01]  /*0fe0*/  @!P5 IADD3 R29, R27, R41, RZ ;  /* 0x000000291b1dd210 */ /* 0x000fe20007ffe0ff */
[----:B------:R0:W5:Y:S01]  /*0ff0*/  @!P3 LDG.E R16, desc[UR8][R32.64] ;  /* 0x000000082010b981 */ /* 0x000162000c1e1900 */
[----:B------:R-:W-:-:S02]  /*1000*/  @!P5 SHF.L.U32 R27, R26, 0x1, RZ ;  /* 0x000000011a1bd819 */ /* 0x000fc400000006ff */
[----:B------:R-:W-:Y:S02]  /*1010*/  @!P4 IADD3.X R31, R10, R31, RZ, P0, !PT ;  /* 0x0000001f0a1fc210 */ /* 0x000fe400007fe4ff */
[----:B------:R-:W-:Y:S02]  /*1020*/  @!P5 SHF.L.U64.HI R8, R26, 0x1, R29 ;  /* 0x000000011a08d819 */ /* 0x000fe4000001021d */
[----:B----4-:R-:W-:Y:S02]  /*1030*/  @!P4 IADD3 R28, P0, R39, R20, RZ ;  /* 0x00000014271cc210 */ /* 0x010fe40007f1e0ff */
[C---:B---3--:R-:W-:Y:S02]  /*1040*/  @!P5 IADD3 R26, P2, R27.reuse, R22, RZ ;  /* 0x000000161b1ad210 */ /* 0x048fe40007f5e0ff */
[----:B------:R-:W-:Y:S02]  /*1050*/  @!P5 IADD3 R24, P3, R27, R24, RZ ;  /* 0x000000181b18d210 */ /* 0x000fe40007f7e0ff */
[----:B------:R-:W-:-:S02]  /*1060*/  @!P4 IADD3.X R29, R10, R21, RZ, P0, !PT ;  /* 0x000000150a1dc210 */ /* 0x000fc400007fe4ff */
[C---:B------:R-:W-:Y:S02]  /*1070*/  @!P5 IADD3.X R27, R8.reuse, R23, RZ, P2, !PT ;  /* 0x00000017081bd210 */ /* 0x040fe400017fe4ff */
[----:B------:R-:W-:Y:S02]  /*1080*/  @!P5 IADD3.X R25, R8, R25, RZ, P3, !PT ;  /* 0x000000190819d210 */ /* 0x000fe40001ffe4ff */
[----:B------:R-:W-:Y:S02]  /*1090*/  MOV R12, RZ ;  /* 0x000000ff000c7202 */ /* 0x000fe40000000f00 */
[----:B------:R-:W-:Y:S02]  /*10a0*/  MOV R10, RZ ;  /* 0x000000ff000a7202 */ /* 0x000fe40000000f00 */
[----:B------:R-:W-:Y:S02]  /*10b0*/  MOV R14, RZ ;  /* 0x000000ff000e7202 */ /* 0x000fe40000000f00 */
[----:B------:R-:W-:Y:S01]  /*10c0*/  MOV R8, RZ ;  /* 0x000000ff00087202 */ /* 0x000fe20000000f00 */
[----:B------:R1:W5:Y:S04]  /*10d0*/  @!P4 LDG.E R12, desc[UR8][R30.64] ;  /* 0x000000081e0cc981 */ /* 0x000368000c1e1900 */
[----:B------:R1:W5:Y:S04]  /*10e0*/  @!P4 LDG.E R10, desc[UR8][R28.64] ;  /* 0x000000081c0ac981 */ /* 0x000368000c1e1900 */
[----:B------:R1:W5:Y:S04]  /*10f0*/  @!P5 LDG.E R14, desc[UR8][R26.64] ;  /* 0x000000081a0ed981 */ /* 0x000368000c1e1900 */
[----:B------:R1:W5:Y:S01]  /*1100*/  @!P5 LDG.E R8, desc[UR8][R24.64] ;  /* 0x000000081808d981 */ /* 0x000362000c1e1900 */
[----:B------:R-:W-:Y:S01]  /*1110*/  ISETP.GT.U32.AND P2, PT, R81, 0x27f, PT ;  /* 0x0000027f5100780c */ /* 0x000fe20003f44070 */
[----:B------:R-:W-:Y:S01]  /*1120*/  BSSY B0, `(.L_x_44) ;  /* 0x0000013000007945 */ /* 0x000fe20003800000 */
[----:B------:R-:W-:-:S02]  /*1130*/  CS2R R20, SRZ ;  /* 0x0000000000147805 */ /* 0x000fc4000001ff00 */
[----:B------:R-:W-:Y:S01]  /*1140*/  CS2R R22, SRZ ;  /* 0x0000000000167805 */ /* 0x000fe2000001ff00 */
[----:B--2---:R-:W-:-:S05]  /*1150*/  FFMA.FTZ R19, -R18, R18, R19 ;  /* 0x0000001212137223 */ /* 0x004fca0000010113 */
[----:B------:R-:W-:-:S13]  /*1160*/  FSETP.GTU.FTZ.AND P0, PT, R19, RZ, PT ;  /* 0x000000ff1300720b */ /* 0x000fda0003f1c000 */
[----:B0-----:R-:W0:Y:S02]  /*1170*/  @P0 LDC R32, c[0x0][0x250] ;  /* 0x00009400ff200b82 */ /* 0x001e240000000800 */
[----:B0-----:R-:W-:Y:S01]  /*1180*/  @P0 FADD.FTZ R32, R19, R32 ;  /* 0x0000002013200221 */ /* 0x001fe20000010000 */
[----:B------:R-:W-:Y:S01]  /*1190*/  MOV R19, 0x3f800000 ;  /* 0x3f80000000137802 */ /* 0x000fe20000000f00 */
[----:B-1----:R-:W-:Y:S06]  /*11a0*/  @P2 BRA `(.L_x_45) ;  /* 0x0000000000282947 */ /* 0x002fec0003800000 */
        /* <DEDUP_REMOVED lines=10> */
.L_x_45:
[----:B------:R-:W-:Y:S05]  /*1250*/  BSYNC B0 ;  /* 0x0000000000007941 */ /* 0x000fea0003800000 */
.L_x_44:
[----:B------:R-:W1:Y:S01]  /*1260*/  @P0 MUFU.RSQ R19, R32 ;  /* 0x0000002000130308 */ /* 0x000e620000001400 */
[----:B------:R-:W-:Y:S02]  /*1270*/  ISETP.NE.AND P5, PT, RZ, UR10, PT ;  /* 0x0000000aff007c0c */ /* 0x000fe4000bfa5270 */
[C---:B0----5:R-:W-:Y:S02]  /*1280*/  PRMT R24, R69.reuse, 0x7632, R24 ;  /* 0x0000763245187816 */ /* 0x061fe40000000018 */
[----:B------:R-:W-:Y:S02]  /*1290*/  SHF.L.U32 R25, R69, 0x10, RZ ;  /* 0x0000001045197819 */ /* 0x000fe400000006ff */
[----:B------:R-:W-:Y:S02]  /*12a0*/  PRMT R26, R70, 0x7632, R26 ;  /* 0x00007632461a7816 */ /* 0x000fe4000000001a */
[----:B------:R-:W-:Y:S01]  /*12b0*/  SHF.L.U32 R27, R24, 0x10, RZ ;  /* 0x00000010181b7819 */ /* 0x000fe200000006ff */
[----:B------:R-:W-:Y:S01]  /*12c0*/  FADD.FTZ R24, -R18, R25 ;  /* 0x0000001912187221 */ /* 0x000fe20000010100 */
[----:B------:R-:W-:-:S02]  /*12d0*/  SHF.L.U32 R33, R70, 0x10, RZ ;  /* 0x0000001046217819 */ /* 0x000fc400000006ff */
[----:B------:R-:W-:Y:S01]  /*12e0*/  SHF.L.U32 R39, R26, 0x10, RZ ;  /* 0x000000101a277819 */ /* 0x000fe200000006ff */
[----:B------:R-:W-:Y:S01]  /*12f0*/  FADD.FTZ R26, -R18, R27 ;  /* 0x0000001b121a7221 */ /* 0x000fe20000010100 */
[----:B------:R-:W-:Y:S01]  /*1300*/  PRMT R29, R68, 0x7632, R29 ;  /* 0x00007632441d7816 */ /* 0x000fe2000000001d */
[----:B------:R-:W-:Y:S01]  /*1310*/  FADD.FTZ R40, -R18, R33 ;  /* 0x0000002112287221 */ /* 0x000fe20000010100 */
[C---:B------:R-:W-:Y:S01]  /*1320*/  PRMT R28, R67.reuse, 0x7632, R28 ;  /* 0x00007632431c7816 */ /* 0x040fe2000000001c */
[-C--:B-1----:R-:W-:Y:S01]  /*1330*/  FMUL.FTZ R25, R24, R19.reuse ;  /* 0x0000001318197220 */ /* 0x082fe20000410000 */
[----:B------:R-:W-:Y:S01]  /*1340*/  SHF.L.U32 R31, R68, 0x10, RZ ;  /* 0x00000010441f7819 */ /* 0x000fe200000006ff */
[----:B------:R-:W-:Y:S01]  /*1350*/  FMUL.FTZ R24, R26, R19 ;  /* 0x000000131a187220 */ /* 0x000fe20000410000 */
[----:B------:R-:W-:Y:S02]  /*1360*/  SHF.L.U32 R30, R67, 0x10, RZ ;  /* 0x00000010431e7819 */ /* 0x000fe400000006ff */
[----:B------:R-:W-:-:S02]  /*1370*/  PRMT R32, R65, 0x7632, R32 ;  /* 0x0000763241207816 */ /* 0x000fc40000000020 */
        /* <DEDUP_REMOVED lines=21> */
.L_x_46:
[----:B------:R-:W-:Y:S01]  /*14d0*/  FMUL.FTZ R26, R31, R20 ;  /* 0x000000141f1a7220 */ /* 0x000fe20000410000 */
[----:B------:R-:W-:Y:S01]  /*14e0*/  FADD.FTZ R36, -R18, R39 ;  /* 0x0000002712247221 */ /* 0x000fe20000010100 */
[----:B------:R-:W-:Y:S01]  /*14f0*/  FMUL.FTZ R27, R40, R19 ;  /* 0x00000013281b7220 */ /* 0x000fe20000410000 */
[----:B------:R-:W-:Y:S01]  /*1500*/  FMUL.FTZ R34, R29, R21 ;  /* 0x000000151d227220 */ /* 0x000fe20000410000 */
[----:B------:R-:W-:Y:S01]  /*1510*/  FFMA.FTZ R33, R25, R26, RZ ;  /* 0x0000001a19217223 */ /* 0x000fe200000100ff */
[----:B------:R-:W-:Y:S01]  /*1520*/  FADD.FTZ R35, RZ, R26 ;  /* 0x0000001aff237221 */ /* 0x000fe20000010000 */
[----:B------:R-:W-:Y:S01]  /*1530*/  FMUL.FTZ R26, R36, R19 ;  /* 0x00000013241a7220 */ /* 0x000fe20000410000 */
        /* <DEDUP_REMOVED lines=19> */
.L_x_47:
[----:B------:R-:W-:Y:S01]  /*1670*/  SHF.L.U32 R37, R65, 0x10, RZ ;  /* 0x0000001041257819 */ /* 0x000fe200000006ff */
[----:B------:R-:W-:Y:S01]  /*1680*/  FFMA.FTZ R38, R24, R34, R33 ;  /* 0x0000002218267223 */ /* 0x000fe20000010021 */
[----:B------:R-:W-:Y:S01]  /*1690*/  FMUL.FTZ R36, R30, R20 ;  /* 0x000000141e247220 */ /* 0x000fe20000410000 */
[----:B------:R-:W-:Y:S01]  /*16a0*/  FADD.FTZ R35, R34, R35 ;  /* 0x0000002322237221 */ /* 0x000fe20000010000 */
[----:B------:R-:W-:Y:S01]  /*16b0*/  SHF.L.U32 R41, R32, 0x10, RZ ;  /* 0x0000001020297819 */ /* 0x000fe200000006ff */
[----:B------:R-:W-:Y:S01]  /*16c0*/  FADD.FTZ R32, -R18, R37 ;  /* 0x0000002512207221 */ /* 0x000fe20000010100 */
[----:B------:R-:W-:Y:S01]  /*16d0*/  FFMA.FTZ R33, R27, R36, R38 ;  /* 0x000000241b217223 */ /* 0x000fe20000010026 */
[----:B------:R-:W-:Y:S01]  /*16e0*/  FADD.FTZ R35, R35, R36 ;  /* 0x0000002423237221 */ /* 0x000fe20000010000 */
[----:B------:R-:W-:Y:S01]  /*16f0*/  PRMT R38, R64, 0x7632, R38 ;  /* 0x0000763240267816 */ /* 0x000fe20000000026 */
[----:B------:R-:W-:Y:S01]  /*1700*/  FADD.FTZ R36, -R18, R41 ;  /* 0x0000002912247221 */ /* 0x000fe20000010100 */
[----:B------:R-:W-:Y:S01]  /*1710*/  FMUL.FTZ R37, R32, R19 ;  /* 0x0000001320257220 */ /* 0x000fe20000410000 */
[----:B------:R-:W-:Y:S01]  /*1720*/  SHF.L.U32 R39, R64, 0x10, RZ ;  /* 0x0000001040277819 */ /* 0x000fe200000006ff */
[----:B------:R-:W-:Y:S01]  /*1730*/  FMUL.FTZ R32, R28, R21 ;  /* 0x000000151c207220 */ /* 0x000fe20000410000 */
[----:B------:R-:W-:Y:S01]  /*1740*/  SHF.L.U32 R38, R38, 0x10, RZ ;  /* 0x0000001026267819 */ /* 0x000fe200000006ff */
        /* <DEDUP_REMOVED lines=20> */
.L_x_48:
[----:B------:R-:W-:Y:S01]  /*1890*/  FFMA.FTZ R34, R26, R32, R33 ;  /* 0x000000201a227223 */ /* 0x000fe20000010021 */
[----:B------:R-:W-:Y:S01]  /*18a0*/  FADD.FTZ R35, R32, R35 ;  /* 0x0000002320237221 */ /* 0x000fe20000010000 */
[C---:B------:R-:W-:Y:S01]  /*18b0*/  PRMT R32, R66.reuse, 0x7632, R32 ;  /* 0x0000763242207816 */ /* 0x040fe20000000020 */
[----:B------:R-:W-:Y:S01]  /*18c0*/  FMUL.FTZ R40, R39, R20 ;  /* 0x0000001427287220 */ /* 0x000fe20000410000 */
[----:B------:R-:W-:Y:S02]  /*18d0*/  SHF.L.U32 R33, R66, 0x10, RZ ;  /* 0x0000001042217819 */ /* 0x000fe400000006ff */
[----:B------:R-:W-:Y:S01]  /*18e0*/  SHF.L.U32 R43, R32, 0x10, RZ ;  /* 0x00000010202b7819 */ /* 0x000fe200000006ff */
[--C-:B------:R-:W-:Y:S01]  /*18f0*/  FFMA.FTZ R41, R37, R40, R34.reuse ;  /* 0x0000002825297223 */ /* 0x100fe20000010022 */
[----:B------:R-:W-:Y:S01]  /*1900*/  PRMT R34, R63, 0x7632, R34 ;  /* 0x000076323f227816 */ /* 0x000fe20000000022 */
[C---:B------:R-:W-:Y:S01]  /*1910*/  FADD.FTZ R32, -R18.reuse, R33 ;  /* 0x0000002112207221 */ /* 0x040fe20000010100 */
[----:B------:R-:W-:Y:S01]  /*1920*/  FADD.FTZ R40, R35, R40 ;  /* 0x0000002823287221 */ /* 0x000fe20000010000 */
[----:B------:R-:W-:Y:S01]  /*1930*/  FADD.FTZ R44, -R18, R43 ;  /* 0x0000002b122c7221 */ /* 0x000fe20000010100 */
[----:B------:R-:W-:Y:S01]  /*1940*/  SHF.L.U32 R35, R63, 0x10, RZ ;  /* 0x000000103f237819 */ /* 0x000fe200000006ff */
[----:B------:R-:W-:Y:S01]  /*1950*/  FMUL.FTZ R33, R32, R19 ;  /* 0x0000001320217220 */ /* 0x000fe20000410000 */
[----:B------:R-:W-:Y:S01]  /*1960*/  PRMT R42, R60, 0x7632, R42 ;  /* 0x000076323c2a7816 */ /* 0x000fe2000000002a */
        /* <DEDUP_REMOVED lines=22> */
.L_x_49:
[----:B------:R-:W-:Y:S01]  /*1ad0*/  FFMA.FTZ R46, R36, R43, R41 ;  /* 0x0000002b242e7223 */ /* 0x000fe20000010029 */
[----:B------:R-:W-:Y:S01]  /*1ae0*/  SHF.L.U32 R41, R60, 0x10, RZ ;  /* 0x000000103c297819 */ /* 0x000fe200000006ff */
[----:B------:R-:W-:Y:S01]  /*1af0*/  FMUL.FTZ R44, R35, R20 ;  /* 0x00000014232c7220 */ /* 0x000fe20000410000 */
[----:B------:R-:W-:Y:S01]  /*1b00*/  SHF.L.U32 R47, R42, 0x10, RZ ;  /* 0x000000102a2f7819 */ /* 0x000fe200000006ff */
[--C-:B------:R-:W-:Y:S01]  /*1b10*/  FADD.FTZ R43, R43, R40.reuse ;  /* 0x000000282b2b7221 */ /* 0x100fe20000010000 */
[----:B------:R-:W-:Y:S01]  /*1b20*/  PRMT R40, R58, 0x7632, R40 ;  /* 0x000076323a287816 */ /* 0x000fe20000000028 */
[----:B------:R-:W-:Y:S01]  /*1b30*/  FFMA.FTZ R45, R33, R44, R46 ;  /* 0x0000002c212d7223 */ /* 0x000fe2000001002e */
[C---:B------:R-:W-:Y:S01]  /*1b40*/  FADD.FTZ R42, -R18.reuse, R41 ;  /* 0x00000029122a7221 */ /* 0x040fe20000010100 */
[----:B------:R-:W-:Y:S01]  /*1b50*/  FADD.FTZ R46, -R18, R47 ;  /* 0x0000002f122e7221 */ /* 0x000fe20000010100 */
[----:B------:R-:W-:Y:S01]  /*1b60*/  FADD.FTZ R44, R43, R44 ;  /* 0x0000002c2b2c7221 */ /* 0x000fe20000010000 */
[----:B------:R-:W-:Y:S01]  /*1b70*/  SHF.L.U32 R43, R58, 0x10, RZ ;  /* 0x000000103a2b7819 */ /* 0x000fe200000006ff */
[----:B------:R-:W-:Y:S01]  /*1b80*/  FMUL.FTZ R41, R42, R19 ;  /* 0x000000132a297220 */ /* 0x000fe20000410000 */
[----:B------:R-:W-:Y:S01]  /*1b90*/  SHF.L.U32 R40, R40, 0x10, RZ ;  /* 0x0000001028287819 */ /* 0x000fe200000006ff */
[----:B------:R-:W-:Y:S01]  /*1ba0*/  FMUL.FTZ R47, R34, R21 ;  /* 0x00000015222f7220 */ /* 0x000fe20000410000 */
        /* <DEDUP_REMOVED lines=20> */
.L_x_50:
[----:B------:R-:W-:Y:S01]  /*1cf0*/  FFMA.FTZ R46, R32, R47, R45 ;  /* 0x0000002f202e7223 */ /* 0x000fe2000001002d */
[--C-:B------:R-:W-:Y:S01]  /*1d00*/  FADD.FTZ R45, R47, R44.reuse ;  /* 0x0000002c2f2d7221 */ /* 0x100fe20000010000 */
        /* <DEDUP_REMOVED lines=34> */
.L_x_51:
[----:B------:R-:W-:Y:S01]  /*1f30*/  FFMA.FTZ R54, R42, R51, R49 ;  /* 0x000000332a367223 */ /* 0x000fe20000010031 */
[----:B------:R-:W-:Y:S01]  /*1f40*/  SHF.L.U32 R49, R12, 0x10, RZ ;  /* 0x000000100c317819 */ /* 0x000fe200000006ff */
[----:B------:R-:W-:Y:S01]  /*1f50*/  FMUL.FTZ R52, R45, R20 ;  /* 0x000000142d347220 */ /* 0x000fe20000410000 */
[----:B------:R-:W-:Y:S01]  /*1f60*/  SHF.L.U32 R55, R50, 0x10, RZ ;  /* 0x0000001032377819 */ /* 0x000fe200000006ff */
[----:B------:R-:W-:Y:S01]  /*1f70*/  FADD.FTZ R51, R51, R48 ;  /* 0x0000003033337221 */ /* 0x000fe20000010000 */
        /* <DEDUP_REMOVED lines=29> */
.L_x_52:
[----:B------:R-:W-:Y:S01]  /*2150*/  FFMA.FTZ R56, R44, R55, R53 ;  /* 0x000000372c387223 */ /* 0x000fe20000010035 */
[--C-:B------:R-:W-:Y:S01]  /*2160*/  FADD.FTZ R55, R55, R52.reuse ;  /* 0x0000003437377221 */ /* 0x100fe20000010000 */
[C---:B------:R-:W-:Y:S01]  /*2170*/  PRMT R52, R14.reuse, 0x7632, R52 ;  /* 0x000076320e347816 */ /* 0x040fe20000000034 */
[----:B------:R-:W-:Y:S01]  /*2180*/  FMUL.FTZ R54, R51, R20 ;  /* 0x0000001433367220 */ /* 0x000fe20000410000 */
[----:B------:R-:W-:Y:S02]  /*2190*/  SHF.L.U32 R57, R14, 0x10, RZ ;  /* 0x000000100e397819 */ /* 0x000fe400000006ff */
[----:B------:R-:W-:Y:S01]  /*21a0*/  SHF.L.U32 R83, R52, 0x10, RZ ;  /* 0x0000001034537819 */ /* 0x000fe200000006ff */
[----:B------:R-:W-:Y:S01]  /*21b0*/  FFMA.FTZ R53, R49, R54, R56 ;  /* 0x0000003631357223 */ /* 0x000fe20000010038 */
[----:B------:R-:W-:Y:S01]  /*21c0*/  FADD.FTZ R55, R55, R54 ;  /* 0x0000003637377221 */ /* 0x000fe20000010000 */
[----:B------:R-:W-:Y:S01]  /*21d0*/  FMUL.FTZ R56, R50, R21 ;  /* 0x0000001532387220 */ /* 0x000fe20000410000 */
[----:B------:R-:W-:Y:S01]  /*21e0*/  FADD.FTZ R54, -R18, R57 ;  /* 0x0000003912367221 */ /* 0x000fe20000010100 */
[----:B------:R-:W-:Y:S01]  /*21f0*/  PRMT R92, R8, 0x7632, R92 ;  /* 0x00007632085c7816 */ /* 0x000fe2000000005c */
[----:B------:R-:W-:Y:S01]  /*2200*/  FADD.FTZ R90, -R18, R83 ;  /* 0x00000053125a7221 */ /* 0x000fe20000010100 */
[----:B------:R-:W-:Y:S01]  /*2210*/  FFMA.FTZ R52, R48, R56, R53 ;  /* 0x0000003830347223 */ /* 0x000fe20000010035 */
[----:B------:R-:W-:Y:S01]  /*2220*/  FADD.FTZ R56, R56, R55 ;  /* 0x0000003738387221 */ /* 0x000fe20000010000 */
[-C--:B------:R-:W-:Y:S01]  /*2230*/  FMUL.FTZ R53, R54, R19.reuse ;  /* 0x0000001336357220 */ /* 0x080fe20000410000 */
[----:B------:R-:W-:Y:S01]  /*2240*/  SHF.L.U32 R92, R92, 0x10, RZ ;  /* 0x000000105c5c7819 */ /* 0x000fe200000006ff */
[----:B------:R-:W-:Y:S01]  /*2250*/  FMUL.FTZ R54, R90, R19 ;  /* 0x000000135a367220 */ /* 0x000fe20000410000 */
        /* <DEDUP_REMOVED lines=12> */
[----:B0-----:R-:W-:Y:S01]  /*2320*/  FMUL.FTZ R55, R55, R90 ;  /* 0x0000005a37377220 */ /* 0x001fe20000410000 */
[----:B------:R-:W-:-:S04]  /*2330*/  FADD.FTZ R90, -R90, 1 ;  /* 0x3f8000005a5a7421 */ /* 0x000fc80000010100 */
[----:B------:R-:W-:Y:S01]  /*2340*/  FFMA.FTZ R57, R57, R90, 1 ;  /* 0x3f80000039397423 */ /* 0x000fe2000001005a */
[----:B-1----:R-:W-:Y:S01]  /*2350*/  FADD.FTZ R91, -R85, 1 ;  /* 0x3f800000555b7421 */ /* 0x002fe20000010100 */
[----:B------:R-:W-:Y:S02]  /*2360*/  FMUL.FTZ R92, R92, R85 ;  /* 0x000000555c5c7220 */ /* 0x000fe40000410000 */
[----:B------:R-:W-:Y:S01]  /*2370*/  FMUL.FTZ R55, R55, R57 ;  /* 0x0000003937377220 */ /* 0x000fe20000410000 */
[----:B------:R-:W-:-:S04]  /*2380*/  FFMA.FTZ R91, R83, R91, 1 ;  /* 0x3f800000535b7423 */ /* 0x000fc8000001005b */
[----:B------:R-:W-:-:S07]  /*2390*/  FMUL.FTZ R92, R92, R91 ;  /* 0x0000005b5c5c7220 */ /* 0x000fce0000410000 */
.L_x_53:
[----:B------:R-:W-:Y:S01]  /*23a0*/  FMUL.FTZ R57, R55, R20 ;  /* 0x0000001437397220 */ /* 0x000fe20000410000 */
[----:B------:R-:W-:Y:S01]  /*23b0*/  ISETP.GT.AND P0, PT, R6, 0x1e, PT ;  /* 0x0000001e0600780c */ /* 0x000fe20003f04270 */
[----:B------:R-:W-:Y:S01]  /*23c0*/  FFMA.FTZ R90, R25, R31, RZ ;  /* 0x0000001f195a7223 */ /* 0x000fe200000100ff */
[----:B------:R-:W-:Y:S01]  /*23d0*/  FFMA.FTZ R25, R24, R29, RZ ;  /* 0x0000001d18197223 */ /* 0x000fe200000100ff */
[----:B------:R-:W-:Y:S01]  /*23e0*/  FFMA.FTZ R83, R53, R57, R52 ;  /* 0x0000003935537223 */ /* 0x000fe20000010034 */
[----:B------:R-:W-:Y:S01]  /*23f0*/  FADD.FTZ R52, R56, R57 ;  /* 0x0000003938347221 */ /* 0x000fe20000010000 */
[----:B------:R-:W-:Y:S01]  /*2400*/  FMUL.FTZ R57, R92, R21 ;  /* 0x000000155c397220 */ /* 0x000fe20000410000 */
[----:B------:R-:W-:Y:S01]  /*2410*/  FFMA.FTZ R90, R27, R30, R90 ;  /* 0x0000001e1b5a7223 */ /* 0x000fe2000001005a */
[----:B------:R-:W0:Y:S01]  /*2420*/  S2UR UR11, SR_CgaCtaId ;  /* 0x00000000000b79c3 */ /* 0x000e220000008800 */
[----:B------:R-:W-:Y:S01]  /*2430*/  FADD.FTZ R31, RZ, R31 ;  /* 0x0000001fff1f7221 */ /* 0x000fe20000010000 */
[----:B------:R-:W-:Y:S01]  /*2440*/  FFMA.FTZ R56, R54, R57, R83 ;  /* 0x0000003936387223 */ /* 0x000fe20000010053 */
[----:B------:R-:W-:Y:S01]  /*2450*/  FADD.FTZ R57, R57, R52 ;  /* 0x0000003439397221 */ /* 0x000fe20000010000 */
[----:B------:R-:W-:Y:S01]  /*2460*/  FADD.FTZ R29, RZ, R29 ;  /* 0x0000001dff1d7221 */ /* 0x000fe20000010000 */
[----:B------:R-:W-:Y:S01]  /*2470*/  FFMA.FTZ R90, R37, R39, R90 ;  /* 0x00000027255a7223 */ /* 0x000fe2000001005a */
[----:B------:R-:W-:Y:S01]  /*2480*/  FFMA.FTZ R25, R26, R28, R25 ;  /* 0x0000001c1a197223 */ /* 0x000fe20000010019 */
[----:B------:R-:W1:Y:S01]  /*2490*/  SHFL.DOWN PT, R83, R56, 0x1, 0x1f ;  /* 0x08201f0038537f89 */ /* 0x000e6200000e0000 */
[----:B------:R-:W-:Y:S01]  /*24a0*/  FADD.FTZ R30, R31, R30 ;  /* 0x0000001e1f1e7221 */ /* 0x000fe20000010000 */
[----:B------:R-:W-:Y:S01]  /*24b0*/  FADD.FTZ R29, R29, R28 ;  /* 0x0000001c1d1d7221 */ /* 0x000fe20000010000 */
[----:B------:R-:W-:Y:S01]  /*24c0*/  FFMA.FTZ R90, R33, R35, R90 ;  /* 0x00000023215a7223 */ /* 0x000fe2000001005a */
[----:B------:R-:W2:Y:S01]  /*24d0*/  SHFL.DOWN PT, R52, R57, 0x1, 0x1f ;  /* 0x08201f0039347f89 */ /* 0x000ea200000e0000 */
[----:B------:R-:W-:Y:S01]  /*24e0*/  FFMA.FTZ R25, R36, R38, R25 ;  /* 0x0000002624197223 */ /* 0x000fe20000010019 */
[----:B------:R-:W-:Y:S01]  /*24f0*/  FADD.FTZ R30, R30, R39 ;  /* 0x000000271e1e7221 */ /* 0x000fe20000010000 */
[----:B------:R-:W-:Y:S01]  /*2500*/  FADD.FTZ R29, R29, R38 ;  /* 0x000000261d1d7221 */ /* 0x000fe20000010000 */
[----:B------:R-:W-:Y:S01]  /*2510*/  FFMA.FTZ R90, R41, R43, R90 ;  /* 0x0000002b295a7223 */ /* 0x000fe2000001005a */
[----:B------:R-:W-:Y:S01]  /*2520*/  FFMA.FTZ R25, R32, R34, R25 ;  /* 0x0000002220197223 */ /* 0x000fe20000010019 */
[----:B------:R-:W-:Y:S01]  /*2530*/  FADD.FTZ R30, R30, R35 ;  /* 0x000000231e1e7221 */ /* 0x000fe20000010000 */
[----:B------:R-:W-:Y:S01]  /*2540*/  FADD.FTZ R29, R29, R34 ;  /* 0x000000221d1d7221 */ /* 0x000fe20000010000 */
[----:B------:R-:W-:Y:S01]  /*2550*/  FFMA.FTZ R90, R47, R45, R90 ;  /* 0x0000002d2f5a7223 */ /* 0x000fe2000001005a */
[----:B------:R-:W-:Y:S01]  /*2560*/  FFMA.FTZ R25, R42, R40, R25 ;  /* 0x000000282a197223 */ /* 0x000fe20000010019 */
[----:B------:R-:W-:Y:S01]  /*2570*/  FADD.FTZ R30, R30, R43 ;  /* 0x0000002b1e1e7221 */ /* 0x000fe20000010000 */
[----:B------:R-:W-:Y:S01]  /*2580*/  FADD.FTZ R29, R29, R40 ;  /* 0x000000281d1d7221 */ /* 0x000fe20000010000 */
[----:B------:R-:W-:Y:S01]  /*2590*/  UMOV UR6, 0x400 ;  /* 0x0000040000067882 */ /* 0x000fe20000000000 */
[----:B------:R-:W-:Y:S01]  /*25a0*/  FFMA.FTZ R25, R44, R46, R25 ;  /* 0x0000002e2c197223 */ /* 0x000fe20000010019 */
[----:B------:R-:W-:Y:S01]  /*25b0*/  UIADD3 UR5, UR6, 0xd0, URZ ;  /* 0x000000d006057890 */ /* 0x000fe2000fffe03f */
[----:B------:R-:W-:Y:S01]  /*25c0*/  FADD.FTZ R30, R30, R45 ;  /* 0x0000002d1e1e7221 */ /* 0x000fe20000010000 */
[----:B------:R-:W-:Y:S01]  /*25d0*/  FADD.FTZ R29, R29, R46 ;  /* 0x0000002e1d1d7221 */ /* 0x000fe20000010000 */
[----:B------:R-:W-:Y:S01]  /*25e0*/  ISETP.NE.AND P3, PT, R6, RZ, PT ;  /* 0x000000ff0600720c */ /* 0x000fe20003f65270 */
[----:B------:R-:W-:Y:S01]  /*25f0*/  FFMA.FTZ R25, R48, R50, R25 ;  /* 0x0000003230197223 */ /* 0x000fe20000010019 */
[----:B0-----:R-:W-:Y:S01]  /*2600*/  ULEA UR5, UR11, UR5, 0x18 ;  /* 0x000000050b057291 */ /* 0x001fe2000f8ec03f */
[----:B-1----:R-:W-:Y:S01]  /*2610*/  @!P0 FADD.FTZ R56, R56, R83 ;  /* 0x0000005338388221 */ /* 0x002fe20000010000 */
[----:B------:R-:W-:Y:S01]  /*2620*/  FADD.FTZ R30, R30, R51 ;  /* 0x000000331e1e7221 */ /* 0x000fe20000010000 */
[----:B------:R-:W-:Y:S01]  /*2630*/  ISETP.NE.AND P2, PT, R81, RZ, PT ;  /* 0x000000ff5100720c */ /* 0x000fe20003f45270 */
[----:B------:R-:W-:Y:S01]  /*2640*/  FADD.FTZ R29, R29, R50 ;  /* 0x000000321d1d7221 */ /* 0x000fe20000010000 */
[----:B--2---:R-:W-:Y:S01]  /*2650*/  @!P0 FADD.FTZ R57, R57, R52 ;  /* 0x0000003439398221 */ /* 0x004fe20000010000 */
[----:B------:R-:W0:Y:S01]  /*2660*/  SHFL.DOWN PT, R83, R56, 0x2, 0x1f ;  /* 0x08401f0038537f89 */ /* 0x000e2200000e0000 */
[----:B------:R-:W-:Y:S01]  /*2670*/  ISETP.GT.AND P0, PT, R6, 0x1d, PT ;  /* 0x0000001d0600780c */ /* 0x000fe20003f04270 */
[----:B------:R-:W-:Y:S01]  /*2680*/  BSSY B0, `(.L_x_54) ;  /* 0x0000053000007945 */ /* 0x000fe20003800000 */
[C---:B------:R-:W-:Y:S01]  /*2690*/  LEA R85, R81.reuse, UR5, 0x4 ;  /* 0x0000000551557c11 */ /* 0x040fe2000f8e20ff */
[----:B------:R-:W1:Y:S01]  /*26a0*/  SHFL.DOWN PT, R52, R57, 0x2, 0x1f ;  /* 0x08401f0039347f89 */ /* 0x000e6200000e0000 */
[----:B------:R-:W-:Y:S01]  /*26b0*/  ISETP.GT.U32.AND P4, PT, R81, 0x27, PT ;  /* 0x000000275100780c */ /* 0x000fe20003f84070 */
[----:B------:R-:W-:-:S08]  /*26c0*/  IMAD R84, R84, 0x28, R81 ;  /* 0x0000002854547824 */ /* 0x000fd000078e0251 */
        /* <DEDUP_REMOVED lines=10> */
[----:B0-----:R-:W-:-:S02]  /*2770*/  @!P0 FADD.FTZ R56, R56, R83 ;  /* 0x0000005338388221 */ /* 0x001fc40000010000 */
[----:B------:R-:W0:Y:S01]  /*2780*/  LDC R83, c[0x0][0xc] ;  /* 0x00000300ff537b82 */ /* 0x000e220000000800 */
[----:B-1----:R-:W-:Y:S02]  /*2790*/  @!P0 FADD.FTZ R57, R57, R52 ;  /* 0x0000003439398221 */ /* 0x002fe40000010000 */
[----:B------:R-:W1:Y:S01]  /*27a0*/  SHFL.DOWN PT, R27, R56, 0x10, 0x1f ;  /* 0x0a001f00381b7f89 */ /* 0x000e6200000e0000 */
[----:B------:R-:W-:Y:S01]  /*27b0*/  ISETP.GT.AND P0, PT, R6, 0xf, PT ;  /* 0x0000000f0600780c */ /* 0x000fe20003f04270 */
[----:B------:R-:W-:Y:S02]  /*27c0*/  FFMA.FTZ R52, R49, R51, R90 ;  /* 0x0000003331347223 */ /* 0x000fe4000001005a */
[----:B------:R-:W2:Y:S01]  /*27d0*/  SHFL.DOWN PT, R24, R57, 0x10, 0x1f ;  /* 0x0a001f0039187f89 */ /* 0x000ea200000e0000 */
[----:B------:R-:W3:Y:S01]  /*27e0*/  LDC.64 R90, c[0x0][0x268] ;  /* 0x00009a00ff5a7b82 */ /* 0x000ee20000000a00 */
[----:B------:R-:W-:Y:S01]  /*27f0*/  FFMA.FTZ R52, R53, R55, R52 ;  /* 0x0000003735347223 */ /* 0x000fe20000010034 */
[----:B------:R-:W-:Y:S01]  /*2800*/  FFMA.FTZ R53, R54, R92, R25 ;  /* 0x0000005c36357223 */ /* 0x000fe20000010019 */
[----:B------:R-:W-:Y:S01]  /*2810*/  FADD.FTZ R54, R30, R55 ;  /* 0x000000371e367221 */ /* 0x000fe20000010000 */
[----:B------:R-:W-:-:S05]  /*2820*/  FADD.FTZ R55, R29, R92 ;  /* 0x0000005c1d377221 */ /* 0x000fca0000010000 */
[----:B------:R4:W-:Y:S01]  /*2830*/  STS.128 [R85], R52 ;  /* 0x0000003455007388 */ /* 0x0009e20000000c00 */
[----:B-1----:R-:W-:Y:S01]  /*2840*/  @!P0 FADD.FTZ R56, R56, R27 ;  /* 0x0000001b38388221 */ /* 0x002fe20000010000 */
[----:B--2---:R-:W-:Y:S01]  /*2850*/  @!P0 FADD.FTZ R57, R57, R24 ;  /* 0x0000001839398221 */ /* 0x004fe20000010000 */
[----:B0-----:R-:W-:-:S04]  /*2860*/  ISETP.GE.U32.AND P0, PT, R83, 0x2, PT ;  /* 0x000000025300780c */ /* 0x001fc80003f06070 */
[----:B------:R4:W-:Y:S01]  /*2870*/  @!P3 STS.64 [R0+0x18], R56 ;  /* 0x000018380000b388 */ /* 0x0009e20000000a00 */
[----:B------:R-:W-:Y:S06]  /*2880*/  BAR.SYNC.DEFER_BLOCKING 0x0 ;  /* 0x0000000000007b1d */ /* 0x000fec0000010000 */
[----:B------:R-:W-:Y:S05]  /*2890*/  @P2 BRA `(.L_x_55) ;  /* 0x0000000000c42947 */ /* 0x000fea0003800000 */
[----:B------:R-:W-:-:S09]  /*28a0*/  ULEA UR5, UR11, UR6, 0x18 ;  /* 0x000000060b057291 */ /* 0x000fd2000f8ec03f */
[----:B------:R-:W0:Y:S04]  /*28b0*/  LDS.128 R24, [UR5+0x20] ;  /* 0x00002005ff187984 */ /* 0x000e280008000c00 */
[----:B------:R-:W1:Y:S04]  /*28c0*/  LDS.128 R40, [UR5+0x30] ;  /* 0x00003005ff287984 */ /* 0x000e680008000c00 */
[----:B------:R-:W2:Y:S04]  /*28d0*/  LDS.128 R36, [UR5+0x40] ;  /* 0x00004005ff247984 */ /* 0x000ea80008000c00 */
[----:B------:R-:W5:Y:S04]  /*28e0*/  LDS.128 R32, [UR5+0x50] ;  /* 0x00005005ff207984 */ /* 0x000f680008000c00 */
[----:B------:R-:W3:Y:S04]  /*28f0*/  LDS.128 R28, [UR5+0x60] ;  /* 0x00006005ff1c7984 */ /* 0x000ee80008000c00 */
[----:B------:R-:W3:Y:S01]  /*2900*/  LDS.128 R44, [UR5+0x70] ;  /* 0x00007005ff2c7984 */ /* 0x000ee20008000c00 */
[----:B0-----:R-:W-:Y:S01]  /*2910*/  FADD.FTZ R49, R56, R24 ;  /* 0x0000001838317221 */ /* 0x001fe20000010000 */
[----:B------:R-:W-:-:S02]  /*2920*/  FADD.FTZ R24, R57, R25 ;  /* 0x0000001939187221 */ /* 0x000fc40000010000 */
[----:B----4-:R-:W-:Y:S01]  /*2930*/  LDS.64 R56, [UR5+0xb0] ;  /* 0x0000b005ff387984 */ /* 0x010fe20008000a00 */
[----:B------:R-:W-:Y:S01]  /*2940*/  FADD.FTZ R49, R49, R26 ;  /* 0x0000001a31317221 */ /* 0x000fe20000010000 */
[----:B------:R-:W-:-:S03]  /*2950*/  FADD.FTZ R24, R24, R27 ;  /* 0x0000001b18187221 */ /* 0x000fc60000010000 */
[----:B-1----:R-:W-:Y:S01]  /*2960*/  FADD.FTZ R49, R49, R40 ;  /* 0x0000002831317221 */ /* 0x002fe20000010000 */
[----:B------:R-:W-:Y:S02]  /*2970*/  FADD.FTZ R40, R24, R41 ;  /* 0x0000002918287221 */ /* 0x000fe40000010000 */
[----:B------:R-:W0:Y:S01]  /*2980*/  LDS.128 R24, [UR5+0x80] ;  /* 0x00008005ff187984 */ /* 0x000e220008000c00 */
[----:B------:R-:W-:Y:S01]  /*2990*/  FADD.FTZ R49, R49, R42 ;  /* 0x0000002a31317221 */ /* 0x000fe20000010000 */
[----:B------:R-:W-:-:S03]  /*29a0*/  FADD.FTZ R40, R40, R43 ;  /* 0x0000002b28287221 */ /* 0x000fc60000010000 */
[----:B--2---:R-:W-:Y:S01]  /*29b0*/  FADD.FTZ R49, R49, R36 ;  /* 0x0000002431317221 */ /* 0x004fe20000010000 */
[----:B------:R-:W-:Y:S02]  /*29c0*/  FADD.FTZ R36, R40, R37 ;  /* 0x0000002528247221 */ /* 0x000fe40000010000 */
[----:B------:R-:W1:Y:S01]  /*29d0*/  LDS.128 R40, [UR5+0x90] ;  /* 0x00009005ff287984 */ /* 0x000e620008000c00 */
[----:B------:R-:W-:Y:S01]  /*29e0*/  FADD.FTZ R49, R49, R38 ;  /* 0x0000002631317221 */ /* 0x000fe20000010000 */
[----:B------:R-:W-:-:S03]  /*29f0*/  FADD.FTZ R36, R36, R39 ;  /* 0x0000002724247221 */ /* 0x000fc60000010000 */
[----:B-----5:R-:W-:Y:S01]  /*2a00*/  FADD.FTZ R49, R49, R32 ;  /* 0x0000002031317221 */ /* 0x020fe20000010000 */
[----:B------:R-:W-:Y:S02]  /*2a10*/  FADD.FTZ R32, R36, R33 ;  /* 0x0000002124207221 */ /* 0x000fe40000010000 */
[----:B------:R-:W2:Y:S01]  /*2a20*/  LDS.128 R36, [UR5+0xa0] ;  /* 0x0000a005ff247984 */ /* 0x000ea20008000c00 */
[----:B------:R-:W-:Y:S01]  /*2a30*/  FADD.FTZ R49, R49, R34 ;  /* 0x0000002231317221 */ /* 0x000fe20000010000 */
[----:B------:R-:W-:-:S03]  /*2a40*/  FADD.FTZ R32, R32, R35 ;  /* 0x0000002320207221 */ /* 0x000fc60000010000 */
[----:B---3--:R-:W-:Y:S01]  /*2a50*/  FADD.FTZ R49, R49, R28 ;  /* 0x0000001c31317221 */ /* 0x008fe20000010000 */
[----:B------:R-:W-:-:S03]  /*2a60*/  FADD.FTZ R32, R32, R29 ;  /* 0x0000001d20207221 */ /* 0x000fc60000010000 */
[----:B------:R-:W-:Y:S01]  /*2a70*/  FADD.FTZ R49, R49, R30 ;  /* 0x0000001e31317221 */ /* 0x000fe20000010000 */
[----:B------:R-:W-:-:S03]  /*2a80*/  FADD.FTZ R32, R32, R31 ;  /* 0x0000001f20207221 */ /* 0x000fc60000010000 */
[----:B------:R-:W-:Y:S01]  /*2a90*/  FADD.FTZ R49, R49, R44 ;  /* 0x0000002c31317221 */ /* 0x000fe20000010000 */
[----:B------:R-:W-:-:S03]  /*2aa0*/  FADD.FTZ R32, R32, R45 ;  /* 0x0000002d20207221 */ /* 0x000fc60000010000 */
[----:B------:R-:W-:Y:S01]  /*2ab0*/  FADD.FTZ R49, R49, R46 ;  /* 0x0000002e31317221 */ /* 0x000fe20000010000 */
[----:B------:R-:W-:-:S03]  /*2ac0*/  FADD.FTZ R32, R32, R47 ;  /* 0x0000002f20207221 */ /* 0x000fc60000010000 */
        /* <DEDUP_REMOVED lines=12> */
[----:B------:R-:W-:Y:S01]  /*2b90*/  FADD.FTZ R56, R49, R56 ;  /* 0x0000003831387221 */ /* 0x000fe20000010000 */
[----:B------:R-:W-:-:S07]  /*2ba0*/  FADD.FTZ R57, R32, R57 ;  /* 0x0000003920397221 */ /* 0x000fce0000010000 */
.L_x_55:
[----:B------:R-:W-:Y:S05]  /*2bb0*/  BSYNC B0 ;  /* 0x0000000000007941 */ /* 0x000fea0003800000 */
.L_x_54:
[----:B------:R-:W-:Y:S06]  /*2bc0*/  BAR.SYNC.DEFER_BLOCKING 0x0 ;  /* 0x0000000000007b1d */ /* 0x000fec0000010000 */
[----:B------:R-:W-:Y:S04]  /*2bd0*/  BSSY B0, `(.L_x_56) ;  /* 0x000004d000007945 */ /* 0x000fe80003800000 */
[----:B------:R-:W-:Y:S05]  /*2be0*/  @P4 BRA `(.L_x_57) ;  /* 0x00000004002c4947 */ /* 0x000fea0003800000 */
[----:B------:R-:W0:Y:S04]  /*2bf0*/  LDS.128 R24, [R85+0x280] ;  /* 0x0002800055187984 */ /* 0x000e280000000c00 */
[----:B------:R-:W1:Y:S04]  /*2c00*/  LDS.128 R28, [R85+0x500] ;  /* 0x00050000551c7984 */ /* 0x000e680000000c00 */
[----:B------:R-:W2:Y:S04]  /*2c10*/  LDS.128 R36, [R85+0x780] ;  /* 0x0007800055247984 */ /* 0x000ea80000000c00 */
[----:B------:R-:W5:Y:S04]  /*2c20*/  LDS.128 R48, [R85+0xa00] ;  /* 0x000a000055307984 */ /* 0x000f680000000c00 */
[----:B------:R-:W3:Y:S04]  /*2c30*/  LDS.128 R32, [R85+0xc80] ;  /* 0x000c800055207984 */ /* 0x000ee80000000c00 */
[----:B------:R-:W3:Y:S04]  /*2c40*/  LDS.128 R40, [R85+0xf00] ;  /* 0x000f000055287984 */ /* 0x000ee80000000c00 */
[----:B------:R-:W3:Y:S01]  /*2c50*/  LDS.128 R44, [R85+0x1180] ;  /* 0x00118000552c7984 */ /* 0x000ee20000000c00 */
[----:B0-----:R-:W-:Y:S01]  /*2c60*/  FADD.FTZ R93, R52, R24 ;  /* 0x00000018345d7221 */ /* 0x001fe20000010000 */
[----:B----4-:R-:W-:Y:S01]  /*2c70*/  FADD.FTZ R52, R53, R25 ;  /* 0x0000001935347221 */ /* 0x010fe20000010000 */
[----:B------:R-:W-:Y:S01]  /*2c80*/  FADD.FTZ R53, R54, R26 ;  /* 0x0000001a36357221 */ /* 0x000fe20000010000 */
[----:B------:R-:W-:Y:S01]  /*2c90*/  FADD.FTZ R54, R55, R27 ;  /* 0x0000001b37367221 */ /* 0x000fe20000010000 */
[----:B-1----:R-:W-:Y:S01]  /*2ca0*/  FADD.FTZ R93, R93, R28 ;  /* 0x0000001c5d5d7221 */ /* 0x002fe20000010000 */
[----:B------:R-:W0:Y:S01]  /*2cb0*/  LDS.128 R24, [R85+0x1400] ;  /* 0x0014000055187984 */ /* 0x000e220000000c00 */
[----:B------:R-:W-:Y:S01]  /*2cc0*/  FADD.FTZ R52, R52, R29 ;  /* 0x0000001d34347221 */ /* 0x000fe20000010000 */
[----:B------:R-:W-:Y:S01]  /*2cd0*/  FADD.FTZ R53, R53, R30 ;  /* 0x0000001e35357221 */ /* 0x000fe20000010000 */
[----:B------:R-:W-:Y:S01]  /*2ce0*/  FADD.FTZ R54, R54, R31 ;  /* 0x0000001f36367221 */ /* 0x000fe20000010000 */
[----:B--2---:R-:W-:Y:S01]  /*2cf0*/  FADD.FTZ R93, R93, R36 ;  /* 0x000000245d5d7221 */ /* 0x004fe20000010000 */
[----:B------:R-:W-:Y:S01]  /*2d00*/  FADD.FTZ R52, R52, R37 ;  /* 0x0000002534347221 */ /* 0x000fe20000010000 */
[----:B------:R-:W-:Y:S01]  /*2d10*/  FADD.FTZ R53, R53, R38 ;  /* 0x0000002635357221 */ /* 0x000fe20000010000 */
[----:B------:R-:W-:Y:S01]  /*2d20*/  FADD.FTZ R54, R54, R39 ;  /* 0x0000002736367221 */ /* 0x000fe20000010000 */
[----:B-----5:R-:W-:Y:S01]  /*2d30*/  FADD.FTZ R93, R93, R48 ;  /* 0x000000305d5d7221 */ /* 0x020fe20000010000 */
[----:B------:R-:W-:Y:S01]  /*2d40*/  FADD.FTZ R52, R52, R49 ;  /* 0x0000003134347221 */ /* 0x000fe20000010000 */
[----:B------:R-:W-:Y:S01]  /*2d50*/  FADD.FTZ R53, R53, R50 ;  /* 0x0000003235357221 */ /* 0x000fe20000010000 */
[----:B------:R-:W-:Y:S01]  /*2d60*/  FADD.FTZ R54, R54, R51 ;  /* 0x0000003336367221 */ /* 0x000fe20000010000 */
[----:B------:R-:W1:Y:S01]  /*2d70*/  LDS.128 R28, [R85+0x1680] ;  /* 0x00168000551c7984 */ /* 0x000e620000000c00 */
[----:B---3--:R-:W-:Y:S01]  /*2d80*/  FADD.FTZ R93, R93, R32 ;  /* 0x000000205d5d7221 */ /* 0x008fe20000010000 */
[----:B------:R-:W-:Y:S01]  /*2d90*/  FADD.FTZ R52, R52, R33 ;  /* 0x0000002134347221 */ /* 0x000fe20000010000 */
[----:B------:R-:W-:Y:S01]  /*2da0*/  FADD.FTZ R53, R53, R34 ;  /* 0x0000002235357221 */ /* 0x000fe20000010000 */
[----:B------:R-:W-:Y:S01]  /*2db0*/  FADD.FTZ R54, R54, R35 ;  /* 0x0000002336367221 */ /* 0x000fe20000010000 */
[----:B------:R-:W-:Y:S01]  /*2dc0*/  LDS.128 R36, [R85+0x1b80] ;  /* 0x001b800055247984 */ /* 0x000fe20000000c00 */
[----:B------:R-:W-:Y:S01]  /*2dd0*/  FADD.FTZ R93, R93, R40 ;  /* 0x000000285d5d7221 */ /* 0x000fe20000010000 */
[----:B------:R-:W-:Y:S01]  /*2de0*/  FADD.FTZ R52, R52, R41 ;  /* 0x0000002934347221 */ /* 0x000fe20000010000 */
[----:B------:R-:W-:Y:S01]  /*2df0*/  FADD.FTZ R53, R53, R42 ;  /* 0x0000002a35357221 */ /* 0x000fe20000010000 */
[----:B------:R-:W2:Y:S01]  /*2e00*/  LDS.128 R32, [R85+0x1900] ;  /* 0x0019000055207984 */ /* 0x000ea20000000c00 */
[----:B------:R-:W-:Y:S01]  /*2e10*/  FADD.FTZ R54, R54, R43 ;  /* 0x0000002b36367221 */ /* 0x000fe20000010000 */
[----:B------:R-:W-:Y:S01]  /*2e20*/  FADD.FTZ R93, R93, R44 ;  /* 0x0000002c5d5d7221 */ /* 0x000fe20000010000 */
[----:B------:R-:W-:Y:S01]  /*2e30*/  FADD.FTZ R52, R52, R45 ;  /* 0x0000002d34347221 */ /* 0x000fe20000010000 */
[----:B------:R-:W3:Y:S01]  /*2e40*/  LDS.128 R40, [R85+0x1e00] ;  /* 0x001e000055287984 */ /* 0x000ee20000000c00 */
[----:B------:R-:W-:Y:S01]  /*2e50*/  FADD.FTZ R53, R53, R46 ;  /* 0x0000002e35357221 */ /* 0x000fe20000010000 */
[----:B------:R-:W-:-:S02]  /*2e60*/  FADD.FTZ R92, R54, R47 ;  /* 0x0000002f365c7221 */ /* 0x000fc40000010000 */
[----:B------:R-:W4:Y:S04]  /*2e70*/  LDS.128 R44, [R85+0x2080] ;  /* 0x00208000552c7984 */ /* 0x000f280000000c00 */
[----:B------:R-:W5:Y:S01]  /*2e80*/  LDS.128 R48, [R85+0x2300] ;  /* 0x0023000055307984 */ /* 0x000f620000000c00 */
[----:B0-----:R-:W-:Y:S01]  /*2e90*/  FADD.FTZ R93, R93, R24 ;  /* 0x000000185d5d7221 */ /* 0x001fe20000010000 */
[----:B------:R-:W-:Y:S01]  /*2ea0*/  FADD.FTZ R24, R52, R25 ;  /* 0x0000001934187221 */ /* 0x000fe20000010000 */
[----:B------:R-:W-:Y:S01]  /*2eb0*/  FADD.FTZ R25, R53, R26 ;  /* 0x0000001a35197221 */ /* 0x000fe20000010000 */
[----:B------:R-:W-:Y:S01]  /*2ec0*/  FADD.FTZ R92, R92, R27 ;  /* 0x0000001b5c5c7221 */ /* 0x000fe20000010000 */
[----:B------:R-:W0:Y:S01]  /*2ed0*/  LDS.128 R52, [R85+0x2580] ;  /* 0x0025800055347984 */ /* 0x000e220000000c00 */
        /* <DEDUP_REMOVED lines=8> */
[----:B------:R-:W-:Y:S01]  /*2f60*/  FADD.FTZ R93, R93, R36 ;  /* 0x000000245d5d7221 */ /* 0x000fe20000010000 */
[----:B------:R-:W-:Y:S01]  /*2f70*/  FADD.FTZ R24, R24, R37 ;  /* 0x0000002518187221 */ /* 0x000fe20000010000 */
[----:B------:R-:W-:Y:S01]  /*2f80*/  FADD.FTZ R25, R25, R38 ;  /* 0x0000002619197221 */ /* 0x000fe20000010000 */
[----:B------:R-:W-:Y:S01]  /*2f90*/  FADD.FTZ R92, R92, R39 ;  /* 0x000000275c5c7221 */ /* 0x000fe20000010000 */
[----:B---3--:R-:W-:Y:S01]  /*2fa0*/  FADD.FTZ R93, R93, R40 ;  /* 0x000000285d5d7221 */ /* 0x008fe20000010000 */
[----:B------:R-:W-:Y:S01]  /*2fb0*/  FADD.FTZ R24, R24, R41 ;  /* 0x0000002918187221 */ /* 0x000fe20000010000 */
[----:B------:R-:W-:Y:S01]  /*2fc0*/  FADD.FTZ R25, R25, R42 ;  /* 0x0000002a19197221 */ /* 0x000fe20000010000 */
[----:B------:R-:W-:Y:S01]  /*2fd0*/  FADD.FTZ R92, R92, R43 ;  /* 0x0000002b5c5c7221 */ /* 0x000fe20000010000 */
[----:B----4-:R-:W-:Y:S01]  /*2fe0*/  FADD.FTZ R93, R93, R44 ;  /* 0x0000002c5d5d7221 */ /* 0x010fe20000010000 */
[----:B------:R-:W-:Y:S01]  /*2ff0*/  FADD.FTZ R24, R24, R45 ;  /* 0x0000002d18187221 */ /* 0x000fe20000010000 */
[----:B------:R-:W-:Y:S01]  /*3000*/  FADD.FTZ R25, R25, R46 ;  /* 0x0000002e19197221 */ /* 0x000fe20000010000 */
[----:B------:R-:W-:Y:S01]  /*3010*/  FADD.FTZ R92, R92, R47 ;  /* 0x0000002f5c5c7221 */ /* 0x000fe20000010000 */
[----:B-----5:R-:W-:Y:S01]  /*3020*/  FADD.FTZ R93, R93, R48 ;  /* 0x000000305d5d7221 */ /* 0x020fe20000010000 */
[----:B------:R-:W-:Y:S01]  /*3030*/  FADD.FTZ R24, R24, R49 ;  /* 0x0000003118187221 */ /* 0x000fe20000010000 */
[----:B------:R-:W-:Y:S01]  /*3040*/  FADD.FTZ R25, R25, R50 ;  /* 0x0000003219197221 */ /* 0x000fe20000010000 */
[----:B------:R-:W-:Y:S01]  /*3050*/  FADD.FTZ R92, R92, R51 ;  /* 0x000000335c5c7221 */ /* 0x000fe20000010000 */
[----:B0-----:R-:W-:Y:S01]  /*3060*/  FADD.FTZ R52, R93, R52 ;  /* 0x000000345d347221 */ /* 0x001fe20000010000 */
[----:B------:R-:W-:Y:S01]  /*3070*/  FADD.FTZ R53, R24, R53 ;  /* 0x0000003518357221 */ /* 0x000fe20000010000 */
[----:B------:R-:W-:Y:S01]  /*3080*/  FADD.FTZ R54, R25, R54 ;  /* 0x0000003619367221 */ /* 0x000fe20000010000 */
[----:B------:R-:W-:-:S07]  /*3090*/  FADD.FTZ R55, R92, R55 ;  /* 0x000000375c377221 */ /* 0x000fce0000010000 */
.L_x_57:
[----:B------:R-:W-:Y:S05]  /*30a0*/  BSYNC B0 ;  /* 0x0000000000007941 */ /* 0x000fea0003800000 */
.L_x_56:
[----:B------:R-:W-:Y:S01]  /*30b0*/  BSSY B0, `(.L_x_58) ;  /* 0x000000f000007945 */ /* 0x000fe20003800000 */
[----:B------:R-:W-:Y:S01]  /*30c0*/  PRMT R32, R69, 0x7632, R32 ;  /* 0x0000763245207816 */ /* 0x000fe20000000020 */
[----:B---34-:R-:W-:Y:S02]  /*30d0*/  IMAD.WIDE R84, R84, 0x4, R90 ;  /* 0x0000000454547825 */ /* 0x018fe400078e025a */
[----:B------:R-:W-:Y:S05]  /*30e0*/  @P4 BRA `(.L_x_59) ;  /* 0x00000000002c4947 */ /* 0x000fea0003800000 */
[----:B------:R-:W0:Y:S01]  /*30f0*/  LDC.64 R24, c[0x0][0x288] ;  /* 0x0000a200ff187b82 */ /* 0x000e220000000a00 */
[-C--:B------:R-:W-:Y:S01]  /*3100*/  LEA R30, P3, R2, R84.reuse, 0x2 ;  /* 0x00000054021e7211 */ /* 0x080fe200078610ff */
[----:B------:R1:W-:Y:S01]  /*3110*/  REDG.E.ADD.F32.FTZ.RN.STRONG.GPU desc[UR8][R84.64], R52 ;  /* 0x00000034540079a6 */ /* 0x0003e2000c10f388 */
[----:B------:R-:W-:Y:S02]  /*3120*/  LEA R26, P6, R3, R84, 0x2 ;  /* 0x00000054031a7211 */ /* 0x000fe400078c10ff */
[C---:B------:R-:W-:Y:S02]  /*3130*/  IADD3.X R31, R85.reuse, R4, RZ, P3, !PT ;  /* 0x00000004551f7210 */ /* 0x040fe40001ffe4ff */
[----:B------:R-:W-:-:S03]  /*3140*/  IADD3.X R27, R85, R5, RZ, P6, !PT ;  /* 0x00000005551b7210 */ /* 0x000fc600037fe4ff */
[----:B------:R1:W-:Y:S01]  /*3150*/  REDG.E.ADD.F32.FTZ.RN.STRONG.GPU desc[UR8][R30.64], R53 ;  /* 0x000000351e0079a6 */ /* 0x0003e2000c10f388 */
[----:B0-----:R-:W-:-:S04]  /*3160*/  LEA R28, P4, R24, R84, 0x2 ;  /* 0x00000054181c7211 */ /* 0x001fc800078810ff */
[----:B------:R-:W-:-:S05]  /*3170*/  LEA.HI.X R29, R24, R85, R25, 0x2, P4 ;  /* 0x00000055181d7211 */ /* 0x000fca00020f1419 */
[----:B------:R1:W-:Y:S04]  /*3180*/  REDG.E.ADD.F32.FTZ.RN.STRONG.GPU desc[UR8][R28.64], R54 ;  /* 0x000000361c0079a6 */ /* 0x0003e8000c10f388 */
[----:B------:R1:W-:Y:S02]  /*3190*/  REDG.E.ADD.F32.FTZ.RN.STRONG.GPU desc[UR8][R26.64], R55 ;  /* 0x000000371a0079a6 */ /* 0x0003e4000c10f388 */
.L_x_59:
[----:B------:R-:W-:Y:S05]  /*31a0*/  BSYNC B0 ;  /* 0x0000000000007941 */ /* 0x000fea0003800000 */
.L_x_58:
[----:B------:R-:W-:Y:S02]  /*31b0*/  PRMT R47, R68, 0x7632, R47 ;  /* 0x00007632442f7816 */ /* 0x000fe4000000002f */
[----:B------:R-:W-:Y:S02]  /*31c0*/  PRMT R46, R70, 0x7632, R46 ;  /* 0x00007632462e7816 */ /* 0x000fe4000000002e */
[----:B------:R-:W-:Y:S02]  /*31d0*/  PRMT R45, R67, 0x7632, R45 ;  /* 0x00007632432d7816 */ /* 0x000fe4000000002d */
[----:B------:R-:W-:Y:S02]  /*31e0*/  PRMT R44, R65, 0x7632, R44 ;  /* 0x00007632412c7816 */ /* 0x000fe4000000002c */
[----:B------:R-:W-:Y:S02]  /*31f0*/  PRMT R43, R64, 0x7632, R43 ;  /* 0x00007632402b7816 */ /* 0x000fe4000000002b */
[----:B------:R-:W-:-:S02]  /*3200*/  PRMT R42, R66, 0x7632, R42 ;  /* 0x00007632422a7816 */ /* 0x000fc4000000002a */
        /* <DEDUP_REMOVED lines=8> */
[----:B------:R-:W-:Y:S01]  /*3290*/  PRMT R33, R8, 0x7632, R33 ;  /* 0x0000763208217816 */ /* 0x000fe20000000021 */
[----:B------:R-:W-:Y:S06]  /*32a0*/  @!P0 BRA `(.L_x_60) ;  /* 0x0000001000888947 */ /* 0x000fec0003800000 */
[----:B------:R-:W0:Y:S01]  /*32b0*/  LDC R49, c[0x0][0x10] ;  /* 0x00000400ff317b82 */ /* 0x000e220000000800 */
[----:B------:R-:W2:Y:S01]  /*32c0*/  S2R R48, SR_CTAID.Y ;  /* 0x0000000000307919 */ /* 0x000ea20000002600 */
[----:B-1----:R-:W-:-:S06]  /*32d0*/  LOP3.LUT R26, R71, 0x1, RZ, 0xc0, !PT ;  /* 0x00000001471a7812 */ /* 0x002fcc00078ec0ff */
[----:B------:R-:W1:Y:S08]  /*32e0*/  LDC.64 R24, c[0x0][0x258] ;  /* 0x00009600ff187b82 */ /* 0x000e700000000a00 */
[----:B------:R-:W3:Y:S01]  /*32f0*/  LDC.64 R52, c[0x0][0x260] ;  /* 0x00009800ff347b82 */ /* 0x000ee20000000a00 */
[----:B0-----:R-:W-:-:S04]  /*3300*/  IMAD R26, R26, R49, RZ ;  /* 0x000000311a1a7224 */ /* 0x001fc800078e02ff */
[C---:B------:R-:W-:Y:S01]  /*3310*/  IMAD R28, R26.reuse, R83, RZ ;  /* 0x000000531a1c7224 */ /* 0x040fe200078e02ff */
[----:B--2---:R-:W-:-:S04]  /*3320*/  IADD3 R27, R26, R48, RZ ;  /* 0x000000301a1b7210 */ /* 0x004fc80007ffe0ff */
[----:B------:R-:W-:Y:S01]  /*3330*/  SHF.L.U32 R29, R28, 0x1, RZ ;  /* 0x000000011c1d7819 */ /* 0x000fe200000006ff */
[----:B-1----:R-:W-:-:S04]  /*3340*/  IMAD.WIDE.U32 R24, R27, 0x4, R24 ;  /* 0x000000041b187825 */ /* 0x002fc800078e0018 */
[----:B---3--:R-:W-:Y:S01]  /*3350*/  IMAD.WIDE R52, R29, 0x4, R52 ;  /* 0x000000041d347825 */ /* 0x008fe200078e0234 */
[----:B------:R-:W-:Y:S06]  /*3360*/  @P2 BRA `(.L_x_61) ;  /* 0x0000000000602947 */ /* 0x000fec0003800000 */
[----:B------:R-:W0:Y:S01]  /*3370*/  S2R R6, SR_LANEID ;  /* 0x0000000000067919 */ /* 0x000e220000000000 */
[----:B------:R-:W-:Y:S01]  /*3380*/  VOTEU.ANY UR5, UPT, PT ;  /* 0x0000000000057886 */ /* 0x000fe200038e0100 */
[----:B------:R-:W-:Y:S01]  /*3390*/  LOP3.LUT P0, RZ, R71, 0x2, RZ, 0xc0, !PT ;  /* 0x0000000247ff7812 */ /* 0x000fe2000780c0ff */
[----:B------:R-:W-:Y:S01]  /*33a0*/  UFLO.U32 UR6, UR5 ;  /* 0x00000005000672bd */ /* 0x000fe200080e0000 */
[----:B------:R-:W-:Y:S01]  /*33b0*/  MOV R28, 0x1 ;  /* 0x00000001001c7802 */ /* 0x000fe20000000f00 */
[----:B------:R-:W-:Y:S01]  /*33c0*/  UPOPC UR5, UR5 ;  /* 0x00000005000572bf */ /* 0x000fe20008000000 */
[----:B------:R-:W-:Y:S01]  /*33d0*/  SEL R31, R83, RZ, !P0 ;  /* 0x000000ff531f7207 */ /* 0x000fe20004000000 */
[----:B------:R-:W-:Y:S01]  /*33e0*/  IMAD R27, R49, UR7, R48 ;  /* 0x00000007311b7c24 */ /* 0x000fe2000f8e0230 */
[----:B------:R-:W-:Y:S02]  /*33f0*/  SEL R28, R28, 0xffffffff, !P0 ;  /* 0xffffffff1c1c7807 */ /* 0x000fe40004000000 */
[----:B------:R-:W-:Y:S01]  /*3400*/  ISETP.NE.AND P0, PT, R31, -0x1, PT ;  /* 0xffffffff1f00780c */ /* 0x000fe20003f05270 */
[----:B------:R-:W-:-:S04]  /*3410*/  IMAD.WIDE.U32 R26, R27, 0x8, R52 ;  /* 0x000000081b1a7825 */ /* 0x000fc800078e0034 */
[----:B------:R-:W-:Y:S01]  /*3420*/  IMAD R29, R28, UR5, RZ ;  /* 0x000000051c1d7c24 */ /* 0x000fe2000f8e02ff */
[----:B------:R1:W-:Y:S01]  /*3430*/  STG.E.64 desc[UR8][R26.64], R56 ;  /* 0x000000381a007986 */ /* 0x0003e2000c101b08 */
[----:B0-----:R-:W-:-:S13]  /*3440*/  ISETP.EQ.U32.AND P3, PT, R6, UR6, PT ;  /* 0x0000000606007c0c */ /* 0x001fda000bf62070 */
[----:B------:R-:W-:Y:S06]  /*3450*/  @P3 MEMBAR.ALL.GPU ;  /* 0x0000000000003992 */ /* 0x000fec000000a000 */
[----:B------:R-:W-:-:S00]  /*3460*/  @P3 ERRBAR ;  /* 0x00000000000039ab */ /* 0x000fc00000000000 */
[----:B------:R-:W-:Y:S06]  /*3470*/  @P3 CGAERRBAR ;  /* 0x00000000000035ab */ /* 0x000fec0000000000 */
[----:B------:R1:W-:Y:S01]  /*3480*/  @P3 REDG.E.ADD.S32.STRONG.GPU desc[UR8][R24.64], R29 ;  /* 0x0000001d1800398e */ /* 0x0003e2000c10e388 */
[----:B------:R-:W-:Y:S05]  /*3490*/  @!P0 BRA `(.L_x_61) ;  /* 0x0000000000148947 */ /* 0x000fea0003800000 */
.L_x_62:
[----:B-1----:R-:W2:Y:S04]  /*34a0*/  LDG.E.STRONG.GPU R26, desc[UR8][R24.64] ;  /* 0x00000008181a7981 */ /* 0x002ea8000c1ef900 */
[----:B--2---:R-:W-:Y:S01]  /*34b0*/  CCTL.IVALL ;  /* 0x00000000ff00798f */ /* 0x004fe20002000000 */
[----:B------:R-:W-:Y:S05]  /*34c0*/  YIELD ;  /* 0x0000000000007946 */ /* 0x000fea0003800000 */
[----:B------:R-:W-:-:S13]  /*34d0*/  ISETP.NE.AND P0, PT, R26, R31, PT ;  /* 0x0000001f1a00720c */ /* 0x000fda0003f05270 */
[----:B------:R-:W-:Y:S05]  /*34e0*/  @P0 BRA `(.L_x_62) ;  /* 0xfffffffc00ec0947 */ /* 0x000fea000383ffff */
.L_x_61:
[----:B------:R-:W-:Y:S01]  /*34f0*/  ISETP.NE.AND P0, PT, R83, RZ, PT ;  /* 0x000000ff5300720c */ /* 0x000fe20003f05270 */
[----:B------:R-:W-:Y:S05]  /*3500*/  WARPSYNC.ALL ;  /* 0x0000000000007948 */ /* 0x000fea0003800000 */
[----:B------:R-:W-:Y:S07]  /*3510*/  BAR.SYNC.DEFER_BLOCKING 0x0 ;  /* 0x0000000000007b1d */ /* 0x000fee0000010000 */
[----:B------:R-:W-:Y:S05]  /*3520*/  @!P0 BRA `(.L_x_60) ;  /* 0x0000000c00e88947 */ /* 0x000fea0003800000 */
[----:B-1----:R-:W-:Y:S01]  /*3530*/  IADD3 R24, R83, -0x1, RZ ;  /* 0xffffffff53187810 */ /* 0x002fe20007ffe0ff */
        /* <DEDUP_REMOVED lines=12> */
.L_x_66:
[----:B------:R-:W-:-:S13]  /*3600*/  ISETP.EQ.OR P6, PT, R51, UR7, P2 ;  /* 0x0000000733007c0c */ /* 0x000fda00097c2670 */
[----:B------:R-:W-:-:S04]  /*3610*/  @!P6 IMAD R25, R49, R51, R48 ;  /* 0x000000333119e224 */ /* 0x000fc800078e0230 */
[----:B------:R-:W-:-:S06]  /*3620*/  @!P6 IMAD.WIDE.U32 R24, R25, 0x8, R52 ;  /* 0x000000081918e825 */ /* 0x000fcc00078e0034 */
[----:B------:R-:W2:Y:S01]  /*3630*/  @!P6 LDG.E.64 R24, desc[UR8][R24.64] ;  /* 0x000000081818e981 */ /* 0x000ea2000c1e1b00 */
[C---:B------:R-:W-:Y:S02]  /*3640*/  IADD3 R27, R51.reuse, 0x1, RZ ;  /* 0x00000001331b7810 */ /* 0x040fe40007ffe0ff */
[----:B------:R-:W-:Y:S02]  /*3650*/  IADD3 R29, R51, 0x2, RZ ;  /* 0x00000002331d7810 */ /* 0x000fe40007ffe0ff */
[----:B------:R-:W-:Y:S02]  /*3660*/  ISETP.EQ.OR P3, PT, R27, UR7, P2 ;  /* 0x000000071b007c0c */ /* 0x000fe40009762670 */
[----:B------:R-:W-:Y:S02]  /*3670*/  ISETP.EQ.OR P4, PT, R29, UR7, P2 ;  /* 0x000000071d007c0c */ /* 0x000fe40009782670 */
[----:B------:R-:W-:-:S09]  /*3680*/  IADD3 R28, R51, 0x3, RZ ;  /* 0x00000003331c7810 */ /* 0x000fd20007ffe0ff */
[C-C-:B------:R-:W-:Y:S02]  /*3690*/  @!P3 IMAD R27, R49.reuse, R27, R48.reuse ;  /* 0x0000001b311bb224 */ /* 0x140fe400078e0230 */
[----:B------:R-:W-:Y:S02]  /*36a0*/  @!P4 IMAD R29, R49, R29, R48 ;  /* 0x0000001d311dc224 */ /* 0x000fe400078e0230 */
[----:B--2---:R-:W-:Y:S01]  /*36b0*/  @!P6 FADD.FTZ R56, R56, R24 ;  /* 0x000000183838e221 */ /* 0x004fe20000010000 */
        /* <DEDUP_REMOVED lines=103> */
.L_x_65:
        /* <DEDUP_REMOVED lines=13> */
[----:B------:R-:W2:Y:S02]  /*3e00*/  @!P0 LDG.E.64 R24, desc[UR8][R24.64] ;  /* 0x0000000818188981 */ /* 0x000ea4000c1e1b00 */
[C-C-:B------:R-:W-:Y:S02]  /*3e10*/  @!P6 IMAD R29, R49.reuse, R29, R48.reuse ;  /* 0x0000001d311de224 */ /* 0x140fe400078e0230 */
[----:B------:R-:W-:Y:S01]  /*3e20*/  @!P3 IMAD R31, R49, R31, R48 ;  /* 0x0000001f311fb224 */ /* 0x000fe200078e0230 */
[----:B------:R-:W3:Y:S01]  /*3e30*/  @!P4 LDG.E.64 R26, desc[UR8][R26.64] ;  /* 0x000000081a1ac981 */ /* 0x000ee2000c1e1b00 */
[----:B------:R-:W-:-:S04]  /*3e40*/  @!P6 IMAD.WIDE.U32 R28, R29, 0x8, R52 ;  /* 0x000000081d1ce825 */ /* 0x000fc800078e0034 */
[----:B------:R-:W-:Y:S02]  /*3e50*/  @!P3 IMAD.WIDE.U32 R30, R31, 0x8, R52 ;  /* 0x000000081f1eb825 */ /* 0x000fe400078e0034 */
[----:B------:R-:W4:Y:S04]  /*3e60*/  @!P6 LDG.E.64 R28, desc[UR8][R28.64] ;  /* 0x000000081c1ce981 */ /* 0x000f28000c1e1b00 */
[----:B------:R-:W5:Y:S01]  /*3e70*/  @!P3 LDG.E.64 R30, desc[UR8][R30.64] ;  /* 0x000000081e1eb981 */ /* 0x000f62000c1e1b00 */
[----:B------:R-:W-:Y:S01]  /*3e80*/  IADD3 R51, R51, 0x4, RZ ;  /* 0x0000000433337810 */ /* 0x000fe20007ffe0ff */
[----:B--2---:R-:W-:Y:S01]  /*3e90*/  @!P0 FADD.FTZ R56, R56, R24 ;  /* 0x0000001838388221 */ /* 0x004fe20000010000 */
[----:B------:R-:W-:Y:S02]  /*3ea0*/  @!P0 FADD.FTZ R57, R57, R25 ;  /* 0x0000001939398221 */ /* 0x000fe40000010000 */
[----:B------:R-:W-:-:S02]  /*3eb0*/  IADD3 R24, R51, 0x1, RZ ;  /* 0x0000000133187810 */ /* 0x000fc40007ffe0ff */
[----:B------:R-:W-:Y:S01]  /*3ec0*/  ISETP.EQ.OR P0, PT, R51, UR7, P2 ;  /* 0x0000000733007c0c */ /* 0x000fe20009702670 */
[----:B---3--:R-:W-:Y:S01]  /*3ed0*/  @!P4 FADD.FTZ R56, R56, R26 ;  /* 0x0000001a3838c221 */ /* 0x008fe20000010000 */
[----:B------:R-:W-:Y:S01]  /*3ee0*/  @!P4 FADD.FTZ R57, R57, R27 ;  /* 0x0000001b3939c221 */ /* 0x000fe20000010000 */
[----:B------:R-:W-:Y:S02]  /*3ef0*/  IADD3 R26, R51, 0x2, RZ ;  /* 0x00000002331a7810 */ /* 0x000fe40007ffe0ff */
[----:B------:R-:W-:Y:S01]  /*3f00*/  ISETP.EQ.OR P4, PT, R24, UR7, P2 ;  /* 0x0000000718007c0c */ /* 0x000fe20009782670 */
[----:B----4-:R-:W-:Y:S01]  /*3f10*/  @!P6 FADD.FTZ R56, R56, R28 ;  /* 0x0000001c3838e221 */ /* 0x010fe20000010000 */
[----:B------:R-:W-:Y:S01]  /*3f20*/  @!P6 FADD.FTZ R57, R57, R29 ;  /* 0x0000001d3939e221 */ /* 0x000fe20000010000 */
[----:B------:R-:W-:Y:S02]  /*3f30*/  IADD3 R28, R51, 0x3, RZ ;  /* 0x00000003331c7810 */ /* 0x000fe40007ffe0ff */
[----:B------:R-:W-:Y:S01]  /*3f40*/  ISETP.EQ.OR P6, PT, R26, UR7, P2 ;  /* 0x000000071a007c0c */ /* 0x000fe200097c2670 */
[----:B-----5:R-:W-:Y:S01]  /*3f50*/  @!P3 FADD.FTZ R56, R56, R30 ;  /* 0x0000001e3838b221 */ /* 0x020fe20000010000 */
        /* <DEDUP_REMOVED lines=26> */
.L_x_67:
[----:B------:R-:W-:-:S13]  /*4100*/  ISETP.NE.OR P0, PT, R50, RZ, P0 ;  /* 0x000000ff3200720c */ /* 0x000fda0000705670 */
[----:B------:R-:W-:Y:S05]  /*4110*/  @!P0 BRA `(.L_x_63) ;  /* 0x00000000007c8947 */ /* 0x000fea0003800000 */
.L_x_64:
        /* <DEDUP_REMOVED lines=10> */
[----:B------:R-:W2:Y:S01]  /*41c0*/  @!P4 LDG.E.64 R24, desc[UR8][R24.64] ;  /* 0x000000081818c981 */ /* 0x000ea2000c1e1b00 */
[----:B------:R-:W-:Y:S02]  /*41d0*/  @!P3 IMAD R29, R49, R29, R48 ;  /* 0x0000001d311db224 */ /* 0x000fe400078e0230 */
        /* <DEDUP_REMOVED lines=8> */
[----:B------:R-:W-:Y:S01]  /*4260*/  IADD3 R51, R51, 0x4, RZ ;  /* 0x0000000433337810 */ /* 0x000fe20007ffe0ff */
[----:B--2---:R-:W-:Y:S01]  /*4270*/  @!P4 FADD.FTZ R56, R56, R24 ;  /* 0x000000183838c221 */ /* 0x004fe20000010000 */
[----:B------:R-:W-:Y:S01]  /*4280*/  @!P4 FADD.FTZ R57, R57, R25 ;  /* 0x000000193939c221 */ /* 0x000fe20000010000 */
[----:B------:R-:W-:Y:S02]  /*4290*/  ISETP.NE.AND P4, PT, R50, RZ, PT ;  /* 0x000000ff3200720c */ /* 0x000fe40003f85270 */
[----:B---3--:R-:W-:Y:S01]  /*42a0*/  @!P6 FADD.FTZ R56, R56, R26 ;  /* 0x0000001a3838e221 */ /* 0x008fe20000010000 */
[----:B------:R-:W-:-:S03]  /*42b0*/  @!P6 FADD.FTZ R57, R57, R27 ;  /* 0x0000001b3939e221 */ /* 0x000fc60000010000 */
[----:B----4-:R-:W-:Y:S01]  /*42c0*/  @!P3 FADD.FTZ R56, R56, R28 ;  /* 0x0000001c3838b221 */ /* 0x010fe20000010000 */
[----:B------:R-:W-:-:S03]  /*42d0*/  @!P3 FADD.FTZ R57, R57, R29 ;  /* 0x0000001d3939b221 */ /* 0x000fc60000010000 */
[----:B-----5:R-:W-:Y:S01]  /*42e0*/  @!P0 FADD.FTZ R56, R56, R30 ;  /* 0x0000001e38388221 */ /* 0x020fe20000010000 */
[----:B------:R-:W-:Y:S02]  /*42f0*/  @!P0 FADD.FTZ R57, R57, R31 ;  /* 0x0000001f39398221 */ /* 0x000fe40000010000 */
[----:B------:R-:W-:Y:S05]  /*4300*/  @P4 BRA `(.L_x_64) ;  /* 0xfffffffc00844947 */ /* 0x000fea000383ffff */
.L_x_63:
        /* <DEDUP_REMOVED lines=8> */
[----:B------:R-:W2:Y:S02]  /*4390*/  LDG.E.64 R24, desc[UR8][R24.64] ;  /* 0x0000000818187981 */ /* 0x000ea4000c1e1b00 */
[----:B--2---:R-:W-:Y:S01]  /*43a0*/  FADD.FTZ R56, R56, R24 ;  /* 0x0000001838387221 */ /* 0x004fe20000010000 */
[----:B------:R-:W-:-:S07]  /*43b0*/  FADD.FTZ R57, R57, R25 ;  /* 0x0000001939397221 */ /* 0x000fce0000010000 */
.L_x_69:
[----:B------:R-:W-:Y:S05]  /*43c0*/  BSYNC B0 ;  /* 0x0000000000007941 */ /* 0x000fea0003800000 */
.L_x_68:
        /* <DEDUP_REMOVED lines=10> */
[----:B------:R-:W2:Y:S04]  /*4470*/  @!P3 LDG.E.64 R24, desc[UR8][R24.64] ;  /* 0x000000081818b981 */ /* 0x000ea8000c1e1b00 */
[----:B------:R-:W3:Y:S01]  /*4480*/  @!P0 LDG.E.64 R26, desc[UR8][R26.64] ;  /* 0x000000081a1a8981 */ /* 0x000ee2000c1e1b00 */
[----:B--2---:R-:W-:Y:S01]  /*4490*/  @!P3 FADD.FTZ R56, R56, R24 ;  /* 0x000000183838b221 */ /* 0x004fe20000010000 */
[----:B------:R-:W-:-:S03]  /*44a0*/  @!P3 FADD.FTZ R57, R57, R25 ;  /* 0x000000193939b221 */ /* 0x000fc60000010000 */
[----:B---3--:R-:W-:Y:S01]  /*44b0*/  @!P0 FADD.FTZ R56, R56, R26 ;  /* 0x0000001a38388221 */ /* 0x008fe20000010000 */
[----:B------:R-:W-:-:S07]  /*44c0*/  @!P0 FADD.FTZ R57, R57, R27 ;  /* 0x0000001b39398221 */ /* 0x000fce0000010000 */
.L_x_60:
[----:B------:R-:W0:Y:S01]  /*44d0*/  S2UR UR6, SR_CgaCtaId ;  /* 0x00000000000679c3 */ /* 0x000e220000008800 */
[----:B------:R-:W-:Y:S01]  /*44e0*/  UMOV UR5, 0x400 ;  /* 0x0000040000057882 */ /* 0x000fe20000000000 */
[----:B------:R-:W-:Y:S01]  /*44f0*/  SHF.L.U32 R69, R69, 0x10, RZ ;  /* 0x0000001045457819 */ /* 0x000fe200000006ff */
[----:B------:R-:W-:Y:S01]  /*4500*/  ULDC.64 UR14, c[0x0][0x290] ;  /* 0x0000a400000e7ab9 */ /* 0x000fe20000000a00 */
[----:B-1----:R-:W-:Y:S02]  /*4510*/  SHF.L.U32 R27, R32, 0x10, RZ ;  /* 0x00000010201b7819 */ /* 0x002fe400000006ff */
[----:B------:R-:W-:Y:S01]  /*4520*/  ISETP.GE.U32.AND P0, PT, R78, UR14, PT ;  /* 0x0000000e4e007c0c */ /* 0x000fe2000bf06070 */
[----:B------:R-:W-:Y:S01]  /*4530*/  FADD.FTZ R30, -R18, R69 ;  /* 0x00000045121e7221 */ /* 0x000fe20000010100 */
[----:B------:R-:W-:Y:S02]  /*4540*/  SHF.L.U32 R26, R47, 0x10, RZ ;  /* 0x000000102f1a7819 */ /* 0x000fe400000006ff */
[----:B------:R-:W-:Y:S01]  /*4550*/  SHF.L.U32 R31, R70, 0x10, RZ ;  /* 0x00000010461f7819 */ /* 0x000fe200000006ff */
[----:B------:R-:W-:Y:S01]  /*4560*/  FMUL.FTZ R53, R30, R19 ;  /* 0x000000131e357220 */ /* 0x000fe20000410000 */
[----:B0-----:R-:W-:-:S09]  /*4570*/  ULEA UR5, UR6, UR5, 0x18 ;  /* 0x0000000506057291 */ /* 0x001fd2000f8ec03f */
[----:B------:R-:W-:Y:S01]  /*4580*/  @!P2 STS.64 [UR5+0xc0], R56 ;  /* 0x0000c038ff00a988 */ /* 0x000fe20008000a05 */
[----:B------:R-:W-:Y:S06]  /*4590*/  BAR.SYNC.DEFER_BLOCKING 0x0 ;  /* 0x0000000000007b1d */ /* 0x000fec0000010000 */
[----:B------:R-:W0:Y:S01]  /*45a0*/  LDS.64 R24, [UR5+0xc0] ;  /* 0x0000c005ff187984 */ /* 0x000e220008000a00 */
[----:B------:R-:W-:Y:S02]  /*45b0*/  ULDC UR5, c[0x0][0x2bc] ;  /* 0x0000af0000057ab9 */ /* 0x000fe40000000800 */
[----:B0-----:R-:W-:Y:S01]  /*45c0*/  FMUL.FTZ R28, R24, UR5 ;  /* 0x00000005181c7c20 */ /* 0x001fe20008410000 */
[----:B------:R-:W-:Y:S01]  /*45d0*/  FADD.FTZ R24, -R18, R27 ;  /* 0x0000001b12187221 */ /* 0x000fe20000010100 */
[----:B------:R-:W-:Y:S01]  /*45e0*/  FMUL.FTZ R29, R25, UR5 ;  /* 0x00000005191d7c20 */ /* 0x000fe20008410000 */
[----:B------:R-:W-:-:S02]  /*45f0*/  SHF.L.U32 R25, R68, 0x10, RZ ;  /* 0x0000001044197819 */ /* 0x000fc400000006ff */
        /* <DEDUP_REMOVED lines=20> */
.L_x_70:
[----:B------:R-:W-:Y:S04]  /*4740*/  BSSY B0, `(.L_x_71) ;  /* 0x0000014000007945 */ /* 0x000fe80003800000 */
[----:B------:R-:W-:Y:S05]  /*4750*/  @!P1 BRA `(.L_x_72) ;  /* 0x0000000000489947 */ /* 0x000fea0003800000 */
[C-C-:B------:R-:W-:Y:S01]  /*4760*/  FFMA.FTZ R24, R28.reuse, R53, R29.reuse ;  /* 0x000000351c187223 */ /* 0x140fe2000001001d */
[----:B------:R-:W-:Y:S01]  /*4770*/  ULDC.64 UR12, c[0x0][0x288] ;  /* 0x0000a200000c7ab9 */ /* 0x000fe20000000a00 */
[----:B------:R-:W-:Y:S01]  /*4780*/  FFMA.FTZ R27, R28, R52, R29 ;  /* 0x000000341c1b7223 */ /* 0x000fe2000001001d */
[----:B------:R-:W-:Y:S02]  /*4790*/  IMAD R32, R61, UR12, RZ ;  /* 0x0000000c3d207c24 */ /* 0x000fe4000f8e02ff */
[----:B------:R-:W-:Y:S01]  /*47a0*/  FFMA.FTZ R30, R25, R20, -R24 ;  /* 0x00000014191e7223 */ /* 0x000fe20000010818 */
[----:B------:R-:W-:Y:S01]  /*47b0*/  MOV R24, R86 ;  /* 0x0000005600187202 */ /* 0x000fe20000000f00 */
[----:B------:R-:W-:Y:S01]  /*47c0*/  FFMA.FTZ R26, R26, R21, -R27 ;  /* 0x000000151a1a7223 */ /* 0x000fe2000001081b */
[----:B------:R-:W-:Y:S01]  /*47d0*/  MOV R25, R89 ;  /* 0x0000005900197202 */ /* 0x000fe20000000f00 */
[C---:B------:R-:W-:Y:S02]  /*47e0*/  IMAD R27, R79.reuse, UR13, R32 ;  /* 0x0000000d4f1b7c24 */ /* 0x040fe4000f8e0220 */
[-C--:B------:R-:W-:Y:S01]  /*47f0*/  FMUL.FTZ R47, R30, R19.reuse ;  /* 0x000000131e2f7220 */ /* 0x080fe20000410000 */
[----:B------:R-:W-:Y:S01]  /*4800*/  FMUL.FTZ R30, R26, R19 ;  /* 0x000000131a1e7220 */ /* 0x000fe20000410000 */
[----:B------:R-:W-:Y:S01]  /*4810*/  IMAD.WIDE.U32 R24, R79, UR12, R24 ;  /* 0x0000000c4f187c25 */ /* 0x000fe2000f8e0018 */
[----:B------:R-:W-:-:S02]  /*4820*/  ULDC.64 UR12, c[0x0][0x210] ;  /* 0x00008400000c7ab9 */ /* 0x000fc40000000a00 */
[----:B------:R-:W-:Y:S02]  /*4830*/  LEA R26, P2, R24, UR12, 0x1 ;  /* 0x0000000c181a7c11 */ /* 0x000fe4000f8408ff */
[----:B------:R-:W-:Y:S02]  /*4840*/  IADD3 R27, R25, R27, RZ ;  /* 0x0000001b191b7210 */ /* 0x000fe40007ffe0ff */
[----:B------:R-:W-:Y:S02]  /*4850*/  F2FP.BF16.F32.PACK_AB R25, R30, R47 ;  /* 0x0000002f1e19723e */ /* 0x000fe400000010ff */
[----:B------:R-:W-:-:S05]  /*4860*/  LEA.HI.X R27, R24, UR13, R27, 0x1, P2 ;  /* 0x0000000d181b7c11 */ /* 0x000fca00090f0c1b */
[----:B------:R0:W-:Y:S02]  /*4870*/  STG.E desc[UR8][R26.64], R25 ;  /* 0x000000191a007986 */ /* 0x0001e4000c101908 */
.L_x_72:
[----:B------:R-:W-:Y:S05]  /*4880*/  BSYNC B0 ;  /* 0x0000000000007941 */ /* 0x000fea0003800000 */
.L_x_71:
[----:B0-----:R-:W-:Y:S01]  /*4890*/  SHF.L.U32 R25, R46, 0x10, RZ ;  /* 0x000000102e197819 */ /* 0x001fe200000006ff */
[C---:B------:R-:W-:Y:S01]  /*48a0*/  FADD.FTZ R30, -R18.reuse, R31 ;  /* 0x0000001f121e7221 */ /* 0x040fe20000010100 */
[----:B------:R-:W-:Y:S02]  /*48b0*/  ISETP.GE.U32.AND P2, PT, R77, UR14, PT ;  /* 0x0000000e4d007c0c */ /* 0x000fe4000bf46070 */
[----:B------:R-:W-:Y:S01]  /*48c0*/  ISETP.GE.AND.EX P3, PT, R7, UR15, PT, P0 ;  /* 0x0000000f07007c0c */ /* 0x000fe2000bf66300 */
[----:B------:R-:W-:Y:S01]  /*48d0*/  FADD.FTZ R24, -R18, R25 ;  /* 0x0000001912187221 */ /* 0x000fe20000010100 */
[----:B------:R-:W-:Y:S01]  /*48e0*/  ISETP.GE.AND.EX P4, PT, R9, UR15, PT, P2 ;  /* 0x0000000f09007c0c */ /* 0x000fe2000bf86320 */
[-C--:B------:R-:W-:Y:S01]  /*48f0*/  FMUL.FTZ R49, R30, R19.reuse ;  /* 0x000000131e317220 */ /* 0x080fe20000410000 */
[----:B------:R-:W-:Y:S01]  /*4900*/  SHF.L.U32 R67, R67, 0x10, RZ ;  /* 0x0000001043437819 */ /* 0x000fe200000006ff */
[----:B------:R-:W-:Y:S01]  /*4910*/  FMUL.FTZ R48, R24, R19 ;  /* 0x0000001318307220 */ /* 0x000fe20000410000 */
[----:B------:R-:W-:-:S02]  /*4920*/  ISETP.GE.U32.AND P0, PT, R76, UR14, PT ;  /* 0x0000000e4c007c0c */ /* 0x000fc4000bf06070 */
[----:B------:R-:W-:Y:S02]  /*4930*/  ISETP.GE.U32.AND P2, PT, R75, UR14, PT ;  /* 0x0000000e4b007c0c */ /* 0x000fe4000bf46070 */
[C---:B------:R-:W-:Y:S02]  /*4940*/  ISETP.GT.U32.OR P3, PT, R81.reuse, 0x27f, P3 ;  /* 0x0000027f5100780c */ /* 0x040fe40001f64470 */
[----:B------:R-:W-:Y:S02]  /*4950*/  ISETP.GT.U32.OR P4, PT, R81, 0x27f, P4 ;  /* 0x0000027f5100780c */ /* 0x000fe40002784470 */
        /* <DEDUP_REMOVED lines=22> */
.L_x_73:
        /* <DEDUP_REMOVED lines=9> */
[----:B------:R-:W-:Y:S01]  /*4b50*/  MOV R25, R89 ;  /* 0x0000005900197202 */ /* 0x000fe20000000f00 */
[----:B------:R-:W-:Y:S02]  /*4b60*/  FMUL.FTZ R30, R30, R19 ;  /* 0x000000131e1e7220 */ /* 0x000fe40000410000 */
[----:B------:R-:W-:-:S02]  /*4b70*/  IMAD R27, R78, UR13, R7 ;  /* 0x0000000d4e1b7c24 */ /* 0x000fc4000f8e0207 */
[----:B------:R-:W-:Y:S01]  /*4b80*/  FMUL.FTZ R7, R26, R19 ;  /* 0x000000131a077220 */ /* 0x000fe20000410000 */
[----:B------:R-:W-:Y:S01]  /*4b90*/  IMAD.WIDE.U32 R24, R78, UR12, R24 ;  /* 0x0000000c4e187c25 */ /* 0x000fe2000f8e0018 */
[----:B------:R-:W-:-:S03]  /*4ba0*/  ULDC.64 UR12, c[0x0][0x210] ;  /* 0x00008400000c7ab9 */ /* 0x000fc60000000a00 */
[----:B------:R-:W-:Y:S02]  /*4bb0*/  F2FP.BF16.F32.PACK_AB R7, R7, R30 ;  /* 0x0000001e0707723e */ /* 0x000fe400000010ff */
[----:B------:R-:W-:Y:S02]  /*4bc0*/  LEA R26, P3, R24, UR12, 0x1 ;  /* 0x0000000c181a7c11 */ /* 0x000fe4000f8608ff */
[----:B------:R-:W-:-:S04]  /*4bd0*/  IADD3 R27, R25, R27, RZ ;  /* 0x0000001b191b7210 */ /* 0x000fc80007ffe0ff */
[----:B------:R-:W-:-:S05]  /*4be0*/  LEA.HI.X R27, R24, UR13, R27, 0x1, P3 ;  /* 0x0000000d181b7c11 */ /* 0x000fca00098f0c1b */
[----:B------:R0:W-:Y:S02]  /*4bf0*/  STG.E desc[UR8][R26.64], R7 ;  /* 0x000000071a007986 */ /* 0x0001e4000c101908 */
.L_x_75:
[----:B------:R-:W-:Y:S05]  /*4c00*/  BSYNC B0 ;  /* 0x0000000000007941 */ /* 0x000fea0003800000 */
.L_x_74:
[C---:B------:R-:W-:Y:S01]  /*4c10*/  FADD.FTZ R30, -R18.reuse, R65 ;  /* 0x00000041121e7221 */ /* 0x040fe20000010100 */
[----:B------:R-:W-:Y:S01]  /*4c20*/  FADD.FTZ R24, -R18, R31 ;  /* 0x0000001f12187221 */ /* 0x000fe20000010100 */
[----:B0-----:R-:W-:Y:S02]  /*4c30*/  SHF.L.U32 R7, R64, 0x10, RZ ;  /* 0x0000001040077819 */ /* 0x001fe400000006ff */
[----:B------:R-:W-:Y:S01]  /*4c40*/  SHF.L.U32 R26, R43, 0x10, RZ ;  /* 0x000000102b1a7819 */ /* 0x000fe200000006ff */
[-C--:B------:R-:W-:Y:S01]  /*4c50*/  FMUL.FTZ R47, R30, R19.reuse ;  /* 0x000000131e2f7220 */ /* 0x080fe20000410000 */
        /* <DEDUP_REMOVED lines=20> */
.L_x_76:
        /* <DEDUP_REMOVED lines=10> */
[-C--:B------:R-:W-:Y:S01]  /*4e40*/  FMUL.FTZ R30, R30, R19.reuse ;  /* 0x000000131e1e7220 */ /* 0x080fe20000410000 */
[----:B------:R-:W-:Y:S01]  /*4e50*/  FMUL.FTZ R7, R26, R19 ;  /* 0x000000131a077220 */ /* 0x000fe20000410000 */
[----:B------:R-:W-:-:S02]  /*4e60*/  IMAD R9, R77, UR13, R32 ;  /* 0x0000000d4d097c24 */ /* 0x000fc4000f8e0220 */
[----:B------:R-:W-:Y:S01]  /*4e70*/  IMAD.WIDE.U32 R24, R77, UR12, R24 ;  /* 0x0000000c4d187c25 */ /* 0x000fe2000f8e0018 */
[----:B------:R-:W-:Y:S01]  /*4e80*/  ULDC.64 UR12, c[0x0][0x210] ;  /* 0x00008400000c7ab9 */ /* 0x000fe20000000a00 */
[----:B------:R-:W-:Y:S02]  /*4e90*/  F2FP.BF16.F32.PACK_AB R7, R7, R30 ;  /* 0x0000001e0707723e */ /* 0x000fe400000010ff */
[----:B------:R-:W-:Y:S02]  /*4ea0*/  LEA R26, P3, R24, UR12, 0x1 ;  /* 0x0000000c181a7c11 */ /* 0x000fe4000f8608ff */
[----:B------:R-:W-:-:S04]  /*4eb0*/  IADD3 R9, R25, R9, RZ ;  /* 0x0000000919097210 */ /* 0x000fc80007ffe0ff */
[----:B------:R-:W-:-:S05]  /*4ec0*/  LEA.HI.X R27, R24, UR13, R9, 0x1, P3 ;  /* 0x0000000d181b7c11 */ /* 0x000fca00098f0c09 */
[----:B------:R0:W-:Y:S02]  /*4ed0*/  STG.E desc[UR8][R26.64], R7 ;  /* 0x000000071a007986 */ /* 0x0001e4000c101908 */
.L_x_78:
[----:B------:R-:W-:Y:S05]  /*4ee0*/  BSYNC B0 ;  /* 0x0000000000007941 */ /* 0x000fea0003800000 */
.L_x_77:
[----:B------:R-:W-:Y:S02]  /*4ef0*/  SHF.L.U32 R43, R66, 0x10, RZ ;  /* 0x00000010422b7819 */ /* 0x000fe400000006ff */
[----:B0-----:R-:W-:Y:S02]  /*4f00*/  SHF.L.U32 R7, R42, 0x10, RZ ;  /* 0x000000102a077819 */ /* 0x001fe400000006ff */
[----:B------:R-:W-:Y:S02]  /*4f10*/  ISETP.GE.U32.AND P3, PT, R74, UR14, PT ;  /* 0x0000000e4a007c0c */ /* 0x000fe4000bf66070 */
[----:B------:R-:W-:Y:S01]  /*4f20*/  ISETP.GE.U32.AND P4, PT, R73, UR14, PT ;  /* 0x0000000e49007c0c */ /* 0x000fe2000bf86070 */
[----:B------:R-:W-:Y:S01]  /*4f30*/  FADD.FTZ R24, -R18, R7 ;  /* 0x0000000712187221 */ /* 0x000fe20000010100 */
[----:B------:R-:W-:Y:S02]  /*4f40*/  ISETP.GE.U32.AND P6, PT, R72, UR14, PT ;  /* 0x0000000e48007c0c */ /* 0x000fe4000bfc6070 */
[----:B------:R-:W-:Y:S01]  /*4f50*/  SHF.L.U32 R45, R60, 0x10, RZ ;  /* 0x000000103c2d7819 */ /* 0x000fe200000006ff */
[----:B------:R-:W-:Y:S01]  /*4f60*/  FMUL.FTZ R46, R24, R19 ;  /* 0x00000013182e7220 */ /* 0x000fe20000410000 */
[----:B------:R-:W-:Y:S01]  /*4f70*/  SHF.L.U32 R9, R40, 0x10, RZ ;  /* 0x0000001028097819 */ /* 0x000fe200000006ff */
[----:B------:R-:W-:Y:S01]  /*4f80*/  FADD.FTZ R40, -R18, R43 ;  /* 0x0000002b12287221 */ /* 0x000fe20000010100 */
[----:B------:R-:W-:-:S02]  /*4f90*/  SHF.L.U32 R47, R62, 0x10, RZ ;  /* 0x000000103e2f7819 */ /* 0x000fc400000006ff */
[----:B------:R-:W-:Y:S01]  /*4fa0*/  SHF.L.U32 R25, R38, 0x10, RZ ;  /* 0x0000001026197819 */ /* 0x000fe200000006ff */
[----:B------:R-:W-:Y:S01]  /*4fb0*/  FADD.FTZ R38, -R18, R9 ;  /* 0x0000000912267221 */ /* 0x000fe20000010100 */
[----:B------:R-:W-:Y:S01]  /*4fc0*/  SHF.L.U32 R49, R12, 0x10, RZ ;  /* 0x000000100c317819 */ /* 0x000fe200000006ff */
[----:B------:R-:W-:Y:S01]  /*4fd0*/  FADD.FTZ R32, -R18, R47 ;  /* 0x0000002f12207221 */ /* 0x000fe20000010100 */
[----:B------:R-:W-:Y:S01]  /*4fe0*/  SHF.L.U32 R27, R36, 0x10, RZ ;  /* 0x00000010241b7819 */ /* 0x000fe200000006ff */
[----:B------:R-:W-:Y:S01]  /*4ff0*/  FADD.FTZ R36, -R18, R45 ;  /* 0x0000002d12247221 */ /* 0x000fe20000010100 */
[----:B------:R-:W-:Y:S01]  /*5000*/  SHF.L.U32 R51, R14, 0x10, RZ ;  /* 0x000000100e337819 */ /* 0x000fe200000006ff */
[----:B------:R-:W-:Y:S01]  /*5010*/  FADD.FTZ R14, -R18, R49 ;  /* 0x00000031120e7221 */ /* 0x000fe20000010100 */
[----:B------:R-:W-:Y:S01]  /*5020*/  SHF.L.U32 R31, R34, 0x10, RZ ;  /* 0x00000010221f7819 */ /* 0x000fe200000006ff */
[C---:B------:R-:W-:Y:S01]  /*5030*/  FADD.FTZ R34, -R18.reuse, R25 ;  /* 0x0000001912227221 */ /* 0x040fe20000010100 */
[----:B------:R-:W-:Y:S01]  /*5040*/  ISETP.GE.AND.EX P0, PT, R11, UR15, PT, P0 ;  /* 0x0000000f0b007c0c */ /* 0x000fe2000bf06300 */
[C---:B------:R-:W-:Y:S01]  /*5050*/  FADD.FTZ R30, -R18.reuse, R27 ;  /* 0x0000001b121e7221 */ /* 0x040fe20000010100 */
[----:B------:R-:W-:Y:S01]  /*5060*/  ISETP.GE.AND.EX P2, PT, R13, UR15, PT, P2 ;  /* 0x0000000f0d007c0c */ /* 0x000fe2000bf46320 */
[C---:B------:R-:W-:Y:S01]  /*5070*/  FADD.FTZ R12, -R18.reuse, R51 ;  /* 0x00000033120c7221 */ /* 0x040fe20000010100 */
[----:B------:R-:W-:Y:S01]  /*5080*/  ISETP.GE.AND.EX P3, PT, R15, UR15, PT, P3 ;  /* 0x0000000f0f007c0c */ /* 0x000fe2000bf66330 */
[----:B------:R-:W-:Y:S01]  /*5090*/  FADD.FTZ R18, -R18, R31 ;  /* 0x0000001f12127221 */ /* 0x000fe20000010100 */
[----:B------:R-:W-:-:S02]  /*50a0*/  ISETP.GE.AND.EX P4, PT, R17, UR15, PT, P4 ;  /* 0x0000000f11007c0c */ /* 0x000fc4000bf86340 */
[----:B------:R-:W-:Y:S02]  /*50b0*/  ISETP.GE.AND.EX P6, PT, R59, UR15, PT, P6 ;  /* 0x0000000f3b007c0c */ /* 0x000fe4000bfc6360 */
[----:B------:R-:W-:Y:S01]  /*50c0*/  SHF.L.U32 R26, R41, 0x10, RZ ;  /* 0x00000010291a7819 */ /* 0x000fe200000006ff */
[----:B------:R-:W-:Y:S01]  /*50d0*/  FMUL.FTZ R41, R40, R19 ;  /* 0x0000001328297220 */ /* 0x000fe20000410000 */
[C---:B------:R-:W-:Y:S02]  /*50e0*/  ISETP.GT.U32.OR P0, PT, R81.reuse, 0x27f, P0 ;  /* 0x0000027f5100780c */ /* 0x040fe40000704470 */
[C---:B------:R-:W-:Y:S02]  /*50f0*/  ISETP.GT.U32.OR P2, PT, R81.reuse, 0x27f, P2 ;  /* 0x0000027f5100780c */ /* 0x040fe40001744470 */
[C---:B------:R-:W-:Y:S02]  /*5100*/  ISETP.GT.U32.OR P3, PT, R81.reuse, 0x27f, P3 ;  /* 0x0000027f5100780c */ /* 0x040fe40001f64470 */
[----:B------:R-:W-:-:S02]  /*5110*/  ISETP.GT.U32.OR P4, PT, R81, 0x27f, P4 ;  /* 0x0000027f5100780c */ /* 0x000fc40002784470 */
[----:B------:R-:W-:Y:S02]  /*5120*/  ISETP.GT.U32.OR P6, PT, R81, 0x27f, P6 ;  /* 0x0000027f5100780c */ /* 0x000fe400037c4470 */
[----:B------:R-:W-:Y:S01]  /*5130*/  SHF.L.U32 R63, R63, 0x10, RZ ;  /* 0x000000103f3f7819 */ /* 0x000fe200000006ff */
[----:B------:R-:W-:Y:S10]  /*5140*/  @!P5 BRA `(.L_x_79) ;  /* 0x000000000048d947 */ /* 0x000ff40003800000 */
        /* <DEDUP_REMOVED lines=18> */
.L_x_79:
[----:B------:R-:W-:Y:S04]  /*5270*/  BSSY B0, `(.L_x_80) ;  /* 0x0000014000007945 */ /* 0x000fe80003800000 */
[----:B------:R-:W-:Y:S05]  /*5280*/  @P0 BRA `(.L_x_81) ;  /* 0x0000000000480947 */ /* 0x000fea0003800000 */
        /* <DEDUP_REMOVED lines=8> */
[----:B------:R-:W-:Y:S01]  /*5310*/  FMUL.FTZ R40, R40, R19 ;  /* 0x0000001328287220 */ /* 0x000fe20000410000 */
[----:B------:R-:W-:-:S04]  /*5320*/  IMAD.WIDE.U32 R24, R76, UR12, R24 ;  /* 0x0000000c4c187c25 */ /* 0x000fc8000f8e0018 */
[----:B------:R-:W-:Y:S01]  /*5330*/  FMUL.FTZ R7, R26, R19 ;  /* 0x000000131a077220 */ /* 0x000fe20000410000 */
[----:B------:R-:W-:Y:S01]  /*5340*/  IMAD R11, R76, UR13, R11 ;  /* 0x0000000d4c0b7c24 */ /* 0x000fe2000f8e020b */
[----:B------:R-:W-:-:S03]  /*5350*/  ULDC.64 UR12, c[0x0][0x210] ;  /* 0x00008400000c7ab9 */ /* 0x000fc60000000a00 */
[----:B------:R-:W-:Y:S02]  /*5360*/  F2FP.BF16.F32.PACK_AB R7, R7, R40 ;  /* 0x000000280707723e */ /* 0x000fe400000010ff */
[----:B------:R-:W-:Y:S02]  /*5370*/  LEA R26, P0, R24, UR12, 0x1 ;  /* 0x0000000c181a7c11 */ /* 0x000fe4000f8008ff */
[----:B------:R-:W-:-:S04]  /*5380*/  IADD3 R11, R25, R11, RZ ;  /* 0x0000000b190b7210 */ /* 0x000fc80007ffe0ff */
[----:B------:R-:W-:-:S05]  /*5390*/  LEA.HI.X R27, R24, UR13, R11, 0x1, P0 ;  /* 0x0000000d181b7c11 */ /* 0x000fca00080f0c0b */
[----:B------:R0:W-:Y:S02]  /*53a0*/  STG.E desc[UR8][R26.64], R7 ;  /* 0x000000071a007986 */ /* 0x0001e4000c101908 */
.L_x_81:
[----:B------:R-:W-:Y:S05]  /*53b0*/  BSYNC B0 ;  /* 0x0000000000007941 */ /* 0x000fea0003800000 */
.L_x_80:
[----:B------:R-:W-:Y:S01]  /*53c0*/  SHF.L.U32 R24, R39, 0x10, RZ ;  /* 0x0000001027187819 */ /* 0x000fe200000006ff */
[-C--:B------:R-:W-:Y:S01]  /*53d0*/  FMUL.FTZ R39, R36, R19.reuse ;  /* 0x0000001324277220 */ /* 0x080fe20000410000 */
[----:B0-----:R-:W-:Y:S01]  /*53e0*/  SHF.L.U32 R7, R58, 0x10, RZ ;  /* 0x000000103a077819 */ /* 0x001fe200000006ff */
        /* <DEDUP_REMOVED lines=20> */
.L_x_82:
        /* <DEDUP_REMOVED lines=12> */
[----:B------:R-:W-:Y:S01]  /*55f0*/  IMAD R9, R75, UR13, R36 ;  /* 0x0000000d4b097c24 */ /* 0x000fe2000f8e0224 */
[----:B------:R-:W-:Y:S01]  /*5600*/  ULDC.64 UR12, c[0x0][0x210] ;  /* 0x00008400000c7ab9 */ /* 0x000fe20000000a00 */
[----:B------:R-:W-:Y:S01]  /*5610*/  FMUL.FTZ R36, R26, R19 ;  /* 0x000000131a247220 */ /* 0x000fe20000410000 */
[C---:B------:R-:W-:Y:S02]  /*5620*/  LEA R26, P0, R24.reuse, UR12, 0x1 ;  /* 0x0000000c181a7c11 */ /* 0x040fe4000f8008ff */
[----:B------:R-:W-:Y:S02]  /*5630*/  IADD3 R9, R25, R9, RZ ;  /* 0x0000000919097210 */ /* 0x000fe40007ffe0ff */
[----:B------:R-:W-:Y:S02]  /*5640*/  F2FP.BF16.F32.PACK_AB R7, R7, R36 ;  /* 0x000000240707723e */ /* 0x000fe400000010ff */
[----:B------:R-:W-:-:S05]  /*5650*/  LEA.HI.X R27, R24, UR13, R9, 0x1, P0 ;  /* 0x0000000d181b7c11 */ /* 0x000fca00080f0c09 */
[----:B------:R0:W-:Y:S02]  /*5660*/  STG.E desc[UR8][R26.64], R7 ;  /* 0x000000071a007986 */ /* 0x0001e4000c101908 */
.L_x_84:
[----:B------:R-:W-:Y:S05]  /*5670*/  BSYNC B0 ;  /* 0x0000000000007941 */ /* 0x000fea0003800000 */
.L_x_83:
[----:B0-----:R-:W-:Y:S01]  /*5680*/  SHF.L.U32 R7, R16, 0x10, RZ ;  /* 0x0000001010077819 */ /* 0x001fe200000006ff */
[-C--:B------:R-:W-:Y:S01]  /*5690*/  FMUL.FTZ R31, R32, R19.reuse ;  /* 0x00000013201f7220 */ /* 0x080fe20000410000 */
        /* <DEDUP_REMOVED lines=21> */
.L_x_85:
        /* <DEDUP_REMOVED lines=20> */
.L_x_87:
[----:B------:R-:W-:Y:S05]  /*5930*/  BSYNC B0 ;  /* 0x0000000000007941 */ /* 0x000fea0003800000 */
.L_x_86:
        /* <DEDUP_REMOVED lines=23> */
.L_x_88:
[----:B------:R-:W-:Y:S04]  /*5ab0*/  BSSY B0, `(.L_x_89) ;  /* 0x0000014000007945 */ /* 0x000fe80003800000 */
[----:B------:R-:W-:Y:S05]  /*5ac0*/  @P4 BRA `(.L_x_90) ;  /* 0x0000000000484947 */ /* 0x000fea0003800000 */
[C-C-:B------:R-:W-:Y:S01]  /*5ad0*/  FFMA.FTZ R9, R28.reuse, R30, R29.reuse ;  /* 0x0000001e1c097223 */ /* 0x140fe2000001001d */
[----:B------:R-:W-:Y:S01]  /*5ae0*/  ULDC.64 UR12, c[0x0][0x288] ;  /* 0x0000a200000c7ab9 */ /* 0x000fe20000000a00 */
[----:B------:R-:W-:Y:S01]  /*5af0*/  FFMA.FTZ R14, R28, R27, R29 ;  /* 0x0000001b1c0e7223 */ /* 0x000fe2000001001d */
[----:B------:R-:W-:Y:S01]  /*5b00*/  MOV R11, R89 ;  /* 0x00000059000b7202 */ /* 0x000fe20000000f00 */
        /* <DEDUP_REMOVED lines=14> */
.L_x_90:
[----:B------:R-:W-:Y:S05]  /*5bf0*/  BSYNC B0 ;  /* 0x0000000000007941 */ /* 0x000fea0003800000 */
.L_x_89:
        /* <DEDUP_REMOVED lines=23> */
.L_x_91:
        /* <DEDUP_REMOVED lines=10> */
[-C--:B------:R-:W-:Y:S01]  /*5e10*/  FMUL.FTZ R7, R10, R19.reuse ;  /* 0x000000130a077220 */ /* 0x080fe20000410000 */
[----:B------:R-:W-:Y:S01]  /*5e20*/  FMUL.FTZ R10, R8, R19 ;  /* 0x00000013080a7220 */ /* 0x000fe20000410000 */
[----:B------:R-:W-:Y:S01]  /*5e30*/  IMAD R59, R72, UR13, R59 ;  /* 0x0000000d483b7c24 */ /* 0x000fe2000f8e023b */
[----:B------:R-:W-:Y:S02]  /*5e40*/  ULDC.64 UR12, c[0x0][0x210] ;  /* 0x00008400000c7ab9 */ /* 0x000fe40000000a00 */
[----:B------:R-:W-:Y:S02]  /*5e50*/  LEA R8, P0, R86, UR12, 0x1 ;  /* 0x0000000c56087c11 */ /* 0x000fe4000f8008ff */
[----:B------:R-:W-:Y:S02]  /*5e60*/  IADD3 R59, R87, R59, RZ ;  /* 0x0000003b573b7210 */ /* 0x000fe40007ffe0ff */
[----:B------:R-:W-:Y:S02]  /*5e70*/  F2FP.BF16.F32.PACK_AB R7, R10, R7 ;  /* 0x000000070a07723e */ /* 0x000fe400000010ff */
[----:B------:R-:W-:-:S05]  /*5e80*/  LEA.HI.X R9, R86, UR13, R59, 0x1, P0 ;  /* 0x0000000d56097c11 */ /* 0x000fca00080f0c3b */
[----:B------:R0:W-:Y:S02]  /*5e90*/  STG.E desc[UR8][R8.64], R7 ;  /* 0x0000000708007986 */ /* 0x0001e4000c101908 */
.L_x_93:
[----:B------:R-:W-:Y:S05]  /*5ea0*/  BSYNC B0 ;  /* 0x0000000000007941 */ /* 0x000fea0003800000 */
.L_x_92:
[----:B0-----:R-:W0:Y:S01]  /*5eb0*/  LDC R7, c[0x0][0x10] ;  /* 0x00000400ff077b82 */ /* 0x001e220000000800 */
[----:B------:R-:W-:Y:S02]  /*5ec0*/  IADD3 R71, R71, 0x1, RZ ;  /* 0x0000000147477810 */ /* 0x000fe40007ffe0ff */
[----:B0-----:R-:W-:-:S04]  /*5ed0*/  IADD3 R80, R7, R80, RZ ;  /* 0x0000005007507210 */ /* 0x001fc80007ffe0ff */
[----:B------:R-:W-:-:S13]  /*5ee0*/  ISETP.GE.AND P0, PT, R80, UR4, PT ;  /* 0x0000000450007c0c */ /* 0x000fda000bf06270 */
[----:B------:R-:W-:Y:S05]  /*5ef0*/  @!P0 BRA `(.L_x_94) ;  /* 0xffffffa400108947 */ /* 0x000fea000383ffff */
.L_x_43:
[----:B------:R-:W0:Y:S01]  /*5f00*/  LDC R4, c[0x0][0xc] ;  /* 0x00000300ff047b82 */ /* 0x000e220000000800 */
[----:B------:R-:W-:Y:S01]  /*5f10*/  ISETP.NE.AND P1, PT, R81, RZ, PT ;  /* 0x000000ff5100720c */ /* 0x000fe20003f25270 */
[----:B------:R-:W-:Y:S06]  /*5f20*/  BSSY B0, `(.L_x_95) ;  /* 0x0000011000007945 */ /* 0x000fec0003800000 */
[----:B------:R-:W1:Y:S08]  /*5f30*/  LDC R7, c[0x0][0x10] ;  /* 0x00000400ff077b82 */ /* 0x000e700000000800 */
[----:B------:R-:W2:Y:S01]  /*5f40*/  LDC.64 R2, c[0x0][0x258] ;  /* 0x00009600ff027b82 */ /* 0x000ea20000000a00 */
[----:B0-----:R-:W-:-:S02]  /*5f50*/  ISETP.NE.AND P0, PT, R4, 0x1, PT ;  /* 0x000000010400780c */ /* 0x001fc40003f05270 */
[----:B-1----:R-:W-:-:S04]  /*5f60*/  SHF.L.U32 R0, R7, 0x1, RZ ;  /* 0x0000000107007819 */ /* 0x002fc800000006ff */
[----:B------:R-:W-:-:S05]  /*5f70*/  SEL R5, R0, RZ, P0 ;  /* 0x000000ff00057207 */ /* 0x000fca0000000000 */
[----:B--2---:R-:W-:Y:S01]  /*5f80*/  IMAD.WIDE.U32 R2, R5, 0x4, R2 ;  /* 0x0000000405027825 */ /* 0x004fe200078e0002 */
[----:B------:R-:W-:Y:S06]  /*5f90*/  @P1 BRA `(.L_x_96) ;  /* 0x0000000000241947 */ /* 0x000fec0003800000 */
[----:B------:R-:W0:Y:S01]  /*5fa0*/  S2R R0, SR_LANEID ;  /* 0x0000000000007919 */ /* 0x000e220000000000 */
[----:B------:R-:W-:Y:S02]  /*5fb0*/  VOTEU.ANY UR4, UPT, PT ;  /* 0x0000000000047886 */ /* 0x000fe400038e0100 */
[----:B------:R-:W-:Y:S02]  /*5fc0*/  UFLO.U32 UR5, UR4 ;  /* 0x00000004000572bd */ /* 0x000fe400080e0000 */
[----:B------:R-:W1:Y:S04]  /*5fd0*/  POPC R5, UR4 ;  /* 0x0000000400057d09 */ /* 0x000e680008000000 */
[----:B0-----:R-:W-:-:S13]  /*5fe0*/  ISETP.EQ.U32.AND P0, PT, R0, UR5, PT ;  /* 0x0000000500007c0c */ /* 0x001fda000bf02070 */
[----:B------:R-:W-:Y:S06]  /*5ff0*/  @P0 MEMBAR.ALL.GPU ;  /* 0x0000000000000992 */ /* 0x000fec000000a000 */
[----:B------:R-:W-:-:S00]  /*6000*/  @P0 ERRBAR ;  /* 0x00000000000009ab */ /* 0x000fc00000000000 */
[----:B------:R-:W-:Y:S06]  /*6010*/  @P0 CGAERRBAR ;  /* 0x00000000000005ab */ /* 0x000fec0000000000 */
[----:B-1----:R0:W-:Y:S02]  /*6020*/  @P0 REDG.E.ADD.S32.STRONG.GPU desc[UR8][R2.64], R5 ;  /* 0x000000050200098e */ /* 0x0021e4000c10e388 */
.L_x_96:
[----:B------:R-:W-:Y:S05]  /*6030*/  BSYNC B0 ;  /* 0x0000000000007941 */ /* 0x000fea0003800000 */
.L_x_95:
[----:B------:R-:W1:Y:S01]  /*6040*/  S2UR UR4, SR_CTAID.X ;  /* 0x00000000000479c3 */ /* 0x000e620000002500 */
[----:B------:R-:W-:Y:S02]  /*6050*/  IADD3 R0, R4, -0x1, RZ ;  /* 0xffffffff04007810 */ /* 0x000fe40007ffe0ff */
[----:B0-----:R-:W-:-:S05]  /*6060*/  IADD3 R5, R7, -0x1, RZ ;  /* 0xffffffff07057810 */ /* 0x001fca0007ffe0ff */
[----:B------:R-:W0:Y:S01]  /*6070*/  S2UR UR5, SR_CTAID.Y ;  /* 0x00000000000579c3 */ /* 0x000e220000002600 */
[----:B-1----:R-:W-:-:S04]  /*6080*/  ISETP.NE.AND P0, PT, R0, UR4, PT ;  /* 0x0000000400007c0c */ /* 0x002fc8000bf05270 */
[----:B0-----:R-:W-:-:S13]  /*6090*/  ISETP.NE.OR P0, PT, R5, UR5, P0 ;  /* 0x0000000505007c0c */ /* 0x001fda0008705670 */
[----:B------:R-:W-:Y:S05]  /*60a0*/  @P0 EXIT ;  /* 0x000000000000094d */ /* 0x000fea0003800000 */
[----:B------:R-:W-:Y:S05]  /*60b0*/  @P1 BRA `(.L_x_97) ;  /* 0x0000000000201947 */ /* 0x000fea0003800000 */
[----:B------:R-:W-:-:S05]  /*60c0*/  IMAD R0, R4, R7, RZ ;  /* 0x0000000704007224 */ /* 0x000fca00078e02ff */
[----:B------:R-:W-:-:S13]  /*60d0*/  ISETP.NE.AND P0, PT, R0, -0x1, PT ;  /* 0xffffffff0000780c */ /* 0x000fda0003f05270 */
[----:B------:R-:W-:Y:S05]  /*60e0*/  @!P0 BRA `(.L_x_97) ;  /* 0x0000000000148947 */ /* 0x000fea0003800000 */
.L_x_98:
[----:B------:R-:W2:Y:S04]  /*60f0*/  LDG.E.STRONG.GPU R5, desc[UR8][R2.64] ;  /* 0x0000000802057981 */ /* 0x000ea8000c1ef900 */
[----:B--2---:R-:W-:Y:S01]  /*6100*/  CCTL.IVALL ;  /* 0x00000000ff00798f */ /* 0x004fe20002000000 */
[----:B------:R-:W-:Y:S05]  /*6110*/  YIELD ;  /* 0x0000000000007946 */ /* 0x000fea0003800000 */
[----:B------:R-:W-:-:S13]  /*6120*/  ISETP.NE.AND P0, PT, R5, R0, PT ;  /* 0x000000000500720c */ /* 0x000fda0003f05270 */
[----:B------:R-:W-:Y:S05]  /*6130*/  @P0 BRA `(.L_x_98) ;  /* 0xfffffffc00ec0947 */ /* 0x000fea000383ffff */
.L_x_97:
[----:B------:R-:W-:Y:S05]  /*6140*/  WARPSYNC.ALL ;  /* 0x0000000000007948 */ /* 0x000fea0003800000 */
[----:B------:R-:W0:Y:S08]  /*6150*/  LDC.64 R22, c[0x0][0x288] ;  /* 0x0000a200ff167b82 */ /* 0x000e300000000a00 */
[----:B------:R-:W-:Y:S01]  /*6160*/  BAR.SYNC.DEFER_BLOCKING 0x0 ;  /* 0x0000000000007b1d */ /* 0x000fe20000010000 */
[----:B0-----:R-:W-:-:S04]  /*6170*/  LEA.HI R0, P0, R23, R22, RZ, 0x1 ;  /* 0x0000001617007211 */ /* 0x001fc800078108ff */
        /* <DEDUP_REMOVED lines=9> */
[----:B------:R-:W0:Y:S01]  /*6210*/  LDC.64 R14, c[0x0][0x218] ;  /* 0x00008600ff0e7b82 */ /* 0x000e220000000a00 */
[----:B------:R-:W-:Y:S01]  /*6220*/  SHF.L.U64.HI R23, R22, 0x2, R23 ;  /* 0x0000000216177819 */ /* 0x000fe20000010217 */
[----:B------:R-:W-:Y:S01]  /*6230*/  ULDC.64 UR4, c[0x0][0x268] ;  /* 0x00009a0000047ab9 */ /* 0x000fe20000000a00 */
[----:B------:R-:W-:Y:S02]  /*6240*/  IADD3 R5, R3, R5, RZ ;  /* 0x0000000503057210 */ /* 0x000fe40007ffe0ff */
[----:B------:R-:W-:Y:S02]  /*6250*/  SHF.L.U64.HI R31, R24, 0x2, R25 ;  /* 0x00000002181f7819 */ /* 0x000fe40000010219 */
[----:B------:R-:W-:Y:S01]  /*6260*/  LEA.HI R2, P0, R5, R2, RZ, 0x1 ;  /* 0x0000000205027211 */ /* 0x000fe200078108ff */
[----:B------:R-:W1:Y:S03]  /*6270*/  LDC.64 R16, c[0x0][0x220] ;  /* 0x00008800ff107b82 */ /* 0x000e660000000a00 */
[----:B------:R-:W-:-:S04]  /*6280*/  IADD3.X R5, RZ, R5, RZ, P0, !PT ;  /* 0x00000005ff057210 */ /* 0x000fc800007fe4ff */
[--C-:B------:R-:W-:Y:S02]  /*6290*/  SHF.R.S64 R27, R2, 0x1, R5.reuse ;  /* 0x00000001021b7819 */ /* 0x100fe40000001005 */
[----:B------:R-:W-:-:S04]  /*62a0*/  SHF.R.S32.HI R2, RZ, 0x1, R5 ;  /* 0x00000001ff027819 */ /* 0x000fc80000011405 */
[----:B------:R-:W-:-:S07]  /*62b0*/  SHF.L.U64.HI R29, R27, 0x2, R2 ;  /* 0x000000021b1d7819 */ /* 0x000fce0000010202 */
.L_x_99:
[----:B------:R-:W-:-:S04]  /*62c0*/  LEA R6, P0, R81, UR4, 0x2 ;  /* 0x0000000451067c11 */ /* 0x000fc8000f8010ff */
[----:B------:R-:W-:Y:S02]  /*62d0*/  LEA.HI.X R7, R81, UR5, R0, 0x2, P0 ;  /* 0x0000000551077c11 */ /* 0x000fe400080f1400 */
[-C--:B------:R-:W-:Y:S02]  /*62e0*/  LEA R8, P0, R24, R6.reuse, 0x2 ;  /* 0x0000000618087211 */ /* 0x080fe400078010ff */
[-C--:B------:R-:W-:Y:S01]  /*62f0*/  LEA R12, P1, R22, R6.reuse, 0x2 ;  /* 0x00000006160c7211 */ /* 0x080fe200078210ff */
[----:B--2---:R-:W2:Y:S01]  /*6300*/  LDG.E R18, desc[UR8][R6.64] ;  /* 0x0000000806127981 */ /* 0x004ea2000c1e1900 */
[----:B------:R-:W-:Y:S02]  /*6310*/  LEA R10, P2, R27, R6, 0x2 ;  /* 0x000000061b0a7211 */ /* 0x000fe400078410ff */
[----:B------:R-:W-:Y:S02]  /*6320*/  IADD3.X R9, R7, R31, RZ, P0, !PT ;  /* 0x0000001f07097210 */ /* 0x000fe400007fe4ff */
[----:B------:R-:W-:-:S02]  /*6330*/  IADD3.X R13, R23, R7, RZ, P1, !PT ;  /* 0x00000007170d7210 */ /* 0x000fc40000ffe4ff */
[----:B------:R-:W-:Y:S01]  /*6340*/  IADD3.X R11, R7, R29, RZ, P2, !PT ;  /* 0x0000001d070b7210 */ /* 0x000fe200017fe4ff */
[----:B------:R-:W2:Y:S04]  /*6350*/  LDG.E R19, desc[UR8][R8.64] ;  /* 0x0000000808137981 */ /* 0x000ea8000c1e1900 */
[----:B------:R-:W3:Y:S04]  /*6360*/  LDG.E R20, desc[UR8][R12.64] ;  /* 0x000000080c147981 */ /* 0x000ee8000c1e1900 */
[----:B------:R-:W3:Y:S01]  /*6370*/  LDG.E R21, desc[UR8][R10.64] ;  /* 0x000000080a157981 */ /* 0x000ee2000c1e1900 */
[----:B------:R-:W-:-:S02]  /*6380*/  SHF.L.U32 R5, R81, 0x1, RZ ;  /* 0x0000000151057819 */ /* 0x000fc400000006ff */
[----:B------:R-:W-:-:S03]  /*6390*/  IADD3 R81, R81, 0x280, RZ ;  /* 0x0000028051517810 */ /* 0x000fc60007ffe0ff */
[----:B0-----:R-:W-:-:S04]  /*63a0*/  IMAD.WIDE R2, R5, 0x4, R14 ;  /* 0x0000000405027825 */ /* 0x001fc800078e020e */
[----:B-1----:R-:W-:Y:S01]  /*63b0*/  IMAD.WIDE R4, R5, 0x4, R16 ;  /* 0x0000000405047825 */ /* 0x002fe200078e0210 */
[----:B------:R-:W-:Y:S02]  /*63c0*/  ISETP.GT.U32.AND P0, PT, R24, R81, PT ;  /* 0x000000511800720c */ /* 0x000fe40003f04070 */
[----:B------:R-:W-:-:S04]  /*63d0*/  SHF.R.S32.HI R0, RZ, 0x1f, R81 ;  /* 0x0000001fff007819 */ /* 0x000fc80000011451 */
[----:B------:R-:W-:Y:S01]  /*63e0*/  ISETP.GT.AND.EX P0, PT, R25, R0, PT, P0 ;  /* 0x000000001900720c */ /* 0x000fe20003f04300 */
[----:B--2---:R2:W-:Y:S04]  /*63f0*/  STG.E.64 desc[UR8][R2.64], R18 ;  /* 0x0000001202007986 */ /* 0x0045e8000c101b08 */
[----:B---3--:R2:W-:Y:S08]  /*6400*/  STG.E.64 desc[UR8][R4.64], R20 ;  /* 0x0000001404007986 */ /* 0x0085f0000c101b08 */
[----:B------:R-:W-:Y:S05]  /*6410*/  @P0 BRA `(.L_x_99) ;  /* 0xfffffffc00a80947 */ /* 0x000fea000383ffff */
[----:B------:R-:W-:Y:S05]  /*6420*/  EXIT ;  /* 0x000000000000794d */ /* 0x000fea0003800000 */
.L_x_100:
        /* <DEDUP_REMOVED lines=13> */
.L_x_5115:


//--------------------- .text._Z35group_norm_nhwc_bwd_one_pass_kernelI11Bf16IOFp32WLi256ELi80ELi640EEv26Group_norm_nhwc_bwd_params --------------------------
	.section	.text._Z35group_norm_nhwc_bwd_one_pass_kernelI11Bf16IOFp32WLi256ELi80ELi640EEv26Group_norm_nhwc_bwd_params,"ax",@progbits
	.align	128
        .global         _Z35group_norm_nhwc_bwd_one_pass_kernelI11Bf16IOFp32WLi256ELi80ELi640EEv26Group_norm_nhwc_bwd_params
        .type           _Z35group_norm_nhwc_bwd_one_pass_kernelI11Bf16IOFp32WLi256ELi80ELi640EEv26Group_norm_nhwc_bwd_params,@function
        .size           _Z35group_norm_nhwc_bwd_one_pass_kernelI11Bf16IOFp32WLi256ELi80ELi640EEv26Group_norm_nhwc_bwd_params,(.L_x_5116 - _Z35group_norm_nhwc_bwd_one_pass_kernelI11Bf16IOFp32WLi256ELi80ELi640EEv26Group_norm_nhwc_bwd_params)
        .other          _Z35group_norm_nhwc_bwd_one_pass_kernelI11Bf16IOFp32WLi256ELi80ELi640EEv26Group_norm_nhwc_bwd_params,@"STO_CUDA_ENTRY STV_DEFAULT"
_Z35group_norm_nhwc_bwd_one_pass_kernelI11Bf16IOFp32WLi256ELi80ELi640EEv26Group_norm_nhwc_bwd_params:
.text._Z35group_norm_nhwc_bwd_one_pass_kernelI11Bf16IOFp32WLi256ELi80ELi640EEv26Group_norm_nhwc_bwd_params:
        /* <DEDUP_REMOVED lines=21> */
[----:B------:R-:W-:-:S02]  /*0150*/  UIADD3 UR10, UR9, UR10, URZ ;  /* 0x0000000a090a7290 */ /* 0x000fc4000fffe03f */
[----:B------:R-:W-:Y:S01]  /*0160*/  UIADD3.X UR12, URZ, UR13, URZ, UP0, !UPT ;  /* 0x0000000d3f0c7290 */ /* 0x000fe200087fe43f */
[----:B------:R-:W-:Y:S01]  /*0170*/  SHF.R.S32.HI R2, RZ, 0x5, R2 ;  /* 0x00000005ff027819 */ /* 0x000fe20000011402 */
[----:B------:R-:W-:Y:S01]  /*0180*/  ULDC.64 UR18, c[0x0][0x290] ;  /* 0x0000a40000127ab9 */ /* 0x000fe20000000a00 */
[----:B------:R-:W2:Y:S01]  /*0190*/  S2UR UR7, SR_CgaCtaId ;  /* 0x00000000000779c3 */ /* 0x000ea20000008800 */
[----:B------:R-:W-:Y:S01]  /*01a0*/  ULEA.HI UR8, UP0, UR10, UR8, URZ, 0x1 ;  /* 0x000000080a087291 */ /* 0x000fe2000f81083f */
[----:B------:R-:W-:Y:S01]  /*01b0*/  UMOV UR4, 0x400 ;  /* 0x0000040000047882 */ /* 0x000fe20000000000 */
[----:B------:R-:W-:Y:S02]  /*01c0*/  USHF.R.S32.HI UR9, URZ, 0x1, UR12 ;  /* 0x000000013f097899 */ /* 0x000fe4000801140c */
[----:B------:R-:W-:Y:S01]  /*01d0*/  UIADD3.X UR10, URZ, UR10, URZ, UP0, !UPT ;  /* 0x0000000a3f0a7290 */ /* 0x000fe200087fe43f */
[----:B------:R-:W-:-:S03]  /*01e0*/  ULDC.U8 UR17, c[0x0][0x2a4] ;  /* 0x0000a90000117ab9 */ /* 0x000fc60000000000 */
[----:B------:R-:W-:Y:S02]  /*01f0*/  USHF.R.S64 UR8, UR8, 0x1, UR10 ;  /* 0x0000000108087899 */ /* 0x000fe4000800100a */
[----:B------:R-:W-:Y:S01]  /*0200*/  USHF.R.S32.HI UR10, URZ, 0x1, UR10 ;  /* 0x000000013f0a7899 */ /* 0x000fe2000801140a */
[----:B0-----:R-:W-:-:S03]  /*0210*/  IMAD R74, R74, UR16, R3 ;  /* 0x000000104a4a7c24 */ /* 0x001fc6000f8e0203 */
[----:B------:R-:W-:Y:S02]  /*0220*/  USHF.L.U64.HI UR10, UR8, 0x2, UR10 ;  /* 0x00000002080a7899 */ /* 0x000fe4000801020a */
[C---:B------:R-:W-:Y:S02]  /*0230*/  ISETP.GE.U32.AND P1, PT, R74.reuse, UR18, PT ;  /* 0x000000124a007c0c */ /* 0x040fe4000bf26070 */
[----:B------:R-:W-:Y:S01]  /*0240*/  SHF.R.S32.HI R3, RZ, 0x1f, R74 ;  /* 0x0000001fff037819 */ /* 0x000fe2000001144a */
[----:B--2---:R-:W-:Y:S01]  /*0250*/  ULEA UR4, UR7, UR4, 0x18 ;  /* 0x0000000407047291 */ /* 0x004fe2000f8ec03f */
[C---:B------:R-:W-:Y:S01]  /*0260*/  IADD3 R73, R74.reuse, 0x10, RZ ;  /* 0x000000104a497810 */ /* 0x040fe20007ffe0ff */
[----:B------:R-:W-:Y:S01]  /*0270*/  USHF.R.S64 UR7, UR11, 0x1, UR12 ;  /* 0x000000010b077899 */ /* 0x000fe2000800100c */
[----:B------:R-:W-:Y:S02]  /*0280*/  ISETP.GE.AND.EX P1, PT, R3, UR19, PT, P1 ;  /* 0x0000001303007c0c */ /* 0x000fe4000bf26310 */
[----:B------:R-:W-:Y:S01]  /*0290*/  IADD3 R72, R74, 0x20, RZ ;  /* 0x000000204a487810 */ /* 0x000fe20007ffe0ff */
[----:B------:R-:W-:Y:S01]  /*02a0*/  USHF.L.U64.HI UR9, UR7, 0x2, UR9 ;  /* 0x0000000207097899 */ /* 0x000fe20008010209 */
[----:B------:R-:W-:-:S02]  /*02b0*/  ISETP.LT.U32.AND P1, PT, R75, 0x280, !P1 ;  /* 0x000002804b00780c */ /* 0x000fc40004f21070 */
[C---:B------:R-:W-:Y:S02]  /*02c0*/  IADD3 R71, R74.reuse, 0x30, RZ ;  /* 0x000000304a477810 */ /* 0x040fe40007ffe0ff */
[C---:B------:R-:W-:Y:S02]  /*02d0*/  IADD3 R70, R74.reuse, 0x40, RZ ;  /* 0x000000404a467810 */ /* 0x040fe40007ffe0ff */
[C---:B------:R-:W-:Y:S02]  /*02e0*/  IADD3 R69, R74.reuse, 0x50, RZ ;  /* 0x000000504a457810 */ /* 0x040fe40007ffe0ff */
[----:B------:R-:W-:Y:S02]  /*02f0*/  IADD3 R68, R74, 0x60, RZ ;  /* 0x000000604a447810 */ /* 0x000fe40007ffe0ff */
[----:B------:R-:W-:Y:S01]  /*0300*/  LEA R2, R2, UR4, 0x3 ;  /* 0x0000000402027c11 */ /* 0x000fe2000f8e18ff */
[----:B-1----:R-:W-:-:S06]  /*0310*/  UMOV UR4, URZ ;  /* 0x0000003f00047c82 */ /* 0x002fcc0008000000 */
.L_x_184:
[----:B0-----:R-:W0:Y:S01]  /*0320*/  LDC R9, c[0x0][0x2a0] ;  /* 0x0000a800ff097b82 */ /* 0x001e220000000800 */
[----:B------:R-:W-:Y:S01]  /*0330*/  IABS R11, UR6 ;  /* 0x00000006000b7c13 */ /* 0x000fe20008000000 */
[----:B------:R-:W1:Y:S01]  /*0340*/  S2R R10, SR_TID.X ;  /* 0x00000000000a7919 */ /* 0x000e620000002100 */
[----:B------:R-:W-:Y:S01]  /*0350*/  ISETP.LE.AND P5, PT, RZ, UR6, PT ;  /* 0x00000006ff007c0c */ /* 0x000fe2000bfa3270 */
[----:B------:R-:W-:Y:S01]  /*0360*/  ULDC.64 UR18, c[0x0][0x290] ;  /* 0x0000a40000127ab9 */ /* 0x000fe20000000a00 */
[C---:B------:R-:W-:Y:S01]  /*0370*/  IADD3 R23, R74.reuse, 0xb0, RZ ;  /* 0x000000b04a177810 */ /* 0x040fe20007ffe0ff */
[----:B------:R-:W-:Y:S01]  /*0380*/  ULDC.64 UR12, c[0x0][0x298] ;  /* 0x0000a600000c7ab9 */ /* 0x000fe20000000a00 */
[----:B------:R-:W-:Y:S01]  /*0390*/  IADD3 R33, R74, 0x70, RZ ;  /* 0x000000704a217810 */ /* 0x000fe20007ffe0ff */
[----:B------:R-:W2:Y:S01]  /*03a0*/  @P1 LDC.64 R16, c[0x0][0x230] ;  /* 0x00008c00ff101b82 */ /* 0x000ea20000000a00 */
[----:B------:R-:W-:Y:S02]  /*03b0*/  SHF.R.S32.HI R15, RZ, 0x1f, R23 ;  /* 0x0000001fff0f7819 */ /* 0x000fe40000011417 */
[----:B------:R-:W-:-:S02]  /*03c0*/  CS2R R58, SRZ ;  /* 0x00000000003a7805 */ /* 0x000fc4000001ff00 */
[----:B------:R-:W-:Y:S02]  /*03d0*/  SHF.R.S32.HI R21, RZ, 0x1f, R33 ;  /* 0x0000001fff157819 */ /* 0x000fe40000011421 */
[----:B------:R-:W-:Y:S01]  /*03e0*/  IADD3 R35, R74, 0x80, RZ ;  /* 0x000000804a237810 */ /* 0x000fe20007ffe0ff */
[----:B------:R-:W3:Y:S01]  /*03f0*/  @P1 LDC.64 R36, c[0x0][0x228] ;  /* 0x00008a00ff241b82 */ /* 0x000ee20000000a00 */
[----:B0-----:R-:W-:-:S04]  /*0400*/  IABS R8, R9 ;  /* 0x0000000900087213 */ /* 0x001fc80000000000 */
[----:B------:R-:W0:Y:S08]  /*0410*/  I2F.RP R6, R8 ;  /* 0x0000000800067306 */ /* 0x000e300000209400 */
[----:B0-----:R-:W0:Y:S02]  /*0420*/  MUFU.RCP R6, R6 ;  /* 0x0000000600067308 */ /* 0x001e240000001000 */
[----:B0-----:R-:W-:-:S06]  /*0430*/  IADD3 R4, R6, 0xffffffe, RZ ;  /* 0x0ffffffe06047810 */ /* 0x001fcc0007ffe0ff */
[----:B------:R0:W4:Y:S02]  /*0440*/  F2I.FTZ.U32.TRUNC.NTZ R5, R4 ;  /* 0x0000000400057305 */ /* 0x000124000021f000 */
[----:B0-----:R-:W-:Y:S01]  /*0450*/  HFMA2.MMA R4, -RZ, RZ, 0, 0 ;  /* 0x00000000ff047435 */ /* 0x001fe200000001ff */
[----:B----4-:R-:W-:-:S05]  /*0460*/  IADD3 R7, RZ, -R5, RZ ;  /* 0x80000005ff077210 */ /* 0x010fca0007ffe0ff */
[----:B------:R-:W-:-:S04]  /*0470*/  IMAD R7, R7, R8, RZ ;  /* 0x0000000807077224 */ /* 0x000fc800078e02ff */
[----:B------:R-:W-:Y:S01]  /*0480*/  IMAD.HI.U32 R5, R5, R7, R4 ;  /* 0x0000000705057227 */ /* 0x000fe200078e0004 */
[----:B------:R-:W-:Y:S02]  /*0490*/  MOV R7, R11 ;  /* 0x0000000b00077202 */ /* 0x000fe40000000f00 */
[----:B------:R-:W-:-:S03]  /*04a0*/  LOP3.LUT R11, R9, UR6, RZ, 0x3c, !PT ;  /* 0x00000006090b7c12 */ /* 0x000fc6000f8e3cff */
[----:B------:R-:W-:Y:S01]  /*04b0*/  IMAD.HI.U32 R6, R5, R7, RZ ;  /* 0x0000000705067227 */ /* 0x000fe200078e00ff */
[----:B------:R-:W-:-:S04]  /*04c0*/  ISETP.GE.AND P2, PT, R11, RZ, PT ;  /* 0x000000ff0b00720c */ /* 0x000fc80003f46270 */
[----:B------:R-:W-:-:S05]  /*04d0*/  IADD3 R5, -R6, RZ, RZ ;  /* 0x000000ff06057210 */ /* 0x000fca0007ffe1ff */
[----:B------:R-:W-:Y:S02]  /*04e0*/  IMAD R7, R8, R5, R7 ;  /* 0x0000000508077224 */ /* 0x000fe400078e0207 */
[----:B-1----:R-:W-:-:S03]  /*04f0*/  IMAD.WIDE.U32 R4, R10, -0x33333333, RZ ;  /* 0xcccccccd0a047825 */ /* 0x002fc600078e00ff */
[----:B------:R-:W-:Y:S02]  /*0500*/  ISETP.GT.U32.AND P3, PT, R8, R7, PT ;  /* 0x000000070800720c */ /* 0x000fe40003f64070 */
[----:B------:R-:W-:-:S05]  /*0510*/  SHF.R.U32.HI R5, RZ, 0x5, R5 ;  /* 0x00000005ff057819 */ /* 0x000fca0000011605 */
[----:B------:R-:W-:Y:S01]  /*0520*/  IMAD R30, R5, -0x28, R10 ;  /* 0xffffffd8051e7824 */ /* 0x000fe200078e020a */
[----:B------:R-:W-:Y:S01]  /*0530*/  LOP3.LUT R5, RZ, R9, RZ, 0x33, !PT ;  /* 0x00000009ff057212 */ /* 0x000fe200078e33ff */
[----:B------:R-:W0:Y:S03]  /*0540*/  @P1 LDC.64 R10, c[0x0][0x288] ;  /* 0x0000a200ff0a1b82 */ /* 0x000e260000000a00 */
[----:B------:R-:W-:Y:S02]  /*0550*/  SHF.L.U32 R30, R30, 0x1, RZ ;  /* 0x000000011e1e7819 */ /* 0x000fe400000006ff */
[-C--:B------:R-:W-:Y:S02]  /*0560*/  @!P3 IADD3 R7, R7, -R8.reuse, RZ ;  /* 0x800000080707b210 */ /* 0x080fe40007ffe0ff */
[----:B------:R-:W-:Y:S02]  /*0570*/  @!P3 IADD3 R6, R6, 0x1, RZ ;  /* 0x000000010606b810 */ /* 0x000fe40007ffe0ff */
[----:B------:R-:W-:-:S02]  /*0580*/  ISETP.GE.U32.AND P4, PT, R7, R8, PT ;  /* 0x000000080700720c */ /* 0x000fc40003f86070 */
[-C--:B------:R-:W-:Y:S02]  /*0590*/  ISETP.GT.U32.AND P0, PT, R8, R7.reuse, PT ;  /* 0x000000070800720c */ /* 0x080fe40003f04070 */
[----:B------:R-:W-:Y:S02]  /*05a0*/  IADD3 R4, R7, -R8, RZ ;  /* 0x8000000807047210 */ /* 0x000fe40007ffe0ff */
[----:B------:R-:W-:Y:S02]  /*05b0*/  ISETP.NE.AND P3, PT, R9, RZ, PT ;  /* 0x000000ff0900720c */ /* 0x000fe40003f65270 */
[----:B------:R-:W-:Y:S02]  /*05c0*/  SEL R4, R4, R7, !P0 ;  /* 0x0000000704047207 */ /* 0x000fe40004000000 */
[----:B------:R-:W-:Y:S02]  /*05d0*/  SHF.R.S32.HI R7, RZ, 0x1f, R68 ;  /* 0x0000001fff077819 */ /* 0x000fe40000011444 */
[----:B------:R-:W-:-:S02]  /*05e0*/  ISETP.GE.U32.AND P0, PT, R68, UR18, PT ;  /* 0x0000001244007c0c */ /* 0x000fc4000bf06070 */
[----:B------:R-:W-:Y:S02]  /*05f0*/  @!P5 IADD3 R4, -R4, RZ, RZ ;  /* 0x000000ff0404d210 */ /* 0x000fe40007ffe1ff */
[----:B------:R-:W-:Y:S02]  /*0600*/  ISETP.GE.AND.EX P0, PT, R7, UR19, PT, P0 ;  /* 0x0000001307007c0c */ /* 0x000fe4000bf06300 */
[----:B------:R-:W-:Y:S02]  /*0610*/  @P4 IADD3 R6, R6, 0x1, RZ ;  /* 0x0000000106064810 */ /* 0x000fe40007ffe0ff */
[----:B------:R-:W-:Y:S02]  /*0620*/  ISETP.GE.U32.AND P4, PT, R23, UR18, PT ;  /* 0x0000001217007c0c */ /* 0x000fe4000bf86070 */
[----:B------:R-:W-:Y:S02]  /*0630*/  SEL R84, R5, R4, !P3 ;  /* 0x0000000405547207 */ /* 0x000fe40005800000 */
[----:B------:R-:W-:-:S02]  /*0640*/  ISETP.GT.U32.OR P0, PT, R75, 0x27f, P0 ;  /* 0x0000027f4b00780c */ /* 0x000fc40000704470 */
[----:B------:R-:W-:Y:S01]  /*0650*/  @!P2 IADD3 R6, -R6, RZ, RZ ;  /* 0x000000ff0606a210 */ /* 0x000fe20007ffe1ff */
[----:B------:R-:W-:Y:S01]  /*0660*/  IMAD R31, R84, 0x50, RZ ;  /* 0x00000050541f7824 */ /* 0x000fe200078e02ff */
[----:B------:R-:W-:Y:S02]  /*0670*/  ISETP.GE.AND.EX P4, PT, R15, UR19, PT, P4 ;  /* 0x000000130f007c0c */ /* 0x000fe4000bf86340 */
[----:B------:R-:W-:Y:S02]  /*0680*/  SEL R5, R5, R6, !P3 ;  /* 0x0000000605057207 */ /* 0x000fe40005800000 */
[----:B------:R-:W-:Y:S02]  /*0690*/  ISETP.GT.U32.OR P4, PT, R75, 0x27f, P4 ;  /* 0x0000027f4b00780c */ /* 0x000fe40002784470 */
[----:B------:R-:W-:Y:S02]  /*06a0*/  SHF.R.S32.HI R4, RZ, 0x1f, R5 ;  /* 0x0000001fff047819 */ /* 0x000fe40000011405 */
[----:B------:R-:W-:Y:S01]  /*06b0*/  SHF.R.S32.HI R6, RZ, 0x1f, R30 ;  /* 0x0000001fff067819 */ /* 0x000fe2000001141e */
[----:B------:R-:W1:Y:S01]  /*06c0*/  @!P0 LDC.64 R18, c[0x0][0x288] ;  /* 0x0000a200ff128b82 */ /* 0x000e620000000a00 */
[----:B------:R-:W-:Y:S01]  /*06d0*/  IADD3 R86, P2, R30, R31, RZ ;  /* 0x0000001f1e567210 */ /* 0x000fe20007f5e0ff */
[----:B------:R-:W-:Y:S01]  /*06e0*/  IMAD R4, R4, UR12, RZ ;  /* 0x0000000c04047c24 */ /* 0x000fe2000f8e02ff */
[----:B------:R-:W-:-:S02]  /*06f0*/  ISETP.GE.U32.AND P3, PT, R33, UR18, PT ;  /* 0x0000001221007c0c */ /* 0x000fc4000bf66070 */
[----:B------:R-:W-:Y:S01]  /*0700*/  LEA.HI.X.SX32 R87, R31, R6, 0x1, P2 ;  /* 0x000000061f577211 */ /* 0x000fe200010f0eff */
[----:B------:R-:W-:Y:S01]  /*0710*/  IMAD R89, R5, UR13, R4 ;  /* 0x0000000d05597c24 */ /* 0x000fe2000f8e0204 */
[----:B------:R-:W-:Y:S01]  /*0720*/  ISETP.GE.AND.EX P3, PT, R21, UR19, PT, P3 ;  /* 0x0000001315007c0c */ /* 0x000fe2000bf66330 */
[----:B0-----:R-:W-:Y:S01]  /*0730*/  @P1 IMAD R6, R3, R10, RZ ;  /* 0x0000000a03061224 */ /* 0x001fe200078e02ff */
[----:B------:R-:W-:Y:S01]  /*0740*/  ISETP.GE.U32.AND P2, PT, R35, UR18, PT ;  /* 0x0000001223007c0c */ /* 0x000fe2000bf46070 */
[----:B------:R-:W-:Y:S01]  /*0750*/  IMAD.WIDE.U32 R86, R5, UR12, R86 ;  /* 0x0000000c05567c25 */ /* 0x000fe2000f8e0056 */
[----:B------:R-:W-:Y:S01]  /*0760*/  ISETP.GT.U32.OR P3, PT, R75, 0x27f, P3 ;  /* 0x0000027f4b00780c */ /* 0x000fe20001f64470 */
[----:B------:R-:W0:Y:S01]  /*0770*/  @!P4 LDC.64 R4, c[0x0][0x288] ;  /* 0x0000a200ff04cb82 */ /* 0x000e220000000a00 */
[C---:B------:R-:W-:Y:S01]  /*0780*/  IADD3 R39, R74.reuse, 0x90, RZ ;  /* 0x000000904a277810 */ /* 0x040fe20007ffe0ff */
[----:B------:R-:W-:Y:S01]  /*0790*/  @P1 IMAD R11, R74, R11, R6 ;  /* 0x0000000b4a0b1224 */ /* 0x000fe200078e0206 */
[----:B------:R-:W-:-:S02]  /*07a0*/  IADD3 R89, R87, R89, RZ ;  /* 0x0000005957597210 */ /* 0x000fc40007ffe0ff */
[----:B------:R-:W-:Y:S02]  /*07b0*/  CS2R R52, SRZ ;  /* 0x0000000000347805 */ /* 0x000fe4000001ff00 */
[-C--:B------:R-:W-:Y:S02]  /*07c0*/  @P1 MOV R88, R86.reuse ;  /* 0x0000005600581202 */ /* 0x080fe40000000f00 */
[----:B------:R-:W-:Y:S02]  /*07d0*/  CS2R R56, SRZ ;  /* 0x0000000000387805 */ /* 0x000fe4000001ff00 */
[----:B------:R-:W-:Y:S02]  /*07e0*/  @!P0 MOV R12, R86 ;  /* 0x00000056000c8202 */ /* 0x000fe40000000f00 */
[----:B------:R-:W-:Y:S02]  /*07f0*/  CS2R R60, SRZ ;  /* 0x00000000003c7805 */ /* 0x000fe4000001ff00 */
[----:B------:R-:W-:Y:S01]  /*0800*/  @!P0 MOV R13, R89 ;  /* 0x00000059000d8202 */ /* 0x000fe20000000f00 */
[----:B------:R-:W-:Y:S01]  /*0810*/  @P1 IMAD.WIDE.U32 R8, R74, R10, R88 ;  /* 0x0000000a4a081225 */ /* 0x000fe200078e0058 */
[----:B------:R-:W-:-:S02]  /*0820*/  CS2R R54, SRZ ;  /* 0x0000000000367805 */ /* 0x000fc4000001ff00 */
[----:B------:R-:W-:Y:S02]  /*0830*/  CS2R R50, SRZ ;  /* 0x0000000000327805 */ /* 0x000fe4000001ff00 */
[----:B------:R-:W-:Y:S01]  /*0840*/  CS2R R66, SRZ ;  /* 0x0000000000427805 */ /* 0x000fe2000001ff00 */
[-C--:B-1----:R-:W-:Y:S01]  /*0850*/  @!P0 IMAD R10, R7, R18.reuse, RZ ;  /* 0x00000012070a8224 */ /* 0x082fe200078e02ff */
[----:B------:R-:W-:Y:S01]  /*0860*/  @P1 IADD3 R11, R9, R11, RZ ;  /* 0x0000000b090b1210 */ /* 0x000fe20007ffe0ff */
[----:B------:R-:W1:Y:S01]  /*0870*/  @!P0 LDC.64 R6, c[0x0][0x230] ;  /* 0x00008c00ff068b82 */ /* 0x000e620000000a00 */
[----:B------:R-:W-:Y:S01]  /*0880*/  @P1 SHF.L.U32 R9, R8, 0x1, RZ ;  /* 0x0000000108091819 */ /* 0x000fe200000006ff */
[----:B------:R-:W-:Y:S01]  /*0890*/  @!P0 IMAD.WIDE.U32 R12, R68, R18, R12 ;  /* 0x00000012440c8225 */ /* 0x000fe200078e000c */
[----:B------:R-:W-:Y:S01]  /*08a0*/  @P1 SHF.L.U64.HI R14, R8, 0x1, R11 ;  /* 0x00000001080e1819 */ /* 0x000fe2000001020b */
[----:B------:R-:W-:Y:S01]  /*08b0*/  ULDC.64 UR12, c[0x0][0x248] ;  /* 0x00009200000c7ab9 */ /* 0x000fe20000000a00 */
[C---:B--2---:R-:W-:Y:S01]  /*08c0*/  @P1 IADD3 R16, P5, R9.reuse, R16, RZ ;  /* 0x0000001009101210 */ /* 0x044fe20007fbe0ff */
[----:B------:R-:W-:Y:S01]  /*08d0*/  @!P0 IMAD R11, R68, R19, R10 ;  /* 0x00000013440b8224 */ /* 0x000fe200078e020a */
[----:B---3--:R-:W-:Y:S01]  /*08e0*/  @P1 IADD3 R36, P6, R9, R36, RZ ;  /* 0x0000002409241210 */ /* 0x008fe20007fde0ff */
[----:B0-----:R-:W-:Y:S01]  /*08f0*/  @!P4 IMAD R18, R15, R4, RZ ;  /* 0x000000040f12c224 */ /* 0x001fe200078e02ff */
[----:B------:R-:W0:Y:S01]  /*0900*/  @!P0 LDC.64 R8, c[0x0][0x228] ;  /* 0x00008a00ff088b82 */ /* 0x000e220000000a00 */
[----:B------:R-:W-:-:S02]  /*0910*/  @!P4 MOV R19, R89 ;  /* 0x000000590013c202 */ /* 0x000fc40000000f00 */
[----:B------:R-:W-:Y:S01]  /*0920*/  @!P0 IADD3 R13, R13, R11, RZ ;  /* 0x0000000b0d0d8210 */ /* 0x000fe20007ffe0ff */
[C---:B------:R-:W-:Y:S01]  /*0930*/  @!P4 IMAD R15, R23.reuse, R5, R18 ;  /* 0x00000005170fc224 */ /* 0x040fe200078e0212 */
[----:B------:R-:W-:Y:S02]  /*0940*/  @!P4 MOV R18, R86 ;  /* 0x000000560012c202 */ /* 0x000fe40000000f00 */
[C---:B------:R-:W-:Y:S01]  /*0950*/  @!P0 SHF.L.U32 R27, R12.reuse, 0x1, RZ ;  /* 0x000000010c1b8819 */ /* 0x040fe200000006ff */
[----:B------:R-:W2:Y:S01]  /*0960*/  @!P4 LDC.64 R10, c[0x0][0x230] ;  /* 0x00008c00ff0acb82 */ /* 0x000ea20000000a00 */
[----:B------:R-:W-:Y:S01]  /*0970*/  @!P0 SHF.L.U64.HI R22, R12, 0x1, R13 ;  /* 0x000000010c168819 */ /* 0x000fe2000001020d */
[----:B------:R-:W-:Y:S01]  /*0980*/  @!P4 IMAD.WIDE.U32 R18, R23, R4, R18 ;  /* 0x000000041712c225 */ /* 0x000fe200078e0012 */
[----:B------:R-:W-:Y:S02]  /*0990*/  SHF.R.S32.HI R23, RZ, 0x1f, R35 ;  /* 0x0000001fff177819 */ /* 0x000fe40000011423 */
[----:B------:R-:W-:-:S02]  /*09a0*/  @P1 IADD3.X R17, R14, R17, RZ, P5, !PT ;  /* 0x000000110e111210 */ /* 0x000fc40002ffe4ff */
[----:B------:R-:W-:Y:S01]  /*09b0*/  ISETP.GE.AND.EX P2, PT, R23, UR19, PT, P2 ;  /* 0x0000001317007c0c */ /* 0x000fe2000bf46320 */
[----:B------:R-:W3:Y:S01]  /*09c0*/  @!P4 LDC.64 R12, c[0x0][0x228] ;  /* 0x00008a00ff0ccb82 */ /* 0x000ee20000000a00 */
[----:B-1----:R-:W-:Y:S01]  /*09d0*/  @!P0 IADD3 R6, P5, R27, R6, RZ ;  /* 0x000000061b068210 */ /* 0x002fe20007fbe0ff */
[----:B------:R-:W5:Y:S01]  /*09e0*/  @P1 LDG.E R66, desc[UR14][R16.64] ;  /* 0x0000000e10421981 */ /* 0x000f62000c1e1900 */
[----:B------:R-:W-:Y:S02]  /*09f0*/  ISETP.GT.U32.OR P2, PT, R75, 0x27f, P2 ;  /* 0x0000027f4b00780c */ /* 0x000fe40001744470 */
[----:B------:R-:W-:Y:S02]  /*0a00*/  @P1 IADD3.X R37, R14, R37, RZ, P6, !PT ;  /* 0x000000250e251210 */ /* 0x000fe400037fe4ff */
[----:B------:R-:W-:Y:S01]  /*0a10*/  @!P0 IADD3.X R7, R22, R7, RZ, P5, !PT ;  /* 0x0000000716078210 */ /* 0x000fe20002ffe4ff */
[----:B------:R-:W1:Y:S01]  /*0a20*/  @!P3 LDC.64 R4, c[0x0][0x288] ;  /* 0x0000a200ff04bb82 */ /* 0x000e620000000a00 */
[----:B------:R-:W-:-:S02]  /*0a30*/  @!P4 IADD3 R15, R19, R15, RZ ;  /* 0x0000000f130fc210 */ /* 0x000fc40007ffe0ff */
[----:B0-----:R-:W-:Y:S01]  /*0a40*/  @!P0 IADD3 R14, P5, R27, R8, RZ ;  /* 0x000000081b0e8210 */ /* 0x001fe20007fbe0ff */
[----:B------:R0:W5:Y:S01]  /*0a50*/  @!P0 LDG.E R59, desc[UR14][R6.64] ;  /* 0x0000000e063b8981 */ /* 0x000162000c1e1900 */
[----:B------:R-:W-:Y:S02]  /*0a60*/  @!P4 SHF.L.U64.HI R20, R18, 0x1, R15 ;  /* 0x000000011214c819 */ /* 0x000fe4000001020f */
[----:B------:R-:W-:Y:S02]  /*0a70*/  @!P0 IADD3.X R15, R22, R9, RZ, P5, !PT ;  /* 0x00000009160f8210 */ /* 0x000fe40002ffe4ff */
[----:B------:R-:W-:Y:S01]  /*0a80*/  @!P4 SHF.L.U32 R25, R18, 0x1, RZ ;  /* 0x000000011219c819 */ /* 0x000fe200000006ff */
[----:B------:R-:W4:Y:S02]  /*0a90*/  @!P2 LDC.64 R8, c[0x0][0x288] ;  /* 0x0000a200ff08ab82 */ /* 0x000f240000000a00 */
[----:B------:R1:W5:Y:S01]  /*0aa0*/  @!P0 LDG.E R58, desc[UR14][R14.64] ;  /* 0x0000000e0e3a8981 */ /* 0x000362000c1e1900 */
[----:B--2---:R-:W-:-:S02]  /*0ab0*/  @!P4 IADD3 R18, P6, R25, R10, RZ ;  /* 0x0000000a1912c210 */ /* 0x004fc40007fde0ff */
[----:B---3--:R-:W-:Y:S02]  /*0ac0*/  @!P4 IADD3 R12, P0, R25, R12, RZ ;  /* 0x0000000c190cc210 */ /* 0x008fe40007f1e0ff */
[C---:B------:R-:W-:Y:S01]  /*0ad0*/  @!P4 IADD3.X R19, R20.reuse, R11, RZ, P6, !PT ;  /* 0x0000000b1413c210 */ /* 0x040fe200037fe4ff */
[----:B0-----:R-:W0:Y:S01]  /*0ae0*/  @!P2 LDC.64 R6, c[0x0][0x230] ;  /* 0x00008c00ff06ab82 */ /* 0x001e220000000a00 */
[----:B------:R-:W-:Y:S01]  /*0af0*/  @!P4 IADD3.X R13, R20, R13, RZ, P0, !PT ;  /* 0x0000000d140dc210 */ /* 0x000fe200007fe4ff */
[----:B-1----:R-:W-:Y:S01]  /*0b00*/  @!P3 IMAD R10, R21, R4, RZ ;  /* 0x00000004150ab224 */ /* 0x002fe200078e02ff */
[----:B------:R-:W-:Y:S02]  /*0b10*/  ISETP.GE.U32.AND P0, PT, R39, UR18, PT ;  /* 0x0000001227007c0c */ /* 0x000fe4000bf06070 */
[----:B------:R-:W-:Y:S01]  /*0b20*/  SHF.R.S32.HI R29, RZ, 0x1f, R39 ;  /* 0x0000001fff1d7819 */ /* 0x000fe20000011427 */
[----:B------:R-:W-:Y:S01]  /*0b30*/  @!P3 IMAD R25, R33, R5, R10 ;  /* 0x000000052119b224 */ /* 0x000fe200078e020a */
[----:B------:R-:W-:Y:S01]  /*0b40*/  @!P3 MOV R10, R86 ;  /* 0x00000056000ab202 */ /* 0x000fe20000000f00 */
[----:B------:R-:W1:Y:S01]  /*0b50*/  @!P3 LDC.64 R20, c[0x0][0x230] ;  /* 0x00008c00ff14bb82 */ /* 0x000e620000000a00 */
[----:B------:R-:W-:Y:S01]  /*0b60*/  @!P3 MOV R11, R89 ;  /* 0x00000059000bb202 */ /* 0x000fe20000000f00 */
[----:B------:R-:W-:Y:S01]  /*0b70*/  HFMA2.MMA R14, -RZ, RZ, 0, 0 ;  /* 0x00000000ff0e7435 */ /* 0x000fe200000001ff */
[----:B------:R-:W-:Y:S01]  /*0b80*/  ISETP.GE.AND.EX P0, PT, R29, UR19, PT, P0 ;  /* 0x000000131d007c0c */ /* 0x000fe2000bf06300 */
[----:B------:R2:W5:Y:S01]  /*0b90*/  @!P4 LDG.E R52, desc[UR14][R18.64] ;  /* 0x0000000e1234c981 */ /* 0x000562000c1e1900 */
[----:B------:R-:W-:-:S02]  /*0ba0*/  @!P3 IMAD.WIDE.U32 R10, R33, R4, R10 ;  /* 0x00000004210ab225 */ /* 0x000fc400078e000a */
[----:B------:R-:W-:Y:S01]  /*0bb0*/  ISETP.GT.U32.OR P0, PT, R75, 0x27f, P0 ;  /* 0x0000027f4b00780c */ /* 0x000fe20000704470 */
[----:B------:R-:W3:Y:S02]  /*0bc0*/  @!P3 LDC.64 R4, c[0x0][0x228] ;  /* 0x00008a00ff04bb82 */ /* 0x000ee40000000a00 */
[----:B------:R-:W-:Y:S02]  /*0bd0*/  @!P3 IADD3 R11, R11, R25, RZ ;  /* 0x000000190b0bb210 */ /* 0x000fe40007ffe0ff */
[----:B------:R0:W5:Y:S01]  /*0be0*/  @!P4 LDG.E R14, desc[UR14][R12.64] ;  /* 0x0000000e0c0ec981 */ /* 0x000162000c1e1900 */
[----:B--2---:R-:W-:Y:S01]  /*0bf0*/  IADD3 R18, R74, 0xa0, RZ ;  /* 0x000000a04a127810 */ /* 0x004fe20007ffe0ff */
[----:B----4-:R-:W-:Y:S01]  /*0c00*/  @!P2 IMAD R22, R23, R8, RZ ;  /* 0x000000081716a224 */ /* 0x010fe200078e02ff */
[----:B------:R-:W-:Y:S02]  /*0c10*/  @!P3 SHF.L.U32 R25, R10, 0x1, RZ ;  /* 0x000000010a19b819 */ /* 0x000fe400000006ff */
[----:B------:R-:W-:-:S02]  /*0c20*/  ISETP.GE.U32.AND P4, PT, R18, UR18, PT ;  /* 0x0000001212007c0c */ /* 0x000fc4000bf86070 */
[----:B------:R-:W-:Y:S02]  /*0c30*/  SHF.R.S32.HI R15, RZ, 0x1f, R18 ;  /* 0x0000001fff0f7819 */ /* 0x000fe40000011412 */
[----:B------:R-:W-:Y:S01]  /*0c40*/  @!P3 SHF.L.U64.HI R32, R10, 0x1, R11 ;  /* 0x000000010a20b819 */ /* 0x000fe2000001020b */
[----:B0-----:R-:W0:Y:S01]  /*0c50*/  @!P0 LDC.64 R12, c[0x0][0x288] ;  /* 0x0000a200ff0c8b82 */ /* 0x001e220000000a00 */
[----:B------:R-:W-:Y:S02]  /*0c60*/  @!P2 MOV R10, R86 ;  /* 0x00000056000aa202 */ /* 0x000fe40000000f00 */
[----:B------:R-:W-:Y:S02]  /*0c70*/  @!P2 MOV R11, R89 ;  /* 0x00000059000ba202 */ /* 0x000fe40000000f00 */
[----:B------:R-:W-:Y:S01]  /*0c80*/  ISETP.GE.AND.EX P4, PT, R15, UR19, PT, P4 ;  /* 0x000000130f007c0c */ /* 0x000fe2000bf86340 */
[C---:B------:R-:W-:Y:S02]  /*0c90*/  @!P2 IMAD R19, R35.reuse, R9, R22 ;  /* 0x000000092313a224 */ /* 0x040fe400078e0216 */
[----:B------:R-:W-:Y:S01]  /*0ca0*/  @!P2 IMAD.WIDE.U32 R8, R35, R8, R10 ;  /* 0x000000082308a225 */ /* 0x000fe200078e000a */
[----:B------:R-:W-:Y:S01]  /*0cb0*/  ISETP.GT.U32.OR P4, PT, R75, 0x27f, P4 ;  /* 0x0000027f4b00780c */ /* 0x000fe20002784470 */
[----:B------:R-:W2:Y:S01]  /*0cc0*/  @!P2 LDC.64 R10, c[0x0][0x228] ;  /* 0x00008a00ff0aab82 */ /* 0x000ea20000000a00 */
[----:B-1----:R-:W-:-:S04]  /*0cd0*/  @!P3 IADD3 R22, P5, R25, R20, RZ ;  /* 0x000000141916b210 */ /* 0x002fc80007fbe0ff */
[C---:B------:R-:W-:Y:S02]  /*0ce0*/  @!P3 IADD3.X R23, R32.reuse, R21, RZ, P5, !PT ;  /* 0x000000152017b210 */ /* 0x040fe40002ffe4ff */
[----:B---3--:R-:W-:Y:S02]  /*0cf0*/  @!P3 IADD3 R24, P5, R25, R4, RZ ;  /* 0x000000041918b210 */ /* 0x008fe40007fbe0ff */
[----:B------:R-:W-:Y:S01]  /*0d00*/  @!P2 IADD3 R9, R9, R19, RZ ;  /* 0x000000130909a210 */ /* 0x000fe20007ffe0ff */
[----:B------:R-:W5:Y:S01]  /*0d10*/  @!P3 LDG.E R60, desc[UR14][R22.64] ;  /* 0x0000000e163cb981 */ /* 0x000f62000c1e1900 */
[----:B------:R-:W-:Y:S02]  /*0d20*/  @!P3 IADD3.X R25, R32, R5, RZ, P5, !PT ;  /* 0x000000052019b210 */ /* 0x000fe40002ffe4ff */
[----:B------:R-:W1:Y:S01]  /*0d30*/  @!P4 LDC.64 R4, c[0x0][0x288] ;  /* 0x0000a200ff04cb82 */ /* 0x000e620000000a00 */
[C---:B------:R-:W-:Y:S02]  /*0d40*/  @!P2 SHF.L.U32 R19, R8.reuse, 0x1, RZ ;  /* 0x000000010813a819 */ /* 0x040fe400000006ff */
[----:B------:R-:W-:Y:S01]  /*0d50*/  @!P2 SHF.L.U64.HI R28, R8, 0x1, R9 ;  /* 0x00000001081ca819 */ /* 0x000fe20000010209 */
[----:B------:R3:W5:Y:S01]  /*0d60*/  @!P3 LDG.E R57, desc[UR14][R24.64] ;  /* 0x0000000e1839b981 */ /* 0x000762000c1e1900 */
[----:B------:R-:W-:-:S02]  /*0d70*/  @!P2 IADD3 R26, P6, R19, R6, RZ ;  /* 0x00000006131aa210 */ /* 0x000fc40007fde0ff */
[----:B------:R-:W-:Y:S01]  /*0d80*/  IADD3 R20, R74, 0xc0, RZ ;  /* 0x000000c04a147810 */ /* 0x000fe20007ffe0ff */
[----:B------:R-:W4:Y:S01]  /*0d90*/  @!P0 LDC.64 R8, c[0x0][0x230] ;  /* 0x00008c00ff088b82 */ /* 0x000f220000000a00 */
[----:B------:R-:W-:Y:S01]  /*0da0*/  @!P2 IADD3.X R27, R28, R7, RZ, P6, !PT ;  /* 0x000000071c1ba210 */ /* 0x000fe200037fe4ff */
[----:B0-----:R-:W-:Y:S01]  /*0db0*/  @!P0 IMAD R32, R29, R12, RZ ;  /* 0x0000000c1d208224 */ /* 0x001fe200078e02ff */
[----:B------:R-:W-:Y:S02]  /*0dc0*/  ISETP.GE.U32.AND P3, PT, R20, UR18, PT ;  /* 0x0000001214007c0c */ /* 0x000fe4000bf66070 */
[----:B---3--:R-:W-:Y:S01]  /*0dd0*/  @!P0 MOV R24, R86 ;  /* 0x0000005600188202 */ /* 0x008fe20000000f00 */
[----:B------:R0:W5:Y:S01]  /*0de0*/  @!P2 LDG.E R55, desc[UR14][R26.64] ;  /* 0x0000000e1a37a981 */ /* 0x000162000c1e1900 */
[----:B------:R-:W-:Y:S01]  /*0df0*/  @!P0 MOV R25, R89 ;  /* 0x0000005900198202 */ /* 0x000fe20000000f00 */
[----:B------:R-:W3:Y:S01]  /*0e00*/  @!P0 LDC.64 R6, c[0x0][0x228] ;  /* 0x00008a00ff068b82 */ /* 0x000ee20000000a00 */
[----:B------:R-:W-:-:S02]  /*0e10*/  SHF.R.S32.HI R21, RZ, 0x1f, R20 ;  /* 0x0000001fff157819 */ /* 0x000fc40000011414 */
[----:B--2---:R-:W-:Y:S01]  /*0e20*/  @!P2 IADD3 R22, P5, R19, R10, RZ ;  /* 0x0000000a1316a210 */ /* 0x004fe20007fbe0ff */
[----:B------:R-:W-:Y:S01]  /*0e30*/  @!P0 IMAD R19, R39, R13, R32 ;  /* 0x0000000d27138224 */ /* 0x000fe200078e0220 */
[----:B------:R-:W-:Y:S01]  /*0e40*/  ISETP.GE.AND.EX P3, PT, R21, UR19, PT, P3 ;  /* 0x0000001315007c0c */ /* 0x000fe2000bf66330 */
[----:B------:R-:W-:Y:S01]  /*0e50*/  @!P0 IMAD.WIDE.U32 R12, R39, R12, R24 ;  /* 0x0000000c270c8225 */ /* 0x000fe200078e0018 */
[----:B------:R-:W-:Y:S02]  /*0e60*/  @!P2 IADD3.X R23, R28, R11, RZ, P5, !PT ;  /* 0x0000000b1c17a210 */ /* 0x000fe40002ffe4ff */
[----:B------:R-:W2:Y:S01]  /*0e70*/  @!P4 LDC.64 R10, c[0x0][0x230] ;  /* 0x00008c00ff0acb82 */ /* 0x000ea20000000a00 */
[----:B------:R-:W-:Y:S02]  /*0e80*/  ISETP.GT.U32.OR P3, PT, R75, 0x27f, P3 ;  /* 0x0000027f4b00780c */ /* 0x000fe40001f64470 */
[----:B------:R-:W-:Y:S01]  /*0e90*/  @!P0 IADD3 R13, R13, R19, RZ ;  /* 0x000000130d0d8210 */ /* 0x000fe20007ffe0ff */
[----:B-1----:R-:W-:Y:S01]  /*0ea0*/  @!P4 IMAD R19, R15, R4, RZ ;  /* 0x000000040f13c224 */ /* 0x002fe200078e02ff */
[C---:B------:R-:W-:Y:S01]  /*0eb0*/  @!P0 SHF.L.U32 R25, R12.reuse, 0x1, RZ ;  /* 0x000000010c198819 */ /* 0x040fe200000006ff */
[----:B------:R2:W5:Y:S01]  /*0ec0*/  @!P2 LDG.E R54, desc[UR14][R22.64] ;  /* 0x0000000e1636a981 */ /* 0x000562000c1e1900 */
[----:B0-----:R-:W-:-:S02]  /*0ed0*/  @!P0 SHF.L.U64.HI R26, R12, 0x1, R13 ;  /* 0x000000010c1a8819 */ /* 0x001fc4000001020d */
[----:B------:R-:W-:Y:S02]  /*0ee0*/  @!P4 MOV R12, R86 ;  /* 0x00000056000cc202 */ /* 0x000fe40000000f00 */
[----:B------:R-:W-:Y:S01]  /*0ef0*/  @!P4 MOV R13, R89 ;  /* 0x00000059000dc202 */ /* 0x000fe20000000f00 */
[----:B------:R-:W-:Y:S01]  /*0f00*/  @!P4 IMAD R29, R18, R5, R19 ;  /* 0x00000005121dc224 */ /* 0x000fe200078e0213 */
[----:B------:R-:W-:Y:S01]  /*0f10*/  IADD3 R15, R74, 0xd0, RZ ;  /* 0x000000d04a0f7810 */ /* 0x000fe20007ffe0ff */
[----:B------:R-:W-:-:S03]  /*0f20*/  @!P4 IMAD.WIDE.U32 R18, R18, R4, R12 ;  /* 0x000000041212c225 */ /* 0x000fc600078e000c */
[----:B------:R-:W-:Y:S01]  /*0f30*/  ISETP.GE.U32.AND P2, PT, R15, UR18, PT ;  /* 0x000000120f007c0c */ /* 0x000fe2000bf46070 */
[----:B------:R-:W0:Y:S01]  /*0f40*/  @!P4 LDC.64 R4, c[0x0][0x228] ;  /* 0x00008a00ff04cb82 */ /* 0x000e220000000a00 */
[C---:B----4-:R-:W-:Y:S02]  /*0f50*/  @!P0 IADD3 R24, P6, R25.reuse, R8, RZ ;  /* 0x0000000819188210 */ /* 0x050fe40007fde0ff */
[----:B------:R-:W-:Y:S02]  /*0f60*/  SHF.R.S32.HI R27, RZ, 0x1f, R15 ;  /* 0x0000001fff1b7819 */ /* 0x000fe4000001140f */
[----:B---3--:R-:W-:-:S03]  /*0f70*/  @!P0 IADD3 R8, P5, R25, R6, RZ ;  /* 0x0000000619088210 */ /* 0x008fc60007fbe0ff */
[----:B------:R-:W1:Y:S01]  /*0f80*/  @!P3 LDC.64 R12, c[0x0][0x288] ;  /* 0x0000a200ff0cbb82 */ /* 0x000e620000000a00 */
[----:B------:R-:W-:Y:S02]  /*0f90*/  @!P0 IADD3.X R25, R26, R9, RZ, P6, !PT ;  /* 0x000000091a198210 */ /* 0x000fe400037fe4ff */
[----:B------:R-:W-:Y:S02]  /*0fa0*/  ISETP.GE.AND.EX P2, PT, R27, UR19, PT, P2 ;  /* 0x000000131b007c0c */ /* 0x000fe4000bf46320 */
[----:B------:R-:W-:Y:S01]  /*0fb0*/  @!P4 IADD3 R9, R19, R29, RZ ;  /* 0x0000001d1309c210 */ /* 0x000fe20007ffe0ff */
[----:B------:R0:W5:Y:S01]  /*0fc0*/  @!P0 LDG.E R56, desc[UR14][R24.64] ;  /* 0x0000000e18388981 */ /* 0x000162000c1e1900 */
[C---:B------:R-:W-:Y:S02]  /*0fd0*/  @!P4 SHF.L.U32 R29, R18.reuse, 0x1, RZ ;  /* 0x00000001121dc819 */ /* 0x040fe400000006ff */
[----:B------:R-:W-:Y:S02]  /*0fe0*/  ISETP.GT.U32.OR P2, PT, R75, 0x27f, P2 ;  /* 0x0000027f4b00780c */ /* 0x000fe40001744470 */
[----:B------:R-:W-:-:S02]  /*0ff0*/  @!P4 SHF.L.U64.HI R28, R18, 0x1, R9 ;  /* 0x00000001121cc819 */ /* 0x000fc40000010209 */
[----:B--2---:R-:W-:-:S04]  /*1000*/  @!P4 IADD3 R22, P6, R29, R10, RZ ;  /* 0x0000000a1d16c210 */ /* 0x004fc80007fde0ff */
[----:B------:R-:W-:Y:S02]  /*1010*/  @!P4 IADD3.X R23, R28, R11, RZ, P6, !PT ;  /* 0x0000000b1c17c210 */ /* 0x000fe400037fe4ff */
[----:B------:R-:W2:Y:S01]  /*1020*/  @!P3 LDC.64 R10, c[0x0][0x230] ;  /* 0x00008c00ff0abb82 */ /* 0x000ea20000000a00 */
[----:B------:R-:W-:Y:S02]  /*1030*/  @!P0 IADD3.X R9, R26, R7, RZ, P5, !PT ;  /* 0x000000071a098210 */ /* 0x000fe40002ffe4ff */
[----:B------:R-:W-:Y:S01]  /*1040*/  IADD3 R26, R74, 0xe0, RZ ;  /* 0x000000e04a1a7810 */ /* 0x000fe20007ffe0ff */
[----:B------:R-:W5:Y:S04]  /*1050*/  @!P4 LDG.E R51, desc[UR14][R22.64] ;  /* 0x0000000e1633c981 */ /* 0x000f68000c1e1900 */
[----:B------:R-:W3:Y:S01]  /*1060*/  @!P3 LDC.64 R6, c[0x0][0x228] ;  /* 0x00008a00ff06bb82 */ /* 0x000ee20000000a00 */
[----:B------:R4:W5:Y:S01]  /*1070*/  @!P0 LDG.E R53, desc[UR14][R8.64] ;  /* 0x0000000e08358981 */ /* 0x000962000c1e1900 */
[----:B0-----:R-:W-:Y:S01]  /*1080*/  @!P4 IADD3 R24, P0, R29, R4, RZ ;  /* 0x000000041d18c210 */ /* 0x001fe20007f1e0ff */
[----:B-1----:R-:W-:-:S05]  /*1090*/  @!P3 IMAD R21, R21, R12, RZ ;  /* 0x0000000c1515b224 */ /* 0x002fca00078e02ff */
[----:B------:R-:W0:Y:S01]  /*10a0*/  @!P2 LDC.64 R18, c[0x0][0x288] ;  /* 0x0000a200ff12ab82 */ /* 0x000e220000000a00 */
[----:B------:R-:W-:Y:S02]  /*10b0*/  @!P4 IADD3.X R25, R28, R5, RZ, P0, !PT ;  /* 0x000000051c19c210 */ /* 0x000fe400007fe4ff */
[----:B----4-:R-:W-:Y:S02]  /*10c0*/  @!P3 MOV R8, R86 ;  /* 0x000000560008b202 */ /* 0x010fe40000000f00 */
[----:B------:R-:W-:Y:S01]  /*10d0*/  @!P3 MOV R9, R89 ;  /* 0x000000590009b202 */ /* 0x000fe20000000f00 */
[----:B------:R-:W-:Y:S01]  /*10e0*/  @!P3 IMAD R21, R20, R13, R21 ;  /* 0x0000000d1415b224 */ /* 0x000fe200078e0215 */
[----:B------:R-:W-:Y:S01]  /*10f0*/  ISETP.GE.U32.AND P0, PT, R26, UR18, PT ;  /* 0x000000121a007c0c */ /* 0x000fe2000bf06070 */
[----:B------:R1:W5:Y:S01]  /*1100*/  @!P4 LDG.E R50, desc[UR14][R24.64] ;  /* 0x0000000e1832c981 */ /* 0x000362000c1e1900 */
[----:B------:R-:W-:Y:S01]  /*1110*/  SHF.R.S32.HI R35, RZ, 0x1f, R26 ;  /* 0x0000001fff237819 */ /* 0x000fe2000001141a */
[----:B------:R-:W-:Y:S01]  /*1120*/  @!P3 IMAD.WIDE.U32 R12, R20, R12, R8 ;  /* 0x0000000c140cb225 */ /* 0x000fe200078e0008 */
[----:B------:R-:W-:Y:S01]  /*1130*/  ISETP.GE.U32.AND P6, PT, R73, UR18, PT ;  /* 0x0000001249007c0c */ /* 0x000fe2000bfc6070 */
[----:B------:R-:W1:Y:S01]  /*1140*/  @!P2 LDC.64 R8, c[0x0][0x230] ;  /* 0x00008c00ff08ab82 */ /* 0x000e620000000a00 */
[----:B------:R-:W-:-:S02]  /*1150*/  ISETP.GE.AND.EX P4, PT, R35, UR19, PT, P0 ;  /* 0x0000001323007c0c */ /* 0x000fc4000bf86300 */
[----:B------:R-:W-:Y:S02]  /*1160*/  @!P3 IADD3 R5, R13, R21, RZ ;  /* 0x000000150d05b210 */ /* 0x000fe40007ffe0ff */
[C---:B------:R-:W-:Y:S02]  /*1170*/  @!P3 SHF.L.U32 R23, R12.reuse, 0x1, RZ ;  /* 0x000000010c17b819 */ /* 0x040fe400000006ff */
[----:B------:R-:W-:Y:S02]  /*1180*/  ISETP.GT.U32.OR P4, PT, R75, 0x27f, P4 ;  /* 0x0000027f4b00780c */ /* 0x000fe40002784470 */
[----:B------:R-:W-:Y:S02]  /*1190*/  @!P3 SHF.L.U64.HI R4, R12, 0x1, R5 ;  /* 0x000000010c04b819 */ /* 0x000fe40000010205 */
[----:B--2---:R-:W-:Y:S01]  /*11a0*/  @!P3 IADD3 R20, P5, R23, R10, RZ ;  /* 0x0000000a1714b210 */ /* 0x004fe20007fbe0ff */
[----:B------:R-:W2:Y:S01]  /*11b0*/  @!P2 LDC.64 R12, c[0x0][0x228] ;  /* 0x00008a00ff0cab82 */ /* 0x000ea20000000a00 */
[----:B------:R-:W-:-:S02]  /*11c0*/  SHF.R.S32.HI R5, RZ, 0x1f, R73 ;  /* 0x0000001fff057819 */ /* 0x000fc40000011449 */
[C---:B------:R-:W-:Y:S02]  /*11d0*/  @!P3 IADD3.X R21, R4.reuse, R11, RZ, P5, !PT ;  /* 0x0000000b0415b210 */ /* 0x040fe40002ffe4ff */
[----:B---3--:R-:W-:Y:S01]  /*11e0*/  @!P3 IADD3 R22, P0, R23, R6, RZ ;  /* 0x000000061716b210 */ /* 0x008fe20007f1e0ff */
[----:B0-----:R-:W-:Y:S01]  /*11f0*/  @!P2 IMAD R6, R27, R18, RZ ;  /* 0x000000121b06a224 */ /* 0x001fe200078e02ff */
[----:B------:R-:W-:Y:S02]  /*1200*/  @!P2 MOV R10, R86 ;  /* 0x00000056000aa202 */ /* 0x000fe40000000f00 */
[----:B------:R-:W-:Y:S02]  /*1210*/  @!P2 MOV R11, R89 ;  /* 0x00000059000ba202 */ /* 0x000fe40000000f00 */
[----:B------:R-:W-:Y:S02]  /*1220*/  ISETP.GE.AND.EX P5, PT, R5, UR19, PT, P6 ;  /* 0x0000001305007c0c */ /* 0x000fe4000bfa6360 */
[----:B------:R-:W-:Y:S01]  /*1230*/  @!P3 IADD3.X R23, R4, R7, RZ, P0, !PT ;  /* 0x000000070417b210 */ /* 0x000fe200007fe4ff */
[----:B------:R-:W-:Y:S01]  /*1240*/  @!P2 IMAD R7, R15, R19, R6 ;  /* 0x000000130f07a224 */ /* 0x000fe200078e0206 */
[----:B------:R-:W-:Y:S01]  /*1250*/  ISETP.GT.U32.OR P5, PT, R75, 0x27f, P5 ;  /* 0x0000027f4b00780c */ /* 0x000fe20002fa4470 */
[----:B------:R-:W-:-:S02]  /*1260*/  @!P2 IMAD.WIDE.U32 R10, R15, R18, R10 ;  /* 0x000000120f0aa225 */ /* 0x000fc400078e000a */
[----:B------:R-:W0:Y:S01]  /*1270*/  @!P4 LDC.64 R18, c[0x0][0x288] ;  /* 0x0000a200ff12cb82 */ /* 0x000e220000000a00 */
[----:B------:R-:W-:Y:S02]  /*1280*/  HFMA2.MMA R4, -RZ, RZ, 0, 0 ;  /* 0x00000000ff047435 */ /* 0x000fe400000001ff */
[----:B------:R-:W-:Y:S02]  /*1290*/  @!P2 IADD3 R7, R11, R7, RZ ;  /* 0x000000070b07a210 */ /* 0x000fe40007ffe0ff */
[----:B------:R-:W-:Y:S02]  /*12a0*/  MOV R6, RZ ;  /* 0x000000ff00067202 */ /* 0x000fe40000000f00 */
[C---:B------:R-:W-:Y:S02]  /*12b0*/  @!P2 SHF.L.U32 R29, R10.reuse, 0x1, RZ ;  /* 0x000000010a1da819 */ /* 0x040fe400000006ff */
[----:B------:R-:W-:Y:S02]  /*12c0*/  @!P2 SHF.L.U64.HI R32, R10, 0x1, R7 ;  /* 0x000000010a20a819 */ /* 0x000fe40000010207 */
[----:B------:R-:W3:Y:S01]  /*12d0*/  @!P5 LDC.64 R10, c[0x0][0x288] ;  /* 0x0000a200ff0adb82 */ /* 0x000ee20000000a00 */
[----:B------:R4:W5:Y:S01]  /*12e0*/  @!P3 LDG.E R4, desc[UR14][R20.64] ;  /* 0x0000000e1404b981 */ /* 0x000962000c1e1900 */
[----:B--2---:R-:W-:-:S02]  /*12f0*/  @!P2 IADD3 R28, P6, R29, R12, RZ ;  /* 0x0000000c1d1ca210 */ /* 0x004fc40007fde0ff */
[----:B------:R-:W-:Y:S01]  /*1300*/  SHF.R.S32.HI R7, RZ, 0x1f, R72 ;  /* 0x0000001fff077819 */ /* 0x000fe20000011448 */
[----:B------:R2:W5:Y:S01]  /*1310*/  @!P3 LDG.E R6, desc[UR14][R22.64] ;  /* 0x0000000e1606b981 */ /* 0x000562000c1e1900 */
[----:B-1----:R-:W-:Y:S02]  /*1320*/  @!P2 IADD3 R24, P3, R29, R8, RZ ;  /* 0x000000081d18a210 */ /* 0x002fe40007f7e0ff */
[----:B------:R-:W-:Y:S01]  /*1330*/  ISETP.GE.U32.AND P0, PT, R72, UR18, PT ;  /* 0x0000001248007c0c */ /* 0x000fe2000bf06070 */
[----:B----4-:R-:W1:Y:S01]  /*1340*/  @!P4 LDC.64 R20, c[0x0][0x230] ;  /* 0x00008c00ff14cb82 */ /* 0x010e620000000a00 */
[C---:B------:R-:W-:Y:S02]  /*1350*/  @!P2 IADD3.X R25, R32.reuse, R9, RZ, P3, !PT ;  /* 0x000000092019a210 */ /* 0x040fe40001ffe4ff */
[----:B------:R-:W-:Y:S02]  /*1360*/  @!P2 IADD3.X R29, R32, R13, RZ, P6, !PT ;  /* 0x0000000d201da210 */ /* 0x000fe400037fe4ff */
[----:B------:R-:W-:Y:S01]  /*1370*/  ISETP.GE.AND.EX P0, PT, R7, UR19, PT, P0 ;  /* 0x0000001307007c0c */ /* 0x000fe2000bf06300 */
[----:B0-----:R-:W-:Y:S01]  /*1380*/  @!P4 IMAD R35, R35, R18, RZ ;  /* 0x000000122323c224 */ /* 0x001fe200078e02ff */
[----:B------:R-:W-:Y:S01]  /*1390*/  @!P4 MOV R16, R86 ;  /* 0x000000560010c202 */ /* 0x000fe20000000f00 */
[----:B------:R-:W0:Y:S01]  /*13a0*/  @!P4 LDC.64 R32, c[0x0][0x228] ;  /* 0x00008a00ff20cb82 */ /* 0x000e220000000a00 */
[----:B------:R-:W-:-:S02]  /*13b0*/  @!P4 MOV R17, R89 ;  /* 0x000000590011c202 */ /* 0x000fc40000000f00 */
[----:B------:R-:W-:Y:S01]  /*13c0*/  ISETP.GT.U32.OR P0, PT, R75, 0x27f, P0 ;  /* 0x0000027f4b00780c */ /* 0x000fe20000704470 */
[----:B------:R-:W-:Y:S01]  /*13d0*/  HFMA2.MMA R12, -RZ, RZ, 0, 0 ;  /* 0x00000000ff0c7435 */ /* 0x000fe200000001ff */
[C---:B------:R-:W-:Y:S02]  /*13e0*/  @!P4 IMAD R15, R26.reuse, R19, R35 ;  /* 0x000000131a0fc224 */ /* 0x040fe400078e0223 */
[----:B------:R-:W-:Y:S02]  /*13f0*/  @!P4 IMAD.WIDE.U32 R16, R26, R18, R16 ;  /* 0x000000121a10c225 */ /* 0x000fe400078e0010 */
[----:B------:R-:W4:Y:S01]  /*1400*/  @!P5 LDC.64 R18, c[0x0][0x230] ;  /* 0x00008c00ff12db82 */ /* 0x000f220000000a00 */
[----:B------:R-:W-:Y:S02]  /*1410*/  MOV R8, RZ ;  /* 0x000000ff00087202 */ /* 0x000fe40000000f00 */
[----:B------:R-:W-:Y:S01]  /*1420*/  @!P4 IADD3 R15, R17, R15, RZ ;  /* 0x0000000f110fc210 */ /* 0x000fe20007ffe0ff */
[----:B---3--:R-:W-:Y:S01]  /*1430*/  @!P5 IMAD R34, R5, R10, RZ ;  /* 0x0000000a0522d224 */ /* 0x008fe200078e02ff */
[----:B------:R3:W5:Y:S03]  /*1440*/  @!P2 LDG.E R12, desc[UR14][R24.64] ;  /* 0x0000000e180ca981 */ /* 0x000766000c1e1900 */
[----:B------:R-:W4:Y:S01]  /*1450*/  @!P5 LDC.64 R26, c[0x0][0x228] ;  /* 0x00008a00ff1adb82 */ /* 0x000f220000000a00 */
[C---:B------:R-:W-:Y:S01]  /*1460*/  @!P4 SHF.L.U32 R13, R16.reuse, 0x1, RZ ;  /* 0x00000001100dc819 */ /* 0x040fe200000006ff */
[----:B------:R4:W5:Y:S01]  /*1470*/  @!P2 LDG.E R8, desc[UR14][R28.64] ;  /* 0x0000000e1c08a981 */ /* 0x000962000c1e1900 */
[----:B--2---:R-:W-:-:S02]  /*1480*/  @!P4 SHF.L.U64.HI R22, R16, 0x1, R15 ;  /* 0x000000011016c819 */ /* 0x004fc4000001020f */
[----:B------:R-:W-:Y:S02]  /*1490*/  @!P5 MOV R16, R86 ;  /* 0x000000560010d202 */ /* 0x000fe40000000f00 */
[----:B------:R-:W-:Y:S01]  /*14a0*/  @!P5 MOV R17, R89 ;  /* 0x000000590011d202 */ /* 0x000fe20000000f00 */
[----:B---3--:R-:W2:Y:S01]  /*14b0*/  @!P0 LDC.64 R24, c[0x0][0x288] ;  /* 0x0000a200ff188b82 */ /* 0x008ea20000000a00 */
[----:B------:R-:W-:Y:S01]  /*14c0*/  @!P5 IMAD R11, R73, R11, R34 ;  /* 0x0000000b490bd224 */ /* 0x000fe200078e0222 */
[----:B------:R-:W-:Y:S02]  /*14d0*/  SHF.R.S32.HI R9, RZ, 0x1f, R71 ;  /* 0x0000001fff097819 */ /* 0x000fe40000011447 */
[----:B------:R-:W-:Y:S01]  /*14e0*/  ISETP.GE.U32.AND P2, PT, R71, UR18, PT ;  /* 0x0000001247007c0c */ /* 0x000fe2000bf46070 */
[----:B------:R-:W-:Y:S01]  /*14f0*/  @!P5 IMAD.WIDE.U32 R16, R73, R10, R16 ;  /* 0x0000000a4910d225 */ /* 0x000fe200078e0010 */
[----:B-1----:R-:W-:Y:S02]  /*1500*/  @!P4 IADD3 R34, P3, R13, R20, RZ ;  /* 0x000000140d22c210 */ /* 0x002fe40007f7e0ff */
[----:B------:R-:W-:-:S02]  /*1510*/  ISETP.GE.AND.EX P2, PT, R9, UR19, PT, P2 ;  /* 0x0000001309007c0c */ /* 0x000fc4000bf46320 */
[----:B------:R-:W-:Y:S02]  /*1520*/  @!P4 IADD3.X R35, R22, R21, RZ, P3, !PT ;  /* 0x000000151623c210 */ /* 0x000fe40001ffe4ff */
[----:B0-----:R-:W-:Y:S01]  /*1530*/  @!P4 IADD3 R32, P3, R13, R32, RZ ;  /* 0x000000200d20c210 */ /* 0x001fe20007f7e0ff */
[----:B------:R-:W-:Y:S01]  /*1540*/  HFMA2.MMA R10, -RZ, RZ, 0, 0 ;  /* 0x00000000ff0a7435 */ /* 0x000fe200000001ff */
[----:B------:R-:W-:Y:S01]  /*1550*/  @!P5 IADD3 R13, R17, R11, RZ ;  /* 0x0000000b110dd210 */ /* 0x000fe20007ffe0ff */
[----:B------:R-:W-:Y:S01]  /*1560*/  UIMAD.WIDE UR12, UR6, 0x8, UR12 ;  /* 0x00000008060c78a5 */ /* 0x000fe2000f8e020c */
[----:B------:R-:W-:Y:S01]  /*1570*/  ISETP.GT.U32.OR P2, PT, R75, 0x27f, P2 ;  /* 0x0000027f4b00780c */ /* 0x000fe20001744470 */
[----:B------:R-:W0:Y:S01]  /*1580*/  @!P0 LDC.64 R20, c[0x0][0x228] ;  /* 0x00008a00ff148b82 */ /* 0x000e220000000a00 */
[C---:B------:R-:W-:Y:S02]  /*1590*/  @!P5 SHF.L.U32 R11, R16.reuse, 0x1, RZ ;  /* 0x00000001100bd819 */ /* 0x040fe400000006ff */
[----:B------:R-:W-:-:S02]  /*15a0*/  @!P5 SHF.L.U64.HI R38, R16, 0x1, R13 ;  /* 0x000000011026d819 */ /* 0x000fc4000001020d */
[----:B------:R-:W-:Y:S01]  /*15b0*/  @!P4 IADD3.X R33, R22, R33, RZ, P3, !PT ;  /* 0x000000211621c210 */ /* 0x000fe20001ffe4ff */
[----:B------:R-:W5:Y:S02]  /*15c0*/  @!P4 LDG.E R10, desc[UR14][R34.64] ;  /* 0x0000000e220ac981 */ /* 0x000f64000c1e1900 */
[----:B------:R-:W1:Y:S01]  /*15d0*/  @!P0 LDC.64 R16, c[0x0][0x230] ;  /* 0x00008c00ff108b82 */ /* 0x000e620000000a00 */
[C---:B----4-:R-:W-:Y:S02]  /*15e0*/  @!P5 IADD3 R28, P3, R11.reuse, R18, RZ ;  /* 0x000000120b1cd210 */ /* 0x050fe40007f7e0ff */
[----:B------:R-:W-:Y:S02]  /*15f0*/  @!P5 IADD3 R18, P6, R11, R26, RZ ;  /* 0x0000001a0b12d210 */ /* 0x000fe40007fde0ff */
[C---:B------:R-:W-:Y:S02]  /*1600*/  @!P5 IADD3.X R29, R38.reuse, R19, RZ, P3, !PT ;  /* 0x00000013261dd210 */ /* 0x040fe40001ffe4ff */
[----:B------:R-:W-:Y:S01]  /*1610*/  @!P5 IADD3.X R19, R38, R27, RZ, P6, !PT ;  /* 0x0000001b2613d210 */ /* 0x000fe200037fe4ff */
[----:B------:R-:W3:Y:S01]  /*1620*/  @!P2 LDC.64 R22, c[0x0][0x288] ;  /* 0x0000a200ff16ab82 */ /* 0x000ee20000000a00 */
[----:B------:R-:W-:Y:S01]  /*1630*/  @!P0 MOV R26, R86 ;  /* 0x00000056001a8202 */ /* 0x000fe20000000f00 */
[----:B--2---:R-:W-:Y:S01]  /*1640*/  @!P0 IMAD R13, R7, R24, RZ ;  /* 0x00000018070d8224 */ /* 0x004fe200078e02ff */
[----:B------:R-:W-:-:S02]  /*1650*/  @!P0 MOV R27, R89 ;  /* 0x00000059001b8202 */ /* 0x000fc40000000f00 */
[----:B------:R-:W-:Y:S02]  /*1660*/  CS2R R64, SRZ ;  /* 0x0000000000407805 */ /* 0x000fe4000001ff00 */
[----:B------:R-:W-:Y:S01]  /*1670*/  MOV R11, RZ ;  /* 0x000000ff000b7202 */ /* 0x000fe20000000f00 */
[----:B------:R-:W-:Y:S01]  /*1680*/  @!P0 IMAD R13, R72, R25, R13 ;  /* 0x00000019480d8224 */ /* 0x000fe200078e020d */
[----:B------:R-:W-:Y:S01]  /*1690*/  ISETP.GE.U32.AND P3, PT, R70, UR18, PT ;  /* 0x0000001246007c0c */ /* 0x000fe2000bf66070 */
[----:B------:R-:W-:Y:S01]  /*16a0*/  @!P0 IMAD.WIDE.U32 R26, R72, R24, R26 ;  /* 0x00000018481a8225 */ /* 0x000fe200078e001a */
[----:B------:R2:W5:Y:S04]  /*16b0*/  @!P5 LDG.E R67, desc[UR14][R28.64] ;  /* 0x0000000e1c43d981 */ /* 0x000568000c1e1900 */
[----:B------:R4:W5:Y:S01]  /*16c0*/  @!P4 LDG.E R11, desc[UR14][R32.64] ;  /* 0x0000000e200bc981 */ /* 0x000962000c1e1900 */
[----:B------:R-:W-:-:S02]  /*16d0*/  @!P0 IADD3 R15, R27, R13, RZ ;  /* 0x0000000d1b0f8210 */ /* 0x000fc40007ffe0ff */
[----:B------:R-:W-:Y:S01]  /*16e0*/  SHF.R.S32.HI R13, RZ, 0x1f, R70 ;  /* 0x0000001fff0d7819 */ /* 0x000fe20000011446 */
[----:B------:R0:W5:Y:S01]  /*16f0*/  @!P5 LDG.E R64, desc[UR14][R18.64] ;  /* 0x0000000e1240d981 */ /* 0x000162000c1e1900 */
[----:B------:R-:W-:Y:S01]  /*1700*/  @!P0 SHF.L.U64.HI R38, R26, 0x1, R15 ;  /* 0x000000011a268819 */ /* 0x000fe2000001020f */
[----:B--2---:R-:W2:Y:S01]  /*1710*/  @!P2 LDC.64 R28, c[0x0][0x228] ;  /* 0x00008a00ff1cab82 */ /* 0x004ea20000000a00 */
[----:B------:R-:W-:Y:S02]  /*1720*/  ISETP.GE.U32.AND P6, PT, R69, UR18, PT ;  /* 0x0000001245007c0c */ /* 0x000fe4000bfc6070 */
[----:B------:R-:W-:Y:S02]  /*1730*/  CS2R R62, SRZ ;  /* 0x00000000003e7805 */ /* 0x000fe4000001ff00 */
[----:B------:R-:W-:Y:S01]  /*1740*/  IADD3 R39, R74, 0xf0, RZ ;  /* 0x000000f04a277810 */ /* 0x000fe20007ffe0ff */
[----:B------:R-:W5:Y:S01]  /*1750*/  @P1 LDG.E R65, desc[UR14][R36.64] ;  /* 0x0000000e24411981 */ /* 0x000f62000c1e1900 */
[----:B----4-:R-:W-:-:S02]  /*1760*/  @!P0 SHF.L.U32 R33, R26, 0x1, RZ ;  /* 0x000000011a218819 */ /* 0x010fc400000006ff */
[----:B------:R-:W-:Y:S01]  /*1770*/  MOV R26, UR12 ;  /* 0x0000000c001a7c02 */ /* 0x000fe20008000f00 */
[----:B---3--:R-:W-:Y:S01]  /*1780*/  @!P2 IMAD R24, R9, R22, RZ ;  /* 0x000000160918a224 */ /* 0x008fe200078e02ff */
[----:B-1----:R-:W-:Y:S01]  /*1790*/  @!P0 IADD3 R34, P4, R33, R16, RZ ;  /* 0x0000001021228210 */ /* 0x002fe20007f9e0ff */
[----:B0-----:R-:W0:Y:S01]  /*17a0*/  @!P2 LDC.64 R18, c[0x0][0x230] ;  /* 0x00008c00ff12ab82 */ /* 0x001e220000000a00 */
[----:B------:R-:W-:Y:S02]  /*17b0*/  MOV R27, UR13 ;  /* 0x0000000d001b7c02 */ /* 0x000fe40008000f00 */
[----:B------:R-:W-:Y:S02]  /*17c0*/  ISETP.GE.AND.EX P3, PT, R13, UR19, PT, P3 ;  /* 0x000000130d007c0c */ /* 0x000fe4000bf66330 */
[----:B------:R-:W-:Y:S02]  /*17d0*/  @!P0 IADD3.X R35, R38, R17, RZ, P4, !PT ;  /* 0x0000001126238210 */ /* 0x000fe400027fe4ff */
[----:B------:R1:W3:Y:S01]  /*17e0*/  LDG.E.64 R16, desc[UR14][R26.64] ;  /* 0x0000000e1a107981 */ /* 0x0002e2000c1e1b00 */
[----:B------:R-:W-:Y:S01]  /*17f0*/  ISETP.GT.U32.OR P3, PT, R75, 0x27f, P3 ;  /* 0x0000027f4b00780c */ /* 0x000fe20001f64470 */
[----:B------:R-:W-:Y:S01]  /*1800*/  @!P2 IMAD R41, R71, R23, R24 ;  /* 0x000000174729a224 */ /* 0x000fe200078e0218 */
[----:B------:R-:W-:Y:S01]  /*1810*/  SHF.R.S32.HI R15, RZ, 0x1f, R69 ;  /* 0x0000001fff0f7819 */ /* 0x000fe20000011445 */
[----:B------:R4:W5:Y:S01]  /*1820*/  @!P0 LDG.E R62, desc[UR14][R34.64] ;  /* 0x0000000e223e8981 */ /* 0x000962000c1e1900 */
[----:B------:R-:W-:-:S02]  /*1830*/  @!P2 MOV R24, R86 ;  /* 0x000000560018a202 */ /* 0x000fc40000000f00 */
[----:B------:R-:W-:Y:S02]  /*1840*/  @!P2 MOV R25, R89 ;  /* 0x000000590019a202 */ /* 0x000fe40000000f00 */
[----:B------:R-:W-:Y:S01]  /*1850*/  ISETP.GE.AND.EX P6, PT, R15, UR19, PT, P6 ;  /* 0x000000130f007c0c */ /* 0x000fe2000bfc6360 */
[----:B------:R-:W-:-:S03]  /*1860*/  @!P2 IMAD.WIDE.U32 R22, R71, R22, R24 ;  /* 0x000000164716a225 */ /* 0x000fc600078e0018 */
[----:B------:R-:W-:Y:S01]  /*1870*/  ISETP.GT.U32.OR P4, PT, R75, 0x27f, P6 ;  /* 0x0000027f4b00780c */ /* 0x000fe20003784470 */
[----:B------:R-:W2:Y:S01]  /*1880*/  @!P3 LDC.64 R24, c[0x0][0x288] ;  /* 0x0000a200ff18bb82 */ /* 0x000ea20000000a00 */
[----:B------:R-:W-:Y:S02]  /*1890*/  @!P0 IADD3 R32, P5, R33, R20, RZ ;  /* 0x0000001421208210 */ /* 0x000fe40007fbe0ff */
[----:B------:R-:W-:Y:S02]  /*18a0*/  ISETP.GE.U32.AND P6, PT, R39, UR18, PT ;  /* 0x0000001227007c0c */ /* 0x000fe4000bfc6070 */
[----:B------:R-:W-:Y:S02]  /*18b0*/  SHF.R.S32.HI R43, RZ, 0x1f, R39 ;  /* 0x0000001fff2b7819 */ /* 0x000fe40000011427 */
[----:B------:R-:W-:Y:S02]  /*18c0*/  @!P0 IADD3.X R33, R38, R21, RZ, P5, !PT ;  /* 0x0000001526218210 */ /* 0x000fe40002ffe4ff */
[----:B------:R-:W-:-:S02]  /*18d0*/  @!P2 IADD3 R21, R23, R41, RZ ;  /* 0x000000291715a210 */ /* 0x000fc40007ffe0ff */
[C---:B------:R-:W-:Y:S01]  /*18e0*/  @!P2 SHF.L.U32 R45, R22.reuse, 0x1, RZ ;  /* 0x00000001162da819 */ /* 0x040fe200000006ff */
[----:B-1----:R-:W1:Y:S01]  /*18f0*/  @!P4 LDC.64 R26, c[0x0][0x288] ;  /* 0x0000a200ff1acb82 */ /* 0x002e620000000a00 */
[----:B------:R-:W-:Y:S01]  /*1900*/  ISETP.GE.AND.EX P5, PT, R43, UR19, PT, P6 ;  /* 0x000000132b007c0c */ /* 0x000fe2000bfa6360 */
[----:B------:R2:W5:Y:S01]  /*1910*/  @!P0 LDG.E R61, desc[UR14][R32.64] ;  /* 0x0000000e203d8981 */ /* 0x000562000c1e1900 */
[----:B------:R-:W-:Y:S02]  /*1920*/  @!P2 SHF.L.U64.HI R38, R22, 0x1, R21 ;  /* 0x000000011626a819 */ /* 0x000fe40000010215 */
[----:B0-----:R-:W-:Y:S02]  /*1930*/  @!P2 IADD3 R40, P6, R45, R18, RZ ;  /* 0x000000122d28a210 */ /* 0x001fe40007fde0ff */
[----:B------:R-:W-:Y:S01]  /*1940*/  ISETP.GT.U32.OR P5, PT, R75, 0x27f, P5 ;  /* 0x0000027f4b00780c */ /* 0x000fe20002fa4470 */
[----:B------:R-:W0:Y:S01]  /*1950*/  @!P3 LDC.64 R20, c[0x0][0x228] ;  /* 0x00008a00ff14bb82 */ /* 0x000e220000000a00 */
[----:B------:R-:W-:-:S02]  /*1960*/  @!P2 IADD3.X R41, R38, R19, RZ, P6, !PT ;  /* 0x000000132629a210 */ /* 0x000fc400037fe4ff */
[----:B----4-:R-:W-:Y:S01]  /*1970*/  @!P3 MOV R34, R86 ;  /* 0x000000560022b202 */ /* 0x010fe20000000f00 */
[----:B--2---:R-:W-:Y:S01]  /*1980*/  @!P3 IMAD R37, R13, R24, RZ ;  /* 0x000000180d25b224 */ /* 0x004fe200078e02ff */
[----:B------:R-:W-:Y:S02]  /*1990*/  @!P3 MOV R35, R89 ;  /* 0x000000590023b202 */ /* 0x000fe40000000f00 */
[----:B------:R-:W-:Y:S02]  /*19a0*/  CS2R R76, SRZ ;  /* 0x00000000004c7805 */ /* 0x000fe4000001ff00 */
[----:B------:R-:W-:Y:S01]  /*19b0*/  @!P2 IADD3 R36, P0, R45, R28, RZ ;  /* 0x0000001c2d24a210 */ /* 0x000fe20007f1e0ff */
[----:B------:R-:W2:Y:S01]  /*19c0*/  @!P3 LDC.64 R18, c[0x0][0x230] ;  /* 0x00008c00ff12bb82 */ /* 0x000ea20000000a00 */
[C---:B------:R-:W-:Y:S01]  /*19d0*/  @!P3 IMAD R45, R70.reuse, R25, R37 ;  /* 0x00000019462db224 */ /* 0x040fe200078e0225 */
[----:B------:R4:W5:Y:S01]  /*19e0*/  @!P2 LDG.E R63, desc[UR14][R40.64] ;  /* 0x0000000e283fa981 */ /* 0x000962000c1e1900 */
[----:B------:R-:W-:-:S05]  /*19f0*/  @!P3 IMAD.WIDE.U32 R34, R70, R24, R34 ;  /* 0x000000184622b225 */ /* 0x000fca00078e0022 */
[----:B------:R-:W2:Y:S01]  /*1a00*/  @!P5 LDC.64 R22, c[0x0][0x288] ;  /* 0x0000a200ff16db82 */ /* 0x000ea20000000a00 */
[----:B------:R-:W-:Y:S02]  /*1a10*/  @!P3 IADD3 R33, R35, R45, RZ ;  /* 0x0000002d2321b210 */ /* 0x000fe40007ffe0ff */
[----:B------:R-:W-:Y:S01]  /*1a20*/  @!P2 IADD3.X R37, R38, R29, RZ, P0, !PT ;  /* 0x0000001d2625a210 */ /* 0x000fe200007fe4ff */
[----:B-1----:R-:W-:Y:S01]  /*1a30*/  @!P4 IMAD R28, R15, R26, RZ ;  /* 0x0000001a0f1cc224 */ /* 0x002fe200078e02ff */
[C---:B------:R-:W-:Y:S02]  /*1a40*/  @!P3 SHF.L.U32 R29, R34.reuse, 0x1, RZ ;  /* 0x00000001221db819 */ /* 0x040fe400000006ff */
[----:B------:R-:W-:Y:S01]  /*1a50*/  @!P3 SHF.L.U64.HI R38, R34, 0x1, R33 ;  /* 0x000000012226b819 */ /* 0x000fe20000010221 */
[----:B------:R-:W1:Y:S01]  /*1a60*/  @!P4 LDC.64 R24, c[0x0][0x230] ;  /* 0x00008c00ff18cb82 */ /* 0x000e620000000a00 */
[----:B------:R-:W-:Y:S01]  /*1a70*/  @!P4 MOV R34, R86 ;  /* 0x000000560022c202 */ /* 0x000fe20000000f00 */
[----:B------:R2:W5:Y:S01]  /*1a80*/  @!P2 LDG.E R76, desc[UR14][R36.64] ;  /* 0x0000000e244ca981 */ /* 0x000562000c1e1900 */
[----:B------:R-:W-:Y:S01]  /*1a90*/  @!P4 MOV R35, R89 ;  /* 0x000000590023c202 */ /* 0x000fe20000000f00 */
[----:B----4-:R-:W-:Y:S01]  /*1aa0*/  @!P4 IMAD R41, R69, R27, R28 ;  /* 0x0000001b4529c224 */ /* 0x010fe200078e021c */
[----:B0-----:R-:W-:Y:S01]  /*1ab0*/  @!P3 IADD3 R20, P2, R29, R20, RZ ;  /* 0x000000141d14b210 */ /* 0x001fe20007f5e0ff */
[----:B------:R-:W-:Y:S01]  /*1ac0*/  @!P4 IMAD.WIDE.U32 R34, R69, R26, R34 ;  /* 0x0000001a4522c225 */ /* 0x000fe200078e0022 */
[----:B--2---:R-:W-:Y:S01]  /*1ad0*/  @!P3 IADD3 R32, P0, R29, R18, RZ ;  /* 0x000000121d20b210 */ /* 0x004fe20007f1e0ff */
[----:B------:R-:W0:Y:S03]  /*1ae0*/  @!P4 LDC.64 R26, c[0x0][0x228] ;  /* 0x00008a00ff1acb82 */ /* 0x000e260000000a00 */
[----:B------:R-:W-:-:S05]  /*1af0*/  @!P4 IADD3 R35, R35, R41, RZ ;  /* 0x000000292323c210 */ /* 0x000fca0007ffe0ff */
[----:B------:R-:W2:Y:S01]  /*1b00*/  @!P5 LDC.64 R28, c[0x0][0x230] ;  /* 0x00008c00ff1cdb82 */ /* 0x000ea20000000a00 */
[C---:B------:R-:W-:Y:S01]  /*1b10*/  @!P4 SHF.L.U32 R37, R34.reuse, 0x1, RZ ;  /* 0x000000012225c819 */ /* 0x040fe200000006ff */
[----:B------:R-:W-:Y:S01]  /*1b20*/  @!P5 IMAD R40, R43, R22, RZ ;  /* 0x000000162b28d224 */ /* 0x000fe200078e02ff */
[----:B------:R-:W-:Y:S02]  /*1b30*/  @!P4 SHF.L.U64.HI R36, R34, 0x1, R35 ;  /* 0x000000012224c819 */ /* 0x000fe40000010223 */
[----:B------:R-:W-:Y:S02]  /*1b40*/  @!P5 MOV R34, R86 ;  /* 0x000000560022d202 */ /* 0x000fe40000000f00 */
[----:B------:R-:W-:Y:S01]  /*1b50*/  @!P5 MOV R35, R89 ;  /* 0x000000590023d202 */ /* 0x000fe20000000f00 */
[C---:B------:R-:W-:Y:S02]  /*1b60*/  @!P5 IMAD R41, R39.reuse, R23, R40 ;  /* 0x000000172729d224 */ /* 0x040fe400078e0228 */
[----:B------:R-:W-:Y:S01]  /*1b70*/  @!P5 IMAD.WIDE.U32 R22, R39, R22, R34 ;  /* 0x000000162716d225 */ /* 0x000fe200078e0022 */
[----:B------:R-:W-:-:S02]  /*1b80*/  @!P3 IADD3.X R33, R38, R19, RZ, P0, !PT ;  /* 0x000000132621b210 */ /* 0x000fc400007fe4ff */
[----:B-1----:R-:W-:Y:S01]  /*1b90*/  @!P4 IADD3 R24, P0, R37, R24, RZ ;  /* 0x000000182518c210 */ /* 0x002fe20007f1e0ff */
[----:B------:R-:W-:Y:S01]  /*1ba0*/  HFMA2.MMA R82, -RZ, RZ, 0, 0 ;  /* 0x00000000ff527435 */ /* 0x000fe200000001ff */
[----:B------:R-:W-:Y:S02]  /*1bb0*/  @!P5 IADD3 R35, R23, R41, RZ ;  /* 0x000000291723d210 */ /* 0x000fe40007ffe0ff */
[----:B------:R-:W-:Y:S02]  /*1bc0*/  CS2R R78, SRZ ;  /* 0x00000000004e7805 */ /* 0x000fe4000001ff00 */
[----:B------:R-:W-:Y:S02]  /*1bd0*/  @!P5 SHF.L.U32 R23, R22, 0x1, RZ ;  /* 0x000000011617d819 */ /* 0x000fe400000006ff */
[----:B------:R-:W-:Y:S02]  /*1be0*/  CS2R R80, SRZ ;  /* 0x0000000000507805 */ /* 0x000fe4000001ff00 */
[----:B------:R-:W-:Y:S01]  /*1bf0*/  @!P3 IADD3.X R21, R38, R21, RZ, P2, !PT ;  /* 0x000000152615b210 */ /* 0x000fe200017fe4ff */
[----:B------:R-:W1:Y:S01]  /*1c00*/  @!P5 LDC.64 R18, c[0x0][0x228] ;  /* 0x00008a00ff12db82 */ /* 0x000e620000000a00 */
[----:B------:R-:W-:Y:S01]  /*1c10*/  @!P4 IADD3.X R25, R36, R25, RZ, P0, !PT ;  /* 0x000000192419c210 */ /* 0x000fe200007fe4ff */
[----:B------:R-:W5:Y:S01]  /*1c20*/  @!P3 LDG.E R77, desc[UR14][R32.64] ;  /* 0x0000000e204db981 */ /* 0x000f62000c1e1900 */
[----:B0-----:R-:W-:-:S02]  /*1c30*/  @!P4 IADD3 R26, P0, R37, R26, RZ ;  /* 0x0000001a251ac210 */ /* 0x001fc40007f1e0ff */
[----:B------:R-:W-:Y:S01]  /*1c40*/  @!P5 SHF.L.U64.HI R22, R22, 0x1, R35 ;  /* 0x000000011616d819 */ /* 0x000fe20000010223 */
[----:B------:R-:W5:Y:S01]  /*1c50*/  @!P4 LDG.E R79, desc[UR14][R24.64] ;  /* 0x0000000e184fc981 */ /* 0x000f62000c1e1900 */
[----:B--2---:R-:W-:Y:S02]  /*1c60*/  @!P5 IADD3 R28, P2, R23, R28, RZ ;  /* 0x0000001c171cd210 */ /* 0x004fe40007f5e0ff */
[----:B------:R-:W-:Y:S01]  /*1c70*/  @!P4 IADD3.X R27, R36, R27, RZ, P0, !PT ;  /* 0x0000001b241bc210 */ /* 0x000fe200007fe4ff */
[----:B------:R-:W5:Y:S01]  /*1c80*/  @!P3 LDG.E R78, desc[UR14][R20.64] ;  /* 0x0000000e144eb981 */ /* 0x000f62000c1e1900 */
[----:B------:R-:W-:-:S03]  /*1c90*/  @!P5 IADD3.X R29, R22, R29, RZ, P2, !PT ;  /* 0x0000001d161dd210 */ /* 0x000fc600017fe4ff */
[----:B------:R-:W5:Y:S04]  /*1ca0*/  @!P4 LDG.E R80, desc[UR14][R26.64] ;  /* 0x0000000e1a50c981 */ /* 0x000f68000c1e1900 */
[----:B------:R-:W5:Y:S01]  /*1cb0*/  @!P5 LDG.E R82, desc[UR14][R28.64] ;  /* 0x0000000e1c52d981 */ /* 0x000f62000c1e1900 */
[----:B-1----:R-:W-:Y:S01]  /*1cc0*/  @!P5 IADD3 R18, P3, R23, R18, RZ ;  /* 0x000000121712d210 */ /* 0x002fe20007f7e0ff */
[----:B------:R-:W-:-:S03]  /*1cd0*/  UMOV UR18, 0x3f800000 ;  /* 0x3f80000000127882 */ /* 0x000fc60000000000 */
[----:B------:R-:W-:Y:S01]  /*1ce0*/  @!P5 IADD3.X R19, R22, R19, RZ, P3, !PT ;  /* 0x000000131613d210 */ /* 0x000fe20001ffe4ff */
[----:B------:R-:W-:Y:S04]  /*1cf0*/  BSSY B0, `(.L_x_102) ;  /* 0x000001b000007945 */ /* 0x000fe80003800000 */
[----:B------:R0:W5:Y:S02]  /*1d00*/  @!P5 LDG.E R81, desc[UR14][R18.64] ;  /* 0x0000000e1251d981 */ /* 0x000164000c1e1900 */
[----:B0-----:R-:W-:Y:S02]  /*1d10*/  CS2R R18, SRZ ;  /* 0x0000000000127805 */ /* 0x001fe4000001ff00 */
[----:B---3--:R-:W-:-:S13]  /*1d20*/  R2UR UR13, R16 ;  /* 0x00000000100d72ca */ /* 0x008fda00000e0000 */
        /* <DEDUP_REMOVED lines=23> */
.L_x_103:
[----:B------:R-:W-:Y:S05]  /*1ea0*/  BSYNC B0 ;  /* 0x0000000000007941 */ /* 0x000fea0003800000 */
.L_x_102:
        /* <DEDUP_REMOVED lines=10> */
[----:B------:R-:W-:-:S02]  /*1f50*/  PRMT R24, R65, 0x7632, R24 ;  /* 0x0000763241187816 */ /* 0x000fc40000000018 */
[----:B------:R-:W-:Y:S01]  /*1f60*/  SHF.L.U32 R36, R23, 0x10, RZ ;  /* 0x0000001017247819 */ /* 0x000fe200000006ff */
[----:B------:R-:W-:Y:S01]  /*1f70*/  FMUL.FTZ R23, R21, UR18 ;  /* 0x0000001215177c20 */ /* 0x000fe20008410000 */
[----:B------:R-:W-:Y:S01]  /*1f80*/  SHF.L.U32 R26, R27, 0x10, RZ ;  /* 0x000000101b1a7819 */ /* 0x000fe200000006ff */
[----:B------:R-:W-:Y:S01]  /*1f90*/  FMUL.FTZ R27, R28, UR18 ;  /* 0x000000121c1b7c20 */ /* 0x000fe20008410000 */
[----:B------:R-:W-:Y:S01]  /*1fa0*/  SHF.L.U32 R22, R65, 0x10, RZ ;  /* 0x0000001041167819 */ /* 0x000fe200000006ff */
[----:B------:R-:W-:Y:S01]  /*1fb0*/  FMUL.FTZ R20, R20, UR18 ;  /* 0x0000001214147c20 */ /* 0x000fe20008410000 */
        /* <DEDUP_REMOVED lines=21> */
.L_x_104:
[----:B------:R-:W-:Y:S01]  /*2110*/  FMUL.FTZ R21, R22, R16 ;  /* 0x0000001016157220 */ /* 0x000fe20000410000 */
[----:B------:R-:W-:Y:S01]  /*2120*/  FADD.FTZ R28, R36, -UR13 ;  /* 0x8000000d241c7e21 */ /* 0x000fe20008010000 */
[C---:B------:R-:W-:Y:S01]  /*2130*/  FFMA.FTZ R42, R23.reuse, R22, RZ ;  /* 0x00000016172a7223 */ /* 0x040fe200000100ff */
        /* <DEDUP_REMOVED lines=23> */
.L_x_105:
[C---:B------:R-:W-:Y:S01]  /*22b0*/  FFMA.FTZ R32, R20.reuse, R29, R23 ;  /* 0x0000001d14207223 */ /* 0x040fe20000010017 */
[----:B------:R-:W-:Y:S01]  /*22c0*/  FADD.FTZ R22, RZ, R22 ;  /* 0x00000016ff167221 */ /* 0x000fe20000010000 */
[----:B------:R-:W-:Y:S01]  /*22d0*/  FADD.FTZ R31, R29, R30 ;  /* 0x0000001e1d1f7221 */ /* 0x000fe20000010000 */
[----:B------:R-:W-:Y:S01]  /*22e0*/  FADD.FTZ R23, RZ, R24 ;  /* 0x00000018ff177221 */ /* 0x000fe20000010000 */
[----:B------:R-:W-:Y:S01]  /*22f0*/  FFMA.FTZ R29, R20, R24, RZ ;  /* 0x00000018141d7223 */ /* 0x000fe200000100ff */
[----:B------:R-:W-:Y:S01]  /*2300*/  FFMA.FTZ R21, R27, R25, R42 ;  /* 0x000000191b157223 */ /* 0x000fe2000001002a */
[----:B------:R-:W-:Y:S01]  /*2310*/  FMUL.FTZ R30, R25, R16 ;  /* 0x00000010191e7220 */ /* 0x000fe20000410000 */
[----:B------:R-:W-:Y:S01]  /*2320*/  PRMT R24, R62, 0x7632, R24 ;  /* 0x000076323e187816 */ /* 0x000fe20000000018 */
[----:B------:R-:W-:Y:S01]  /*2330*/  FADD.FTZ R25, R22, R25 ;  /* 0x0000001916197221 */ /* 0x000fe20000010000 */
[----:B------:R-:W-:Y:S01]  /*2340*/  FADD.FTZ R22, R23, R26 ;  /* 0x0000001a17167221 */ /* 0x000fe20000010000 */
[----:B------:R-:W-:Y:S01]  /*2350*/  FFMA.FTZ R20, R28, R26, R29 ;  /* 0x0000001a1c147223 */ /* 0x000fe2000001001d */
[----:B------:R-:W-:Y:S01]  /*2360*/  FMUL.FTZ R23, R26, R17 ;  /* 0x000000111a177220 */ /* 0x000fe20000410000 */
[----:B------:R-:W-:Y:S01]  /*2370*/  FFMA.FTZ R27, R27, R30, R32 ;  /* 0x0000001e1b1b7223 */ /* 0x000fe20000010020 */
[----:B------:R-:W-:Y:S01]  /*2380*/  SHF.L.U32 R26, R62, 0x10, RZ ;  /* 0x000000103e1a7819 */ /* 0x000fe200000006ff */
[----:B------:R-:W-:Y:S01]  /*2390*/  FADD.FTZ R30, R31, R30 ;  /* 0x0000001e1f1e7221 */ /* 0x000fe20000010000 */
[----:B------:R-:W-:Y:S01]  /*23a0*/  SHF.L.U32 R24, R24, 0x10, RZ ;  /* 0x0000001018187819 */ /* 0x000fe200000006ff */
[--C-:B------:R-:W-:Y:S01]  /*23b0*/  FFMA.FTZ R39, R28, R23, R27.reuse ;  /* 0x000000171c277223 */ /* 0x100fe2000001001b */
[C---:B------:R-:W-:Y:S01]  /*23c0*/  PRMT R27, R61.reuse, 0x7632, R27 ;  /* 0x000076323d1b7816 */ /* 0x040fe2000000001b */
[----:B------:R-:W-:Y:S01]  /*23d0*/  FADD.FTZ R26, R26, -UR13 ;  /* 0x8000000d1a1a7e21 */ /* 0x000fe20008010000 */
[----:B------:R-:W-:Y:S01]  /*23e0*/  SHF.L.U32 R28, R61, 0x10, RZ ;  /* 0x000000103d1c7819 */ /* 0x000fe200000006ff */
[----:B------:R-:W-:Y:S01]  /*23f0*/  FADD.FTZ R24, R24, -UR13 ;  /* 0x8000000d18187e21 */ /* 0x000fe20008010000 */
[----:B------:R-:W-:Y:S01]  /*2400*/  SHF.L.U32 R27, R27, 0x10, RZ ;  /* 0x000000101b1b7819 */ /* 0x000fe200000006ff */
[----:B------:R-:W-:-:S02]  /*2410*/  FMUL.FTZ R41, R26, UR18 ;  /* 0x000000121a297c20 */ /* 0x000fc40008410000 */
        /* <DEDUP_REMOVED lines=20> */
.L_x_106:
[----:B------:R-:W-:Y:S01]  /*2560*/  FMUL.FTZ R26, R28, R16 ;  /* 0x000000101c1a7220 */ /* 0x000fe20000410000 */
[--C-:B------:R-:W-:Y:S01]  /*2570*/  FADD.FTZ R25, R25, R28.reuse ;  /* 0x0000001c19197221 */ /* 0x100fe20000010000 */
[----:B------:R-:W-:Y:S01]  /*2580*/  FFMA.FTZ R21, R41, R28, R21 ;  /* 0x0000001c29157223 */ /* 0x000fe20000010015 */
[----:B------:R-:W-:Y:S01]  /*2590*/  PRMT R28, R63, 0x7632, R28 ;  /* 0x000076323f1c7816 */ /* 0x000fe2000000001c */
[----:B------:R-:W-:Y:S01]  /*25a0*/  FADD.FTZ R31, R23, R30 ;  /* 0x0000001e171f7221 */ /* 0x000fe20000010000 */
[----:B------:R-:W-:Y:S01]  /*25b0*/  FFMA.FTZ R29, R41, R26, R39 ;  /* 0x0000001a291d7223 */ /* 0x000fe20000010027 */
[----:B------:R-:W-:Y:S01]  /*25c0*/  FADD.FTZ R22, R22, R27 ;  /* 0x0000001b16167221 */ /* 0x000fe20000010000 */
[----:B------:R-:W-:Y:S01]  /*25d0*/  FFMA.FTZ R20, R24, R27, R20 ;  /* 0x0000001b18147223 */ /* 0x000fe20000010014 */
[----:B------:R-:W-:Y:S01]  /*25e0*/  FMUL.FTZ R23, R27, R17 ;  /* 0x000000111b177220 */ /* 0x000fe20000410000 */
[----:B------:R-:W-:Y:S01]  /*25f0*/  SHF.L.U32 R27, R63, 0x10, RZ ;  /* 0x000000103f1b7819 */ /* 0x000fe200000006ff */
[----:B------:R-:W-:Y:S01]  /*2600*/  FADD.FTZ R26, R31, R26 ;  /* 0x0000001a1f1a7221 */ /* 0x000fe20000010000 */
[----:B------:R-:W-:Y:S01]  /*2610*/  SHF.L.U32 R28, R28, 0x10, RZ ;  /* 0x000000101c1c7819 */ /* 0x000fe200000006ff */
[----:B------:R-:W-:Y:S01]  /*2620*/  FFMA.FTZ R40, R24, R23, R29 ;  /* 0x0000001718287223 */ /* 0x000fe2000001001d */
        /* <DEDUP_REMOVED lines=26> */
.L_x_107:
[----:B------:R-:W-:Y:S01]  /*27d0*/  FMUL.FTZ R27, R30, R16 ;  /* 0x000000101e1b7220 */ /* 0x000fe20000410000 */
[--C-:B------:R-:W-:Y:S01]  /*27e0*/  FADD.FTZ R32, R23, R26.reuse ;  /* 0x0000001a17207221 */ /* 0x100fe20000010000 */
[----:B------:R-:W-:Y:S01]  /*27f0*/  PRMT R26, R77, 0x7632, R26 ;  /* 0x000076324d1a7816 */ /* 0x000fe2000000001a */
[----:B------:R-:W-:Y:S01]  /*2800*/  FADD.FTZ R22, R22, R29 ;  /* 0x0000001d16167221 */ /* 0x000fe20000010000 */
[----:B------:R-:W-:Y:S01]  /*2810*/  FFMA.FTZ R31, R39, R27, R40 ;  /* 0x0000001b271f7223 */ /* 0x000fe20000010028 */
[----:B------:R-:W-:Y:S01]  /*2820*/  FFMA.FTZ R20, R24, R29, R20 ;  /* 0x0000001d18147223 */ /* 0x000fe20000010014 */
[----:B------:R-:W-:Y:S01]  /*2830*/  FMUL.FTZ R23, R29, R17 ;  /* 0x000000111d177220 */ /* 0x000fe20000410000 */
[----:B------:R-:W-:Y:S01]  /*2840*/  SHF.L.U32 R28, R77, 0x10, RZ ;  /* 0x000000104d1c7819 */ /* 0x000fe200000006ff */
[----:B------:R-:W-:Y:S01]  /*2850*/  FFMA.FTZ R21, R39, R30, R21 ;  /* 0x0000001e27157223 */ /* 0x000fe20000010015 */
[----:B------:R-:W-:Y:S01]  /*2860*/  SHF.L.U32 R29, R26, 0x10, RZ ;  /* 0x000000101a1d7819 */ /* 0x000fe200000006ff */
[----:B------:R-:W-:Y:S01]  /*2870*/  FFMA.FTZ R39, R24, R23, R31 ;  /* 0x0000001718277223 */ /* 0x000fe2000001001f */
[----:B------:R-:W-:Y:S01]  /*2880*/  PRMT R24, R78, 0x7632, R24 ;  /* 0x000076324e187816 */ /* 0x000fe20000000018 */
[----:B------:R-:W-:Y:S01]  /*2890*/  FADD.FTZ R28, R28, -UR13 ;  /* 0x8000000d1c1c7e21 */ /* 0x000fe20008010000 */
[----:B------:R-:W-:Y:S01]  /*28a0*/  FADD.FTZ R26, R32, R27 ;  /* 0x0000001b201a7221 */ /* 0x000fe20000010000 */
[----:B------:R-:W-:Y:S01]  /*28b0*/  FADD.FTZ R29, R29, -UR13 ;  /* 0x8000000d1d1d7e21 */ /* 0x000fe20008010000 */
[----:B------:R-:W-:Y:S01]  /*28c0*/  FADD.FTZ R25, R25, R30 ;  /* 0x0000001e19197221 */ /* 0x000fe20000010000 */
[----:B------:R-:W-:Y:S01]  /*28d0*/  SHF.L.U32 R27, R24, 0x10, RZ ;  /* 0x00000010181b7819 */ /* 0x000fe200000006ff */
[----:B------:R-:W-:Y:S01]  /*28e0*/  FMUL.FTZ R41, R28, UR18 ;  /* 0x000000121c297c20 */ /* 0x000fe20008410000 */
[----:B------:R-:W-:Y:S01]  /*28f0*/  SHF.L.U32 R30, R78, 0x10, RZ ;  /* 0x000000104e1e7819 */ /* 0x000fe200000006ff */
        /* <DEDUP_REMOVED lines=20> */
.L_x_108:
        /* <DEDUP_REMOVED lines=8> */
[----:B------:R-:W-:Y:S01]  /*2ac0*/  FADD.FTZ R25, R25, R30 ;  /* 0x0000001e19197221 */ /* 0x000fe20000010000 */
[----:B------:R-:W-:Y:S01]  /*2ad0*/  SHF.L.U32 R26, R26, 0x10, RZ ;  /* 0x000000101a1a7819 */ /* 0x000fe200000006ff */
[----:B------:R-:W-:Y:S01]  /*2ae0*/  FFMA.FTZ R39, R24, R23, R29 ;  /* 0x0000001718277223 */ /* 0x000fe2000001001d */
[----:B------:R-:W-:Y:S01]  /*2af0*/  PRMT R24, R80, 0x7632, R24 ;  /* 0x0000763250187816 */ /* 0x000fe20000000018 */
[----:B------:R-:W-:Y:S01]  /*2b00*/  FADD.FTZ R27, R27, -UR13 ;  /* 0x8000000d1b1b7e21 */ /* 0x000fe20008010000 */
[----:B------:R-:W-:Y:S01]  /*2b10*/  FFMA.FTZ R21, R41, R30, R21 ;  /* 0x0000001e29157223 */ /* 0x000fe20000010015 */
[----:B------:R-:W-:Y:S01]  /*2b20*/  FADD.FTZ R26, R26, -UR13 ;  /* 0x8000000d1a1a7e21 */ /* 0x000fe20008010000 */
[----:B------:R-:W-:Y:S01]  /*2b30*/  SHF.L.U32 R29, R24, 0x10, RZ ;  /* 0x00000010181d7819 */ /* 0x000fe200000006ff */
[----:B------:R-:W-:Y:S01]  /*2b40*/  FADD.FTZ R28, R31, R28 ;  /* 0x0000001c1f1c7221 */ /* 0x000fe20000010000 */
        /* <DEDUP_REMOVED lines=22> */
.L_x_109:
        /* <DEDUP_REMOVED lines=39> */
.L_x_110:
        /* <DEDUP_REMOVED lines=39> */
.L_x_111:
        /* <DEDUP_REMOVED lines=39> */
.L_x_112:
[----:B------:R-:W-:Y:S01]  /*3400*/  FMUL.FTZ R28, R30, R16 ;  /* 0x000000101e1c7220 */ /* 0x000fe20000410000 */
[--C-:B------:R-:W-:Y:S01]  /*3410*/  FADD.FTZ R31, R23, R26.reuse ;  /* 0x0000001a171f7221 */ /* 0x100fe20000010000 */
[----:B------:R-:W-:Y:S01]  /*3420*/  PRMT R26, R56, 0x7632, R26 ;  /* 0x00007632381a7816 */ /* 0x000fe2000000001a */
[----:B------:R-:W-:Y:S01]  /*3430*/  FFMA.FTZ R23, R24, R27, R20 ;  /* 0x0000001b18177223 */ /* 0x000fe20000010014 */
[----:B------:R-:W-:Y:S01]  /*3440*/  FFMA.FTZ R29, R41, R28, R39 ;  /* 0x0000001c291d7223 */ /* 0x000fe20000010027 */
[----:B------:R-:W-:Y:S01]  /*3450*/  FADD.FTZ R31, R31, R28 ;  /* 0x0000001c1f1f7221 */ /* 0x000fe20000010000 */
[----:B------:R-:W-:Y:S01]  /*3460*/  FMUL.FTZ R20, R27, R17 ;  /* 0x000000111b147220 */ /* 0x000fe20000410000 */
[----:B------:R-:W-:Y:S01]  /*3470*/  SHF.L.U32 R28, R56, 0x10, RZ ;  /* 0x00000010381c7819 */ /* 0x000fe200000006ff */
[----:B------:R-:W-:Y:S01]  /*3480*/  FADD.FTZ R22, R22, R27 ;  /* 0x0000001b16167221 */ /* 0x000fe20000010000 */
[----:B------:R-:W-:Y:S01]  /*3490*/  SHF.L.U32 R26, R26, 0x10, RZ ;  /* 0x000000101a1a7819 */ /* 0x000fe200000006ff */
[----:B------:R-:W-:Y:S01]  /*34a0*/  FFMA.FTZ R27, R24, R20, R29 ;  /* 0x00000014181b7223 */ /* 0x000fe2000001001d */
[----:B------:R-:W-:Y:S01]  /*34b0*/  PRMT R24, R53, 0x7632, R24 ;  /* 0x0000763235187816 */ /* 0x000fe20000000018 */
[----:B------:R-:W-:Y:S01]  /*34c0*/  FADD.FTZ R28, R28, -UR13 ;  /* 0x8000000d1c1c7e21 */ /* 0x000fe20008010000 */
[----:B------:R-:W-:Y:S01]  /*34d0*/  FADD.FTZ R25, R25, R30 ;  /* 0x0000001e19197221 */ /* 0x000fe20000010000 */
[----:B------:R-:W-:Y:S01]  /*34e0*/  FADD.FTZ R26, R26, -UR13 ;  /* 0x8000000d1a1a7e21 */ /* 0x000fe20008010000 */
[----:B------:R-:W-:Y:S01]  /*34f0*/  FFMA.FTZ R21, R41, R30, R21 ;  /* 0x0000001e29157223 */ /* 0x000fe20000010015 */
        /* <DEDUP_REMOVED lines=24> */
.L_x_113:
[----:B------:R-:W-:Y:S01]  /*3680*/  FMUL.FTZ R28, R32, R16 ;  /* 0x00000010201c7220 */ /* 0x000fe20000410000 */
[----:B------:R-:W-:Y:S01]  /*3690*/  PRMT R29, R51, 0x7632, R29 ;  /* 0x00007632331d7816 */ /* 0x000fe2000000001d */
[----:B------:R-:W-:Y:S01]  /*36a0*/  FADD.FTZ R25, R25, R32 ;  /* 0x0000002019197221 */ /* 0x000fe20000010000 */
[C---:B------:R-:W-:Y:S01]  /*36b0*/  FFMA.FTZ R32, R39.reuse, R32, R21 ;  /* 0x0000002027207223 */ /* 0x040fe20000010015 */
[----:B------:R-:W-:Y:S01]  /*36c0*/  FFMA.FTZ R21, R39, R28, R27 ;  /* 0x0000001c27157223 */ /* 0x000fe2000001001b */
[----:B------:R-:W-:Y:S01]  /*36d0*/  SHF.L.U32 R27, R51, 0x10, RZ ;  /* 0x00000010331b7819 */ /* 0x000fe200000006ff */
[--C-:B------:R-:W-:Y:S01]  /*36e0*/  FADD.FTZ R20, R20, R28.reuse ;  /* 0x0000001c14147221 */ /* 0x100fe20000010000 */
[----:B------:R-:W-:Y:S01]  /*36f0*/  SHF.L.U32 R29, R29, 0x10, RZ ;  /* 0x000000101d1d7819 */ /* 0x000fe200000006ff */
[----:B------:R-:W-:Y:S01]  /*3700*/  FMUL.FTZ R33, R24, R17 ;  /* 0x0000001118217220 */ /* 0x000fe20000410000 */
[----:B------:R-:W-:Y:S01]  /*3710*/  PRMT R28, R50, 0x7632, R28 ;  /* 0x00007632321c7816 */ /* 0x000fe2000000001c */
[----:B------:R-:W-:Y:S01]  /*3720*/  FADD.FTZ R27, R27, -UR13 ;  /* 0x8000000d1b1b7e21 */ /* 0x000fe20008010000 */
[----:B------:R-:W-:Y:S01]  /*3730*/  PRMT R31, R52, 0x7632, R31 ;  /* 0x00007632341f7816 */ /* 0x000fe2000000001f */
[----:B------:R-:W-:Y:S01]  /*3740*/  FADD.FTZ R34, R29, -UR13 ;  /* 0x8000000d1d227e21 */ /* 0x000fe20008010000 */
        /* <DEDUP_REMOVED lines=23> */
.L_x_114:
[----:B------:R-:W-:Y:S01]  /*38c0*/  FFMA.FTZ R36, R26, R33, R21 ;  /* 0x000000211a247223 */ /* 0x000fe20000010015 */
[----:B------:R-:W-:Y:S01]  /*38d0*/  FADD.FTZ R37, R33, R20 ;  /* 0x0000001421257221 */ /* 0x000fe20000010000 */
[----:B------:R-:W-:Y:S01]  /*38e0*/  FMUL.FTZ R34, R30, R16 ;  /* 0x000000101e227220 */ /* 0x000fe20000410000 */
[----:B------:R-:W-:Y:S02]  /*38f0*/  SHF.L.U32 R33, R52, 0x10, RZ ;  /* 0x0000001034217819 */ /* 0x000fe400000006ff */
[----:B------:R-:W-:Y:S01]  /*3900*/  SHF.L.U32 R35, R31, 0x10, RZ ;  /* 0x000000101f237819 */ /* 0x000fe200000006ff */
[----:B------:R-:W-:Y:S01]  /*3910*/  FFMA.FTZ R21, R27, R34, R36 ;  /* 0x000000221b157223 */ /* 0x000fe20000010024 */
[--C-:B------:R-:W-:Y:S01]  /*3920*/  FADD.FTZ R20, R37, R34.reuse ;  /* 0x0000002225147221 */ /* 0x100fe20000010000 */
[C---:B------:R-:W-:Y:S01]  /*3930*/  PRMT R34, R14.reuse, 0x7632, R34 ;  /* 0x000076320e227816 */ /* 0x040fe20000000022 */
[----:B------:R-:W-:Y:S01]  /*3940*/  FADD.FTZ R33, R33, -UR13 ;  /* 0x8000000d21217e21 */ /* 0x000fe20008010000 */
[----:B------:R-:W-:Y:S01]  /*3950*/  FADD.FTZ R36, R35, -UR13 ;  /* 0x8000000d23247e21 */ /* 0x000fe20008010000 */
[----:B------:R-:W-:Y:S01]  /*3960*/  SHF.L.U32 R31, R14, 0x10, RZ ;  /* 0x000000100e1f7819 */ /* 0x000fe200000006ff */
[----:B------:R-:W-:Y:S01]  /*3970*/  FMUL.FTZ R35, R29, R17 ;  /* 0x000000111d237220 */ /* 0x000fe20000410000 */
        /* <DEDUP_REMOVED lines=22> */
.L_x_115:
[----:B------:R-:W-:Y:S01]  /*3ae0*/  FFMA.FTZ R40, R28, R35, R21 ;  /* 0x000000231c287223 */ /* 0x000fe20000010015 */
[----:B------:R-:W-:Y:S01]  /*3af0*/  FADD.FTZ R37, R35, R20 ;  /* 0x0000001423257221 */ /* 0x000fe20000010000 */
[C---:B------:R-:W-:Y:S01]  /*3b00*/  PRMT R35, R4.reuse, 0x7632, R35 ;  /* 0x0000763204237816 */ /* 0x040fe20000000023 */
[----:B------:R-:W-:Y:S01]  /*3b10*/  FMUL.FTZ R38, R31, R16 ;  /* 0x000000101f267220 */ /* 0x000fe20000410000 */
[----:B------:R-:W-:Y:S01]  /*3b20*/  SHF.L.U32 R39, R4, 0x10, RZ ;  /* 0x0000001004277819 */ /* 0x000fe200000006ff */
[----:B------:R-:W-:Y:S01]  /*3b30*/  FMUL.FTZ R41, R34, R17 ;  /* 0x0000001122297220 */ /* 0x000fe20000410000 */
[----:B------:R-:W-:Y:S01]  /*3b40*/  SHF.L.U32 R35, R35, 0x10, RZ ;  /* 0x0000001023237819 */ /* 0x000fe200000006ff */
[----:B------:R-:W-:Y:S01]  /*3b50*/  FFMA.FTZ R21, R33, R38, R40 ;  /* 0x0000002621157223 */ /* 0x000fe20000010028 */
[--C-:B------:R-:W-:Y:S01]  /*3b60*/  FADD.FTZ R20, R37, R38.reuse ;  /* 0x0000002625147221 */ /* 0x100fe20000010000 */
[----:B------:R-:W-:Y:S01]  /*3b70*/  FADD.FTZ R40, R39, -UR13 ;  /* 0x8000000d27287e21 */ /* 0x000fe20008010000 */
[C---:B------:R-:W-:Y:S01]  /*3b80*/  PRMT R38, R6.reuse, 0x7632, R38 ;  /* 0x0000763206267816 */ /* 0x040fe20000000026 */
[----:B------:R-:W-:Y:S01]  /*3b90*/  FADD.FTZ R42, R35, -UR13 ;  /* 0x8000000d232a7e21 */ /* 0x000fe20008010000 */
[----:B------:R-:W-:Y:S01]  /*3ba0*/  SHF.L.U32 R37, R6, 0x10, RZ ;  /* 0x0000001006257819 */ /* 0x000fe200000006ff */
[----:B------:R-:W-:Y:S01]  /*3bb0*/  FMUL.FTZ R35, R40, UR18 ;  /* 0x0000001228237c20 */ /* 0x000fe20008410000 */
[----:B------:R-:W-:Y:S01]  /*3bc0*/  PRMT R39, R12, 0x7632, R39 ;  /* 0x000076320c277816 */ /* 0x000fe20000000027 */
        /* <DEDUP_REMOVED lines=21> */
.L_x_116:
[----:B------:R-:W-:Y:S01]  /*3d20*/  FFMA.FTZ R44, R36, R41, R21 ;  /* 0x00000029242c7223 */ /* 0x000fe20000010015 */
[----:B------:R-:W-:Y:S01]  /*3d30*/  FADD.FTZ R43, R41, R20 ;  /* 0x00000014292b7221 */ /* 0x000fe20000010000 */
[----:B------:R-:W-:Y:S01]  /*3d40*/  FMUL.FTZ R42, R37, R16 ;  /* 0x00000010252a7220 */ /* 0x000fe20000410000 */
[----:B------:R-:W-:Y:S02]  /*3d50*/  SHF.L.U32 R41, R12, 0x10, RZ ;  /* 0x000000100c297819 */ /* 0x000fe400000006ff */
[----:B------:R-:W-:Y:S01]  /*3d60*/  SHF.L.U32 R39, R39, 0x10, RZ ;  /* 0x0000001027277819 */ /* 0x000fe200000006ff */
[----:B------:R-:W-:Y:S01]  /*3d70*/  FADD.FTZ R20, R43, R42 ;  /* 0x0000002a2b147221 */ /* 0x000fe20000010000 */
[----:B------:R-:W-:Y:S01]  /*3d80*/  FFMA.FTZ R21, R35, R42, R44 ;  /* 0x0000002a23157223 */ /* 0x000fe2000001002c */
[----:B------:R-:W-:Y:S01]  /*3d90*/  FADD.FTZ R43, R41, -UR13 ;  /* 0x8000000d292b7e21 */ /* 0x000fe20008010000 */
[C---:B------:R-:W-:Y:S01]  /*3da0*/  PRMT R42, R8.reuse, 0x7632, R42 ;  /* 0x00007632082a7816 */ /* 0x040fe2000000002a */
[----:B------:R-:W-:Y:S01]  /*3db0*/  FADD.FTZ R44, R39, -UR13 ;  /* 0x8000000d272c7e21 */ /* 0x000fe20008010000 */
[----:B------:R-:W-:Y:S01]  /*3dc0*/  SHF.L.U32 R41, R8, 0x10, RZ ;  /* 0x0000001008297819 */ /* 0x000fe200000006ff */
[----:B------:R-:W-:Y:S01]  /*3dd0*/  FMUL.FTZ R39, R43, UR18 ;  /* 0x000000122b277c20 */ /* 0x000fe20008410000 */
[----:B------:R-:W-:Y:S01]  /*3de0*/  SHF.L.U32 R42, R42, 0x10, RZ ;  /* 0x000000102a2a7819 */ /* 0x000fe200000006ff */
[----:B------:R-:W-:Y:S01]  /*3df0*/  FMUL.FTZ R43, R38, R17 ;  /* 0x00000011262b7220 */ /* 0x000fe20000410000 */
        /* <DEDUP_REMOVED lines=20> */
.L_x_117:
        /* <DEDUP_REMOVED lines=37> */
.L_x_118:
[----:B------:R-:W-:Y:S01]  /*4190*/  FMUL.FTZ R48, R45, R16 ;  /* 0x000000102d307220 */ /* 0x000fe20000410000 */
[----:B------:R-:W-:-:S03]  /*41a0*/  FMUL.FTZ R49, R46, R17 ;  /* 0x000000112e317220 */ /* 0x000fc60000410000 */
[----:B------:R-:W-:Y:S01]  /*41b0*/  FFMA.FTZ R47, R43, R48, R20 ;  /* 0x000000302b2f7223 */ /* 0x000fe20000010014 */
[----:B------:R-:W-:Y:S01]  /*41c0*/  FADD.FTZ R20, R21, R48 ;  /* 0x0000003015147221 */ /* 0x000fe20000010000 */
[----:B------:R-:W-:Y:S02]  /*41d0*/  SHF.L.U32 R21, R82, 0x10, RZ ;  /* 0x0000001052157819 */ /* 0x000fe400000006ff */
[----:B------:R-:W-:Y:S01]  /*41e0*/  FFMA.FTZ R48, R90, R49, R47 ;  /* 0x000000315a307223 */ /* 0x000fe2000001002f */
[--C-:B------:R-:W-:Y:S01]  /*41f0*/  FADD.FTZ R49, R49, R20.reuse ;  /* 0x0000001431317221 */ /* 0x100fe20000010000 */
[----:B------:R-:W-:Y:S01]  /*4200*/  PRMT R20, R82, 0x7632, R20 ;  /* 0x0000763252147816 */ /* 0x000fe20000000014 */
[----:B------:R-:W-:Y:S01]  /*4210*/  FADD.FTZ R47, R21, -UR13 ;  /* 0x8000000d152f7e21 */ /* 0x000fe20008010000 */
[----:B------:R-:W-:Y:S02]  /*4220*/  PRMT R21, R81, 0x7632, R21 ;  /* 0x0000763251157816 */ /* 0x000fe40000000015 */
[----:B------:R-:W-:Y:S01]  /*4230*/  SHF.L.U32 R20, R20, 0x10, RZ ;  /* 0x0000001014147819 */ /* 0x000fe200000006ff */
[----:B------:R-:W-:-:S04]  /*4240*/  FMUL.FTZ R47, R47, UR18 ;  /* 0x000000122f2f7c20 */ /* 0x000fc80008410000 */
[----:B------:R-:W-:Y:S01]  /*4250*/  FADD.FTZ R92, R20, -UR13 ;  /* 0x8000000d145c7e21 */ /* 0x000fe20008010000 */
[----:B------:R-:W-:Y:S02]  /*4260*/  SHF.L.U32 R20, R21, 0x10, RZ ;  /* 0x0000001015147819 */ /* 0x000fe400000006ff */
[----:B------:R-:W-:Y:S01]  /*4270*/  SHF.L.U32 R21, R81, 0x10, RZ ;  /* 0x0000001051157819 */ /* 0x000fe200000006ff */
        /* <DEDUP_REMOVED lines=16> */
[----:B0-----:R-:W-:Y:S01]  /*4380*/  FMUL.FTZ R20, R20, R85 ;  /* 0x0000005514147220 */ /* 0x001fe20000410000 */
[----:B------:R-:W-:-:S04]  /*4390*/  FADD.FTZ R85, -R85, 1 ;  /* 0x3f80000055557421 */ /* 0x000fc80000010100 */
[----:B------:R-:W-:-:S04]  /*43a0*/  FFMA.FTZ R85, R83, R85, 1 ;  /* 0x3f80000053557423 */ /* 0x000fc80000010055 */
[----:B------:R-:W-:-:S07]  /*43b0*/  FMUL.FTZ R20, R20, R85 ;  /* 0x0000005514147220 */ /* 0x000fce0000410000 */
.L_x_119:
[----:B------:R-:W-:Y:S01]  /*43c0*/  FMUL.FTZ R83, R21, R16 ;  /* 0x0000001015537220 */ /* 0x000fe20000410000 */
[----:B------:R-:W-:Y:S01]  /*43d0*/  ISETP.GT.AND P0, PT, R0, 0x1e, PT ;  /* 0x0000001e0000780c */ /* 0x000fe20003f04270 */
[----:B------:R-:W-:Y:S01]  /*43e0*/  FFMA.FTZ R23, R26, R24, R23 ;  /* 0x000000181a177223 */ /* 0x000fe20000010017 */
[----:B------:R-:W0:Y:S01]  /*43f0*/  S2UR UR19, SR_CgaCtaId ;  /* 0x00000000001379c3 */ /* 0x000e220000008800 */
[----:B------:R-:W-:Y:S01]  /*4400*/  FFMA.FTZ R85, R47, R83, R48 ;  /* 0x000000532f557223 */ /* 0x000fe20000010030 */
[----:B------:R-:W-:Y:S01]  /*4410*/  FADD.FTZ R83, R49, R83 ;  /* 0x0000005331537221 */ /* 0x000fe20000010000 */
[----:B------:R-:W-:Y:S01]  /*4420*/  FMUL.FTZ R49, R20, R17 ;  /* 0x0000001114317220 */ /* 0x000fe20000410000 */
[----:B------:R-:W-:Y:S01]  /*4430*/  FFMA.FTZ R32, R27, R30, R32 ;  /* 0x0000001e1b207223 */ /* 0x000fe20000010020 */
[----:B------:R-:W-:Y:S01]  /*4440*/  FADD.FTZ R30, R25, R30 ;  /* 0x0000001e191e7221 */ /* 0x000fe20000010000 */
[----:B------:R-:W-:Y:S01]  /*4450*/  FFMA.FTZ R25, R28, R29, R23 ;  /* 0x0000001d1c197223 */ /* 0x000fe20000010017 */
[----:B------:R-:W-:Y:S01]  /*4460*/  FFMA.FTZ R48, R92, R49, R85 ;  /* 0x000000315c307223 */ /* 0x000fe20000010055 */
[----:B------:R-:W-:Y:S01]  /*4470*/  FADD.FTZ R49, R49, R83 ;  /* 0x0000005331317221 */ /* 0x000fe20000010000 */
[----:B------:R-:W-:Y:S01]  /*4480*/  FADD.FTZ R22, R22, R24 ;  /* 0x0000001816167221 */ /* 0x000fe20000010000 */
[----:B------:R-:W-:Y:S01]  /*4490*/  FFMA.FTZ R25, R36, R34, R25 ;  /* 0x0000002224197223 */ /* 0x000fe20000010019 */
[----:B------:R-:W-:Y:S01]  /*44a0*/  FFMA.FTZ R32, R33, R31, R32 ;  /* 0x0000001f21207223 */ /* 0x000fe20000010020 */
[----:B------:R-:W1:Y:S01]  /*44b0*/  SHFL.DOWN PT, R83, R48, 0x1, 0x1f ;  /* 0x08201f0030537f89 */ /* 0x000e6200000e0000 */
[----:B------:R-:W-:Y:S01]  /*44c0*/  FADD.FTZ R29, R22, R29 ;  /* 0x0000001d161d7221 */ /* 0x000fe20000010000 */
[----:B------:R-:W-:Y:S01]  /*44d0*/  FFMA.FTZ R25, R40, R38, R25 ;  /* 0x0000002628197223 */ /* 0x000fe20000010019 */
[----:B------:R-:W-:Y:S01]  /*44e0*/  FADD.FTZ R30, R30, R31 ;  /* 0x0000001f1e1e7221 */ /* 0x000fe20000010000 */
[----:B------:R-:W2:Y:S01]  /*44f0*/  SHFL.DOWN PT, R85, R49, 0x1, 0x1f ;  /* 0x08201f0031557f89 */ /* 0x000ea200000e0000 */
        /* <DEDUP_REMOVED lines=8> */
[----:B------:R-:W3:Y:S01]  /*4580*/  LDC.64 R90, c[0x0][0x268] ;  /* 0x00009a00ff5a7b82 */ /* 0x000ee20000000a00 */
[----:B------:R-:W-:Y:S01]  /*4590*/  FFMA.FTZ R32, R39, R41, R32 ;  /* 0x0000002927207223 */ /* 0x000fe20000010020 */
[----:B------:R-:W-:Y:S01]  /*45a0*/  FADD.FTZ R30, R30, R41 ;  /* 0x000000291e1e7221 */ /* 0x000fe20000010000 */
[----:B------:R-:W-:Y:S01]  /*45b0*/  FADD.FTZ R29, R29, R42 ;  /* 0x0000002a1d1d7221 */ /* 0x000fe20000010000 */
[----:B------:R-:W-:Y:S01]  /*45c0*/  ISETP.NE.AND P3, PT, R0, RZ, PT ;  /* 0x000000ff0000720c */ /* 0x000fe20003f65270 */
[----:B0-----:R-:W-:Y:S01]  /*45d0*/  ULEA UR11, UR19, UR11, 0x18 ;  /* 0x0000000b130b7291 */ /* 0x001fe2000f8ec03f */
[----:B------:R-:W-:Y:S01]  /*45e0*/  FFMA.FTZ R32, R43, R45, R32 ;  /* 0x0000002d2b207223 */ /* 0x000fe20000010020 */
[----:B------:R-:W-:Y:S01]  /*45f0*/  ISETP.NE.AND P2, PT, R75, RZ, PT ;  /* 0x000000ff4b00720c */ /* 0x000fe20003f45270 */
[----:B------:R-:W-:Y:S01]  /*4600*/  FADD.FTZ R30, R30, R45 ;  /* 0x0000002d1e1e7221 */ /* 0x000fe20000010000 */
[----:B------:R-:W-:Y:S01]  /*4610*/  FADD.FTZ R29, R29, R46 ;  /* 0x0000002e1d1d7221 */ /* 0x000fe20000010000 */
[----:B------:R-:W-:Y:S01]  /*4620*/  FFMA.FTZ R44, R47, R21, R32 ;  /* 0x000000152f2c7223 */ /* 0x000fe20000010020 */
[----:B-1----:R-:W-:Y:S01]  /*4630*/  @!P0 FADD.FTZ R48, R48, R83 ;  /* 0x0000005330308221 */ /* 0x002fe20000010000 */
[----:B------:R-:W-:Y:S01]  /*4640*/  FFMA.FTZ R45, R92, R20, R25 ;  /* 0x000000145c2d7223 */ /* 0x000fe20000010019 */
[----:B------:R-:W-:Y:S01]  /*4650*/  FADD.FTZ R46, R30, R21 ;  /* 0x000000151e2e7221 */ /* 0x000fe20000010000 */
[----:B------:R-:W-:Y:S01]  /*4660*/  FADD.FTZ R47, R29, R20 ;  /* 0x000000141d2f7221 */ /* 0x000fe20000010000 */
[----:B--2---:R-:W-:Y:S01]  /*4670*/  @!P0 FADD.FTZ R49, R49, R85 ;  /* 0x0000005531318221 */ /* 0x004fe20000010000 */
[----:B------:R-:W0:Y:S01]  /*4680*/  SHFL.DOWN PT, R83, R48, 0x2, 0x1f ;  /* 0x08401f0030537f89 */ /* 0x000e2200000e0000 */
[----:B------:R-:W-:Y:S01]  /*4690*/  ISETP.GT.AND P0, PT, R0, 0x1d, PT ;  /* 0x0000001d0000780c */ /* 0x000fe20003f04270 */
[----:B------:R-:W-:Y:S01]  /*46a0*/  BSSY B0, `(.L_x_120) ;  /* 0x000004d000007945 */ /* 0x000fe20003800000 */
[----:B------:R-:W-:Y:S01]  /*46b0*/  ISETP.GT.U32.AND P4, PT, R75, 0x27, PT ;  /* 0x000000274b00780c */ /* 0x000fe20003f84070 */
[----:B------:R-:W1:Y:S01]  /*46c0*/  SHFL.DOWN PT, R85, R49, 0x2, 0x1f ;  /* 0x08401f0031557f89 */ /* 0x000e6200000e0000 */
[----:B------:R-:W-:-:S09]  /*46d0*/  IMAD R84, R84, 0x28, R75 ;  /* 0x0000002854547824 */ /* 0x000fd200078e024b */
        /* <DEDUP_REMOVED lines=14> */
[----:B------:R-:W-:Y:S02]  /*47c0*/  ISETP.GT.AND P0, PT, R0, 0xf, PT ;  /* 0x0000000f0000780c */ /* 0x000fe40003f04270 */
[----:B------:R-:W-:Y:S01]  /*47d0*/  LEA R85, R75, UR11, 0x4 ;  /* 0x0000000b4b557c11 */ /* 0x000fe2000f8e20ff */
[----:B------:R-:W2:Y:S04]  /*47e0*/  SHFL.DOWN PT, R24, R49, 0x10, 0x1f ;  /* 0x0a001f0031187f89 */ /* 0x000ea800000e0000 */
[----:B------:R4:W-:Y:S06]  /*47f0*/  STS.128 [R85], R44 ;  /* 0x0000002c55007388 */ /* 0x0009ec0000000c00 */
[----:B-1----:R-:W-:Y:S01]  /*4800*/  @!P0 FADD.FTZ R48, R48, R23 ;  /* 0x0000001730308221 */ /* 0x002fe20000010000 */
[----:B--2---:R-:W-:Y:S01]  /*4810*/  @!P0 FADD.FTZ R49, R49, R24 ;  /* 0x0000001831318221 */ /* 0x004fe20000010000 */
[----:B0-----:R-:W-:-:S04]  /*4820*/  ISETP.GE.U32.AND P0, PT, R83, 0x2, PT ;  /* 0x000000025300780c */ /* 0x001fc80003f06070 */
[----:B------:R4:W-:Y:S01]  /*4830*/  @!P3 STS.64 [R2+0x18], R48 ;  /* 0x000018300200b388 */ /* 0x0009e20000000a00 */
[----:B------:R-:W-:Y:S06]  /*4840*/  BAR.SYNC.DEFER_BLOCKING 0x0 ;  /* 0x0000000000007b1d */ /* 0x000fec0000010000 */
[----:B---3--:R-:W-:Y:S05]  /*4850*/  @P2 BRA `(.L_x_121) ;  /* 0x0000000000c42947 */ /* 0x008fea0003800000 */
[----:B------:R-:W-:-:S09]  /*4860*/  ULEA UR11, UR19, UR12, 0x18 ;  /* 0x0000000c130b7291 */ /* 0x000fd2000f8ec03f */
[----:B------:R-:W0:Y:S04]  /*4870*/  LDS.128 R20, [UR11+0x20] ;  /* 0x0000200bff147984 */ /* 0x000e280008000c00 */
[----:B------:R-:W1:Y:S04]  /*4880*/  LDS.128 R24, [UR11+0x30] ;  /* 0x0000300bff187984 */ /* 0x000e680008000c00 */
[----:B------:R-:W2:Y:S04]  /*4890*/  LDS.128 R28, [UR11+0x40] ;  /* 0x0000400bff1c7984 */ /* 0x000ea80008000c00 */
[----:B------:R-:W3:Y:S04]  /*48a0*/  LDS.128 R32, [UR11+0x50] ;  /* 0x0000500bff207984 */ /* 0x000ee80008000c00 */
[----:B------:R-:W5:Y:S01]  /*48b0*/  LDS.128 R36, [UR11+0x60] ;  /* 0x0000600bff247984 */ /* 0x000f620008000c00 */
[----:B0-----:R-:W-:Y:S01]  /*48c0*/  FADD.FTZ R41, R48, R20 ;  /* 0x0000001430297221 */ /* 0x001fe20000010000 */
[----:B------:R-:W-:-:S02]  /*48d0*/  FADD.FTZ R20, R49, R21 ;  /* 0x0000001531147221 */ /* 0x000fc40000010000 */
[----:B----4-:R-:W-:Y:S01]  /*48e0*/  LDS.64 R48, [UR11+0xb0] ;  /* 0x0000b00bff307984 */ /* 0x010fe20008000a00 */
[----:B------:R-:W-:Y:S01]  /*48f0*/  FADD.FTZ R41, R41, R22 ;  /* 0x0000001629297221 */ /* 0x000fe20000010000 */
[----:B------:R-:W-:Y:S02]  /*4900*/  FADD.FTZ R40, R20, R23 ;  /* 0x0000001714287221 */ /* 0x000fe40000010000 */
[----:B------:R-:W0:Y:S01]  /*4910*/  LDS.128 R20, [UR11+0x70] ;  /* 0x0000700bff147984 */ /* 0x000e220008000c00 */
[----:B-1----:R-:W-:Y:S01]  /*4920*/  FADD.FTZ R41, R41, R24 ;  /* 0x0000001829297221 */ /* 0x002fe20000010000 */
[----:B------:R-:W-:-:S03]  /*4930*/  FADD.FTZ R40, R40, R25 ;  /* 0x0000001928287221 */ /* 0x000fc60000010000 */
[----:B------:R-:W-:Y:S01]  /*4940*/  FADD.FTZ R41, R41, R26 ;  /* 0x0000001a29297221 */ /* 0x000fe20000010000 */
[----:B------:R-:W-:Y:S02]  /*4950*/  FADD.FTZ R40, R40, R27 ;  /* 0x0000001b28287221 */ /* 0x000fe40000010000 */
[----:B------:R-:W1:Y:S01]  /*4960*/  LDS.128 R24, [UR11+0x80] ;  /* 0x0000800bff187984 */ /* 0x000e620008000c00 */
[----:B--2---:R-:W-:Y:S01]  /*4970*/  FADD.FTZ R41, R41, R28 ;  /* 0x0000001c29297221 */ /* 0x004fe20000010000 */
[----:B------:R-:W-:-:S03]  /*4980*/  FADD.FTZ R40, R40, R29 ;  /* 0x0000001d28287221 */ /* 0x000fc60000010000 */
[----:B------:R-:W-:Y:S01]  /*4990*/  FADD.FTZ R41, R41, R30 ;  /* 0x0000001e29297221 */ /* 0x000fe20000010000 */
[----:B------:R-:W-:Y:S02]  /*49a0*/  FADD.FTZ R40, R40, R31 ;  /* 0x0000001f28287221 */ /* 0x000fe40000010000 */
[----:B------:R-:W2:Y:S01]  /*49b0*/  LDS.128 R28, [UR11+0x90] ;  /* 0x0000900bff1c7984 */ /* 0x000ea20008000c00 */
[----:B---3--:R-:W-:Y:S01]  /*49c0*/  FADD.FTZ R41, R41, R32 ;  /* 0x0000002029297221 */ /* 0x008fe20000010000 */
[----:B------:R-:W-:-:S03]  /*49d0*/  FADD.FTZ R40, R40, R33 ;  /* 0x0000002128287221 */ /* 0x000fc60000010000 */
[----:B------:R-:W-:Y:S01]  /*49e0*/  FADD.FTZ R41, R41, R34 ;  /* 0x0000002229297221 */ /* 0x000fe20000010000 */
[----:B------:R-:W-:Y:S02]  /*49f0*/  FADD.FTZ R40, R40, R35 ;  /* 0x0000002328287221 */ /* 0x000fe40000010000 */
[----:B------:R-:W3:Y:S01]  /*4a00*/  LDS.128 R32, [UR11+0xa0] ;  /* 0x0000a00bff207984 */ /* 0x000ee20008000c00 */
[----:B-----5:R-:W-:Y:S01]  /*4a10*/  FADD.FTZ R41, R41, R36 ;  /* 0x0000002429297221 */ /* 0x020fe20000010000 */
        /* <DEDUP_REMOVED lines=16> */
[----:B------:R-:W-:-:S03]  /*4b20*/  FADD.FTZ R40, R40, R33 ;  /* 0x0000002128287221 */ /* 0x000fc60000010000 */
[----:B------:R-:W-:Y:S01]  /*4b30*/  FADD.FTZ R41, R41, R34 ;  /* 0x0000002229297221 */ /* 0x000fe20000010000 */
[----:B------:R-:W-:-:S03]  /*4b40*/  FADD.FTZ R40, R40, R35 ;  /* 0x0000002328287221 */ /* 0x000fc60000010000 */
[----:B------:R-:W-:Y:S01]  /*4b50*/  FADD.FTZ R48, R41, R48 ;  /* 0x0000003029307221 */ /* 0x000fe20000010000 */
[----:B------:R-:W-:-:S07]  /*4b60*/  FADD.FTZ R49, R40, R49 ;  /* 0x0000003128317221 */ /* 0x000fce0000010000 */
.L_x_121:
[----:B------:R-:W-:Y:S05]  /*4b70*/  BSYNC B0 ;  /* 0x0000000000007941 */ /* 0x000fea0003800000 */
.L_x_120:
[----:B------:R-:W-:Y:S06]  /*4b80*/  BAR.SYNC.DEFER_BLOCKING 0x0 ;  /* 0x0000000000007b1d */ /* 0x000fec0000010000 */
[----:B------:R-:W-:Y:S04]  /*4b90*/  BSSY B0, `(.L_x_122) ;  /* 0x000004d000007945 */ /* 0x000fe80003800000 */
[----:B------:R-:W-:Y:S05]  /*4ba0*/  @P4 BRA `(.L_x_123) ;  /* 0x00000004002c4947 */ /* 0x000fea0003800000 */
[----:B------:R-:W0:Y:S04]  /*4bb0*/  LDS.128 R36, [R85+0x280] ;  /* 0x0002800055247984 */ /* 0x000e280000000c00 */
[----:B------:R-:W4:Y:S04]  /*4bc0*/  LDS.128 R32, [R85+0x500] ;  /* 0x0005000055207984 */ /* 0x000f280000000c00 */
[----:B------:R-:W1:Y:S04]  /*4bd0*/  LDS.128 R20, [R85+0x780] ;  /* 0x0007800055147984 */ /* 0x000e680000000c00 */
[----:B------:R-:W2:Y:S04]  /*4be0*/  LDS.128 R24, [R85+0xa00] ;  /* 0x000a000055187984 */ /* 0x000ea80000000c00 */
[----:B------:R-:W3:Y:S01]  /*4bf0*/  LDS.128 R28, [R85+0xc80] ;  /* 0x000c8000551c7984 */ /* 0x000ee20000000c00 */
[----:B0-----:R-:W-:Y:S01]  /*4c00*/  FADD.FTZ R41, R44, R36 ;  /* 0x000000242c297221 */ /* 0x001fe20000010000 */
[----:B------:R-:W-:Y:S01]  /*4c10*/  FADD.FTZ R36, R45, R37 ;  /* 0x000000252d247221 */ /* 0x000fe20000010000 */
[----:B------:R-:W-:Y:S01]  /*4c20*/  FADD.FTZ R37, R46, R38 ;  /* 0x000000262e257221 */ /* 0x000fe20000010000 */
[----:B------:R-:W-:Y:S01]  /*4c30*/  FADD.FTZ R38, R47, R39 ;  /* 0x000000272f267221 */ /* 0x000fe20000010000 */
[----:B----4-:R-:W-:Y:S01]  /*4c40*/  FADD.FTZ R45, R41, R32 ;  /* 0x00000020292d7221 */ /* 0x010fe20000010000 */
[----:B------:R-:W-:Y:S01]  /*4c50*/  FADD.FTZ R36, R36, R33 ;  /* 0x0000002124247221 */ /* 0x000fe20000010000 */
[----:B------:R-:W0:Y:S01]  /*4c60*/  LDS.128 R40, [R85+0xf00] ;  /* 0x000f000055287984 */ /* 0x000e220000000c00 */
[----:B------:R-:W-:Y:S01]  /*4c70*/  FADD.FTZ R37, R37, R34 ;  /* 0x0000002225257221 */ /* 0x000fe20000010000 */
[----:B------:R-:W-:Y:S01]  /*4c80*/  FADD.FTZ R38, R38, R35 ;  /* 0x0000002326267221 */ /* 0x000fe20000010000 */
[----:B-1----:R-:W-:Y:S01]  /*4c90*/  FADD.FTZ R44, R36, R21 ;  /* 0x00000015242c7221 */ /* 0x002fe20000010000 */
[----:B------:R-:W1:Y:S01]  /*4ca0*/  LDS.128 R32, [R85+0x1180] ;  /* 0x0011800055207984 */ /* 0x000e620000000c00 */
[----:B------:R-:W-:Y:S01]  /*4cb0*/  FADD.FTZ R47, R37, R22 ;  /* 0x00000016252f7221 */ /* 0x000fe20000010000 */
[----:B------:R-:W-:Y:S01]  /*4cc0*/  FADD.FTZ R46, R38, R23 ;  /* 0x00000017262e7221 */ /* 0x000fe20000010000 */
[----:B------:R-:W-:Y:S01]  /*4cd0*/  FADD.FTZ R45, R45, R20 ;  /* 0x000000142d2d7221 */ /* 0x000fe20000010000 */
[----:B------:R-:W4:Y:S01]  /*4ce0*/  LDS.128 R36, [R85+0x1400] ;  /* 0x0014000055247984 */ /* 0x000f220000000c00 */
[----:B--2---:R-:W-:Y:S01]  /*4cf0*/  FADD.FTZ R44, R44, R25 ;  /* 0x000000192c2c7221 */ /* 0x004fe20000010000 */
[----:B------:R-:W-:Y:S01]  /*4d00*/  FADD.FTZ R47, R47, R26 ;  /* 0x0000001a2f2f7221 */ /* 0x000fe20000010000 */
[----:B------:R-:W-:Y:S01]  /*4d10*/  FADD.FTZ R45, R45, R24 ;  /* 0x000000182d2d7221 */ /* 0x000fe20000010000 */
[----:B------:R-:W2:Y:S01]  /*4d20*/  LDS.128 R20, [R85+0x1680] ;  /* 0x0016800055147984 */ /* 0x000ea20000000c00 */
[----:B------:R-:W-:Y:S01]  /*4d30*/  FADD.FTZ R46, R46, R27 ;  /* 0x0000001b2e2e7221 */ /* 0x000fe20000010000 */
[----:B---3--:R-:W-:Y:S01]  /*4d40*/  FADD.FTZ R44, R44, R29 ;  /* 0x0000001d2c2c7221 */ /* 0x008fe20000010000 */
[----:B------:R-:W-:Y:S01]  /*4d50*/  FADD.FTZ R45, R45, R28 ;  /* 0x0000001c2d2d7221 */ /* 0x000fe20000010000 */
[----:B------:R-:W-:Y:S01]  /*4d60*/  FADD.FTZ R47, R47, R30 ;  /* 0x0000001e2f2f7221 */ /* 0x000fe20000010000 */
[----:B------:R-:W-:Y:S01]  /*4d70*/  FADD.FTZ R46, R46, R31 ;  /* 0x0000001f2e2e7221 */ /* 0x000fe20000010000 */
[----:B------:R-:W3:Y:S04]  /*4d80*/  LDS.128 R24, [R85+0x1900] ;  /* 0x0019000055187984 */ /* 0x000ee80000000c00 */
[----:B------:R-:W5:Y:S01]  /*4d90*/  LDS.128 R28, [R85+0x1b80] ;  /* 0x001b8000551c7984 */ /* 0x000f620000000c00 */
[----:B0-----:R-:W-:Y:S01]  /*4da0*/  FADD.FTZ R45, R45, R40 ;  /* 0x000000282d2d7221 */ /* 0x001fe20000010000 */
[----:B------:R-:W-:Y:S01]  /*4db0*/  FADD.FTZ R44, R44, R41 ;  /* 0x000000292c2c7221 */ /* 0x000fe20000010000 */
[----:B------:R-:W-:Y:S01]  /*4dc0*/  FADD.FTZ R47, R47, R42 ;  /* 0x0000002a2f2f7221 */ /* 0x000fe20000010000 */
[----:B------:R-:W-:Y:S01]  /*4dd0*/  FADD.FTZ R46, R46, R43 ;  /* 0x0000002b2e2e7221 */ /* 0x000fe20000010000 */
[----:B-1----:R-:W-:Y:S01]  /*4de0*/  FADD.FTZ R45, R45, R32 ;  /* 0x000000202d2d7221 */ /* 0x002fe20000010000 */
[----:B------:R-:W-:Y:S01]  /*4df0*/  FADD.FTZ R44, R44, R33 ;  /* 0x000000212c2c7221 */ /* 0x000fe20000010000 */
[----:B------:R-:W-:Y:S01]  /*4e00*/  FADD.FTZ R47, R47, R34 ;  /* 0x000000222f2f7221 */ /* 0x000fe20000010000 */
[----:B------:R-:W-:Y:S01]  /*4e10*/  FADD.FTZ R46, R46, R35 ;  /* 0x000000232e2e7221 */ /* 0x000fe20000010000 */
[----:B----4-:R-:W-:Y:S01]  /*4e20*/  FADD.FTZ R45, R45, R36 ;  /* 0x000000242d2d7221 */ /* 0x010fe20000010000 */
[----:B------:R-:W0:Y:S01]  /*4e30*/  LDS.128 R32, [R85+0x1e00] ;  /* 0x001e000055207984 */ /* 0x000e220000000c00 */
[----:B------:R-:W-:Y:S01]  /*4e40*/  FADD.FTZ R44, R44, R37 ;  /* 0x000000252c2c7221 */ /* 0x000fe20000010000 */
[----:B------:R-:W-:Y:S01]  /*4e50*/  FADD.FTZ R47, R47, R38 ;  /* 0x000000262f2f7221 */ /* 0x000fe20000010000 */
[----:B------:R-:W-:Y:S01]  /*4e60*/  FADD.FTZ R92, R46, R39 ;  /* 0x000000272e5c7221 */ /* 0x000fe20000010000 */
[----:B------:R-:W-:Y:S01]  /*4e70*/  LDS.128 R40, [R85+0x2300] ;  /* 0x0023000055287984 */ /* 0x000fe20000000c00 */
[----:B--2---:R-:W-:Y:S01]  /*4e80*/  FADD.FTZ R93, R45, R20 ;  /* 0x000000142d5d7221 */ /* 0x004fe20000010000 */
[----:B------:R-:W-:Y:S01]  /*4e90*/  FADD.FTZ R20, R44, R21 ;  /* 0x000000152c147221 */ /* 0x000fe20000010000 */
[----:B------:R-:W-:Y:S01]  /*4ea0*/  FADD.FTZ R21, R47, R22 ;  /* 0x000000162f157221 */ /* 0x000fe20000010000 */
[----:B------:R-:W1:Y:S01]  /*4eb0*/  LDS.128 R36, [R85+0x2080] ;  /* 0x0020800055247984 */ /* 0x000e620000000c00 */
[----:B------:R-:W-:Y:S01]  /*4ec0*/  FADD.FTZ R92, R92, R23 ;  /* 0x000000175c5c7221 */ /* 0x000fe20000010000 */
[----:B---3--:R-:W-:Y:S01]  /*4ed0*/  FADD.FTZ R93, R93, R24 ;  /* 0x000000185d5d7221 */ /* 0x008fe20000010000 */
[----:B------:R-:W-:Y:S01]  /*4ee0*/  FADD.FTZ R20, R20, R25 ;  /* 0x0000001914147221 */ /* 0x000fe20000010000 */
[----:B------:R-:W2:Y:S01]  /*4ef0*/  LDS.128 R44, [R85+0x2580] ;  /* 0x00258000552c7984 */ /* 0x000ea20000000c00 */
        /* <DEDUP_REMOVED lines=14> */
[----:B------:R-:W-:Y:S01]  /*4fe0*/  FADD.FTZ R93, R93, R40 ;  /* 0x000000285d5d7221 */ /* 0x000fe20000010000 */
[----:B------:R-:W-:Y:S01]  /*4ff0*/  FADD.FTZ R20, R20, R41 ;  /* 0x0000002914147221 */ /* 0x000fe20000010000 */
[----:B------:R-:W-:Y:S01]  /*5000*/  FADD.FTZ R21, R21, R42 ;  /* 0x0000002a15157221 */ /* 0x000fe20000010000 */
[----:B------:R-:W-:Y:S01]  /*5010*/  FADD.FTZ R92, R92, R43 ;  /* 0x0000002b5c5c7221 */ /* 0x000fe20000010000 */
[----:B--2---:R-:W-:Y:S01]  /*5020*/  FADD.FTZ R44, R93, R44 ;  /* 0x0000002c5d2c7221 */ /* 0x004fe20000010000 */
[----:B------:R-:W-:Y:S01]  /*5030*/  FADD.FTZ R45, R20, R45 ;  /* 0x0000002d142d7221 */ /* 0x000fe20000010000 */
[----:B------:R-:W-:Y:S01]  /*5040*/  FADD.FTZ R46, R21, R46 ;  /* 0x0000002e152e7221 */ /* 0x000fe20000010000 */
[----:B------:R-:W-:-:S07]  /*5050*/  FADD.FTZ R47, R92, R47 ;  /* 0x0000002f5c2f7221 */ /* 0x000fce0000010000 */
.L_x_123:
[----:B------:R-:W-:Y:S05]  /*5060*/  BSYNC B0 ;  /* 0x0000000000007941 */ /* 0x000fea0003800000 */
.L_x_122:
[----:B------:R-:W-:Y:S01]  /*5070*/  BSSY B0, `(.L_x_124) ;  /* 0x0000011000007945 */ /* 0x000fe20003800000 */
[----:B------:R-:W-:Y:S01]  /*5080*/  PRMT R28, R66, 0x7632, R28 ;  /* 0x00007632421c7816 */ /* 0x000fe2000000001c */
[----:B----4-:R-:W-:Y:S02]  /*5090*/  IMAD.WIDE R84, R84, 0x4, R90 ;  /* 0x0000000454547825 */ /* 0x010fe400078e025a */
[----:B------:R-:W-:Y:S05]  /*50a0*/  @P4 BRA `(.L_x_125) ;  /* 0x0000000000344947 */ /* 0x000fea0003800000 */
[----:B------:R-:W0:Y:S01]  /*50b0*/  LDC.64 R20, c[0x0][0x288] ;  /* 0x0000a200ff147b82 */ /* 0x000e220000000a00 */
        /* <DEDUP_REMOVED lines=8> */
[----:B0-----:R-:W-:-:S04]  /*5140*/  LEA R24, P4, R20, R84, 0x2 ;  /* 0x0000005414187211 */ /* 0x001fc800078810ff */
[----:B------:R-:W-:-:S05]  /*5150*/  LEA.HI.X R25, R20, R85, R21, 0x2, P4 ;  /* 0x0000005514197211 */ /* 0x000fca00020f1415 */
[----:B------:R1:W-:Y:S04]  /*5160*/  REDG.E.ADD.F32.FTZ.RN.STRONG.GPU desc[UR14][R24.64], R46 ;  /* 0x0000002e180079a6 */ /* 0x0003e8000c10f38e */
[----:B------:R1:W-:Y:S02]  /*5170*/  REDG.E.ADD.F32.FTZ.RN.STRONG.GPU desc[UR14][R22.64], R47 ;  /* 0x0000002f160079a6 */ /* 0x0003e4000c10f38e */
.L_x_125:
[----:B------:R-:W-:Y:S05]  /*5180*/  BSYNC B0 ;  /* 0x0000000000007941 */ /* 0x000fea0003800000 */
.L_x_124:
        /* <DEDUP_REMOVED lines=10> */
[----:B------:R-:W-:Y:S01]  /*5230*/  PRMT R29, R80, 0x7632, R29 ;  /* 0x00007632501d7816 */ /* 0x000fe2000000001d */
[----:B------:R-:W-:Y:S06]  /*5240*/  @!P0 BRA `(.L_x_126) ;  /* 0x0000001000908947 */ /* 0x000fec0003800000 */
[----:B------:R-:W0:Y:S01]  /*5250*/  LDC R41, c[0x0][0x10] ;  /* 0x00000400ff297b82 */ /* 0x000e220000000800 */
[----:B------:R-:W2:Y:S01]  /*5260*/  S2R R40, SR_CTAID.Y ;  /* 0x0000000000287919 */ /* 0x000ea20000002600 */
[----:B------:R-:W-:-:S06]  /*5270*/  ULOP3.LUT UR11, UR4, 0x1, URZ, 0xc0, !UPT ;  /* 0x00000001040b7892 */ /* 0x000fcc000f8ec03f */
[----:B------:R-:W3:Y:S08]  /*5280*/  LDC.64 R20, c[0x0][0x258] ;  /* 0x00009600ff147b82 */ /* 0x000ef00000000a00 */
[----:B-1----:R-:W1:Y:S01]  /*5290*/  LDC.64 R44, c[0x0][0x260] ;  /* 0x00009800ff2c7b82 */ /* 0x002e620000000a00 */
[----:B0-----:R-:W-:-:S04]  /*52a0*/  IMAD R22, R41, UR11, RZ ;  /* 0x0000000b29167c24 */ /* 0x001fc8000f8e02ff */
[C---:B------:R-:W-:Y:S01]  /*52b0*/  IMAD R24, R22.reuse, R83, RZ ;  /* 0x0000005316187224 */ /* 0x040fe200078e02ff */
[----:B--2---:R-:W-:-:S04]  /*52c0*/  IADD3 R23, R22, R40, RZ ;  /* 0x0000002816177210 */ /* 0x004fc80007ffe0ff */
[----:B------:R-:W-:Y:S01]  /*52d0*/  SHF.L.U32 R25, R24, 0x1, RZ ;  /* 0x0000000118197819 */ /* 0x000fe200000006ff */
[----:B---3--:R-:W-:-:S04]  /*52e0*/  IMAD.WIDE.U32 R20, R23, 0x4, R20 ;  /* 0x0000000417147825 */ /* 0x008fc800078e0014 */
[----:B-1----:R-:W-:Y:S01]  /*52f0*/  IMAD.WIDE R44, R25, 0x4, R44 ;  /* 0x00000004192c7825 */ /* 0x002fe200078e022c */
[----:B------:R-:W-:Y:S06]  /*5300*/  @P2 BRA `(.L_x_127) ;  /* 0x0000000000682947 */ /* 0x000fec0003800000 */
[----:B------:R-:W0:Y:S01]  /*5310*/  S2R R0, SR_LANEID ;  /* 0x0000000000007919 */ /* 0x000e220000000000 */
        /* <DEDUP_REMOVED lines=11> */
[----:B0-----:R-:W-:-:S13]  /*53d0*/  ISETP.EQ.U32.AND P0, PT, R0, UR19, PT ;  /* 0x0000001300007c0c */ /* 0x001fda000bf02070 */
[----:B------:R-:W-:Y:S06]  /*53e0*/  @P0 MEMBAR.ALL.GPU ;  /* 0x0000000000000992 */ /* 0x000fec000000a000 */
[----:B------:R-:W-:-:S00]  /*53f0*/  @P0 ERRBAR ;  /* 0x00000000000009ab */ /* 0x000fc00000000000 */
[----:B------:R-:W-:Y:S06]  /*5400*/  @P0 CGAERRBAR ;  /* 0x00000000000005ab */ /* 0x000fec0000000000 */
[----:B------:R1:W-:Y:S01]  /*5410*/  @P0 REDG.E.ADD.S32.STRONG.GPU desc[UR14][R20.64], R27 ;  /* 0x0000001b1400098e */ /* 0x0003e2000c10e38e */
[----:B------:R-:W-:-:S04]  /*5420*/  PLOP3.LUT P0, PT, PT, PT, UP0, 0x80, 0x0 ;  /* 0x000000000000781c */ /* 0x000fc80003f0f008 */
[----:B------:R-:W-:-:S04]  /*5430*/  SEL R25, R83, RZ, !P0 ;  /* 0x000000ff53197207 */ /* 0x000fc80004000000 */
[----:B------:R-:W-:-:S13]  /*5440*/  ISETP.NE.AND P0, PT, R25, -0x1, PT ;  /* 0xffffffff1900780c */ /* 0x000fda0003f05270 */
[----:B-1----:R-:W-:Y:S05]  /*5450*/  @!P0 BRA `(.L_x_127) ;  /* 0x0000000000148947 */ /* 0x002fea0003800000 */
.L_x_128:
[----:B------:R-:W2:Y:S04]  /*5460*/  LDG.E.STRONG.GPU R22, desc[UR14][R20.64] ;  /* 0x0000000e14167981 */ /* 0x000ea8000c1ef900 */
[----:B--2---:R-:W-:Y:S01]  /*5470*/  CCTL.IVALL ;  /* 0x00000000ff00798f */ /* 0x004fe20002000000 */
[----:B------:R-:W-:Y:S05]  /*5480*/  YIELD ;  /* 0x0000000000007946 */ /* 0x000fea0003800000 */
[----:B------:R-:W-:-:S13]  /*5490*/  ISETP.NE.AND P0, PT, R22, R25, PT ;  /* 0x000000191600720c */ /* 0x000fda0003f05270 */
[----:B------:R-:W-:Y:S05]  /*54a0*/  @P0 BRA `(.L_x_128) ;  /* 0xfffffffc00ec0947 */ /* 0x000fea000383ffff */
.L_x_127:
        /* <DEDUP_REMOVED lines=17> */
.L_x_132:
        /* <DEDUP_REMOVED lines=115> */
.L_x_131:
        /* <DEDUP_REMOVED lines=61> */
.L_x_133:
[----:B------:R-:W-:-:S13]  /*60c0*/  ISETP.NE.OR P0, PT, R42, RZ, P0 ;  /* 0x000000ff2a00720c */ /* 0x000fda0000705670 */
[----:B------:R-:W-:Y:S05]  /*60d0*/  @!P0 BRA `(.L_x_129) ;  /* 0x00000000007c8947 */ /* 0x000fea0003800000 */
.L_x_130:
        /* <DEDUP_REMOVED lines=31> */
.L_x_129:
        /* <DEDUP_REMOVED lines=11> */
.L_x_135:
[----:B------:R-:W-:Y:S05]  /*6380*/  BSYNC B0 ;  /* 0x0000000000007941 */ /* 0x000fea0003800000 */
.L_x_134:
        /* <DEDUP_REMOVED lines=16> */
.L_x_126:
[----:B------:R-:W0:Y:S01]  /*6490*/  S2UR UR12, SR_CgaCtaId ;  /* 0x00000000000c79c3 */ /* 0x000e220000008800 */
[----:B------:R-:W-:Y:S01]  /*64a0*/  UMOV UR11, 0x400 ;  /* 0x00000400000b7882 */ /* 0x000fe20000000000 */
[----:B------:R-:W-:Y:S01]  /*64b0*/  SHF.L.U32 R66, R66, 0x10, RZ ;  /* 0x0000001042427819 */ /* 0x000fe200000006ff */
[----:B------:R-:W-:Y:S01]  /*64c0*/  ULDC.64 UR20, c[0x0][0x290] ;  /* 0x0000a40000147ab9 */ /* 0x000fe20000000a00 */
[----:B------:R-:W-:Y:S02]  /*64d0*/  SHF.L.U32 R28, R28, 0x10, RZ ;  /* 0x000000101c1c7819 */ /* 0x000fe400000006ff */
[----:B------:R-:W-:Y:S01]  /*64e0*/  ISETP.GE.U32.AND P0, PT, R73, UR20, PT ;  /* 0x0000001449007c0c */ /* 0x000fe2000bf06070 */
[----:B------:R-:W-:Y:S01]  /*64f0*/  FADD.FTZ R66, R66, -UR13 ;  /* 0x8000000d42427e21 */ /* 0x000fe20008010000 */
[----:B------:R-:W-:Y:S01]  /*6500*/  SHF.L.U32 R65, R65, 0x10, RZ ;  /* 0x0000001041417819 */ /* 0x000fe200000006ff */
[----:B------:R-:W-:Y:S01]  /*6510*/  FADD.FTZ R28, R28, -UR13 ;  /* 0x8000000d1c1c7e21 */ /* 0x000fe20008010000 */
[----:B------:R-:W-:Y:S01]  /*6520*/  ISETP.GE.AND.EX P0, PT, R5, UR21, PT, P0 ;  /* 0x0000001505007c0c */ /* 0x000fe2000bf06300 */
[----:B------:R-:W-:Y:S01]  /*6530*/  FMUL.FTZ R43, R66, UR18 ;  /* 0x00000012422b7c20 */ /* 0x000fe20008410000 */
[----:B------:R-:W-:Y:S01]  /*6540*/  SHF.L.U32 R67, R67, 0x10, RZ ;  /* 0x0000001043437819 */ /* 0x000fe200000006ff */
[----:B------:R-:W-:Y:S01]  /*6550*/  FMUL.FTZ R42, R28, UR18 ;  /* 0x000000121c2a7c20 */ /* 0x000fe20008410000 */
[----:B0-----:R-:W-:-:S03]  /*6560*/  ULEA UR11, UR12, UR11, 0x18 ;  /* 0x0000000b0c0b7291 */ /* 0x001fc6000f8ec03f */
[----:B------:R-:W-:-:S06]  /*6570*/  ULDC UR12, c[0x0][0x2bc] ;  /* 0x0000af00000c7ab9 */ /* 0x000fcc0000000800 */
[----:B------:R-:W-:Y:S01]  /*6580*/  @!P2 STS.64 [UR11+0xc0], R48 ;  /* 0x0000c030ff00a988 */ /* 0x000fe20008000a0b */
[----:B------:R-:W-:Y:S06]  /*6590*/  BAR.SYNC.DEFER_BLOCKING 0x0 ;  /* 0x0000000000007b1d */ /* 0x000fec0000010000 */
[----:B------:R-:W0:Y:S02]  /*65a0*/  LDS.64 R20, [UR11+0xc0] ;  /* 0x0000c00bff147984 */ /* 0x000e240008000a00 */
[----:B0-----:R-:W-:Y:S01]  /*65b0*/  FMUL.FTZ R20, R20, UR12 ;  /* 0x0000000c14147c20 */ /* 0x001fe20008410000 */
[----:B-1----:R-:W-:-:S04]  /*65c0*/  FMUL.FTZ R24, R21, UR12 ;  /* 0x0000000c15187c20 */ /* 0x002fc80008410000 */
[----:B------:R-:W-:Y:S02]  /*65d0*/  R2UR UR11, R20 ;  /* 0x00000000140b72ca */ /* 0x000fe400000e0000 */
[----:B------:R-:W-:Y:S01]  /*65e0*/  SHF.L.U32 R20, R39, 0x10, RZ ;  /* 0x0000001027147819 */ /* 0x000fe200000006ff */
[----:B------:R-:W-:-:S12]  /*65f0*/  @!P5 BRA `(.L_x_136) ;  /* 0x000000000048d947 */ /* 0x000fd80003800000 */
        /* <DEDUP_REMOVED lines=18> */
.L_x_136:
[----:B------:R-:W-:Y:S04]  /*6720*/  BSSY B0, `(.L_x_137) ;  /* 0x0000014000007945 */ /* 0x000fe80003800000 */
[----:B------:R-:W-:Y:S05]  /*6730*/  @!P1 BRA `(.L_x_138) ;  /* 0x0000000000489947 */ /* 0x000fea0003800000 */
[--C-:B------:R-:W-:Y:S01]  /*6740*/  FFMA.FTZ R21, R42, UR11, R24.reuse ;  /* 0x0000000b2a157c23 */ /* 0x100fe20008010018 */
[----:B------:R-:W-:Y:S01]  /*6750*/  ULDC.64 UR22, c[0x0][0x288] ;  /* 0x0000a20000167ab9 */ /* 0x000fe20000000a00 */
[----:B------:R-:W-:Y:S01]  /*6760*/  FFMA.FTZ R22, R43, UR11, R24 ;  /* 0x0000000b2b167c23 */ /* 0x000fe20008010018 */
[----:B------:R-:W-:Y:S02]  /*6770*/  IMAD R23, R3, UR22, RZ ;  /* 0x0000001603177c24 */ /* 0x000fe4000f8e02ff */
[----:B------:R-:W-:Y:S01]  /*6780*/  FFMA.FTZ R25, R20, R17, -R21 ;  /* 0x0000001114197223 */ /* 0x000fe20000010815 */
[----:B------:R-:W-:Y:S01]  /*6790*/  MOV R20, R86 ;  /* 0x0000005600147202 */ /* 0x000fe20000000f00 */
[----:B------:R-:W-:Y:S01]  /*67a0*/  FFMA.FTZ R22, R65, R16, -R22 ;  /* 0x0000001041167223 */ /* 0x000fe20000010816 */
[----:B------:R-:W-:Y:S01]  /*67b0*/  MOV R21, R89 ;  /* 0x0000005900157202 */ /* 0x000fe20000000f00 */
[----:B------:R-:W-:Y:S02]  /*67c0*/  IMAD R23, R74, UR23, R23 ;  /* 0x000000174a177c24 */ /* 0x000fe4000f8e0217 */
[----:B------:R-:W-:Y:S01]  /*67d0*/  FMUL.FTZ R25, R25, UR18 ;  /* 0x0000001219197c20 */ /* 0x000fe20008410000 */
[----:B------:R-:W-:Y:S01]  /*67e0*/  FMUL.FTZ R26, R22, UR18 ;  /* 0x00000012161a7c20 */ /* 0x000fe20008410000 */
[----:B------:R-:W-:Y:S01]  /*67f0*/  IMAD.WIDE.U32 R20, R74, UR22, R20 ;  /* 0x000000164a147c25 */ /* 0x000fe2000f8e0014 */
[----:B------:R-:W-:-:S03]  /*6800*/  ULDC.64 UR22, c[0x0][0x210] ;  /* 0x0000840000167ab9 */ /* 0x000fc60000000a00 */
[----:B------:R-:W-:Y:S02]  /*6810*/  F2FP.BF16.F32.PACK_AB R25, R25, R26 ;  /* 0x0000001a1919723e */ /* 0x000fe400000010ff */
[----:B------:R-:W-:Y:S02]  /*6820*/  LEA R22, P2, R20, UR22, 0x1 ;  /* 0x0000001614167c11 */ /* 0x000fe4000f8408ff */
[----:B------:R-:W-:-:S04]  /*6830*/  IADD3 R23, R21, R23, RZ ;  /* 0x0000001715177210 */ /* 0x000fc80007ffe0ff */
[----:B------:R-:W-:-:S05]  /*6840*/  LEA.HI.X R23, R20, UR23, R23, 0x1, P2 ;  /* 0x0000001714177c11 */ /* 0x000fca00090f0c17 */
[----:B------:R0:W-:Y:S02]  /*6850*/  STG.E desc[UR14][R22.64], R25 ;  /* 0x0000001916007986 */ /* 0x0001e4000c10190e */
.L_x_138:
[----:B------:R-:W-:Y:S05]  /*6860*/  BSYNC B0 ;  /* 0x0000000000007941 */ /* 0x000fea0003800000 */
.L_x_137:
[----:B------:R-:W-:Y:S01]  /*6870*/  SHF.L.U32 R38, R38, 0x10, RZ ;  /* 0x0000001026267819 */ /* 0x000fe200000006ff */
[----:B------:R-:W-:Y:S01]  /*6880*/  FADD.FTZ R67, R67, -UR13 ;  /* 0x8000000d43437e21 */ /* 0x000fe20008010000 */
[----:B------:R-:W-:Y:S02]  /*6890*/  SHF.L.U32 R21, R64, 0x10, RZ ;  /* 0x0000001040157819 */ /* 0x000fe400000006ff */
[----:B------:R-:W-:Y:S01]  /*68a0*/  ISETP.GT.U32.OR P0, PT, R75, 0x27f, P0 ;  /* 0x0000027f4b00780c */ /* 0x000fe20000704470 */
[----:B------:R-:W-:Y:S01]  /*68b0*/  FADD.FTZ R38, R38, -UR13 ;  /* 0x8000000d26267e21 */ /* 0x000fe20008010000 */
[----:B------:R-:W-:Y:S01]  /*68c0*/  SHF.L.U32 R20, R37, 0x10, RZ ;  /* 0x0000001025147819 */ /* 0x000fe200000006ff */
[----:B------:R-:W-:Y:S01]  /*68d0*/  FMUL.FTZ R67, R67, UR18 ;  /* 0x0000001243437c20 */ /* 0x000fe20008410000 */
[----:B------:R-:W-:Y:S01]  /*68e0*/  SHF.L.U32 R62, R62, 0x10, RZ ;  /* 0x000000103e3e7819 */ /* 0x000fe200000006ff */
[----:B------:R-:W-:Y:S01]  /*68f0*/  FMUL.FTZ R40, R38, UR18 ;  /* 0x0000001226287c20 */ /* 0x000fe20008410000 */
[----:B------:R-:W-:Y:S01]  /*6900*/  SHF.L.U32 R36, R36, 0x10, RZ ;  /* 0x0000001024247819 */ /* 0x000fe200000006ff */
[----:B------:R-:W-:Y:S06]  /*6910*/  @!P5 BRA `(.L_x_139) ;  /* 0x000000000048d947 */ /* 0x000fec0003800000 */
[----:B0-----:R-:W-:Y:S01]  /*6920*/  FFMA.FTZ R22, R67, R16, R18 ;  /* 0x0000001043167223 */ /* 0x001fe20000010012 */
        /* <DEDUP_REMOVED lines=17> */
.L_x_139:
[----:B------:R-:W-:Y:S04]  /*6a40*/  BSSY B0, `(.L_x_140) ;  /* 0x0000014000007945 */ /* 0x000fe80003800000 */
[----:B------:R-:W-:Y:S05]  /*6a50*/  @P0 BRA `(.L_x_141) ;  /* 0x0000000000480947 */ /* 0x000fea0003800000 */
[--C-:B0-----:R-:W-:Y:S01]  /*6a60*/  FFMA.FTZ R22, R67, UR11, R24.reuse ;  /* 0x0000000b43167c23 */ /* 0x101fe20008010018 */
[----:B------:R-:W-:Y:S01]  /*6a70*/  FFMA.FTZ R23, R40, UR11, R24 ;  /* 0x0000000b28177c23 */ /* 0x000fe20008010018 */
[----:B------:R-:W-:Y:S02]  /*6a80*/  ULDC.64 UR22, c[0x0][0x288] ;  /* 0x0000a20000167ab9 */ /* 0x000fe40000000a00 */
[----:B------:R-:W-:Y:S02]  /*6a90*/  IMAD R26, R5, UR22, RZ ;  /* 0x00000016051a7c24 */ /* 0x000fe4000f8e02ff */
[----:B------:R-:W-:Y:S01]  /*6aa0*/  FFMA.FTZ R22, R21, R16, -R22 ;  /* 0x0000001015167223 */ /* 0x000fe20000010816 */
[----:B------:R-:W-:Y:S01]  /*6ab0*/  FFMA.FTZ R5, R20, R17, -R23 ;  /* 0x0000001114057223 */ /* 0x000fe20000010817 */
[----:B------:R-:W-:Y:S01]  /*6ac0*/  MOV R20, R86 ;  /* 0x0000005600147202 */ /* 0x000fe20000000f00 */
[----:B------:R-:W-:Y:S01]  /*6ad0*/  IMAD R23, R73, UR23, R26 ;  /* 0x0000001749177c24 */ /* 0x000fe2000f8e021a */
[----:B------:R-:W-:Y:S01]  /*6ae0*/  MOV R21, R89 ;  /* 0x0000005900157202 */ /* 0x000fe20000000f00 */
        /* <DEDUP_REMOVED lines=9> */
.L_x_141:
[----:B------:R-:W-:Y:S05]  /*6b80*/  BSYNC B0 ;  /* 0x0000000000007941 */ /* 0x000fea0003800000 */
.L_x_140:
[----:B------:R-:W-:Y:S01]  /*6b90*/  ISETP.GE.U32.AND P4, PT, R72, UR20, PT ;  /* 0x0000001448007c0c */ /* 0x000fe2000bf86070 */
[----:B------:R-:W-:Y:S01]  /*6ba0*/  FADD.FTZ R62, R62, -UR13 ;  /* 0x8000000d3e3e7e21 */ /* 0x000fe20008010000 */
[----:B------:R-:W-:Y:S01]  /*6bb0*/  ISETP.GE.U32.AND P2, PT, R71, UR20, PT ;  /* 0x0000001447007c0c */ /* 0x000fe2000bf46070 */
[----:B------:R-:W-:Y:S01]  /*6bc0*/  FADD.FTZ R36, R36, -UR13 ;  /* 0x8000000d24247e21 */ /* 0x000fe20008010000 */
[----:B------:R-:W-:Y:S02]  /*6bd0*/  ISETP.GE.U32.AND P3, PT, R70, UR20, PT ;  /* 0x0000001446007c0c */ /* 0x000fe4000bf66070 */
[----:B------:R-:W-:Y:S01]  /*6be0*/  ISETP.GE.AND.EX P4, PT, R7, UR21, PT, P4 ;  /* 0x0000001507007c0c */ /* 0x000fe2000bf86340 */
[----:B------:R-:W-:Y:S01]  /*6bf0*/  FMUL.FTZ R38, R36, UR18 ;  /* 0x0000001224267c20 */ /* 0x000fe20008410000 */
[----:B------:R-:W-:Y:S02]  /*6c00*/  ISETP.GE.AND.EX P2, PT, R9, UR21, PT, P2 ;  /* 0x0000001509007c0c */ /* 0x000fe4000bf46320 */
[----:B------:R-:W-:Y:S01]  /*6c10*/  SHF.L.U32 R20, R35, 0x10, RZ ;  /* 0x0000001023147819 */ /* 0x000fe200000006ff */
[----:B------:R-:W-:Y:S01]  /*6c20*/  FMUL.FTZ R35, R62, UR18 ;  /* 0x000000123e237c20 */ /* 0x000fe20008410000 */
[----:B------:R-:W-:-:S02]  /*6c30*/  SHF.L.U32 R61, R61, 0x10, RZ ;  /* 0x000000103d3d7819 */ /* 0x000fc400000006ff */
[----:B------:R-:W-:Y:S02]  /*6c40*/  ISETP.GE.U32.AND P0, PT, R69, UR20, PT ;  /* 0x0000001445007c0c */ /* 0x000fe4000bf06070 */
[----:B------:R-:W-:Y:S02]  /*6c50*/  ISETP.GE.AND.EX P3, PT, R13, UR21, PT, P3 ;  /* 0x000000150d007c0c */ /* 0x000fe4000bf66330 */
[C---:B------:R-:W-:Y:S02]  /*6c60*/  ISETP.GT.U32.OR P4, PT, R75.reuse, 0x27f, P4 ;  /* 0x0000027f4b00780c */ /* 0x040fe40002784470 */
[----:B------:R-:W-:Y:S02]  /*6c70*/  ISETP.GT.U32.OR P2, PT, R75, 0x27f, P2 ;  /* 0x0000027f4b00780c */ /* 0x000fe40001744470 */
[----:B------:R-:W-:Y:S02]  /*6c80*/  SHF.L.U32 R63, R63, 0x10, RZ ;  /* 0x000000103f3f7819 */ /* 0x000fe400000006ff */
[----:B------:R-:W-:Y:S01]  /*6c90*/  SHF.L.U32 R34, R34, 0x10, RZ ;  /* 0x0000001022227819 */ /* 0x000fe200000006ff */
[----:B------:R-:W-:Y:S08]  /*6ca0*/  @!P5 BRA `(.L_x_142) ;  /* 0x000000000048d947 */ /* 0x000ff00003800000 */
[----:B------:R-:W-:Y:S01]  /*6cb0*/  FFMA.FTZ R21, R38, R17, R19 ;  /* 0x0000001126157223 */ /* 0x000fe20000010013 */
[----:B-1----:R-:W-:-:S03]  /*6cc0*/  FFMA.FTZ R5, R35, R16, R18 ;  /* 0x0000001023057223 */ /* 0x002fc60000010012 */
[----:B0-----:R-:W-:Y:S01]  /*6cd0*/  FMUL.FTZ R25, R21, -1.4426950216293334961 ;  /* 0xbfb8aa3b15197820 */ /* 0x001fe20000410000 */
        /* <DEDUP_REMOVED lines=15> */
.L_x_142:
[----:B------:R-:W-:Y:S04]  /*6dd0*/  BSSY B0, `(.L_x_143) ;  /* 0x0000014000007945 */ /* 0x000fe80003800000 */
[----:B------:R-:W-:Y:S05]  /*6de0*/  @P4 BRA `(.L_x_144) ;  /* 0x0000000000484947 */ /* 0x000fea0003800000 */
[--C-:B-1----:R-:W-:Y:S01]  /*6df0*/  FFMA.FTZ R5, R38, UR11, R24.reuse ;  /* 0x0000000b26057c23 */ /* 0x102fe20008010018 */
[----:B------:R-:W-:Y:S01]  /*6e00*/  ULDC.64 UR22, c[0x0][0x288] ;  /* 0x0000a20000167ab9 */ /* 0x000fe20000000a00 */
[----:B------:R-:W-:Y:S01]  /*6e10*/  MOV R21, R89 ;  /* 0x0000005900157202 */ /* 0x000fe20000000f00 */
[----:B0-----:R-:W-:Y:S01]  /*6e20*/  FFMA.FTZ R22, R35, UR11, R24 ;  /* 0x0000000b23167c23 */ /* 0x001fe20008010018 */
        /* <DEDUP_REMOVED lines=14> */
.L_x_144:
[----:B------:R-:W-:Y:S05]  /*6f10*/  BSYNC B0 ;  /* 0x0000000000007941 */ /* 0x000fea0003800000 */
.L_x_143:
[----:B------:R-:W-:Y:S01]  /*6f20*/  FADD.FTZ R63, R63, -UR13 ;  /* 0x8000000d3f3f7e21 */ /* 0x000fe20008010000 */
[----:B------:R-:W-:Y:S01]  /*6f30*/  FADD.FTZ R34, R34, -UR13 ;  /* 0x8000000d22227e21 */ /* 0x000fe20008010000 */
[----:B-12---:R-:W-:Y:S02]  /*6f40*/  SHF.L.U32 R5, R76, 0x10, RZ ;  /* 0x000000104c057819 */ /* 0x006fe400000006ff */
[----:B------:R-:W-:Y:S01]  /*6f50*/  SHF.L.U32 R20, R33, 0x10, RZ ;  /* 0x0000001021147819 */ /* 0x000fe200000006ff */
[----:B------:R-:W-:Y:S01]  /*6f60*/  FMUL.FTZ R63, R63, UR18 ;  /* 0x000000123f3f7c20 */ /* 0x000fe20008410000 */
[----:B------:R-:W-:Y:S01]  /*6f70*/  FMUL.FTZ R36, R34, UR18 ;  /* 0x0000001222247c20 */ /* 0x000fe20008410000 */
[----:B------:R-:W-:Y:S06]  /*6f80*/  @!P5 BRA `(.L_x_145) ;  /* 0x000000000048d947 */ /* 0x000fec0003800000 */
[----:B------:R-:W-:Y:S01]  /*6f90*/  FFMA.FTZ R21, R36, R17, R19 ;  /* 0x0000001124157223 */ /* 0x000fe20000010013 */
[----:B------:R-:W-:-:S03]  /*6fa0*/  FFMA.FTZ R7, R63, R16, R18 ;  /* 0x000000103f077223 */ /* 0x000fc60000010012 */
        /* <DEDUP_REMOVED lines=16> */
.L_x_145:
[----:B------:R-:W-:Y:S04]  /*70b0*/  BSSY B0, `(.L_x_146) ;  /* 0x0000014000007945 */ /* 0x000fe80003800000 */
[----:B------:R-:W-:Y:S05]  /*70c0*/  @P2 BRA `(.L_x_147) ;  /* 0x0000000000482947 */ /* 0x000fea0003800000 */
[--C-:B0-----:R-:W-:Y:S01]  /*70d0*/  FFMA.FTZ R22, R63, UR11, R24.reuse ;  /* 0x0000000b3f167c23 */ /* 0x101fe20008010018 */
[----:B------:R-:W-:Y:S01]  /*70e0*/  FFMA.FTZ R7, R36, UR11, R24 ;  /* 0x0000000b24077c23 */ /* 0x000fe20008010018 */
[----:B------:R-:W-:Y:S01]  /*70f0*/  ULDC.64 UR22, c[0x0][0x288] ;  /* 0x0000a20000167ab9 */ /* 0x000fe20000000a00 */
[----:B------:R-:W-:Y:S01]  /*7100*/  MOV R21, R89 ;  /* 0x0000005900157202 */ /* 0x000fe20000000f00 */
[----:B------:R-:W-:Y:S01]  /*7110*/  FFMA.FTZ R22, R5, R16, -R22 ;  /* 0x0000001005167223 */ /* 0x000fe20000010816 */
[----:B------:R-:W-:Y:S01]  /*7120*/  FFMA.FTZ R5, R20, R17, -R7 ;  /* 0x0000001114057223 */ /* 0x000fe20000010807 */
[----:B------:R-:W-:Y:S01]  /*7130*/  MOV R20, R86 ;  /* 0x0000005600147202 */ /* 0x000fe20000000f00 */
[----:B------:R-:W-:Y:S02]  /*7140*/  IMAD R26, R9, UR22, RZ ;  /* 0x00000016091a7c24 */ /* 0x000fe4000f8e02ff */
[----:B------:R-:W-:Y:S02]  /*7150*/  FMUL.FTZ R5, R5, UR18 ;  /* 0x0000001205057c20 */ /* 0x000fe40008410000 */
[----:B------:R-:W-:-:S04]  /*7160*/  IMAD.WIDE.U32 R20, R71, UR22, R20 ;  /* 0x0000001647147c25 */ /* 0x000fc8000f8e0014 */
[----:B------:R-:W-:Y:S01]  /*7170*/  IMAD R7, R71, UR23, R26 ;  /* 0x0000001747077c24 */ /* 0x000fe2000f8e021a */
[----:B------:R-:W-:Y:S01]  /*7180*/  ULDC.64 UR22, c[0x0][0x210] ;  /* 0x0000840000167ab9 */ /* 0x000fe20000000a00 */
[----:B------:R-:W-:Y:S01]  /*7190*/  FMUL.FTZ R26, R22, UR18 ;  /* 0x00000012161a7c20 */ /* 0x000fe20008410000 */
[C---:B------:R-:W-:Y:S02]  /*71a0*/  LEA R22, P2, R20.reuse, UR22, 0x1 ;  /* 0x0000001614167c11 */ /* 0x040fe4000f8408ff */
[----:B------:R-:W-:Y:S02]  /*71b0*/  IADD3 R7, R21, R7, RZ ;  /* 0x0000000715077210 */ /* 0x000fe40007ffe0ff */
[----:B------:R-:W-:Y:S02]  /*71c0*/  F2FP.BF16.F32.PACK_AB R5, R5, R26 ;  /* 0x0000001a0505723e */ /* 0x000fe400000010ff */
[----:B------:R-:W-:-:S05]  /*71d0*/  LEA.HI.X R23, R20, UR23, R7, 0x1, P2 ;  /* 0x0000001714177c11 */ /* 0x000fca00090f0c07 */
[----:B------:R1:W-:Y:S02]  /*71e0*/  STG.E desc[UR14][R22.64], R5 ;  /* 0x0000000516007986 */ /* 0x0003e4000c10190e */
.L_x_147:
[----:B------:R-:W-:Y:S05]  /*71f0*/  BSYNC B0 ;  /* 0x0000000000007941 */ /* 0x000fea0003800000 */
.L_x_146:
[----:B------:R-:W-:Y:S02]  /*7200*/  SHF.L.U32 R77, R77, 0x10, RZ ;  /* 0x000000104d4d7819 */ /* 0x000fe400000006ff */
[----:B------:R-:W-:Y:S02]  /*7210*/  SHF.L.U32 R32, R32, 0x10, RZ ;  /* 0x0000001020207819 */ /* 0x000fe400000006ff */
[----:B------:R-:W-:Y:S01]  /*7220*/  ISETP.GE.AND.EX P0, PT, R15, UR21, PT, P0 ;  /* 0x000000150f007c0c */ /* 0x000fe2000bf06300 */
[----:B------:R-:W-:Y:S01]  /*7230*/  FADD.FTZ R77, R77, -UR13 ;  /* 0x8000000d4d4d7e21 */ /* 0x000fe20008010000 */
[----:B------:R-:W-:Y:S01]  /*7240*/  ISETP.GT.U32.OR P3, PT, R75, 0x27f, P3 ;  /* 0x0000027f4b00780c */ /* 0x000fe20001f64470 */
[----:B------:R-:W-:Y:S01]  /*7250*/  FADD.FTZ R32, R32, -UR13 ;  /* 0x8000000d20207e21 */ /* 0x000fe20008010000 */
[----:B-1----:R-:W-:Y:S01]  /*7260*/  SHF.L.U32 R5, R78, 0x10, RZ ;  /* 0x000000104e057819 */ /* 0x002fe200000006ff */
[----:B------:R-:W-:Y:S01]  /*7270*/  FMUL.FTZ R77, R77, UR18 ;  /* 0x000000124d4d7c20 */ /* 0x000fe20008410000 */
[----:B------:R-:W-:Y:S01]  /*7280*/  SHF.L.U32 R20, R31, 0x10, RZ ;  /* 0x000000101f147819 */ /* 0x000fe200000006ff */
[----:B------:R-:W-:Y:S01]  /*7290*/  FMUL.FTZ R32, R32, UR18 ;  /* 0x0000001220207c20 */ /* 0x000fe20008410000 */
[----:B------:R-:W-:Y:S01]  /*72a0*/  SHF.L.U32 R79, R79, 0x10, RZ ;  /* 0x000000104f4f7819 */ /* 0x000fe200000006ff */
[----:B------:R-:W-:Y:S06]  /*72b0*/  @!P5 BRA `(.L_x_148) ;  /* 0x000000000048d947 */ /* 0x000fec0003800000 */
[----:B------:R-:W-:Y:S01]  /*72c0*/  FFMA.FTZ R7, R77, R16, R18 ;  /* 0x000000104d077223 */ /* 0x000fe20000010012 */
[----:B------:R-:W-:-:S03]  /*72d0*/  FFMA.FTZ R9, R32, R17, R19 ;  /* 0x0000001120097223 */ /* 0x000fc60000010013 */
[----:B------:R-:W-:Y:S01]  /*72e0*/  FMUL.FTZ R21, R7, -1.4426950216293334961 ;  /* 0xbfb8aa3b07157820 */ /* 0x000fe20000410000 */
[----:B0-----:R-:W-:-:S05]  /*72f0*/  FMUL.FTZ R23, R9, -1.4426950216293334961 ;  /* 0xbfb8aa3b09177820 */ /* 0x001fca0000410000 */
        /* <DEDUP_REMOVED lines=14> */
.L_x_148:
        /* <DEDUP_REMOVED lines=10> */
[----:B------:R-:W-:Y:S01]  /*7480*/  FMUL.FTZ R26, R22, UR18 ;  /* 0x00000012161a7c20 */ /* 0x000fe20008410000 */
[----:B------:R-:W-:Y:S01]  /*7490*/  FMUL.FTZ R5, R5, UR18 ;  /* 0x0000001205057c20 */ /* 0x000fe20008410000 */
[----:B------:R-:W-:-:S04]  /*74a0*/  IMAD.WIDE.U32 R20, R70, UR22, R20 ;  /* 0x0000001646147c25 */ /* 0x000fc8000f8e0014 */
[----:B------:R-:W-:Y:S01]  /*74b0*/  F2FP.BF16.F32.PACK_AB R5, R5, R26 ;  /* 0x0000001a0505723e */ /* 0x000fe200000010ff */
[----:B------:R-:W-:Y:S01]  /*74c0*/  IMAD R13, R70, UR23, R13 ;  /* 0x00000017460d7c24 */ /* 0x000fe2000f8e020d */
[----:B------:R-:W-:Y:S02]  /*74d0*/  ULDC.64 UR22, c[0x0][0x210] ;  /* 0x0000840000167ab9 */ /* 0x000fe40000000a00 */
[----:B------:R-:W-:Y:S02]  /*74e0*/  LEA R22, P2, R20, UR22, 0x1 ;  /* 0x0000001614167c11 */ /* 0x000fe4000f8408ff */
[----:B------:R-:W-:-:S04]  /*74f0*/  IADD3 R13, R21, R13, RZ ;  /* 0x0000000d150d7210 */ /* 0x000fc80007ffe0ff */
[----:B------:R-:W-:-:S05]  /*7500*/  LEA.HI.X R23, R20, UR23, R13, 0x1, P2 ;  /* 0x0000001714177c11 */ /* 0x000fca00090f0c0d */
[----:B------:R1:W-:Y:S02]  /*7510*/  STG.E desc[UR14][R22.64], R5 ;  /* 0x0000000516007986 */ /* 0x0003e4000c10190e */
.L_x_150:
[----:B------:R-:W-:Y:S05]  /*7520*/  BSYNC B0 ;  /* 0x0000000000007941 */ /* 0x000fea0003800000 */
.L_x_149:
[----:B------:R-:W-:Y:S01]  /*7530*/  SHF.L.U32 R30, R30, 0x10, RZ ;  /* 0x000000101e1e7819 */ /* 0x000fe200000006ff */
[----:B------:R-:W-:Y:S01]  /*7540*/  FADD.FTZ R79, R79, -UR13 ;  /* 0x8000000d4f4f7e21 */ /* 0x000fe20008010000 */
[----:B------:R-:W-:Y:S02]  /*7550*/  ISETP.GE.U32.AND P2, PT, R68, UR20, PT ;  /* 0x0000001444007c0c */ /* 0x000fe4000bf46070 */
[----:B------:R-:W-:Y:S01]  /*7560*/  ISETP.GT.U32.OR P0, PT, R75, 0x27f, P0 ;  /* 0x0000027f4b00780c */ /* 0x000fe20000704470 */
[----:B------:R-:W-:Y:S01]  /*7570*/  FADD.FTZ R30, R30, -UR13 ;  /* 0x8000000d1e1e7e21 */ /* 0x000fe20008010000 */
[----:B------:R-:W-:Y:S01]  /*7580*/  SHF.L.U32 R7, R80, 0x10, RZ ;  /* 0x0000001050077819 */ /* 0x000fe200000006ff */
[----:B------:R-:W-:Y:S01]  /*7590*/  FMUL.FTZ R79, R79, UR18 ;  /* 0x000000124f4f7c20 */ /* 0x000fe20008410000 */
[----:B------:R-:W-:Y:S01]  /*75a0*/  SHF.L.U32 R20, R29, 0x10, RZ ;  /* 0x000000101d147819 */ /* 0x000fe200000006ff */
[----:B------:R-:W-:Y:S01]  /*75b0*/  FMUL.FTZ R30, R30, UR18 ;  /* 0x000000121e1e7c20 */ /* 0x000fe20008410000 */
[----:B-1----:R-:W-:Y:S01]  /*75c0*/  SHF.R.S32.HI R5, RZ, 0x1f, R68 ;  /* 0x0000001fff057819 */ /* 0x002fe20000011444 */
        /* <DEDUP_REMOVED lines=19> */
.L_x_151:
[----:B------:R-:W-:Y:S04]  /*7700*/  BSSY B0, `(.L_x_152) ;  /* 0x0000014000007945 */ /* 0x000fe80003800000 */
[----:B------:R-:W-:Y:S05]  /*7710*/  @P0 BRA `(.L_x_153) ;  /* 0x0000000000480947 */ /* 0x000fea0003800000 */
[--C-:B------:R-:W-:Y:S01]  /*7720*/  FFMA.FTZ R9, R30, UR11, R24.reuse ;  /* 0x0000000b1e097c23 */ /* 0x100fe20008010018 */
[----:B------:R-:W-:Y:S01]  /*7730*/  ULDC.64 UR22, c[0x0][0x288] ;  /* 0x0000a20000167ab9 */ /* 0x000fe20000000a00 */
[----:B0-----:R-:W-:Y:S01]  /*7740*/  FFMA.FTZ R22, R79, UR11, R24 ;  /* 0x0000000b4f167c23 */ /* 0x001fe20008010018 */
[----:B------:R-:W-:Y:S01]  /*7750*/  MOV R21, R89 ;  /* 0x0000005900157202 */ /* 0x000fe20000000f00 */
[----:B------:R-:W-:Y:S01]  /*7760*/  FFMA.FTZ R9, R20, R17, -R9 ;  /* 0x0000001114097223 */ /* 0x000fe20000010809 */
[----:B------:R-:W-:Y:S01]  /*7770*/  MOV R20, R86 ;  /* 0x0000005600147202 */ /* 0x000fe20000000f00 */
[----:B------:R-:W-:Y:S02]  /*7780*/  IMAD R26, R15, UR22, RZ ;  /* 0x000000160f1a7c24 */ /* 0x000fe4000f8e02ff */
[----:B------:R-:W-:Y:S02]  /*7790*/  FFMA.FTZ R7, R7, R16, -R22 ;  /* 0x0000001007077223 */ /* 0x000fe40000010816 */
[----:B------:R-:W-:-:S04]  /*77a0*/  IMAD.WIDE.U32 R22, R69, UR22, R20 ;  /* 0x0000001645167c25 */ /* 0x000fc8000f8e0014 */
[----:B------:R-:W-:Y:S01]  /*77b0*/  IMAD R13, R69, UR23, R26 ;  /* 0x00000017450d7c24 */ /* 0x000fe2000f8e021a */
[----:B------:R-:W-:Y:S01]  /*77c0*/  ULDC.64 UR22, c[0x0][0x210] ;  /* 0x0000840000167ab9 */ /* 0x000fe20000000a00 */
[----:B------:R-:W-:Y:S01]  /*77d0*/  FMUL.FTZ R26, R7, UR18 ;  /* 0x00000012071a7c20 */ /* 0x000fe20008410000 */
[----:B------:R-:W-:Y:S01]  /*77e0*/  FMUL.FTZ R7, R9, UR18 ;  /* 0x0000001209077c20 */ /* 0x000fe20008410000 */
[C---:B------:R-:W-:Y:S02]  /*77f0*/  LEA R20, P0, R22.reuse, UR22, 0x1 ;  /* 0x0000001616147c11 */ /* 0x040fe4000f8008ff */
[----:B------:R-:W-:Y:S02]  /*7800*/  IADD3 R13, R23, R13, RZ ;  /* 0x0000000d170d7210 */ /* 0x000fe40007ffe0ff */
[----:B------:R-:W-:Y:S02]  /*7810*/  F2FP.BF16.F32.PACK_AB R7, R7, R26 ;  /* 0x0000001a0707723e */ /* 0x000fe400000010ff */
[----:B------:R-:W-:-:S05]  /*7820*/  LEA.HI.X R21, R22, UR23, R13, 0x1, P0 ;  /* 0x0000001716157c11 */ /* 0x000fca00080f0c0d */
[----:B------:R1:W-:Y:S02]  /*7830*/  STG.E desc[UR14][R20.64], R7 ;  /* 0x0000000714007986 */ /* 0x0003e4000c10190e */
.L_x_153:
[----:B------:R-:W-:Y:S05]  /*7840*/  BSYNC B0 ;  /* 0x0000000000007941 */ /* 0x000fea0003800000 */
.L_x_152:
[C---:B------:R-:W-:Y:S02]  /*7850*/  PRMT R9, R59.reuse, 0x7632, R9 ;  /* 0x000076323b097816 */ /* 0x040fe40000000009 */
[----:B------:R-:W-:Y:S02]  /*7860*/  SHF.L.U32 R59, R59, 0x10, RZ ;  /* 0x000000103b3b7819 */ /* 0x000fe400000006ff */
[----:B------:R-:W-:Y:S02]  /*7870*/  SHF.L.U32 R9, R9, 0x10, RZ ;  /* 0x0000001009097819 */ /* 0x000fe400000006ff */
[----:B-1----:R-:W-:Y:S01]  /*7880*/  IADD3 R7, R74, 0x70, RZ ;  /* 0x000000704a077810 */ /* 0x002fe20007ffe0ff */
[----:B------:R-:W-:Y:S01]  /*7890*/  FADD.FTZ R59, R59, -UR13 ;  /* 0x8000000d3b3b7e21 */ /* 0x000fe20008010000 */
[----:B------:R-:W-:Y:S01]  /*78a0*/  ISETP.GE.AND.EX P2, PT, R5, UR21, PT, P2 ;  /* 0x0000001505007c0c */ /* 0x000fe2000bf46320 */
[----:B------:R-:W-:Y:S01]  /*78b0*/  FADD.FTZ R13, R9, -UR13 ;  /* 0x8000000d090d7e21 */ /* 0x000fe20008010000 */
[----:B------:R-:W-:Y:S01]  /*78c0*/  PRMT R20, R58, 0x7632, R20 ;  /* 0x000076323a147816 */ /* 0x000fe20000000014 */
[----:B------:R-:W-:Y:S01]  /*78d0*/  FMUL.FTZ R59, R59, UR18 ;  /* 0x000000123b3b7c20 */ /* 0x000fe20008410000 */
[----:B------:R-:W-:Y:S01]  /*78e0*/  ISETP.GE.U32.AND P0, PT, R7, UR20, PT ;  /* 0x0000001407007c0c */ /* 0x000fe2000bf06070 */
[----:B------:R-:W-:Y:S01]  /*78f0*/  FMUL.FTZ R32, R13, UR18 ;  /* 0x000000120d207c20 */ /* 0x000fe20008410000 */
[----:B------:R-:W-:-:S02]  /*7900*/  ISETP.GT.U32.OR P2, PT, R75, 0x27f, P2 ;  /* 0x0000027f4b00780c */ /* 0x000fc40001744470 */
[----:B------:R-:W-:Y:S02]  /*7910*/  SHF.L.U32 R15, R58, 0x10, RZ ;  /* 0x000000103a0f7819 */ /* 0x000fe400000006ff */
[----:B------:R-:W-:Y:S02]  /*7920*/  SHF.L.U32 R20, R20, 0x10, RZ ;  /* 0x0000001014147819 */ /* 0x000fe400000006ff */
[----:B------:R-:W-:Y:S01]  /*7930*/  SHF.R.S32.HI R9, RZ, 0x1f, R7 ;  /* 0x0000001fff097819 */ /* 0x000fe20000011407 */
        /* <DEDUP_REMOVED lines=19> */
.L_x_154:
[----:B------:R-:W-:Y:S04]  /*7a70*/  BSSY B0, `(.L_x_155) ;  /* 0x0000014000007945 */ /* 0x000fe80003800000 */
[----:B------:R-:W-:Y:S05]  /*7a80*/  @P2 BRA `(.L_x_156) ;  /* 0x0000000000482947 */ /* 0x000fea0003800000 */
[--C-:B------:R-:W-:Y:S01]  /*7a90*/  FFMA.FTZ R13, R32, UR11, R24.reuse ;  /* 0x0000000b200d7c23 */ /* 0x100fe20008010018 */
[----:B------:R-:W-:Y:S01]  /*7aa0*/  ULDC.64 UR22, c[0x0][0x288] ;  /* 0x0000a20000167ab9 */ /* 0x000fe20000000a00 */
[----:B0-----:R-:W-:Y:S01]  /*7ab0*/  FFMA.FTZ R22, R59, UR11, R24 ;  /* 0x0000000b3b167c23 */ /* 0x001fe20008010018 */
[----:B------:R-:W-:Y:S02]  /*7ac0*/  IMAD R25, R5, UR22, RZ ;  /* 0x0000001605197c24 */ /* 0x000fe4000f8e02ff */
[----:B------:R-:W-:Y:S01]  /*7ad0*/  FFMA.FTZ R5, R20, R17, -R13 ;  /* 0x0000001114057223 */ /* 0x000fe2000001080d */
[----:B------:R-:W-:Y:S01]  /*7ae0*/  MOV R20, R86 ;  /* 0x0000005600147202 */ /* 0x000fe20000000f00 */
[----:B------:R-:W-:Y:S01]  /*7af0*/  FFMA.FTZ R15, R15, R16, -R22 ;  /* 0x000000100f0f7223 */ /* 0x000fe20000010816 */
[----:B------:R-:W-:Y:S01]  /*7b00*/  MOV R21, R89 ;  /* 0x0000005900157202 */ /* 0x000fe20000000f00 */
[C---:B------:R-:W-:Y:S02]  /*7b10*/  IMAD R25, R68.reuse, UR23, R25 ;  /* 0x0000001744197c24 */ /* 0x040fe4000f8e0219 */
        /* <DEDUP_REMOVED lines=9> */
.L_x_156:
[----:B------:R-:W-:Y:S05]  /*7bb0*/  BSYNC B0 ;  /* 0x0000000000007941 */ /* 0x000fea0003800000 */
.L_x_155:
        /* <DEDUP_REMOVED lines=34> */
.L_x_157:
        /* <DEDUP_REMOVED lines=20> */
.L_x_159:
[----:B------:R-:W-:Y:S05]  /*7f20*/  BSYNC B0 ;  /* 0x0000000000007941 */ /* 0x000fea0003800000 */
.L_x_158:
        /* <DEDUP_REMOVED lines=17> */
[----:B0-----:R-:W-:-:S03]  /*8040*/  FFMA.FTZ R22, R32, R17, R19 ;  /* 0x0000001120167223 */ /* 0x001fc60000010013 */
        /* <DEDUP_REMOVED lines=16> */
.L_x_160:
        /* <DEDUP_REMOVED lines=8> */
[----:B------:R-:W-:Y:S02]  /*81d0*/  MOV R20, R86 ;  /* 0x0000005600147202 */ /* 0x000fe40000000f00 */
[----:B------:R-:W-:-:S03]  /*81e0*/  MOV R21, R89 ;  /* 0x0000005900157202 */ /* 0x000fc60000000f00 */
        /* <DEDUP_REMOVED lines=10> */
.L_x_162:
[----:B------:R-:W-:Y:S05]  /*8290*/  BSYNC B0 ;  /* 0x0000000000007941 */ /* 0x000fea0003800000 */
.L_x_161:
        /* <DEDUP_REMOVED lines=34> */
.L_x_163:
        /* <DEDUP_REMOVED lines=20> */
.L_x_165:
[----:B------:R-:W-:Y:S05]  /*8600*/  BSYNC B0 ;  /* 0x0000000000007941 */ /* 0x000fea0003800000 */
.L_x_164:
        /* <DEDUP_REMOVED lines=34> */
.L_x_166:
        /* <DEDUP_REMOVED lines=20> */
.L_x_168:
[----:B------:R-:W-:Y:S05]  /*8970*/  BSYNC B0 ;  /* 0x0000000000007941 */ /* 0x000fea0003800000 */
.L_x_167:
[C---:B------:R-:W-:Y:S02]  /*8980*/  PRMT R13, R52.reuse, 0x7632, R13 ;  /* 0x00007632340d7816 */ /* 0x040fe4000000000d */
[----:B------:R-:W-:Y:S02]  /*8990*/  SHF.L.U32 R52, R52, 0x10, RZ ;  /* 0x0000001034347819 */ /* 0x000fe400000006ff */
[----:B------:R-:W-:Y:S02]  /*89a0*/  SHF.L.U32 R13, R13, 0x10, RZ ;  /* 0x000000100d0d7819 */ /* 0x000fe400000006ff */
[----:B-1----:R-:W-:Y:S01]  /*89b0*/  PRMT R20, R14, 0x7632, R20 ;  /* 0x000076320e147816 */ /* 0x002fe20000000014 */
[----:B------:R-:W-:Y:S01]  /*89c0*/  FADD.FTZ R52, R52, -UR13 ;  /* 0x8000000d34347e21 */ /* 0x000fe20008010000 */
[----:B------:R-:W-:Y:S01]  /*89d0*/  SHF.L.U32 R15, R14, 0x10, RZ ;  /* 0x000000100e0f7819 */ /* 0x000fe200000006ff */
[----:B------:R-:W-:Y:S01]  /*89e0*/  FADD.FTZ R14, R13, -UR13 ;  /* 0x8000000d0d0e7e21 */ /* 0x000fe20008010000 */
[----:B------:R-:W-:Y:S01]  /*89f0*/  IADD3 R5, R74, 0xc0, RZ ;  /* 0x000000c04a057810 */ /* 0x000fe20007ffe0ff */
[----:B------:R-:W-:Y:S01]  /*8a00*/  FMUL.FTZ R31, R52, UR18 ;  /* 0x00000012341f7c20 */ /* 0x000fe20008410000 */
[----:B------:R-:W-:Y:S01]  /*8a10*/  ISETP.GE.AND.EX P0, PT, R9, UR21, PT, P0 ;  /* 0x0000001509007c0c */ /* 0x000fe2000bf06300 */
[----:B------:R-:W-:Y:S01]  /*8a20*/  FMUL.FTZ R30, R14, UR18 ;  /* 0x000000120e1e7c20 */ /* 0x000fe20008410000 */
[----:B------:R-:W-:-:S02]  /*8a30*/  ISETP.GE.U32.AND P2, PT, R5, UR20, PT ;  /* 0x0000001405007c0c */ /* 0x000fc4000bf46070 */
[----:B------:R-:W-:Y:S02]  /*8a40*/  ISETP.GT.U32.OR P0, PT, R75, 0x27f, P0 ;  /* 0x0000027f4b00780c */ /* 0x000fe40000704470 */
[----:B------:R-:W-:Y:S02]  /*8a50*/  SHF.L.U32 R20, R20, 0x10, RZ ;  /* 0x0000001014147819 */ /* 0x000fe400000006ff */
[----:B------:R-:W-:Y:S01]  /*8a60*/  SHF.R.S32.HI R13, RZ, 0x1f, R5 ;  /* 0x0000001fff0d7819 */ /* 0x000fe20000011405 */
[----:B------:R-:W-:Y:S08]  /*8a70*/  @!P5 BRA `(.L_x_169) ;  /* 0x000000000048d947 */ /* 0x000ff00003800000 */
        /* <DEDUP_REMOVED lines=18> */
.L_x_169:
[----:B------:R-:W-:Y:S04]  /*8ba0*/  BSSY B0, `(.L_x_170) ;  /* 0x0000014000007945 */ /* 0x000fe80003800000 */
[----:B------:R-:W-:Y:S05]  /*8bb0*/  @P0 BRA `(.L_x_171) ;  /* 0x0000000000480947 */ /* 0x000fea0003800000 */
[--C-:B------:R-:W-:Y:S01]  /*8bc0*/  FFMA.FTZ R14, R31, UR11, R24.reuse ;  /* 0x0000000b1f0e7c23 */ /* 0x100fe20008010018 */
[----:B------:R-:W-:Y:S01]  /*8bd0*/  FFMA.FTZ R21, R30, UR11, R24 ;  /* 0x0000000b1e157c23 */ /* 0x000fe20008010018 */
[----:B------:R-:W-:Y:S02]  /*8be0*/  ULDC.64 UR22, c[0x0][0x288] ;  /* 0x0000a20000167ab9 */ /* 0x000fe40000000a00 */
[----:B0-----:R-:W-:Y:S01]  /*8bf0*/  FFMA.FTZ R22, R15, R16, -R14 ;  /* 0x000000100f167223 */ /* 0x001fe2000001080e */
[----:B------:R-:W-:Y:S01]  /*8c00*/  MOV R14, R86 ;  /* 0x00000056000e7202 */ /* 0x000fe20000000f00 */
[----:B------:R-:W-:Y:S01]  /*8c10*/  IMAD R26, R9, UR22, RZ ;  /* 0x00000016091a7c24 */ /* 0x000fe2000f8e02ff */
[----:B------:R-:W-:Y:S01]  /*8c20*/  MOV R15, R89 ;  /* 0x00000059000f7202 */ /* 0x000fe20000000f00 */
[----:B------:R-:W-:Y:S01]  /*8c30*/  FFMA.FTZ R9, R20, R17, -R21 ;  /* 0x0000001114097223 */ /* 0x000fe20000010815 */
[----:B------:R-:W-:Y:S01]  /*8c40*/  FMUL.FTZ R22, R22, UR18 ;  /* 0x0000001216167c20 */ /* 0x000fe20008410000 */
        /* <DEDUP_REMOVED lines=9> */
.L_x_171:
[----:B------:R-:W-:Y:S05]  /*8ce0*/  BSYNC B0 ;  /* 0x0000000000007941 */ /* 0x000fea0003800000 */
.L_x_170:
[C---:B-1----:R-:W-:Y:S02]  /*8cf0*/  PRMT R7, R4.reuse, 0x7632, R7 ;  /* 0x0000763204077816 */ /* 0x042fe40000000007 */
[----:B------:R-:W-:Y:S02]  /*8d00*/  SHF.L.U32 R9, R4, 0x10, RZ ;  /* 0x0000001004097819 */ /* 0x000fe400000006ff */
[----:B------:R-:W-:Y:S02]  /*8d10*/  SHF.L.U32 R4, R7, 0x10, RZ ;  /* 0x0000001007047819 */ /* 0x000fe400000006ff */
[----:B------:R-:W-:Y:S01]  /*8d20*/  ISETP.GE.AND.EX P2, PT, R13, UR21, PT, P2 ;  /* 0x000000150d007c0c */ /* 0x000fe2000bf46320 */
[----:B------:R-:W-:Y:S01]  /*8d30*/  FADD.FTZ R9, R9, -UR13 ;  /* 0x8000000d09097e21 */ /* 0x000fe20008010000 */
[----:B------:R-:W-:Y:S01]  /*8d40*/  PRMT R14, R6, 0x7632, R14 ;  /* 0x00007632060e7816 */ /* 0x000fe2000000000e */
[----:B------:R-:W-:Y:S01]  /*8d50*/  FADD.FTZ R4, R4, -UR13 ;  /* 0x8000000d04047e21 */ /* 0x000fe20008010000 */
[----:B------:R-:W-:Y:S01]  /*8d60*/  SHF.L.U32 R7, R6, 0x10, RZ ;  /* 0x0000001006077819 */ /* 0x000fe200000006ff */
[----:B------:R-:W-:Y:S01]  /*8d70*/  FMUL.FTZ R27, R9, UR18 ;  /* 0x00000012091b7c20 */ /* 0x000fe20008410000 */
[----:B------:R-:W-:Y:S01]  /*8d80*/  ISETP.GT.U32.OR P2, PT, R75, 0x27f, P2 ;  /* 0x0000027f4b00780c */ /* 0x000fe20001744470 */
[----:B------:R-:W-:Y:S01]  /*8d90*/  FMUL.FTZ R28, R4, UR18 ;  /* 0x00000012041c7c20 */ /* 0x000fe20008410000 */
[----:B------:R-:W-:-:S02]  /*8da0*/  PRMT R29, R12, 0x7632, R29 ;  /* 0x000076320c1d7816 */ /* 0x000fc4000000001d */
[----:B------:R-:W-:Y:S02]  /*8db0*/  IADD3 R6, R74, 0xd0, RZ ;  /* 0x000000d04a067810 */ /* 0x000fe40007ffe0ff */
[----:B------:R-:W-:Y:S01]  /*8dc0*/  SHF.L.U32 R14, R14, 0x10, RZ ;  /* 0x000000100e0e7819 */ /* 0x000fe200000006ff */
[----:B------:R-:W-:Y:S06]  /*8dd0*/  @!P5 BRA `(.L_x_172) ;  /* 0x000000000048d947 */ /* 0x000fec0003800000 */
[----:B------:R-:W-:Y:S01]  /*8de0*/  FFMA.FTZ R4, R27, R16, R18 ;  /* 0x000000101b047223 */ /* 0x000fe20000010012 */
[----:B------:R-:W-:-:S03]  /*8df0*/  FFMA.FTZ R9, R28, R17, R19 ;  /* 0x000000111c097223 */ /* 0x000fc60000010013 */
[----:B------:R-:W-:Y:S01]  /*8e00*/  FMUL.FTZ R15, R4, -1.4426950216293334961 ;  /* 0xbfb8aa3b040f7820 */ /* 0x000fe20000410000 */
[----:B------:R-:W-:-:S05]  /*8e10*/  FMUL.FTZ R21, R9, -1.4426950216293334961 ;  /* 0xbfb8aa3b09157820 */ /* 0x000fca0000410000 */
[----:B------:R-:W1:Y:S08]  /*8e20*/  MUFU.EX2 R15, R15 ;  /* 0x0000000f000f7308 */ /* 0x000e700000000800 */
[----:B------:R-:W0:Y:S01]  /*8e30*/  MUFU.EX2 R21, R21 ;  /* 0x0000001500157308 */ /* 0x000e220000000800 */
[----:B-1----:R-:W-:-:S07]  /*8e40*/  FADD.FTZ R20, R15, 1 ;  /* 0x3f8000000f147421 */ /* 0x002fce0000010000 */
[----:B------:R-:W1:Y:S01]  /*8e50*/  MUFU.RCP R20, R20 ;  /* 0x0000001400147308 */ /* 0x000e620000001000 */
[----:B0-----:R-:W-:-:S07]  /*8e60*/  FADD.FTZ R22, R21, 1 ;  /* 0x3f80000015167421 */ /* 0x001fce0000010000 */
[----:B------:R-:W0:Y:S01]  /*8e70*/  MUFU.RCP R23, R22 ;  /* 0x0000001600177308 */ /* 0x000e220000001000 */
[----:B-1----:R-:W-:Y:S01]  /*8e80*/  FADD.FTZ R25, -R20, 1 ;  /* 0x3f80000014197421 */ /* 0x002fe20000010100 */
[----:B------:R-:W-:-:S03]  /*8e90*/  FMUL.FTZ R7, R7, R20 ;  /* 0x0000001407077220 */ /* 0x000fc60000410000 */
[----:B------:R-:W-:Y:S01]  /*8ea0*/  FFMA.FTZ R4, R4, R25, 1 ;  /* 0x3f80000004047423 */ /* 0x000fe20000010019 */
[----:B0-----:R-:W-:Y:S01]  /*8eb0*/  FADD.FTZ R26, -R23, 1 ;  /* 0x3f800000171a7421 */ /* 0x001fe20000010100 */
[----:B------:R-:W-:Y:S02]  /*8ec0*/  FMUL.FTZ R14, R14, R23 ;  /* 0x000000170e0e7220 */ /* 0x000fe40000410000 */
[----:B------:R-:W-:Y:S01]  /*8ed0*/  FMUL.FTZ R7, R7, R4 ;  /* 0x0000000407077220 */ /* 0x000fe20000410000 */
[----:B------:R-:W-:-:S04]  /*8ee0*/  FFMA.FTZ R9, R9, R26, 1 ;  /* 0x3f80000009097423 */ /* 0x000fc8000001001a */
[----:B------:R-:W-:-:S07]  /*8ef0*/  FMUL.FTZ R14, R14, R9 ;  /* 0x000000090e0e7220 */ /* 0x000fce0000410000 */
.L_x_172:
[----:B------:R-:W-:Y:S04]  /*8f00*/  BSSY B0, `(.L_x_173) ;  /* 0x0000014000007945 */ /* 0x000fe80003800000 */
[----:B------:R-:W-:Y:S05]  /*8f10*/  @P2 BRA `(.L_x_174) ;  /* 0x0000000000482947 */ /* 0x000fea0003800000 */
[--C-:B------:R-:W-:Y:S01]  /*8f20*/  FFMA.FTZ R4, R27, UR11, R24.reuse ;  /* 0x0000000b1b047c23 */ /* 0x100fe20008010018 */
        /* <DEDUP_REMOVED lines=17> */
.L_x_174:
[----:B------:R-:W-:Y:S05]  /*9040*/  BSYNC B0 ;  /* 0x0000000000007941 */ /* 0x000fea0003800000 */
.L_x_173:
[----:B------:R-:W-:Y:S02]  /*9050*/  SHF.L.U32 R13, R12, 0x10, RZ ;  /* 0x000000100c0d7819 */ /* 0x000fe400000006ff */
[C---:B-1----:R-:W-:Y:S02]  /*9060*/  IADD3 R7, R74.reuse, 0xe0, RZ ;  /* 0x000000e04a077810 */ /* 0x042fe40007ffe0ff */
[----:B------:R-:W-:Y:S01]  /*9070*/  SHF.L.U32 R12, R29, 0x10, RZ ;  /* 0x000000101d0c7819 */ /* 0x000fe200000006ff */
[----:B------:R-:W-:Y:S01]  /*9080*/  FADD.FTZ R14, R13, -UR13 ;  /* 0x8000000d0d0e7e21 */ /* 0x000fe20008010000 */
[----:B------:R-:W-:Y:S02]  /*9090*/  IADD3 R4, R74, 0xf0, RZ ;  /* 0x000000f04a047810 */ /* 0x000fe40007ffe0ff */
[----:B------:R-:W-:Y:S01]  /*90a0*/  ISETP.GE.U32.AND P0, PT, R6, UR20, PT ;  /* 0x0000001406007c0c */ /* 0x000fe2000bf06070 */
[----:B------:R-:W-:Y:S01]  /*90b0*/  FADD.FTZ R12, R12, -UR13 ;  /* 0x8000000d0c0c7e21 */ /* 0x000fe20008010000 */
[----:B------:R-:W-:Y:S01]  /*90c0*/  SHF.R.S32.HI R28, RZ, 0x1f, R6 ;  /* 0x0000001fff1c7819 */ /* 0x000fe20000011406 */
[----:B------:R-:W-:Y:S01]  /*90d0*/  FMUL.FTZ R29, R14, UR18 ;  /* 0x000000120e1d7c20 */ /* 0x000fe20008410000 */
[----:B------:R-:W-:Y:S01]  /*90e0*/  ISETP.GE.U32.AND P2, PT, R7, UR20, PT ;  /* 0x0000001407007c0c */ /* 0x000fe2000bf46070 */
[----:B------:R-:W-:Y:S01]  /*90f0*/  FMUL.FTZ R26, R12, UR18 ;  /* 0x000000120c1a7c20 */ /* 0x000fe20008410000 */
[----:B------:R-:W-:-:S02]  /*9100*/  SHF.R.S32.HI R9, RZ, 0x1f, R7 ;  /* 0x0000001fff097819 */ /* 0x000fc40000011407 */
[----:B------:R-:W-:Y:S02]  /*9110*/  ISETP.GE.U32.AND P4, PT, R4, UR20, PT ;  /* 0x0000001404007c0c */ /* 0x000fe4000bf86070 */
[----:B------:R-:W-:Y:S02]  /*9120*/  SHF.R.S32.HI R5, RZ, 0x1f, R4 ;  /* 0x0000001fff057819 */ /* 0x000fe40000011404 */
[----:B------:R-:W-:Y:S02]  /*9130*/  ISETP.GE.AND.EX P3, PT, R28, UR21, PT, P0 ;  /* 0x000000151c007c0c */ /* 0x000fe4000bf66300 */
[C---:B------:R-:W-:Y:S02]  /*9140*/  PRMT R15, R8.reuse, 0x7632, R15 ;  /* 0x00007632080f7816 */ /* 0x040fe4000000000f */
[----:B------:R-:W-:Y:S02]  /*9150*/  ISETP.GE.AND.EX P0, PT, R9, UR21, PT, P2 ;  /* 0x0000001509007c0c */ /* 0x000fe4000bf06320 */
[----:B------:R-:W-:-:S02]  /*9160*/  SHF.L.U32 R13, R8, 0x10, RZ ;  /* 0x00000010080d7819 */ /* 0x000fc400000006ff */
[----:B------:R-:W-:Y:S02]  /*9170*/  ISETP.GE.AND.EX P2, PT, R5, UR21, PT, P4 ;  /* 0x0000001505007c0c */ /* 0x000fe4000bf46340 */
[----:B------:R-:W-:Y:S02]  /*9180*/  ISETP.GT.U32.OR P3, PT, R75, 0x27f, P3 ;  /* 0x0000027f4b00780c */ /* 0x000fe40001f64470 */
[----:B------:R-:W-:Y:S01]  /*9190*/  SHF.L.U32 R8, R15, 0x10, RZ ;  /* 0x000000100f087819 */ /* 0x000fe200000006ff */
[----:B------:R-:W-:Y:S10]  /*91a0*/  @!P5 BRA `(.L_x_175) ;  /* 0x000000000048d947 */ /* 0x000ff40003800000 */
        /* <DEDUP_REMOVED lines=18> */
.L_x_175:
[----:B------:R-:W-:Y:S04]  /*92d0*/  BSSY B0, `(.L_x_176) ;  /* 0x0000014000007945 */ /* 0x000fe80003800000 */
[----:B------:R-:W-:Y:S05]  /*92e0*/  @P3 BRA `(.L_x_177) ;  /* 0x0000000000483947 */ /* 0x000fea0003800000 */
[--C-:B------:R-:W-:Y:S01]  /*92f0*/  FFMA.FTZ R12, R29, UR11, R24.reuse ;  /* 0x0000000b1d0c7c23 */ /* 0x100fe20008010018 */
[----:B------:R-:W-:Y:S01]  /*9300*/  FFMA.FTZ R15, R26, UR11, R24 ;  /* 0x0000000b1a0f7c23 */ /* 0x000fe20008010018 */
[----:B------:R-:W-:Y:S02]  /*9310*/  ULDC.64 UR20, c[0x0][0x288] ;  /* 0x0000a20000147ab9 */ /* 0x000fe40000000a00 */
[----:B------:R-:W-:Y:S01]  /*9320*/  FFMA.FTZ R20, R13, R16, -R12 ;  /* 0x000000100d147223 */ /* 0x000fe2000001080c */
[----:B------:R-:W-:Y:S01]  /*9330*/  MOV R12, R86 ;  /* 0x00000056000c7202 */ /* 0x000fe20000000f00 */
[----:B------:R-:W-:Y:S01]  /*9340*/  IMAD R21, R28, UR20, RZ ;  /* 0x000000141c157c24 */ /* 0x000fe2000f8e02ff */
[----:B------:R-:W-:Y:S01]  /*9350*/  MOV R13, R89 ;  /* 0x00000059000d7202 */ /* 0x000fe20000000f00 */
[----:B------:R-:W-:Y:S02]  /*9360*/  FFMA.FTZ R8, R8, R17, -R15 ;  /* 0x0000001108087223 */ /* 0x000fe4000001080f */
[----:B------:R-:W-:-:S04]  /*9370*/  IMAD.WIDE.U32 R14, R6, UR20, R12 ;  /* 0x00000014060e7c25 */ /* 0x000fc8000f8e000c */
[----:B------:R-:W-:Y:S01]  /*9380*/  IMAD R13, R6, UR21, R21 ;  /* 0x00000015060d7c24 */ /* 0x000fe2000f8e0215 */
[----:B------:R-:W-:Y:S01]  /*9390*/  ULDC.64 UR20, c[0x0][0x210] ;  /* 0x0000840000147ab9 */ /* 0x000fe20000000a00 */
[----:B------:R-:W-:Y:S01]  /*93a0*/  FMUL.FTZ R21, R20, UR18 ;  /* 0x0000001214157c20 */ /* 0x000fe20008410000 */
[----:B------:R-:W-:Y:S01]  /*93b0*/  FMUL.FTZ R6, R8, UR18 ;  /* 0x0000001208067c20 */ /* 0x000fe20008410000 */
[----:B------:R-:W-:Y:S02]  /*93c0*/  LEA R12, P3, R14, UR20, 0x1 ;  /* 0x000000140e0c7c11 */ /* 0x000fe4000f8608ff */
[----:B------:R-:W-:Y:S02]  /*93d0*/  IADD3 R13, R15, R13, RZ ;  /* 0x0000000d0f0d7210 */ /* 0x000fe40007ffe0ff */
[----:B------:R-:W-:Y:S02]  /*93e0*/  F2FP.BF16.F32.PACK_AB R15, R6, R21 ;  /* 0x00000015060f723e */ /* 0x000fe400000010ff */
[----:B------:R-:W-:-:S05]  /*93f0*/  LEA.HI.X R13, R14, UR21, R13, 0x1, P3 ;  /* 0x000000150e0d7c11 */ /* 0x000fca00098f0c0d */
[----:B------:R1:W-:Y:S02]  /*9400*/  STG.E desc[UR14][R12.64], R15 ;  /* 0x0000000f0c007986 */ /* 0x0003e4000c10190e */
.L_x_177:
[----:B------:R-:W-:Y:S05]  /*9410*/  BSYNC B0 ;  /* 0x0000000000007941 */ /* 0x000fea0003800000 */
.L_x_176:
[C---:B------:R-:W-:Y:S02]  /*9420*/  PRMT R6, R10.reuse, 0x7632, R6 ;  /* 0x000076320a067816 */ /* 0x040fe40000000006 */
[----:B------:R-:W-:Y:S02]  /*9430*/  SHF.L.U32 R10, R10, 0x10, RZ ;  /* 0x000000100a0a7819 */ /* 0x000fe400000006ff */
[----:B------:R-:W-:Y:S02]  /*9440*/  SHF.L.U32 R6, R6, 0x10, RZ ;  /* 0x0000001006067819 */ /* 0x000fe400000006ff */
[C---:B------:R-:W-:Y:S01]  /*9450*/  PRMT R8, R11.reuse, 0x7632, R8 ;  /* 0x000076320b087816 */ /* 0x040fe20000000008 */
        /* <DEDUP_REMOVED lines=13> */
[----:B-1----:R-:W-:Y:S01]  /*9530*/  FMUL.FTZ R12, R6, -1.4426950216293334961 ;  /* 0xbfb8aa3b060c7820 */ /* 0x002fe20000410000 */
        /* <DEDUP_REMOVED lines=15> */
.L_x_178:
[----:B------:R-:W-:Y:S04]  /*9630*/  BSSY B0, `(.L_x_179) ;  /* 0x0000014000007945 */ /* 0x000fe80003800000 */
[----:B------:R-:W-:Y:S05]  /*9640*/  @P0 BRA `(.L_x_180) ;  /* 0x0000000000480947 */ /* 0x000fea0003800000 */
[--C-:B-1----:R-:W-:Y:S01]  /*9650*/  FFMA.FTZ R13, R26, UR11, R24.reuse ;  /* 0x0000000b1a0d7c23 */ /* 0x102fe20008010018 */
[----:B------:R-:W-:Y:S01]  /*9660*/  ULDC.64 UR20, c[0x0][0x288] ;  /* 0x0000a20000147ab9 */ /* 0x000fe20000000a00 */
[----:B------:R-:W-:Y:S01]  /*9670*/  FFMA.FTZ R6, R27, UR11, R24 ;  /* 0x0000000b1b067c23 */ /* 0x000fe20008010018 */
[----:B------:R-:W-:Y:S02]  /*9680*/  IMAD R12, R9, UR20, RZ ;  /* 0x00000014090c7c24 */ /* 0x000fe4000f8e02ff */
[----:B------:R-:W-:Y:S01]  /*9690*/  FFMA.FTZ R10, R8, R17, -R13 ;  /* 0x00000011080a7223 */ /* 0x000fe2000001080d */
[----:B------:R-:W-:Y:S01]  /*96a0*/  MOV R8, R86 ;  /* 0x0000005600087202 */ /* 0x000fe20000000f00 */
[----:B------:R-:W-:Y:S01]  /*96b0*/  FFMA.FTZ R6, R11, R16, -R6 ;  /* 0x000000100b067223 */ /* 0x000fe20000010806 */
[----:B------:R-:W-:Y:S01]  /*96c0*/  MOV R9, R89 ;  /* 0x0000005900097202 */ /* 0x000fe20000000f00 */
[----:B------:R-:W-:Y:S02]  /*96d0*/  FMUL.FTZ R10, R10, UR18 ;  /* 0x000000120a0a7c20 */ /* 0x000fe40008410000 */
[----:B------:R-:W-:Y:S01]  /*96e0*/  FMUL.FTZ R11, R6, UR18 ;  /* 0x00000012060b7c20 */ /* 0x000fe20008410000 */
[----:B------:R-:W-:-:S04]  /*96f0*/  IMAD.WIDE.U32 R8, R7, UR20, R8 ;  /* 0x0000001407087c25 */ /* 0x000fc8000f8e0008 */
[----:B------:R-:W-:Y:S01]  /*9700*/  IMAD R7, R7, UR21, R12 ;  /* 0x0000001507077c24 */ /* 0x000fe2000f8e020c */
[----:B------:R-:W-:Y:S02]  /*9710*/  ULDC.64 UR20, c[0x0][0x210] ;  /* 0x0000840000147ab9 */ /* 0x000fe40000000a00 */
[----:B------:R-:W-:Y:S02]  /*9720*/  LEA R6, P0, R8, UR20, 0x1 ;  /* 0x0000001408067c11 */ /* 0x000fe4000f8008ff */
[----:B------:R-:W-:Y:S02]  /*9730*/  IADD3 R7, R9, R7, RZ ;  /* 0x0000000709077210 */ /* 0x000fe40007ffe0ff */
[----:B------:R-:W-:Y:S02]  /*9740*/  F2FP.BF16.F32.PACK_AB R9, R10, R11 ;  /* 0x0000000b0a09723e */ /* 0x000fe400000010ff */
[----:B------:R-:W-:-:S05]  /*9750*/  LEA.HI.X R7, R8, UR21, R7, 0x1, P0 ;  /* 0x0000001508077c11 */ /* 0x000fca00080f0c07 */
[----:B------:R0:W-:Y:S02]  /*9760*/  STG.E desc[UR14][R6.64], R9 ;  /* 0x0000000906007986 */ /* 0x0001e4000c10190e */
.L_x_180:
[----:B------:R-:W-:Y:S05]  /*9770*/  BSYNC B0 ;  /* 0x0000000000007941 */ /* 0x000fea0003800000 */
.L_x_179:
[----:B0-----:R-:W-:Y:S01]  /*9780*/  PRMT R6, R81, 0x7632, R6 ;  /* 0x0000763251067816 */ /* 0x001fe20000000006 */
[----:B------:R-:W-:Y:S01]  /*9790*/  FADD.FTZ R82, R82, -UR13 ;  /* 0x8000000d52527e21 */ /* 0x000fe20008010000 */
[----:B------:R-:W-:Y:S01]  /*97a0*/  FADD.FTZ R22, R22, -UR13 ;  /* 0x8000000d16167e21 */ /* 0x000fe20008010000 */
[----:B------:R-:W-:Y:S02]  /*97b0*/  ISETP.GT.U32.OR P2, PT, R75, 0x27f, P2 ;  /* 0x0000027f4b00780c */ /* 0x000fe40001744470 */
[----:B------:R-:W-:Y:S01]  /*97c0*/  SHF.L.U32 R81, R81, 0x10, RZ ;  /* 0x0000001051517819 */ /* 0x000fe200000006ff */
[----:B-1----:R-:W-:Y:S01]  /*97d0*/  FMUL.FTZ R15, R82, UR18 ;  /* 0x00000012520f7c20 */ /* 0x002fe20008410000 */
        /* <DEDUP_REMOVED lines=21> */
.L_x_181:
[----:B------:R-:W-:Y:S04]  /*9930*/  BSSY B0, `(.L_x_182) ;  /* 0x0000013000007945 */ /* 0x000fe80003800000 */
[----:B------:R-:W-:Y:S05]  /*9940*/  @P2 BRA `(.L_x_183) ;  /* 0x0000000000442947 */ /* 0x000fea0003800000 */
[----:B------:R-:W-:Y:S01]  /*9950*/  ULDC.64 UR12, c[0x0][0x288] ;  /* 0x0000a200000c7ab9 */ /* 0x000fe20000000a00 */
[----:B------:R-:W-:Y:S01]  /*9960*/  MOV R87, R89 ;  /* 0x0000005900577202 */ /* 0x000fe20000000f00 */
[--C-:B------:R-:W-:Y:S01]  /*9970*/  FFMA.FTZ R8, R15, UR11, R24.reuse ;  /* 0x0000000b0f087c23 */ /* 0x100fe20008010018 */
[----:B------:R-:W-:Y:S01]  /*9980*/  FFMA.FTZ R7, R22, UR11, R24 ;  /* 0x0000000b16077c23 */ /* 0x000fe20008010018 */
        /* <DEDUP_REMOVED lines=8> */
[C---:B------:R-:W-:Y:S02]  /*9a10*/  LEA R4, P0, R86.reuse, UR12, 0x1 ;  /* 0x0000000c56047c11 */ /* 0x040fe4000f8008ff */
[----:B------:R-:W-:Y:S02]  /*9a20*/  IADD3 R5, R87, R5, RZ ;  /* 0x0000000557057210 */ /* 0x000fe40007ffe0ff */
[----:B------:R-:W-:Y:S02]  /*9a30*/  F2FP.BF16.F32.PACK_AB R7, R7, R8 ;  /* 0x000000080707723e */ /* 0x000fe400000010ff */
[----:B------:R-:W-:-:S05]  /*9a40*/  LEA.HI.X R5, R86, UR13, R5, 0x1, P0 ;  /* 0x0000000d56057c11 */ /* 0x000fca00080f0c05 */
[----:B------:R0:W-:Y:S02]  /*9a50*/  STG.E desc[UR14][R4.64], R7 ;  /* 0x0000000704007986 */ /* 0x0001e4000c10190e */
.L_x_183:
[----:B------:R-:W-:Y:S05]  /*9a60*/  BSYNC B0 ;  /* 0x0000000000007941 */ /* 0x000fea0003800000 */
.L_x_182:
[----:B------:R-:W-:Y:S01]  /*9a70*/  ULDC UR11, c[0x0][0x10] ;  /* 0x00000400000b7ab9 */ /* 0x000fe20000000800 */
[----:B------:R-:W-:Y:S02]  /*9a80*/  UIADD3 UR4, UR4, 0x1, URZ ;  /* 0x0000000104047890 */ /* 0x000fe4000fffe03f */
[----:B------:R-:W-:-:S04]  /*9a90*/  UIADD3 UR6, UR11, UR6, URZ ;  /* 0x000000060b067290 */ /* 0x000fc8000fffe03f */
[----:B------:R-:W-:-:S06]  /*9aa0*/  UISETP.GE.AND UP0, UPT, UR6, UR5, UPT ;  /* 0x000000050600728c */ /* 0x000fcc000bf06270 */
[----:B------:R-:W-:-:S13]  /*9ab0*/  PLOP3.LUT P0, PT, PT, PT, UP0, 0x80, 0x0 ;  /* 0x000000000000781c */ /* 0x000fda0003f0f008 */
[----:B------:R-:W-:Y:S05]  /*9ac0*/  @!P0 BRA `(.L_x_184) ;  /* 0xffffff6800148947 */ /* 0x000fea000383ffff */
.L_x_101:
[----:B0-----:R-:W0:Y:S01]  /*9ad0*/  LDC R4, c[0x0][0xc] ;  /* 0x00000300ff047b82 */ /* 0x001e220000000800 */
        /* <DEDUP_REMOVED lines=18> */
.L_x_186:
[----:B------:R-:W-:Y:S05]  /*9c00*/  BSYNC B0 ;  /* 0x0000000000007941 */ /* 0x000fea0003800000 */
.L_x_185:
        /* <DEDUP_REMOVED lines=11> */
.L_x_188:
[----:B------:R-:W2:Y:S04]  /*9cc0*/  LDG.E.STRONG.GPU R5, desc[UR14][R2.64] ;  /* 0x0000000e02057981 */ /* 0x000ea8000c1ef900 */
[----:B--2---:R-:W-:Y:S01]  /*9cd0*/  CCTL.IVALL ;  /* 0x00000000ff00798f */ /* 0x004fe20002000000 */
[----:B------:R-:W-:Y:S05]  /*9ce0*/  YIELD ;  /* 0x0000000000007946 */ /* 0x000fea0003800000 */
[----:B------:R-:W-:-:S13]  /*9cf0*/  ISETP.NE.AND P0, PT, R5, R0, PT ;  /* 0x000000000500720c */ /* 0x000fda0003f05270 */
[----:B------:R-:W-:Y:S05]  /*9d00*/  @P0 BRA `(.L_x_188) ;  /* 0xfffffffc00ec0947 */ /* 0x000fea000383ffff */
.L_x_187:
        /* <DEDUP_REMOVED lines=24> */
.L_x_189:
        /* <DEDUP_REMOVED lines=23> */
.L_x_190:
        /* <DEDUP_REMOVED lines=16> */
.L_x_5116:


//--------------------- .text._Z35group_norm_nhwc_bwd_one_pass_kernelI11Bf16IOFp32WLi512ELi80ELi640EEv26Group_norm_nhwc_bwd_params --------------------------
	.section	.text._Z35group_norm_nhwc_bwd_one_pass_kernelI11Bf16IOFp32WLi512ELi80ELi640EEv26Group_norm_nhwc_bwd_params,"ax",@progbits
	.align	128
        .global         _Z35group_norm_nhwc_bwd_one_pass_kernelI11Bf16IOFp32WLi512ELi80ELi640EEv26Group_norm_nhwc_bwd_params
        .type           _Z35group_norm_nhwc_bwd_one_pass_kernelI11Bf16IOFp32WLi512ELi80ELi640EEv26Group_norm_nhwc_bwd_params,@function
        .size           _Z35group_norm_nhwc_bwd_one_pass_kernelI11Bf16IOFp32WLi512ELi80ELi640EEv26Group_norm_nhwc_bwd_params,(.L_x_5117 - _Z35group_norm_nhwc_bwd_one_pass_kernelI11Bf16IOFp32WLi512ELi80ELi640EEv26Group_norm_nhwc_bwd_params)
        .other          _Z35group_norm_nhwc_bwd_one_pass_kernelI11Bf16IOFp32WLi512ELi80ELi640EEv26Group_norm_nhwc_bwd_params,@"STO_CUDA_ENTRY STV_DEFAULT"
_Z35group_norm_nhwc_bwd_one_pass_kernelI11Bf16IOFp32WLi512ELi80ELi640EEv26Group_norm_nhwc_bwd_params:
.text._Z35group_norm_nhwc_bwd_one_pass_kernelI11Bf16IOFp32WLi512ELi80ELi640EEv26Group_norm_nhwc_bwd_params:
[----:B------:R-:W0:Y:S08]  /*0000*/  LDC R1, c[0x0][0x28] ;  /* 0x00000a00ff017b82 */ /* 0x000e300000000800 */
[----:B------:R-:W1:Y:S01]  /*0010*/  S2UR UR9, SR_CTAID.Y ;  /* 0x00000000000979c3 */ /* 0x000e620000002600 */
[----:B------:R-:W-:Y:S01]  /*0020*/  ULDC UR8, c[0x0][0x2a0] ;  /* 0x0000a80000087ab9 */ /* 0x000fe20000000800 */
[----:B------:R-:W-:Y:S01]  /*0030*/  ULDC UR4, c[0x0][0x270] ;  /* 0x00009c0000047ab9 */ /* 0x000fe20000000800 */
[----:B------:R-:W2:Y:S01]  /*0040*/  S2R R0, SR_TID.X ;  /* 0x0000000000007919 */ /* 0x000ea20000002100 */
[----:B------:R-:W-:Y:S01]  /*0050*/  UIMAD UR8, UR8, UR4, URZ ;  /* 0x00000004080872a4 */ /* 0x000fe2000f8e023f */
[----:B0-----:R-:W-:Y:S01]  /*0060*/  IADD3 R1, R1, -0x78, RZ ;  /* 0xffffff8801017810 */ /* 0x001fe20007ffe0ff */
[----:B------:R-:W-:-:S02]  /*0070*/  ULDC.64 UR22, c[0x0][0x208] ;  /* 0x0000820000167ab9 */ /* 0x000fc40000000a00 */
[----:B-1----:R-:W-:-:S06]  /*0080*/  UISETP.GE.AND UP0, UPT, UR9, UR8, UPT ;  /* 0x000000080900728c */ /* 0x002fcc000bf06270 */
[----:B------:R-:W-:-:S13]  /*0090*/  PLOP3.LUT P0, PT, PT, PT, UP0, 0x80, 0x0 ;  /* 0x000000000000781c */ /* 0x000fda0003f0f008 */
[----:B--2---:R-:W-:Y:S05]  /*00a0*/  @P0 BRA `(.L_x_191) ;  /* 0x0000012000800947 */ /* 0x004fea0003800000 */
[----:B------:R-:W0:Y:S01]  /*00b0*/  S2UR UR24, SR_CTAID.X ;  /* 0x00000000001879c3 */ /* 0x000e220000002500 */
[----:B------:R-:W-:Y:S01]  /*00c0*/  IMAD.WIDE.U32 R2, R0, -0x33333333, RZ ;  /* 0xcccccccd00027825 */ /* 0x000fe200078e00ff */
[----:B------:R-:W-:Y:S01]  /*00d0*/  UMOV UR6, 0x400 ;  /* 0x0000040000067882 */ /* 0x000fe20000000000 */
[----:B------:R-:W-:Y:S01]  /*00e0*/  ULDC.64 UR14, c[0x0][0x290] ;  /* 0x0000a400000e7ab9 */ /* 0x000fe20000000a00 */
[----:B------:R-:W-:Y:S01]  /*00f0*/  ULDC.64 UR10, c[0x0][0x288] ;  /* 0x0000a200000a7ab9 */ /* 0x000fe20000000a00 */
[----:B------:R-:W-:Y:S01]  /*0100*/  ULDC.U8 UR25, c[0x0][0x2a4] ;  /* 0x0000a90000197ab9 */ /* 0x000fe20000000000 */
[----:B------:R-:W-:Y:S01]  /*0110*/  SHF.R.U32.HI R5, RZ, 0x5, R3 ;  /* 0x00000005ff057819 */ /* 0x000fe20000011603 */
[----:B------:R-:W-:Y:S01]  /*0120*/  UIMAD.WIDE.U32 UR4, UR10, 0x3, URZ ;  /* 0x000000030a0478a5 */ /* 0x000fe2000f8e003f */
[----:B------:R-:W0:Y:S01]  /*0130*/  LDC R4, c[0x0][0x2ac] ;  /* 0x0000ab00ff047b82 */ /* 0x000e220000000800 */
[----:B------:R-:W-:Y:S02]  /*0140*/  UIMAD UR13, UR11, 0x3, URZ ;  /* 0x000000030b0d78a4 */ /* 0x000fe4000f8e023f */
[----:B------:R-:W-:Y:S01]  /*0150*/  IMAD R3, R5, -0x28, R0 ;  /* 0xffffffd805037824 */ /* 0x000fe200078e0200 */
[----:B------:R-:W-:-:S02]  /*0160*/  ULEA.HI UR10, UP0, UR11, UR10, URZ, 0x1 ;  /* 0x0000000a0b0a7291 */ /* 0x000fc4000f81083f */
[----:B------:R-:W-:Y:S02]  /*0170*/  UIADD3 UR13, UR5, UR13, URZ ;  /* 0x0000000d050d7290 */ /* 0x000fe4000fffe03f */
[----:B------:R-:W1:Y:S01]  /*0180*/  S2UR UR7, SR_CgaCtaId ;  /* 0x00000000000779c3 */ /* 0x000e620000008800 */
[----:B------:R-:W-:Y:S02]  /*0190*/  UIADD3.X UR12, URZ, UR11, URZ, UP0, !UPT ;  /* 0x0000000b3f0c7290 */ /* 0x000fe400087fe43f */
[----:B------:R-:W-:Y:S02]  /*01a0*/  ULEA.HI UR11, UP0, UR13, UR4, URZ, 0x1 ;  /* 0x000000040d0b7291 */ /* 0x000fe4000f81083f */
[----:B------:R-:W-:Y:S02]  /*01b0*/  USHF.R.S64 UR10, UR10, 0x1, UR12 ;  /* 0x000000010a0a7899 */ /* 0x000fe4000800100c */
[----:B------:R-:W-:Y:S02]  /*01c0*/  UIADD3.X UR13, URZ, UR13, URZ, UP0, !UPT ;  /* 0x0000000d3f0d7290 */ /* 0x000fe400087fe43f */
[----:B------:R-:W-:-:S02]  /*01d0*/  USHF.R.S32.HI UR12, URZ, 0x1, UR12 ;  /* 0x000000013f0c7899 */ /* 0x000fc4000801140c */
[----:B------:R-:W-:Y:S02]  /*01e0*/  USHF.R.S64 UR11, UR11, 0x1, UR13 ;  /* 0x000000010b0b7899 */ /* 0x000fe4000800100d */
[----:B------:R-:W-:Y:S02]  /*01f0*/  USHF.R.S32.HI UR13, URZ, 0x1, UR13 ;  /* 0x000000013f0d7899 */ /* 0x000fe4000801140d */
[----:B------:R-:W-:Y:S01]  /*0200*/  USHF.L.U64.HI UR12, UR10, 0x2, UR12 ;  /* 0x000000020a0c7899 */ /* 0x000fe2000801020c */
[----:B0-----:R-:W-:Y:S01]  /*0210*/  IMAD R2, R4, UR24, R5 ;  /* 0x0000001804027c24 */ /* 0x001fe2000f8e0205 */
[----:B------:R-:W-:Y:S01]  /*0220*/  SHF.R.S32.HI R5, RZ, 0x1f, R0 ;  /* 0x0000001fff057819 */ /* 0x000fe20000011400 */
[----:B------:R-:W-:Y:S01]  /*0230*/  USHF.L.U64.HI UR13, UR11, 0x2, UR13 ;  /* 0x000000020b0d7899 */ /* 0x000fe2000801020d */
[----:B------:R-:W-:Y:S02]  /*0240*/  UMOV UR4, URZ ;  /* 0x0000003f00047c82 */ /* 0x000fe40008000000 */
[----:B------:R-:W-:-:S02]  /*0250*/  LEA.HI R5, R5, R0, RZ, 0x5 ;  /* 0x0000000005057211 */ /* 0x000fc400078f28ff */
[----:B------:R-:W-:Y:S01]  /*0260*/  ISETP.GE.U32.AND P1, PT, R2, UR14, PT ;  /* 0x0000000e02007c0c */ /* 0x000fe2000bf26070 */
[----:B-1----:R-:W-:Y:S01]  /*0270*/  ULEA UR6, UR7, UR6, 0x18 ;  /* 0x0000000607067291 */ /* 0x002fe2000f8ec03f */
[----:B------:R-:W-:Y:S02]  /*0280*/  SHF.R.S32.HI R6, RZ, 0x1f, R2 ;  /* 0x0000001fff067819 */ /* 0x000fe40000011402 */
[----:B------:R-:W-:Y:S02]  /*0290*/  SHF.R.S32.HI R5, RZ, 0x5, R5 ;  /* 0x00000005ff057819 */ /* 0x000fe40000011405 */
[----:B------:R-:W-:Y:S02]  /*02a0*/  ISETP.GE.AND.EX P1, PT, R6, UR15, PT, P1 ;  /* 0x0000000f06007c0c */ /* 0x000fe4000bf26310 */
[----:B------:R-:W-:Y:S02]  /*02b0*/  SHF.L.U32 R6, R3, 0x1, RZ ;  /* 0x0000000103067819 */ /* 0x000fe400000006ff */
[----:B------:R-:W-:-:S02]  /*02c0*/  LEA R4, R5, UR6, 0x3 ;  /* 0x0000000605047c11 */ /* 0x000fc4000f8e18ff */
[C---:B------:R-:W-:Y:S01]  /*02d0*/  IADD3 R3, R2.reuse, 0x10, RZ ;  /* 0x0000001002037810 */ /* 0x040fe20007ffe0ff */
[----:B------:R-:W-:Y:S01]  /*02e0*/  STL [R1+0x5c], R6 ;  /* 0x00005c0601007387 */ /* 0x000fe20000100800 */
[C---:B------:R-:W-:Y:S02]  /*02f0*/  IADD3 R3, R2.reuse, 0x40, RZ ;  /* 0x0000004002037810 */ /* 0x040fe40007ffe0ff */
[C---:B------:R-:W-:Y:S01]  /*0300*/  IADD3 R3, R2.reuse, 0x70, RZ ;  /* 0x0000007002037810 */ /* 0x040fe20007ffe0ff */
[----:B------:R0:W-:Y:S01]  /*0310*/  STL [R1+0x60], R4 ;  /* 0x0000600401007387 */ /* 0x0001e20000100800 */
[C---:B------:R-:W-:Y:S02]  /*0320*/  IADD3 R5, R2.reuse, 0x20, RZ ;  /* 0x0000002002057810 */ /* 0x040fe40007ffe0ff */
[C---:B------:R-:W-:Y:S02]  /*0330*/  IADD3 R3, R2.reuse, 0xa0, RZ ;  /* 0x000000a002037810 */ /* 0x040fe40007ffe0ff */
[----:B------:R-:W-:-:S02]  /*0340*/  IADD3 R5, R2, 0x50, RZ ;  /* 0x0000005002057810 */ /* 0x000fc40007ffe0ff */
[C---:B------:R-:W-:Y:S02]  /*0350*/  IADD3 R3, R2.reuse, 0x150, RZ ;  /* 0x0000015002037810 */ /* 0x040fe40007ffe0ff */
[C---:B------:R-:W-:Y:S02]  /*0360*/  IADD3 R5, R2.reuse, 0x80, RZ ;  /* 0x0000008002057810 */ /* 0x040fe40007ffe0ff */
[C---:B0-----:R-:W-:Y:S02]  /*0370*/  IADD3 R4, R2.reuse, 0x30, RZ ;  /* 0x0000003002047810 */ /* 0x041fe40007ffe0ff */
[C---:B------:R-:W-:Y:S02]  /*0380*/  IADD3 R4, R2.reuse, 0x60, RZ ;  /* 0x0000006002047810 */ /* 0x040fe40007ffe0ff */
[C---:B------:R-:W-:Y:S02]  /*0390*/  IADD3 R4, R2.reuse, 0x90, RZ ;  /* 0x0000009002047810 */ /* 0x040fe40007ffe0ff */
[----:B------:R-:W-:-:S02]  /*03a0*/  IADD3 R4, R2, 0xc0, RZ ;  /* 0x000000c002047810 */ /* 0x000fc40007ffe0ff */
[C---:B------:R-:W-:Y:S02]  /*03b0*/  IADD3 R4, R2.reuse, 0x170, RZ ;  /* 0x0000017002047810 */ /* 0x040fe40007ffe0ff */
[C---:B------:R-:W-:Y:S02]  /*03c0*/  IADD3 R3, R2.reuse, 0x180, RZ ;  /* 0x0000018002037810 */ /* 0x040fe40007ffe0ff */
[C---:B------:R-:W-:Y:S02]  /*03d0*/  IADD3 R5, R2.reuse, 0xb0, RZ ;  /* 0x000000b002057810 */ /* 0x040fe40007ffe0ff */
[C---:B------:R-:W-:Y:S02]  /*03e0*/  IADD3 R4, R2.reuse, 0x190, RZ ;  /* 0x0000019002047810 */ /* 0x040fe40007ffe0ff */
[C---:B------:R-:W-:Y:S02]  /*03f0*/  IADD3 R3, R2.reuse, 0x1a0, RZ ;  /* 0x000001a002037810 */ /* 0x040fe40007ffe0ff */
[----:B------:R-:W-:-:S02]  /*0400*/  IADD3 R5, R2, 0x160, RZ ;  /* 0x0000016002057810 */ /* 0x000fc40007ffe0ff */
[C---:B------:R-:W-:Y:S02]  /*0410*/  IADD3 R4, R2.reuse, 0x1b0, RZ ;  /* 0x000001b002047810 */ /* 0x040fe40007ffe0ff */
[----:B------:R-:W-:Y:S02]  /*0420*/  IADD3 R3, R2, 0x1c0, RZ ;  /* 0x000001c002037810 */ /* 0x000fe40007ffe0ff */
[----:B------:R-:W-:Y:S02]  /*0430*/  ISETP.LT.U32.AND P1, PT, R0, 0x280, !P1 ;  /* 0x000002800000780c */ /* 0x000fe40004f21070 */
[C---:B------:R-:W-:Y:S02]  /*0440*/  IADD3 R5, R2.reuse, 0x1d0, RZ ;  /* 0x000001d002057810 */ /* 0x040fe40007ffe0ff */
[C---:B------:R-:W-:Y:S02]  /*0450*/  IADD3 R4, R2.reuse, 0x1e0, RZ ;  /* 0x000001e002047810 */ /* 0x040fe40007ffe0ff */
[----:B------:R-:W-:-:S07]  /*0460*/  IADD3 R3, R2, 0x1f0, RZ ;  /* 0x000001f002037810 */ /* 0x000fce0007ffe0ff */
.L_x_338:
[----:B------:R-:W2:Y:S01]  /*0470*/  LDL R88, [R1+0x5c] ;  /* 0x00005c0001587983 */ /* 0x000ea20000100800 */
[----:B------:R-:W-:Y:S01]  /*0480*/  ULDC UR15, c[0x0][0x2a0] ;  /* 0x0000a800000f7ab9 */ /* 0x000fe20000000800 */
[----:B01----:R-:W-:Y:S01]  /*0490*/  IABS R5, UR9 ;  /* 0x0000000900057c13 */ /* 0x003fe20008000000 */
[----:B------:R-:W-:Y:S01]  /*04a0*/  UMOV UR6, URZ ;  /* 0x0000003f00067c82 */ /* 0x000fe20008000000 */
[----:B------:R-:W-:Y:S01]  /*04b0*/  MOV R3, UR15 ;  /* 0x0000000f00037c02 */ /* 0x000fe20008000f00 */
[----:B------:R-:W-:Y:S01]  /*04c0*/  UISETP.GE.AND UP1, UPT, UR9, URZ, UPT ;  /* 0x0000003f0900728c */ /* 0x000fe2000bf26270 */
[----:B------:R-:W-:Y:S01]  /*04d0*/  R2UR UR14, R5 ;  /* 0x00000000050e72ca */ /* 0x000fe200000e0000 */
[----:B------:R-:W-:Y:S01]  /*04e0*/  UISETP.NE.AND UP0, UPT, UR15, URZ, UPT ;  /* 0x0000003f0f00728c */ /* 0x000fe2000bf05270 */
[----:B------:R-:W-:Y:S01]  /*04f0*/  IABS R3, R3 ;  /* 0x0000000300037213 */ /* 0x000fe20000000000 */
[----:B------:R-:W-:Y:S01]  /*0500*/  ULDC.64 UR18, c[0x0][0x290] ;  /* 0x0000a40000127ab9 */ /* 0x000fe20000000a00 */
[----:B------:R-:W-:Y:S01]  /*0510*/  IADD3 R22, R2, 0xc0, RZ ;  /* 0x000000c002167810 */ /* 0x000fe20007ffe0ff */
[----:B------:R-:W0:Y:S01]  /*0520*/  @P1 LDC.64 R10, c[0x0][0x288] ;  /* 0x0000a200ff0a1b82 */ /* 0x000e220000000a00 */
[----:B------:R-:W-:-:S02]  /*0530*/  R2UR UR16, R3 ;  /* 0x00000000031072ca */ /* 0x000fc400000e0000 */
[----:B------:R-:W-:Y:S02]  /*0540*/  CS2R R50, SRZ ;  /* 0x0000000000327805 */ /* 0x000fe4000001ff00 */
[----:B------:R-:W-:Y:S02]  /*0550*/  SHF.R.S32.HI R9, RZ, 0x1f, R22 ;  /* 0x0000001fff097819 */ /* 0x000fe40000011416 */
[----:B------:R-:W-:Y:S02]  /*0560*/  ISETP.GE.U32.AND P3, PT, R22, UR18, PT ;  /* 0x0000001216007c0c */ /* 0x000fe4000bf66070 */
[----:B------:R-:W-:Y:S01]  /*0570*/  IADD3 R26, R2, 0x150, RZ ;  /* 0x00000150021a7810 */ /* 0x000fe20007ffe0ff */
[----:B------:R-:W1:Y:S01]  /*0580*/  @P1 LDC.64 R20, c[0x0][0x230] ;  /* 0x00008c00ff141b82 */ /* 0x000e620000000a00 */
[----:B------:R-:W-:Y:S02]  /*0590*/  ISETP.GE.AND.EX P3, PT, R9, UR19, PT, P3 ;  /* 0x0000001309007c0c */ /* 0x000fe4000bf66330 */
[----:B------:R-:W-:-:S02]  /*05a0*/  SHF.R.S32.HI R6, RZ, 0x1f, R2 ;  /* 0x0000001fff067819 */ /* 0x000fc40000011402 */
[----:B------:R-:W-:Y:S01]  /*05b0*/  ISETP.GT.U32.OR P3, PT, R0, 0x27f, P3 ;  /* 0x0000027f0000780c */ /* 0x000fe20001f64470 */
[----:B------:R-:W3:Y:S01]  /*05c0*/  I2F.RP R3, UR16 ;  /* 0x0000001000037d06 */ /* 0x000ee20008209400 */
[----:B------:R-:W-:Y:S01]  /*05d0*/  IADD3 R29, R2, 0x160, RZ ;  /* 0x00000160021d7810 */ /* 0x000fe20007ffe0ff */
[----:B------:R-:W4:Y:S03]  /*05e0*/  @P1 LDC.64 R32, c[0x0][0x228] ;  /* 0x00008a00ff201b82 */ /* 0x000f260000000a00 */
[----:B------:R-:W-:Y:S02]  /*05f0*/  SHF.R.S32.HI R25, RZ, 0x1f, R29 ;  /* 0x0000001fff197819 */ /* 0x000fe4000001141d */
[----:B------:R-:W-:Y:S01]  /*0600*/  ISETP.GE.U32.AND P4, PT, R29, UR18, PT ;  /* 0x000000121d007c0c */ /* 0x000fe2000bf86070 */
[----:B0-----:R-:W-:-:S03]  /*0610*/  @P1 IMAD R6, R6, R10, RZ ;  /* 0x0000000a06061224 */ /* 0x001fc600078e02ff */
[----:B------:R-:W-:Y:S01]  /*0620*/  ISETP.GE.AND.EX P4, PT, R25, UR19, PT, P4 ;  /* 0x0000001319007c0c */ /* 0x000fe2000bf86340 */
[----:B------:R-:W0:Y:S01]  /*0630*/  @!P3 LDC.64 R12, c[0x0][0x230] ;  /* 0x00008c00ff0cbb82 */ /* 0x000e220000000a00 */
[----:B------:R-:W-:Y:S01]  /*0640*/  @P1 IMAD R11, R2, R11, R6 ;  /* 0x0000000b020b1224 */ /* 0x000fe200078e0206 */
[----:B---3--:R-:W3:Y:S01]  /*0650*/  MUFU.RCP R3, R3 ;  /* 0x0000000300037308 */ /* 0x008ee20000001000 */
[----:B------:R-:W-:Y:S02]  /*0660*/  ISETP.GT.U32.OR P4, PT, R0, 0x27f, P4 ;  /* 0x0000027f0000780c */ /* 0x000fe40002784470 */
[----:B---3--:R-:W-:-:S06]  /*0670*/  IADD3 R4, R3, 0xffffffe, RZ ;  /* 0x0ffffffe03047810 */ /* 0x008fcc0007ffe0ff */
[----:B------:R-:W3:Y:S02]  /*0680*/  F2I.FTZ.U32.TRUNC.NTZ R4, R4 ;  /* 0x0000000400047305 */ /* 0x000ee4000021f000 */
[----:B---3--:R-:W-:-:S13]  /*0690*/  R2UR UR7, R4 ;  /* 0x00000000040772ca */ /* 0x008fda00000e0000 */
[----:B------:R-:W-:-:S04]  /*06a0*/  UIADD3 UR5, URZ, -UR7, URZ ;  /* 0x800000073f057290 */ /* 0x000fc8000fffe03f */
[----:B------:R-:W-:-:S04]  /*06b0*/  UIMAD UR5, UR5, UR16, URZ ;  /* 0x00000010050572a4 */ /* 0x000fc8000f8e023f */
[----:B------:R-:W-:-:S04]  /*06c0*/  UIMAD.WIDE.U32 UR6, UR7, UR5, UR6 ;  /* 0x00000005070672a5 */ /* 0x000fc8000f8e0006 */
[----:B------:R-:W-:-:S04]  /*06d0*/  UIMAD.WIDE.U32 UR6, UR7, UR14, URZ ;  /* 0x0000000e070672a5 */ /* 0x000fc8000f8e003f */
[----:B------:R-:W-:-:S04]  /*06e0*/  UIADD3 UR5, -UR7, URZ, URZ ;  /* 0x0000003f07057290 */ /* 0x000fc8000fffe13f */
[----:B------:R-:W-:Y:S02]  /*06f0*/  UIMAD UR5, UR16, UR5, UR14 ;  /* 0x00000005100572a4 */ /* 0x000fe4000f8e020e */
[----:B------:R-:W-:Y:S02]  /*0700*/  ULOP3.LUT UR14, URZ, UR15, URZ, 0x33, !UPT ;  /* 0x0000000f3f0e7292 */ /* 0x000fe4000f8e333f */
[----:B------:R-:W-:Y:S02]  /*0710*/  UISETP.GT.U32.AND UP3, UPT, UR16, UR5, UPT ;  /* 0x000000051000728c */ /* 0x000fe4000bf64070 */
[----:B------:R-:W-:-:S09]  /*0720*/  ULOP3.LUT UR15, UR9, UR15, URZ, 0x3c, !UPT ;  /* 0x0000000f090f7292 */ /* 0x000fd2000f8e3c3f */
[----:B------:R-:W-:Y:S02]  /*0730*/  @!UP3 UIADD3 UR5, UR5, -UR16, URZ ;  /* 0x800000100505b290 */ /* 0x000fe4000fffe03f */
[----:B------:R-:W-:Y:S02]  /*0740*/  @!UP3 UIADD3 UR7, UR7, 0x1, URZ ;  /* 0x000000010707b890 */ /* 0x000fe4000fffe03f */
[----:B------:R-:W-:Y:S02]  /*0750*/  UIADD3 UR6, UR5, -UR16, URZ ;  /* 0x8000001005067290 */ /* 0x000fe4000fffe03f */
[----:B------:R-:W-:Y:S02]  /*0760*/  UISETP.GT.U32.AND UP4, UPT, UR16, UR5, UPT ;  /* 0x000000051000728c */ /* 0x000fe4000bf84070 */
[----:B------:R-:W-:Y:S02]  /*0770*/  UISETP.GE.U32.AND UP2, UPT, UR5, UR16, UPT ;  /* 0x000000100500728c */ /* 0x000fe4000bf46070 */
[----:B------:R-:W-:-:S02]  /*0780*/  USEL UR5, UR6, UR5, !UP4 ;  /* 0x0000000506057287 */ /* 0x000fc4000e000000 */
[----:B------:R-:W-:Y:S02]  /*0790*/  UISETP.GE.AND UP3, UPT, UR15, URZ, UPT ;  /* 0x0000003f0f00728c */ /* 0x000fe4000bf66270 */
[----:B------:R-:W-:-:S04]  /*07a0*/  @!UP1 UIADD3 UR5, -UR5, URZ, URZ ;  /* 0x0000003f05059290 */ /* 0x000fc8000fffe13f */
[----:B------:R-:W-:Y:S02]  /*07b0*/  USEL UR16, UR14, UR5, !UP0 ;  /* 0x000000050e107287 */ /* 0x000fe4000c000000 */
[----:B------:R-:W-:Y:S02]  /*07c0*/  @UP2 UIADD3 UR7, UR7, 0x1, URZ ;  /* 0x0000000107072890 */ /* 0x000fe4000fffe03f */
[----:B------:R-:W-:Y:S02]  /*07d0*/  UIMAD UR17, UR16, 0x50, URZ ;  /* 0x00000050101178a4 */ /* 0x000fe4000f8e023f */
[----:B------:R-:W-:-:S04]  /*07e0*/  @!UP3 UIADD3 UR7, -UR7, URZ, URZ ;  /* 0x0000003f0707b290 */ /* 0x000fc8000fffe13f */
[----:B------:R-:W-:Y:S01]  /*07f0*/  MOV R4, UR17 ;  /* 0x0000001100047c02 */ /* 0x000fe20008000f00 */
[----:B------:R-:W-:-:S03]  /*0800*/  USEL UR7, UR14, UR7, !UP0 ;  /* 0x000000070e077287 */ /* 0x000fc6000c000000 */
[----:B------:R-:W-:Y:S01]  /*0810*/  ULDC.64 UR14, c[0x0][0x298] ;  /* 0x0000a600000e7ab9 */ /* 0x000fe20000000a00 */
[----:B------:R-:W-:-:S04]  /*0820*/  USHF.R.S32.HI UR5, URZ, 0x1f, UR7 ;  /* 0x0000001f3f057899 */ /* 0x000fc80008011407 */
[----:B------:R-:W-:-:S04]  /*0830*/  UIMAD UR5, UR5, UR14, URZ ;  /* 0x0000000e050572a4 */ /* 0x000fc8000f8e023f */
[----:B------:R-:W-:Y:S01]  /*0840*/  UIMAD UR5, UR7, UR15, UR5 ;  /* 0x0000000f070572a4 */ /* 0x000fe2000f8e0205 */
[----:B------:R-:W-:-:S04]  /*0850*/  IADD3 R28, R2, 0x170, RZ ;  /* 0x00000170021c7810 */ /* 0x000fc80007ffe0ff */
[----:B------:R-:W-:Y:S01]  /*0860*/  SHF.R.S32.HI R27, RZ, 0x1f, R28 ;  /* 0x0000001fff1b7819 */ /* 0x000fe2000001141c */
[----:B------:R-:W-:Y:S01]  /*0870*/  HFMA2.MMA R39, -RZ, RZ, 0, 0 ;  /* 0x00000000ff277435 */ /* 0x000fe200000001ff */
[----:B------:R-:W-:Y:S02]  /*0880*/  CS2R R82, SRZ ;  /* 0x0000000000527805 */ /* 0x000fe4000001ff00 */
[----:B------:R-:W-:-:S04]  /*0890*/  IADD3 R30, R2, 0x180, RZ ;  /* 0x00000180021e7810 */ /* 0x000fc80007ffe0ff */
[----:B------:R-:W-:Y:S02]  /*08a0*/  SHF.R.S32.HI R31, RZ, 0x1f, R30 ;  /* 0x0000001fff1f7819 */ /* 0x000fe4000001141e */
[C---:B------:R-:W-:Y:S02]  /*08b0*/  IADD3 R35, R2.reuse, 0x190, RZ ;  /* 0x0000019002237810 */ /* 0x040fe40007ffe0ff */
[----:B------:R-:W-:Y:S02]  /*08c0*/  CS2R R74, SRZ ;  /* 0x00000000004a7805 */ /* 0x000fe4000001ff00 */
[----:B------:R-:W-:Y:S02]  /*08d0*/  CS2R R72, SRZ ;  /* 0x0000000000487805 */ /* 0x000fe4000001ff00 */
[----:B------:R-:W-:Y:S02]  /*08e0*/  IADD3 R34, R2, 0x1a0, RZ ;  /* 0x000001a002227810 */ /* 0x000fe40007ffe0ff */
[----:B--2---:R-:W-:-:S02]  /*08f0*/  SHF.R.S32.HI R3, RZ, 0x1f, R88 ;  /* 0x0000001fff037819 */ /* 0x004fc40000011458 */
[----:B------:R-:W-:-:S04]  /*0900*/  IADD3 R16, P0, R88, UR17, RZ ;  /* 0x0000001158107c10 */ /* 0x000fc8000ff1e0ff */
[----:B------:R-:W-:Y:S02]  /*0910*/  LEA.HI.X.SX32 R17, R4, R3, 0x1, P0 ;  /* 0x0000000304117211 */ /* 0x000fe400000f0eff */
[----:B------:R-:W-:Y:S01]  /*0920*/  MOV R3, UR14 ;  /* 0x0000000e00037c02 */ /* 0x000fe20008000f00 */
[----:B------:R-:W2:Y:S01]  /*0930*/  @!P3 LDC.64 R4, c[0x0][0x288] ;  /* 0x0000a200ff04bb82 */ /* 0x000ea20000000a00 */
[----:B------:R-:W-:-:S03]  /*0940*/  ISETP.GE.U32.AND P0, PT, R26, UR18, PT ;  /* 0x000000121a007c0c */ /* 0x000fc6000bf06070 */
[----:B------:R-:W-:Y:S01]  /*0950*/  IMAD.WIDE.U32 R16, R3, UR7, R16 ;  /* 0x0000000703107c25 */ /* 0x000fe2000f8e0010 */
[----:B------:R-:W-:Y:S02]  /*0960*/  SHF.R.S32.HI R3, RZ, 0x1f, R26 ;  /* 0x0000001fff037819 */ /* 0x000fe4000001141a */
[----:B------:R-:W-:Y:S02]  /*0970*/  CS2R R70, SRZ ;  /* 0x0000000000467805 */ /* 0x000fe4000001ff00 */
[----:B------:R-:W-:Y:S02]  /*0980*/  CS2R R68, SRZ ;  /* 0x0000000000447805 */ /* 0x000fe4000001ff00 */
[----:B------:R-:W-:Y:S02]  /*0990*/  CS2R R64, SRZ ;  /* 0x0000000000407805 */ /* 0x000fe4000001ff00 */
[----:B------:R-:W-:Y:S02]  /*09a0*/  ISETP.GE.AND.EX P0, PT, R3, UR19, PT, P0 ;  /* 0x0000001303007c0c */ /* 0x000fe4000bf06300 */
[----:B------:R-:W-:-:S02]  /*09b0*/  CS2R R58, SRZ ;  /* 0x00000000003a7805 */ /* 0x000fc4000001ff00 */
[----:B------:R-:W-:Y:S02]  /*09c0*/  IADD3 R19, R17, UR5, RZ ;  /* 0x0000000511137c10 */ /* 0x000fe4000fffe0ff */
[----:B------:R-:W-:Y:S02]  /*09d0*/  CS2R R56, SRZ ;  /* 0x0000000000387805 */ /* 0x000fe4000001ff00 */
[----:B------:R-:W-:Y:S02]  /*09e0*/  ISETP.GT.U32.OR P0, PT, R0, 0x27f, P0 ;  /* 0x0000027f0000780c */ /* 0x000fe40000704470 */
[----:B------:R-:W-:Y:S02]  /*09f0*/  CS2R R54, SRZ ;  /* 0x0000000000367805 */ /* 0x000fe4000001ff00 */
[----:B------:R-:W-:Y:S01]  /*0a00*/  @P1 MOV R18, R16 ;  /* 0x0000001000121202 */ /* 0x000fe20000000f00 */
[----:B------:R-:W-:Y:S01]  /*0a10*/  HFMA2.MMA R40, -RZ, RZ, 0, 0 ;  /* 0x00000000ff287435 */ /* 0x000fe200000001ff */
[----:B------:R-:W-:-:S02]  /*0a20*/  CS2R R80, SRZ ;  /* 0x0000000000507805 */ /* 0x000fc4000001ff00 */
[----:B------:R-:W-:Y:S02]  /*0a30*/  CS2R R78, SRZ ;  /* 0x00000000004e7805 */ /* 0x000fe4000001ff00 */
[C---:B------:R-:W-:Y:S01]  /*0a40*/  IADD3 R47, R2.reuse, 0x10, RZ ;  /* 0x00000010022f7810 */ /* 0x040fe20007ffe0ff */
[C---:B------:R-:W-:Y:S01]  /*0a50*/  @P1 IMAD.WIDE.U32 R6, R2.reuse, R10, R18 ;  /* 0x0000000a02061225 */ /* 0x040fe200078e0012 */
[C---:B------:R-:W-:Y:S02]  /*0a60*/  IADD3 R44, R2.reuse, 0x20, RZ ;  /* 0x00000020022c7810 */ /* 0x040fe40007ffe0ff */
[----:B------:R-:W-:Y:S01]  /*0a70*/  IADD3 R43, R2, 0x30, RZ ;  /* 0x00000030022b7810 */ /* 0x000fe20007ffe0ff */
[----:B--2---:R-:W-:Y:S01]  /*0a80*/  @!P3 IMAD R8, R9, R4, RZ ;  /* 0x000000040908b224 */ /* 0x004fe200078e02ff */
[----:B------:R-:W-:Y:S01]  /*0a90*/  @P1 IADD3 R7, R7, R11, RZ ;  /* 0x0000000b07071210 */ /* 0x000fe20007ffe0ff */
[----:B------:R-:W2:Y:S01]  /*0aa0*/  @!P0 LDC.64 R14, c[0x0][0x288] ;  /* 0x0000a200ff0e8b82 */ /* 0x000ea20000000a00 */
[----:B------:R-:W-:Y:S01]  /*0ab0*/  @P1 SHF.L.U32 R11, R6, 0x1, RZ ;  /* 0x00000001060b1819 */ /* 0x000fe200000006ff */
[----:B------:R-:W-:Y:S01]  /*0ac0*/  @!P3 IMAD R23, R22, R5, R8 ;  /* 0x000000051617b224 */ /* 0x000fe200078e0208 */
[----:B------:R-:W-:-:S02]  /*0ad0*/  @P1 SHF.L.U64.HI R10, R6, 0x1, R7 ;  /* 0x00000001060a1819 */ /* 0x000fc40000010207 */
[----:B------:R-:W-:Y:S02]  /*0ae0*/  CS2R R76, SRZ ;  /* 0x00000000004c7805 */ /* 0x000fe4000001ff00 */
[----:B-1----:R-:W-:Y:S01]  /*0af0*/  @P1 IADD3 R20, P2, R11, R20, RZ ;  /* 0x000000140b141210 */ /* 0x002fe20007f5e0ff */
[----:B------:R-:W-:Y:S01]  /*0b00*/  HFMA2.MMA R52, -RZ, RZ, 0, 0 ;  /* 0x00000000ff347435 */ /* 0x000fe200000001ff */
[----:B------:R-:W-:Y:S01]  /*0b10*/  @!P3 MOV R8, R16 ;  /* 0x000000100008b202 */ /* 0x000fe20000000f00 */
[----:B------:R-:W1:Y:S01]  /*0b20*/  @!P3 LDC.64 R6, c[0x0][0x228] ;  /* 0x00008a00ff06bb82 */ /* 0x000e620000000a00 */
[----:B------:R-:W-:Y:S02]  /*0b30*/  @!P3 MOV R9, R19 ;  /* 0x000000130009b202 */ /* 0x000fe40000000f00 */
[----:B------:R-:W-:Y:S02]  /*0b40*/  CS2R R66, SRZ ;  /* 0x0000000000427805 */ /* 0x000fe4000001ff00 */
[----:B------:R-:W-:-:S02]  /*0b50*/  @P1 IADD3.X R21, R10, R21, RZ, P2, !PT ;  /* 0x000000150a151210 */ /* 0x000fc400017fe4ff */
[----:B------:R-:W-:Y:S02]  /*0b60*/  CS2R R86, SRZ ;  /* 0x0000000000567805 */ /* 0x000fe4000001ff00 */
[----:B----4-:R-:W-:Y:S01]  /*0b70*/  @P1 IADD3 R32, P2, R11, R32, RZ ;  /* 0x000000200b201210 */ /* 0x010fe20007f5e0ff */
[----:B------:R-:W-:Y:S01]  /*0b80*/  @!P3 IMAD.WIDE.U32 R4, R22, R4, R8 ;  /* 0x000000041604b225 */ /* 0x000fe200078e0008 */
[----:B------:R-:W-:Y:S01]  /*0b90*/  IADD3 R53, R2, 0x70, RZ ;  /* 0x0000007002357810 */ /* 0x000fe20007ffe0ff */
[----:B------:R1:W5:Y:S01]  /*0ba0*/  @P1 LDG.E R51, desc[UR22][R20.64] ;  /* 0x0000001614331981 */ /* 0x000362000c1e1900 */
[----:B------:R-:W-:Y:S01]  /*0bb0*/  @P1 IADD3.X R33, R10, R33, RZ, P2, !PT ;  /* 0x000000210a211210 */ /* 0x000fe200017fe4ff */
[----:B------:R-:W3:Y:S01]  /*0bc0*/  @!P0 LDC.64 R8, c[0x0][0x230] ;  /* 0x00008c00ff088b82 */ /* 0x000ee20000000a00 */
[----:B------:R-:W-:Y:S02]  /*0bd0*/  @!P3 IADD3 R5, R5, R23, RZ ;  /* 0x000000170505b210 */ /* 0x000fe40007ffe0ff */
[----:B------:R-:W-:-:S02]  /*0be0*/  CS2R R84, SRZ ;  /* 0x0000000000547805 */ /* 0x000fc4000001ff00 */
[----:B------:R-:W-:Y:S01]  /*0bf0*/  @!P3 SHF.L.U32 R23, R4, 0x1, RZ ;  /* 0x000000010417b819 */ /* 0x000fe200000006ff */
[----:B------:R-:W-:Y:S01]  /*0c00*/  ULDC.64 UR6, c[0x0][0x248] ;  /* 0x0000920000067ab9 */ /* 0x000fe20000000a00 */
[----:B------:R-:W-:Y:S01]  /*0c10*/  ISETP.GE.U32.AND P2, PT, R28, UR18, PT ;  /* 0x000000121c007c0c */ /* 0x000fe2000bf46070 */
[----:B------:R-:W4:Y:S01]  /*0c20*/  @!P4 LDC.64 R10, c[0x0][0x288] ;  /* 0x0000a200ff0acb82 */ /* 0x000f220000000a00 */
[----:B--2---:R-:W-:Y:S01]  /*0c30*/  @!P0 IMAD R22, R3, R14, RZ ;  /* 0x0000000e03168224 */ /* 0x004fe200078e02ff */
[----:B0-----:R-:W-:Y:S02]  /*0c40*/  @!P3 IADD3 R12, P6, R23, R12, RZ ;  /* 0x0000000c170cb210 */ /* 0x001fe40007fde0ff */
[----:B------:R-:W-:Y:S01]  /*0c50*/  ISETP.GE.AND.EX P2, PT, R27, UR19, PT, P2 ;  /* 0x000000131b007c0c */ /* 0x000fe2000bf46320 */
[----:B------:R-:W-:Y:S01]  /*0c60*/  @!P0 IMAD R3, R26, R15, R22 ;  /* 0x0000000f1a038224 */ /* 0x000fe200078e0216 */
[----:B-1----:R-:W-:Y:S02]  /*0c70*/  @!P3 IADD3 R20, P5, R23, R6, RZ ;  /* 0x000000061714b210 */ /* 0x002fe40007fbe0ff */
[----:B------:R-:W-:-:S02]  /*0c80*/  @!P3 SHF.L.U64.HI R24, R4, 0x1, R5 ;  /* 0x000000010418b819 */ /* 0x000fc40000010205 */
[----:B------:R-:W-:Y:S01]  /*0c90*/  @!P0 MOV R22, R16 ;  /* 0x0000001000168202 */ /* 0x000fe20000000f00 */
[----:B------:R-:W0:Y:S01]  /*0ca0*/  @!P0 LDC.64 R4, c[0x0][0x228] ;  /* 0x00008a00ff048b82 */ /* 0x000e220000000a00 */
[----:B------:R-:W-:Y:S02]  /*0cb0*/  @!P0 MOV R23, R19 ;  /* 0x0000001300178202 */ /* 0x000fe40000000f00 */
[----:B------:R-:W-:Y:S02]  /*0cc0*/  ISETP.GT.U32.OR P2, PT, R0, 0x27f, P2 ;  /* 0x0000027f0000780c */ /* 0x000fe40001744470 */
[----:B------:R-:W-:Y:S01]  /*0cd0*/  @!P3 IADD3.X R13, R24, R13, RZ, P6, !PT ;  /* 0x0000000d180db210 */ /* 0x000fe200037fe4ff */
[----:B------:R-:W-:Y:S01]  /*0ce0*/  @!P0 IMAD.WIDE.U32 R14, R26, R14, R22 ;  /* 0x0000000e1a0e8225 */ /* 0x000fe200078e0016 */
[----:B------:R-:W-:Y:S01]  /*0cf0*/  @!P3 IADD3.X R21, R24, R7, RZ, P5, !PT ;  /* 0x000000071815b210 */ /* 0x000fe20002ffe4ff */
[----:B------:R-:W1:Y:S02]  /*0d00*/  @!P4 LDC.64 R22, c[0x0][0x228] ;  /* 0x00008a00ff16cb82 */ /* 0x000e640000000a00 */
[----:B------:R2:W5:Y:S01]  /*0d10*/  @!P3 LDG.E R39, desc[UR22][R12.64] ;  /* 0x000000160c27b981 */ /* 0x000562000c1e1900 */
[----:B------:R-:W-:-:S03]  /*0d20*/  @!P0 IADD3 R7, R15, R3, RZ ;  /* 0x000000030f078210 */ /* 0x000fc60007ffe0ff */
[----:B------:R0:W3:Y:S01]  /*0d30*/  @!P3 LDG.E R83, desc[UR22][R20.64] ;  /* 0x000000161453b981 */ /* 0x0000e2000c1e1900 */
[----:B------:R-:W-:Y:S02]  /*0d40*/  ISETP.GE.U32.AND P3, PT, R30, UR18, PT ;  /* 0x000000121e007c0c */ /* 0x000fe4000bf66070 */
[C---:B------:R-:W-:Y:S01]  /*0d50*/  @!P0 SHF.L.U32 R3, R14.reuse, 0x1, RZ ;  /* 0x000000010e038819 */ /* 0x040fe200000006ff */
[----:B----4-:R-:W-:Y:S01]  /*0d60*/  @!P4 IMAD R26, R25, R10, RZ ;  /* 0x0000000a191ac224 */ /* 0x010fe200078e02ff */
[----:B------:R-:W-:Y:S01]  /*0d70*/  @!P0 SHF.L.U64.HI R14, R14, 0x1, R7 ;  /* 0x000000010e0e8819 */ /* 0x000fe20000010207 */
[----:B------:R-:W4:Y:S01]  /*0d80*/  @!P4 LDC.64 R24, c[0x0][0x230] ;  /* 0x00008c00ff18cb82 */ /* 0x000f220000000a00 */
[----:B------:R-:W-:Y:S02]  /*0d90*/  ISETP.GE.AND.EX P3, PT, R31, UR19, PT, P3 ;  /* 0x000000131f007c0c */ /* 0x000fe4000bf66330 */
[----:B--2---:R-:W-:Y:S02]  /*0da0*/  @!P4 MOV R12, R16 ;  /* 0x00000010000cc202 */ /* 0x004fe40000000f00 */
[----:B------:R-:W-:-:S03]  /*0db0*/  @!P4 MOV R13, R19 ;  /* 0x00000013000dc202 */ /* 0x000fc60000000f00 */
[----:B------:R-:W2:Y:S01]  /*0dc0*/  @!P2 LDC.64 R6, c[0x0][0x288] ;  /* 0x0000a200ff06ab82 */ /* 0x000ea20000000a00 */
[----:B------:R-:W-:Y:S01]  /*0dd0*/  ISETP.GT.U32.OR P3, PT, R0, 0x27f, P3 ;  /* 0x0000027f0000780c */ /* 0x000fe20001f64470 */
[C---:B------:R-:W-:Y:S02]  /*0de0*/  @!P4 IMAD R15, R29.reuse, R11, R26 ;  /* 0x0000000b1d0fc224 */ /* 0x040fe400078e021a */
[----:B------:R-:W-:Y:S01]  /*0df0*/  @!P4 IMAD.WIDE.U32 R10, R29, R10, R12 ;  /* 0x0000000a1d0ac225 */ /* 0x000fe200078e000c */
[C---:B---3--:R-:W-:Y:S02]  /*0e00*/  @!P0 IADD3 R8, P6, R3.reuse, R8, RZ ;  /* 0x0000000803088210 */ /* 0x048fe40007fde0ff */
[----:B0-----:R-:W-:Y:S01]  /*0e10*/  @!P0 IADD3 R4, P5, R3, R4, RZ ;  /* 0x0000000403048210 */ /* 0x001fe20007fbe0ff */
[----:B------:R-:W0:Y:S01]  /*0e20*/  @!P2 LDC.64 R20, c[0x0][0x228] ;  /* 0x00008a00ff14ab82 */ /* 0x000e220000000a00 */
[----:B------:R-:W-:Y:S02]  /*0e30*/  @!P4 IADD3 R11, R11, R15, RZ ;  /* 0x0000000f0b0bc210 */ /* 0x000fe40007ffe0ff */
[----:B------:R-:W-:-:S02]  /*0e40*/  @!P0 IADD3.X R9, R14, R9, RZ, P6, !PT ;  /* 0x000000090e098210 */ /* 0x000fc400037fe4ff */
[----:B------:R-:W-:Y:S02]  /*0e50*/  @!P0 IADD3.X R5, R14, R5, RZ, P5, !PT ;  /* 0x000000050e058210 */ /* 0x000fe40002ffe4ff */
[C---:B------:R-:W-:Y:S01]  /*0e60*/  @!P4 SHF.L.U32 R13, R10.reuse, 0x1, RZ ;  /* 0x000000010a0dc819 */ /* 0x040fe200000006ff */
[----:B------:R-:W3:Y:S01]  /*0e70*/  @!P2 LDC.64 R14, c[0x0][0x230] ;  /* 0x00008c00ff0eab82 */ /* 0x000ee20000000a00 */
[----:B------:R-:W-:Y:S01]  /*0e80*/  @!P4 SHF.L.U64.HI R12, R10, 0x1, R11 ;  /* 0x000000010a0cc819 */ /* 0x000fe2000001020b */
[----:B------:R-:W-:Y:S01]  /*0e90*/  HFMA2.MMA R3, -RZ, RZ, 0, 0 ;  /* 0x00000000ff037435 */ /* 0x000fe200000001ff */
[----:B------:R-:W-:Y:S01]  /*0ea0*/  SHF.R.S32.HI R29, RZ, 0x1f, R35 ;  /* 0x0000001fff1d7819 */ /* 0x000fe20000011423 */
[----:B------:R1:W3:Y:S01]  /*0eb0*/  @!P0 LDG.E R74, desc[UR22][R4.64] ;  /* 0x00000016044a8981 */ /* 0x0002e2000c1e1900 */
[----:B------:R-:W-:-:S03]  /*0ec0*/  ISETP.GE.U32.AND P5, PT, R35, UR18, PT ;  /* 0x0000001223007c0c */ /* 0x000fc6000bfa6070 */
[----:B------:R-:W0:Y:S01]  /*0ed0*/  @!P3 LDC.64 R10, c[0x0][0x288] ;  /* 0x0000a200ff0abb82 */ /* 0x000e220000000a00 */
[----:B------:R-:W-:Y:S01]  /*0ee0*/  ISETP.GE.AND.EX P5, PT, R29, UR19, PT, P5 ;  /* 0x000000131d007c0c */ /* 0x000fe2000bfa6350 */
[----:B--2---:R-:W-:Y:S02]  /*0ef0*/  @!P2 IMAD R26, R27, R6, RZ ;  /* 0x000000061b1aa224 */ /* 0x004fe400078e02ff */
[----:B------:R2:W5:Y:S01]  /*0f00*/  @!P0 LDG.E R3, desc[UR22][R8.64] ;  /* 0x0000001608038981 */ /* 0x000562000c1e1900 */
[----:B-1----:R-:W-:Y:S02]  /*0f10*/  @!P2 MOV R4, R16 ;  /* 0x000000100004a202 */ /* 0x002fe40000000f00 */
[----:B------:R-:W-:Y:S02]  /*0f20*/  @!P2 MOV R5, R19 ;  /* 0x000000130005a202 */ /* 0x000fe40000000f00 */
[----:B------:R-:W-:Y:S02]  /*0f30*/  ISETP.GT.U32.OR P5, PT, R0, 0x27f, P5 ;  /* 0x0000027f0000780c */ /* 0x000fe40002fa4470 */
[----:B------:R-:W-:Y:S01]  /*0f40*/  @!P4 IADD3 R22, P6, R13, R22, RZ ;  /* 0x000000160d16c210 */ /* 0x000fe20007fde0ff */
[----:B--2---:R-:W-:-:S02]  /*0f50*/  @!P2 IMAD R9, R28, R7, R26 ;  /* 0x000000071c09a224 */ /* 0x004fc400078e021a */
[----:B------:R-:W-:Y:S01]  /*0f60*/  @!P2 IMAD.WIDE.U32 R6, R28, R6, R4 ;  /* 0x000000061c06a225 */ /* 0x000fe200078e0004 */
[----:B----4-:R-:W-:Y:S02]  /*0f70*/  @!P4 IADD3 R24, P0, R13, R24, RZ ;  /* 0x000000180d18c210 */ /* 0x010fe40007f1e0ff */
[----:B------:R-:W-:Y:S02]  /*0f80*/  @!P4 IADD3.X R23, R12, R23, RZ, P6, !PT ;  /* 0x000000170c17c210 */ /* 0x000fe400037fe4ff */
[----:B------:R-:W-:Y:S02]  /*0f90*/  @!P2 IADD3 R7, R7, R9, RZ ;  /* 0x000000090707a210 */ /* 0x000fe40007ffe0ff */
[----:B------:R-:W-:Y:S01]  /*0fa0*/  @!P2 SHF.L.U32 R5, R6, 0x1, RZ ;  /* 0x000000010605a819 */ /* 0x000fe200000006ff */
[----:B------:R-:W-:Y:S01]  /*0fb0*/  HFMA2.MMA R4, -RZ, RZ, 0, 0 ;  /* 0x00000000ff047435 */ /* 0x000fe200000001ff */
[----:B------:R-:W-:Y:S01]  /*0fc0*/  @!P4 IADD3.X R25, R12, R25, RZ, P0, !PT ;  /* 0x000000190c19c210 */ /* 0x000fe200007fe4ff */
[----:B------:R1:W2:Y:S01]  /*0fd0*/  @!P4 LDG.E R73, desc[UR22][R22.64] ;  /* 0x000000161649c981 */ /* 0x0002a2000c1e1900 */
[----:B------:R-:W-:Y:S01]  /*0fe0*/  @!P2 SHF.L.U64.HI R26, R6, 0x1, R7 ;  /* 0x00000001061aa819 */ /* 0x000fe20000010207 */
[----:B------:R-:W4:Y:S01]  /*0ff0*/  @!P5 LDC.64 R12, c[0x0][0x288] ;  /* 0x0000a200ff0cdb82 */ /* 0x000f220000000a00 */
[----:B---3--:R-:W-:Y:S01]  /*1000*/  @!P2 IADD3 R14, P0, R5, R14, RZ ;  /* 0x0000000e050ea210 */ /* 0x008fe20007f1e0ff */
[----:B0-----:R-:W-:Y:S01]  /*1010*/  @!P3 IMAD R28, R31, R10, RZ ;  /* 0x0000000a1f1cb224 */ /* 0x001fe200078e02ff */
[----:B------:R-:W-:-:S02]  /*1020*/  SHF.R.S32.HI R27, RZ, 0x1f, R34 ;  /* 0x0000001fff1b7819 */ /* 0x000fc40000011422 */
[----:B------:R-:W-:Y:S01]  /*1030*/  @!P2 IADD3.X R15, R26, R15, RZ, P0, !PT ;  /* 0x0000000f1a0fa210 */ /* 0x000fe200007fe4ff */
[----:B------:R0:W5:Y:S01]  /*1040*/  @!P4 LDG.E R4, desc[UR22][R24.64] ;  /* 0x000000161804c981 */ /* 0x000162000c1e1900 */
[----:B-1----:R-:W-:Y:S01]  /*1050*/  @!P3 MOV R22, R16 ;  /* 0x000000100016b202 */ /* 0x002fe20000000f00 */
[----:B------:R-:W1:Y:S01]  /*1060*/  @!P3 LDC.64 R6, c[0x0][0x230] ;  /* 0x00008c00ff06bb82 */ /* 0x000e620000000a00 */
[----:B------:R-:W-:Y:S01]  /*1070*/  @!P3 MOV R23, R19 ;  /* 0x000000130017b202 */ /* 0x000fe20000000f00 */
[----:B------:R-:W-:Y:S01]  /*1080*/  @!P3 IMAD R11, R30, R11, R28 ;  /* 0x0000000b1e0bb224 */ /* 0x000fe200078e021c */
[----:B------:R-:W-:Y:S01]  /*1090*/  ISETP.GE.U32.AND P0, PT, R34, UR18, PT ;  /* 0x0000001222007c0c */ /* 0x000fe2000bf06070 */
[----:B------:R-:W-:-:S04]  /*10a0*/  @!P3 IMAD.WIDE.U32 R22, R30, R10, R22 ;  /* 0x0000000a1e16b225 */ /* 0x000fc800078e0016 */
[----:B------:R-:W3:Y:S01]  /*10b0*/  @!P3 LDC.64 R8, c[0x0][0x228] ;  /* 0x00008a00ff08bb82 */ /* 0x000ee20000000a00 */
[----:B------:R-:W-:Y:S02]  /*10c0*/  ISETP.GE.AND.EX P0, PT, R27, UR19, PT, P0 ;  /* 0x000000131b007c0c */ /* 0x000fe4000bf06300 */
[----:B------:R-:W-:Y:S02]  /*10d0*/  @!P2 IADD3 R20, P4, R5, R20, RZ ;  /* 0x000000140514a210 */ /* 0x000fe40007f9e0ff */
[----:B------:R-:W-:Y:S02]  /*10e0*/  @!P3 IADD3 R11, R23, R11, RZ ;  /* 0x0000000b170bb210 */ /* 0x000fe40007ffe0ff */
[----:B------:R-:W-:Y:S02]  /*10f0*/  ISETP.GT.U32.OR P0, PT, R0, 0x27f, P0 ;  /* 0x0000027f0000780c */ /* 0x000fe40000704470 */
[----:B------:R-:W-:Y:S02]  /*1100*/  MOV R5, RZ ;  /* 0x000000ff00057202 */ /* 0x000fe40000000f00 */
[----:B------:R-:W-:-:S02]  /*1110*/  @!P2 IADD3.X R21, R26, R21, RZ, P4, !PT ;  /* 0x000000151a15a210 */ /* 0x000fc400027fe4ff */
[C---:B------:R-:W-:Y:S02]  /*1120*/  @!P3 SHF.L.U32 R31, R22.reuse, 0x1, RZ ;  /* 0x00000001161fb819 */ /* 0x040fe400000006ff */
[----:B0-----:R-:W-:Y:S01]  /*1130*/  @!P3 SHF.L.U64.HI R24, R22, 0x1, R11 ;  /* 0x000000011618b819 */ /* 0x001fe2000001020b */
[----:B------:R0:W5:Y:S01]  /*1140*/  @!P2 LDG.E R5, desc[UR22][R14.64] ;  /* 0x000000160e05a981 */ /* 0x000162000c1e1900 */
[----:B------:R-:W3:Y:S01]  /*1150*/  @!P5 LDC.64 R22, c[0x0][0x230] ;  /* 0x00008c00ff16db82 */ /* 0x000ee20000000a00 */
[----:B------:R-:W-:Y:S02]  /*1160*/  IADD3 R30, R2, 0x1b0, RZ ;  /* 0x000001b0021e7810 */ /* 0x000fe40007ffe0ff */
[----:B------:R0:W2:Y:S05]  /*1170*/  @!P2 LDG.E R72, desc[UR22][R20.64] ;  /* 0x000000161448a981 */ /* 0x0000aa000c1e1900 */
[----:B------:R-:W3:Y:S01]  /*1180*/  @!P5 LDC.64 R10, c[0x0][0x228] ;  /* 0x00008a00ff0adb82 */ /* 0x000ee20000000a00 */
[----:B------:R-:W-:-:S02]  /*1190*/  SHF.R.S32.HI R25, RZ, 0x1f, R30 ;  /* 0x0000001fff197819 */ /* 0x000fc4000001141e */
[----:B------:R-:W-:Y:S01]  /*11a0*/  ISETP.GE.U32.AND P2, PT, R30, UR18, PT ;  /* 0x000000121e007c0c */ /* 0x000fe2000bf46070 */
[----:B----4-:R-:W-:Y:S01]  /*11b0*/  @!P5 IMAD R26, R29, R12, RZ ;  /* 0x0000000c1d1ad224 */ /* 0x010fe200078e02ff */
[----:B0-----:R-:W-:Y:S02]  /*11c0*/  @!P5 MOV R14, R16 ;  /* 0x00000010000ed202 */ /* 0x001fe40000000f00 */
[----:B------:R-:W-:Y:S01]  /*11d0*/  ISETP.GE.AND.EX P2, PT, R25, UR19, PT, P2 ;  /* 0x0000001319007c0c */ /* 0x000fe2000bf46320 */
[----:B------:R-:W0:Y:S01]  /*11e0*/  @!P0 LDC.64 R20, c[0x0][0x288] ;  /* 0x0000a200ff148b82 */ /* 0x000e220000000a00 */
[----:B------:R-:W-:Y:S01]  /*11f0*/  @!P5 MOV R15, R19 ;  /* 0x00000013000fd202 */ /* 0x000fe20000000f00 */
[----:B------:R-:W-:Y:S01]  /*1200*/  @!P5 IMAD R13, R35, R13, R26 ;  /* 0x0000000d230dd224 */ /* 0x000fe200078e021a */
[----:B-1----:R-:W-:Y:S02]  /*1210*/  @!P3 IADD3 R6, P6, R31, R6, RZ ;  /* 0x000000061f06b210 */ /* 0x002fe40007fde0ff */
[----:B------:R-:W-:Y:S01]  /*1220*/  ISETP.GT.U32.OR P2, PT, R0, 0x27f, P2 ;  /* 0x0000027f0000780c */ /* 0x000fe20001744470 */
[----:B------:R-:W-:Y:S01]  /*1230*/  @!P5 IMAD.WIDE.U32 R14, R35, R12, R14 ;  /* 0x0000000c230ed225 */ /* 0x000fe200078e000e */
[----:B---3--:R-:W-:-:S02]  /*1240*/  @!P3 IADD3 R8, P4, R31, R8, RZ ;  /* 0x000000081f08b210 */ /* 0x008fc40007f9e0ff */
[C---:B------:R-:W-:Y:S02]  /*1250*/  @!P3 IADD3.X R7, R24.reuse, R7, RZ, P6, !PT ;  /* 0x000000071807b210 */ /* 0x040fe400037fe4ff */
[----:B------:R-:W-:Y:S02]  /*1260*/  @!P3 IADD3.X R9, R24, R9, RZ, P4, !PT ;  /* 0x000000091809b210 */ /* 0x000fe400027fe4ff */
[----:B------:R-:W-:Y:S01]  /*1270*/  @!P5 IADD3 R13, R15, R13, RZ ;  /* 0x0000000d0f0dd210 */ /* 0x000fe20007ffe0ff */
[----:B------:R1:W3:Y:S01]  /*1280*/  @!P3 LDG.E R71, desc[UR22][R6.64] ;  /* 0x000000160647b981 */ /* 0x0002e2000c1e1900 */
[C---:B------:R-:W-:Y:S02]  /*1290*/  @!P5 SHF.L.U32 R15, R14.reuse, 0x1, RZ ;  /* 0x000000010e0fd819 */ /* 0x040fe400000006ff */
[----:B------:R-:W-:Y:S01]  /*12a0*/  @!P5 SHF.L.U64.HI R24, R14, 0x1, R13 ;  /* 0x000000010e18d819 */ /* 0x000fe2000001020d */
[----:B------:R4:W3:Y:S01]  /*12b0*/  @!P3 LDG.E R70, desc[UR22][R8.64] ;  /* 0x000000160846b981 */ /* 0x0008e2000c1e1900 */
[C---:B------:R-:W-:Y:S01]  /*12c0*/  @!P5 IADD3 R22, P3, R15.reuse, R22, RZ ;  /* 0x000000160f16d210 */ /* 0x040fe20007f7e0ff */
[----:B------:R-:W0:Y:S01]  /*12d0*/  @!P2 LDC.64 R12, c[0x0][0x288] ;  /* 0x0000a200ff0cab82 */ /* 0x000e220000000a00 */
[----:B------:R-:W-:Y:S01]  /*12e0*/  @!P5 IADD3 R10, P6, R15, R10, RZ ;  /* 0x0000000a0f0ad210 */ /* 0x000fe20007fde0ff */
[----:B-1----:R-:W-:Y:S01]  /*12f0*/  HFMA2.MMA R6, -RZ, RZ, 0, 0 ;  /* 0x00000000ff067435 */ /* 0x002fe200000001ff */
[----:B------:R-:W-:-:S05]  /*1300*/  IADD3 R28, R2, 0x1c0, RZ ;  /* 0x000001c0021c7810 */ /* 0x000fca0007ffe0ff */
[----:B------:R-:W1:Y:S01]  /*1310*/  @!P0 LDC.64 R14, c[0x0][0x230] ;  /* 0x00008c00ff0e8b82 */ /* 0x000e620000000a00 */
[----:B------:R-:W-:Y:S02]  /*1320*/  @!P5 IADD3.X R23, R24, R23, RZ, P3, !PT ;  /* 0x000000171817d210 */ /* 0x000fe40001ffe4ff */
[----:B------:R-:W-:-:S05]  /*1330*/  SHF.R.S32.HI R7, RZ, 0x1f, R28 ;  /* 0x0000001fff077819 */ /* 0x000fca000001141c */
[----:B----4-:R-:W4:Y:S01]  /*1340*/  @!P0 LDC.64 R8, c[0x0][0x228] ;  /* 0x00008a00ff088b82 */ /* 0x010f220000000a00 */
[----:B------:R-:W-:Y:S01]  /*1350*/  ISETP.GE.U32.AND P4, PT, R28, UR18, PT ;  /* 0x000000121c007c0c */ /* 0x000fe2000bf86070 */
[----:B------:R0:W5:Y:S02]  /*1360*/  @!P5 LDG.E R6, desc[UR22][R22.64] ;  /* 0x000000161606d981 */ /* 0x000164000c1e1900 */
[----:B0-----:R-:W-:Y:S01]  /*1370*/  @!P0 IMAD R26, R27, R20, RZ ;  /* 0x000000141b1a8224 */ /* 0x001fe200078e02ff */
[----:B------:R-:W-:-:S03]  /*1380*/  ISETP.GE.AND.EX P4, PT, R7, UR19, PT, P4 ;  /* 0x0000001307007c0c */ /* 0x000fc6000bf86340 */
[----:B------:R-:W-:Y:S01]  /*1390*/  @!P0 IMAD R27, R34, R21, R26 ;  /* 0x00000015221b8224 */ /* 0x000fe200078e021a */
[----:B------:R-:W-:Y:S02]  /*13a0*/  @!P0 MOV R22, R16 ;  /* 0x0000001000168202 */ /* 0x000fe40000000f00 */
[----:B------:R-:W-:Y:S02]  /*13b0*/  @!P0 MOV R23, R19 ;  /* 0x0000001300178202 */ /* 0x000fe40000000f00 */
[----:B------:R-:W-:Y:S02]  /*13c0*/  ISETP.GT.U32.OR P4, PT, R0, 0x27f, P4 ;  /* 0x0000027f0000780c */ /* 0x000fe40002784470 */
[----:B------:R-:W-:Y:S01]  /*13d0*/  @!P5 IADD3.X R11, R24, R11, RZ, P6, !PT ;  /* 0x0000000b180bd210 */ /* 0x000fe200037fe4ff */
[----:B------:R-:W-:Y:S01]  /*13e0*/  @!P0 IMAD.WIDE.U32 R20, R34, R20, R22 ;  /* 0x0000001422148225 */ /* 0x000fe200078e0016 */
[----:B------:R-:W-:Y:S01]  /*13f0*/  IADD3 R34, R2, 0x1d0, RZ ;  /* 0x000001d002227810 */ /* 0x000fe20007ffe0ff */
[----:B------:R-:W0:Y:S02]  /*1400*/  @!P2 LDC.64 R22, c[0x0][0x230] ;  /* 0x00008c00ff16ab82 */ /* 0x000e240000000a00 */
[----:B------:R1:W3:Y:S01]  /*1410*/  @!P5 LDG.E R69, desc[UR22][R10.64] ;  /* 0x000000160a45d981 */ /* 0x0002e2000c1e1900 */
[----:B------:R-:W-:-:S02]  /*1420*/  @!P0 IADD3 R27, R21, R27, RZ ;  /* 0x0000001b151b8210 */ /* 0x000fc40007ffe0ff */
[C---:B------:R-:W-:Y:S01]  /*1430*/  @!P0 SHF.L.U32 R21, R20.reuse, 0x1, RZ ;  /* 0x0000000114158819 */ /* 0x040fe200000006ff */
[----:B------:R-:W-:Y:S01]  /*1440*/  @!P2 IMAD R24, R25, R12, RZ ;  /* 0x0000000c1918a224 */ /* 0x000fe200078e02ff */
[----:B------:R-:W-:Y:S01]  /*1450*/  @!P0 SHF.L.U64.HI R26, R20, 0x1, R27 ;  /* 0x00000001141a8819 */ /* 0x000fe2000001021b */
[----:B-1----:R-:W1:Y:S01]  /*1460*/  @!P2 LDC.64 R10, c[0x0][0x228] ;  /* 0x00008a00ff0aab82 */ /* 0x002e620000000a00 */
[C---:B------:R-:W-:Y:S02]  /*1470*/  @!P0 IADD3 R14, P6, R21.reuse, R14, RZ ;  /* 0x0000000e150e8210 */ /* 0x040fe40007fde0ff */
[----:B----4-:R-:W-:Y:S02]  /*1480*/  @!P0 IADD3 R8, P5, R21, R8, RZ ;  /* 0x0000000815088210 */ /* 0x010fe40007fbe0ff */
[----:B------:R-:W-:Y:S02]  /*1490*/  SHF.R.S32.HI R27, RZ, 0x1f, R34 ;  /* 0x0000001fff1b7819 */ /* 0x000fe40000011422 */
[----:B------:R-:W-:Y:S01]  /*14a0*/  ISETP.GE.U32.AND P3, PT, R34, UR18, PT ;  /* 0x0000001222007c0c */ /* 0x000fe2000bf66070 */
[----:B------:R-:W4:Y:S01]  /*14b0*/  @!P4 LDC.64 R20, c[0x0][0x288] ;  /* 0x0000a200ff14cb82 */ /* 0x000f220000000a00 */
[----:B------:R-:W-:Y:S01]  /*14c0*/  @!P2 IMAD R29, R30, R13, R24 ;  /* 0x0000000d1e1da224 */ /* 0x000fe200078e0218 */
[----:B------:R-:W-:-:S02]  /*14d0*/  @!P2 MOV R24, R16 ;  /* 0x000000100018a202 */ /* 0x000fc40000000f00 */
[----:B------:R-:W-:Y:S02]  /*14e0*/  ISETP.GE.AND.EX P3, PT, R27, UR19, PT, P3 ;  /* 0x000000131b007c0c */ /* 0x000fe4000bf66330 */
[----:B------:R-:W-:Y:S02]  /*14f0*/  @!P2 MOV R25, R19 ;  /* 0x000000130019a202 */ /* 0x000fe40000000f00 */
[----:B------:R-:W-:Y:S01]  /*1500*/  ISETP.GT.U32.OR P3, PT, R0, 0x27f, P3 ;  /* 0x0000027f0000780c */ /* 0x000fe20001f64470 */
[----:B------:R-:W-:Y:S01]  /*1510*/  @!P2 IMAD.WIDE.U32 R12, R30, R12, R24 ;  /* 0x0000000c1e0ca225 */ /* 0x000fe200078e0018 */
[----:B------:R-:W-:-:S04]  /*1520*/  @!P0 IADD3.X R15, R26, R15, RZ, P6, !PT ;  /* 0x0000000f1a0f8210 */ /* 0x000fc800037fe4ff */
[----:B------:R-:W-:Y:S01]  /*1530*/  @!P2 IADD3 R25, R13, R29, RZ ;  /* 0x0000001d0d19a210 */ /* 0x000fe20007ffe0ff */
[----:B------:R0:W5:Y:S01]  /*1540*/  @!P0 LDG.E R64, desc[UR22][R14.64] ;  /* 0x000000160e408981 */ /* 0x000162000c1e1900 */
[----:B------:R-:W-:Y:S02]  /*1550*/  @!P2 SHF.L.U32 R13, R12, 0x1, RZ ;  /* 0x000000010c0da819 */ /* 0x000fe400000006ff */
[----:B------:R-:W-:Y:S02]  /*1560*/  @!P0 IADD3.X R9, R26, R9, RZ, P5, !PT ;  /* 0x000000091a098210 */ /* 0x000fe40002ffe4ff */
[----:B------:R-:W-:Y:S02]  /*1570*/  @!P2 SHF.L.U64.HI R24, R12, 0x1, R25 ;  /* 0x000000010c18a819 */ /* 0x000fe40000010219 */
[C---:B0-----:R-:W-:Y:S01]  /*1580*/  @!P2 IADD3 R22, P6, R13.reuse, R22, RZ ;  /* 0x000000160d16a210 */ /* 0x041fe20007fde0ff */
[----:B------:R0:W5:Y:S01]  /*1590*/  @!P0 LDG.E R59, desc[UR22][R8.64] ;  /* 0x00000016083b8981 */ /* 0x000162000c1e1900 */
[----:B------:R-:W-:Y:S01]  /*15a0*/  IADD3 R35, R2, 0x1e0, RZ ;  /* 0x000001e002237810 */ /* 0x000fe20007ffe0ff */
[----:B------:R-:W0:Y:S01]  /*15b0*/  @!P3 LDC.64 R14, c[0x0][0x288] ;  /* 0x0000a200ff0ebb82 */ /* 0x000e220000000a00 */
[----:B-1----:R-:W-:Y:S01]  /*15c0*/  @!P2 IADD3 R10, P5, R13, R10, RZ ;  /* 0x0000000a0d0aa210 */ /* 0x002fe20007fbe0ff */
[----:B----4-:R-:W-:Y:S01]  /*15d0*/  @!P4 IMAD R26, R7, R20, RZ ;  /* 0x00000014071ac224 */ /* 0x010fe200078e02ff */
[----:B------:R-:W-:-:S02]  /*15e0*/  @!P2 IADD3.X R23, R24, R23, RZ, P6, !PT ;  /* 0x000000171817a210 */ /* 0x000fc400037fe4ff */
[----:B------:R-:W-:Y:S02]  /*15f0*/  SHF.R.S32.HI R29, RZ, 0x1f, R35 ;  /* 0x0000001fff1d7819 */ /* 0x000fe40000011423 */
[----:B------:R-:W-:Y:S01]  /*1600*/  ISETP.GE.U32.AND P0, PT, R35, UR18, PT ;  /* 0x0000001223007c0c */ /* 0x000fe2000bf06070 */
[----:B0-----:R-:W0:Y:S01]  /*1610*/  @!P4 LDC.64 R8, c[0x0][0x230] ;  /* 0x00008c00ff08cb82 */ /* 0x001e220000000a00 */
[----:B------:R-:W-:Y:S02]  /*1620*/  @!P2 IADD3.X R11, R24, R11, RZ, P5, !PT ;  /* 0x0000000b180ba210 */ /* 0x000fe40002ffe4ff */
[----:B------:R-:W-:Y:S02]  /*1630*/  @!P4 MOV R24, R16 ;  /* 0x000000100018c202 */ /* 0x000fe40000000f00 */
[----:B------:R-:W-:-:S03]  /*1640*/  @!P4 MOV R25, R19 ;  /* 0x000000130019c202 */ /* 0x000fc60000000f00 */
[----:B------:R-:W1:Y:S01]  /*1650*/  @!P4 LDC.64 R12, c[0x0][0x228] ;  /* 0x00008a00ff0ccb82 */ /* 0x000e620000000a00 */
[----:B------:R-:W-:Y:S01]  /*1660*/  ISETP.GE.AND.EX P0, PT, R29, UR19, PT, P0 ;  /* 0x000000131d007c0c */ /* 0x000fe2000bf06300 */
[C---:B------:R-:W-:Y:S01]  /*1670*/  @!P4 IMAD R31, R28.reuse, R21, R26 ;  /* 0x000000151c1fc224 */ /* 0x040fe200078e021a */
[----:B------:R-:W-:Y:S01]  /*1680*/  HFMA2.MMA R7, -RZ, RZ, 0, 0 ;  /* 0x00000000ff077435 */ /* 0x000fe200000001ff */
[----:B------:R-:W-:Y:S01]  /*1690*/  @!P4 IMAD.WIDE.U32 R20, R28, R20, R24 ;  /* 0x000000141c14c225 */ /* 0x000fe200078e0018 */
[----:B------:R-:W-:Y:S01]  /*16a0*/  ISETP.GT.U32.OR P0, PT, R0, 0x27f, P0 ;  /* 0x0000027f0000780c */ /* 0x000fe20000704470 */
[----:B------:R4:W5:Y:S03]  /*16b0*/  @!P2 LDG.E R58, desc[UR22][R10.64] ;  /* 0x000000160a3aa981 */ /* 0x000966000c1e1900 */
[----:B------:R-:W-:Y:S02]  /*16c0*/  @!P4 IADD3 R21, R21, R31, RZ ;  /* 0x0000001f1515c210 */ /* 0x000fe40007ffe0ff */
[----:B------:R-:W-:-:S02]  /*16d0*/  @!P4 SHF.L.U32 R25, R20, 0x1, RZ ;  /* 0x000000011419c819 */ /* 0x000fc400000006ff */
[----:B------:R-:W-:Y:S01]  /*16e0*/  @!P4 SHF.L.U64.HI R30, R20, 0x1, R21 ;  /* 0x00000001141ec819 */ /* 0x000fe20000010215 */
[----:B------:R1:W5:Y:S01]  /*16f0*/  @!P2 LDG.E R7, desc[UR22][R22.64] ;  /* 0x000000161607a981 */ /* 0x000362000c1e1900 */
[----:B------:R-:W1:Y:S01]  /*1700*/  @!P3 LDC.64 R20, c[0x0][0x230] ;  /* 0x00008c00ff14bb82 */ /* 0x000e620000000a00 */
[----:B------:R-:W-:Y:S01]  /*1710*/  @!P3 IMAD R24, R27, R14, RZ ;  /* 0x0000000e1b18b224 */ /* 0x000fe200078e02ff */
[----:B------:R-:W-:Y:S02]  /*1720*/  IADD3 R28, R2, 0x140, RZ ;  /* 0x00000140021c7810 */ /* 0x000fe40007ffe0ff */
[----:B0-----:R-:W-:-:S04]  /*1730*/  @!P4 IADD3 R8, P6, R25, R8, RZ ;  /* 0x000000081908c210 */ /* 0x001fc80007fde0ff */
[----:B----4-:R-:W0:Y:S01]  /*1740*/  @!P0 LDC.64 R10, c[0x0][0x288] ;  /* 0x0000a200ff0a8b82 */ /* 0x010e220000000a00 */
[----:B-1----:R-:W-:Y:S01]  /*1750*/  @!P4 IADD3 R12, P5, R25, R12, RZ ;  /* 0x0000000c190cc210 */ /* 0x002fe20007fbe0ff */
[----:B------:R-:W-:Y:S01]  /*1760*/  @!P3 IMAD R15, R34, R15, R24 ;  /* 0x0000000f220fb224 */ /* 0x000fe200078e0218 */
[----:B------:R-:W-:Y:S02]  /*1770*/  ISETP.GE.U32.AND P2, PT, R28, UR18, PT ;  /* 0x000000121c007c0c */ /* 0x000fe4000bf46070 */
[----:B------:R-:W-:Y:S02]  /*1780*/  SHF.R.S32.HI R26, RZ, 0x1f, R28 ;  /* 0x0000001fff1a7819 */ /* 0x000fe4000001141c */
[----:B------:R-:W-:Y:S01]  /*1790*/  @!P3 MOV R24, R16 ;  /* 0x000000100018b202 */ /* 0x000fe20000000f00 */
[----:B------:R-:W1:Y:S01]  /*17a0*/  @!P3 LDC.64 R22, c[0x0][0x228] ;  /* 0x00008a00ff16bb82 */ /* 0x000e620000000a00 */
[----:B------:R-:W-:Y:S02]  /*17b0*/  @!P3 MOV R25, R19 ;  /* 0x000000130019b202 */ /* 0x000fe40000000f00 */
[----:B------:R-:W-:Y:S01]  /*17c0*/  ISETP.GE.AND.EX P2, PT, R26, UR19, PT, P2 ;  /* 0x000000131a007c0c */ /* 0x000fe2000bf46320 */
[----:B------:R-:W-:-:S03]  /*17d0*/  @!P3 IMAD.WIDE.U32 R24, R34, R14, R24 ;  /* 0x0000000e2218b225 */ /* 0x000fc600078e0018 */
[----:B------:R-:W-:Y:S02]  /*17e0*/  ISETP.GT.U32.OR P2, PT, R0, 0x27f, P2 ;  /* 0x0000027f0000780c */ /* 0x000fe40001744470 */
[C---:B------:R-:W-:Y:S02]  /*17f0*/  @!P4 IADD3.X R9, R30.reuse, R9, RZ, P6, !PT ;  /* 0x000000091e09c210 */ /* 0x040fe400037fe4ff */
[----:B------:R-:W-:Y:S02]  /*1800*/  @!P4 IADD3.X R13, R30, R13, RZ, P5, !PT ;  /* 0x0000000d1e0dc210 */ /* 0x000fe40002ffe4ff */
[----:B------:R-:W-:Y:S01]  /*1810*/  @!P3 IADD3 R15, R25, R15, RZ ;  /* 0x0000000f190fb210 */ /* 0x000fe20007ffe0ff */
[----:B------:R4:W5:Y:S01]  /*1820*/  @!P4 LDG.E R57, desc[UR22][R8.64] ;  /* 0x000000160839c981 */ /* 0x000962000c1e1900 */
[C---:B------:R-:W-:Y:S02]  /*1830*/  @!P3 SHF.L.U32 R25, R24.reuse, 0x1, RZ ;  /* 0x000000011819b819 */ /* 0x040fe400000006ff */
[----:B------:R-:W-:Y:S01]  /*1840*/  @!P3 SHF.L.U64.HI R30, R24, 0x1, R15 ;  /* 0x00000001181eb819 */ /* 0x000fe2000001020f */
[----:B------:R4:W5:Y:S01]  /*1850*/  @!P4 LDG.E R56, desc[UR22][R12.64] ;  /* 0x000000160c38c981 */ /* 0x000962000c1e1900 */
[----:B------:R-:W-:-:S02]  /*1860*/  @!P3 IADD3 R20, P4, R25, R20, RZ ;  /* 0x000000141914b210 */ /* 0x000fc40007f9e0ff */
[----:B------:R-:W-:Y:S01]  /*1870*/  IADD3 R34, R2, 0xd0, RZ ;  /* 0x000000d002227810 */ /* 0x000fe20007ffe0ff */
[----:B0-----:R-:W-:Y:S01]  /*1880*/  @!P0 IMAD R24, R29, R10, RZ ;  /* 0x0000000a1d188224 */ /* 0x001fe200078e02ff */
[----:B------:R-:W-:Y:S01]  /*1890*/  @!P3 IADD3.X R21, R30, R21, RZ, P4, !PT ;  /* 0x000000151e15b210 */ /* 0x000fe200027fe4ff */
[----:B------:R-:W0:Y:S01]  /*18a0*/  @!P0 LDC.64 R14, c[0x0][0x230] ;  /* 0x00008c00ff0e8b82 */ /* 0x000e220000000a00 */
[----:B------:R-:W-:Y:S02]  /*18b0*/  ISETP.GE.U32.AND P4, PT, R34, UR18, PT ;  /* 0x0000001222007c0c */ /* 0x000fe4000bf86070 */
[----:B------:R-:W-:Y:S01]  /*18c0*/  SHF.R.S32.HI R29, RZ, 0x1f, R34 ;  /* 0x0000001fff1d7819 */ /* 0x000fe20000011422 */
[----:B----4-:R-:W-:-:S04]  /*18d0*/  @!P0 IMAD R9, R35, R11, R24 ;  /* 0x0000000b23098224 */ /* 0x010fc800078e0218 */
[----:B------:R-:W4:Y:S01]  /*18e0*/  @!P2 LDC.64 R12, c[0x0][0x288] ;  /* 0x0000a200ff0cab82 */ /* 0x000f220000000a00 */
[----:B------:R-:W-:Y:S02]  /*18f0*/  ISETP.GE.AND.EX P4, PT, R29, UR19, PT, P4 ;  /* 0x000000131d007c0c */ /* 0x000fe4000bf86340 */
[----:B-1----:R-:W-:Y:S02]  /*1900*/  @!P3 IADD3 R22, P5, R25, R22, RZ ;  /* 0x000000161916b210 */ /* 0x002fe40007fbe0ff */
[----:B------:R-:W-:Y:S02]  /*1910*/  @!P0 MOV R24, R16 ;  /* 0x0000001000188202 */ /* 0x000fe40000000f00 */
[----:B------:R-:W-:Y:S02]  /*1920*/  @!P0 MOV R25, R19 ;  /* 0x0000001300198202 */ /* 0x000fe40000000f00 */
[----:B------:R-:W-:Y:S01]  /*1930*/  ISETP.GT.U32.OR P4, PT, R0, 0x27f, P4 ;  /* 0x0000027f0000780c */ /* 0x000fe20002784470 */
[----:B------:R-:W-:Y:S01]  /*1940*/  HFMA2.MMA R8, -RZ, RZ, 0, 0 ;  /* 0x00000000ff087435 */ /* 0x000fe200000001ff */
[----:B------:R-:W-:-:S02]  /*1950*/  @!P0 IMAD.WIDE.U32 R24, R35, R10, R24 ;  /* 0x0000000a23188225 */ /* 0x000fc400078e0018 */
[----:B------:R-:W1:Y:S01]  /*1960*/  @!P0 LDC.64 R10, c[0x0][0x228] ;  /* 0x00008a00ff0a8b82 */ /* 0x000e620000000a00 */
[----:B------:R-:W-:Y:S02]  /*1970*/  @!P3 IADD3.X R23, R30, R23, RZ, P5, !PT ;  /* 0x000000171e17b210 */ /* 0x000fe40002ffe4ff */
[----:B------:R-:W-:Y:S02]  /*1980*/  @!P0 IADD3 R9, R25, R9, RZ ;  /* 0x0000000919098210 */ /* 0x000fe40007ffe0ff */
[C---:B------:R-:W-:Y:S02]  /*1990*/  @!P0 SHF.L.U32 R35, R24.reuse, 0x1, RZ ;  /* 0x0000000118238819 */ /* 0x040fe400000006ff */
[----:B------:R2:W5:Y:S01]  /*19a0*/  @!P3 LDG.E R8, desc[UR22][R20.64] ;  /* 0x000000161408b981 */ /* 0x000562000c1e1900 */
[----:B------:R-:W-:Y:S02]  /*19b0*/  @!P0 SHF.L.U64.HI R30, R24, 0x1, R9 ;  /* 0x00000001181e8819 */ /* 0x000fe40000010209 */
[----:B------:R-:W1:Y:S01]  /*19c0*/  @!P2 LDC.64 R24, c[0x0][0x230] ;  /* 0x00008c00ff18ab82 */ /* 0x000e620000000a00 */
[----:B------:R0:W5:Y:S01]  /*19d0*/  @!P3 LDG.E R55, desc[UR22][R22.64] ;  /* 0x000000161637b981 */ /* 0x000162000c1e1900 */
[----:B----4-:R-:W-:-:S06]  /*19e0*/  @!P2 IMAD R26, R26, R12, RZ ;  /* 0x0000000c1a1aa224 */ /* 0x010fcc00078e02ff */
[----:B--2---:R-:W2:Y:S01]  /*19f0*/  @!P2 LDC.64 R20, c[0x0][0x228] ;  /* 0x00008a00ff14ab82 */ /* 0x004ea20000000a00 */
[----:B------:R-:W-:-:S07]  /*1a00*/  IADD3 R31, R2, 0xe0, RZ ;  /* 0x000000e0021f7810 */ /* 0x000fce0007ffe0ff */
[----:B0-----:R-:W0:Y:S01]  /*1a10*/  @!P4 LDC.64 R22, c[0x0][0x288] ;  /* 0x0000a200ff16cb82 */ /* 0x001e220000000a00 */
[C---:B------:R-:W-:Y:S01]  /*1a20*/  @!P2 IMAD R37, R28.reuse, R13, R26 ;  /* 0x0000000d1c25a224 */ /* 0x040fe200078e021a */
[----:B------:R-:W-:Y:S02]  /*1a30*/  @!P2 MOV R26, R16 ;  /* 0x00000010001aa202 */ /* 0x000fe40000000f00 */
[----:B------:R-:W-:Y:S02]  /*1a40*/  @!P2 MOV R27, R19 ;  /* 0x00000013001ba202 */ /* 0x000fe40000000f00 */
[----:B------:R-:W-:Y:S02]  /*1a50*/  ISETP.GE.U32.AND P3, PT, R31, UR18, PT ;  /* 0x000000121f007c0c */ /* 0x000fe4000bf66070 */
[----:B------:R-:W-:Y:S02]  /*1a60*/  SHF.R.S32.HI R36, RZ, 0x1f, R31 ;  /* 0x0000001fff247819 */ /* 0x000fe4000001141f */
[----:B------:R-:W-:Y:S01]  /*1a70*/  @!P0 IADD3 R14, P5, R35, R14, RZ ;  /* 0x0000000e230e8210 */ /* 0x000fe20007fbe0ff */
[----:B------:R-:W-:Y:S01]  /*1a80*/  @!P2 IMAD.WIDE.U32 R12, R28, R12, R26 ;  /* 0x0000000c1c0ca225 */ /* 0x000fe200078e001a */
[----:B------:R-:W-:Y:S01]  /*1a90*/  ISETP.GE.AND.EX P3, PT, R36, UR19, PT, P3 ;  /* 0x0000001324007c0c */ /* 0x000fe2000bf66330 */
[----:B------:R-:W-:Y:S01]  /*1aa0*/  HFMA2.MMA R9, -RZ, RZ, 0, 0 ;  /* 0x00000000ff097435 */ /* 0x000fe200000001ff */
[----:B------:R-:W-:-:S02]  /*1ab0*/  @!P0 IADD3.X R15, R30, R15, RZ, P5, !PT ;  /* 0x0000000f1e0f8210 */ /* 0x000fc40002ffe4ff */
[----:B-1----:R-:W-:Y:S02]  /*1ac0*/  @!P0 IADD3 R10, P5, R35, R10, RZ ;  /* 0x0000000a230a8210 */ /* 0x002fe40007fbe0ff */
[----:B------:R-:W-:Y:S02]  /*1ad0*/  ISETP.GT.U32.OR P3, PT, R0, 0x27f, P3 ;  /* 0x0000027f0000780c */ /* 0x000fe40001f64470 */
[----:B------:R-:W-:Y:S02]  /*1ae0*/  @!P2 IADD3 R27, R13, R37, RZ ;  /* 0x000000250d1ba210 */ /* 0x000fe40007ffe0ff */
[----:B------:R-:W-:Y:S01]  /*1af0*/  @!P0 IADD3.X R11, R30, R11, RZ, P5, !PT ;  /* 0x0000000b1e0b8210 */ /* 0x000fe20002ffe4ff */
[----:B------:R1:W5:Y:S01]  /*1b00*/  @!P0 LDG.E R9, desc[UR22][R14.64] ;  /* 0x000000160e098981 */ /* 0x000362000c1e1900 */
[----:B------:R-:W-:Y:S02]  /*1b10*/  @!P2 SHF.L.U32 R13, R12, 0x1, RZ ;  /* 0x000000010c0da819 */ /* 0x000fe400000006ff */
[----:B------:R-:W-:Y:S01]  /*1b20*/  IADD3 R30, R2, 0xf0, RZ ;  /* 0x000000f0021e7810 */ /* 0x000fe20007ffe0ff */
[----:B0-----:R-:W-:Y:S01]  /*1b30*/  @!P4 IMAD R29, R29, R22, RZ ;  /* 0x000000161d1dc224 */ /* 0x001fe200078e02ff */
[----:B------:R-:W-:Y:S01]  /*1b40*/  @!P2 SHF.L.U64.HI R28, R12, 0x1, R27 ;  /* 0x000000010c1ca819 */ /* 0x000fe2000001021b */
[----:B------:R0:W5:Y:S01]  /*1b50*/  @!P0 LDG.E R54, desc[UR22][R10.64] ;  /* 0x000000160a368981 */ /* 0x000162000c1e1900 */
[----:B------:R-:W-:-:S02]  /*1b60*/  @!P2 IADD3 R24, P5, R13, R24, RZ ;  /* 0x000000180d18a210 */ /* 0x000fc40007fbe0ff */
[----:B--2---:R-:W-:Y:S01]  /*1b70*/  @!P2 IADD3 R20, P6, R13, R20, RZ ;  /* 0x000000140d14a210 */ /* 0x004fe20007fde0ff */
[----:B-1----:R-:W1:Y:S01]  /*1b80*/  @!P4 LDC.64 R14, c[0x0][0x228] ;  /* 0x00008a00ff0ecb82 */ /* 0x002e620000000a00 */
[----:B------:R-:W-:Y:S02]  /*1b90*/  ISETP.GE.U32.AND P0, PT, R30, UR18, PT ;  /* 0x000000121e007c0c */ /* 0x000fe4000bf06070 */
[----:B------:R-:W-:Y:S01]  /*1ba0*/  SHF.R.S32.HI R35, RZ, 0x1f, R30 ;  /* 0x0000001fff237819 */ /* 0x000fe2000001141e */
[----:B------:R-:W-:Y:S01]  /*1bb0*/  @!P4 IMAD R37, R34, R23, R29 ;  /* 0x000000172225c224 */ /* 0x000fe200078e021d */
[C---:B------:R-:W-:Y:S02]  /*1bc0*/  @!P2 IADD3.X R25, R28.reuse, R25, RZ, P5, !PT ;  /* 0x000000191c19a210 */ /* 0x040fe40002ffe4ff */
[----:B------:R-:W-:Y:S01]  /*1bd0*/  @!P2 IADD3.X R21, R28, R21, RZ, P6, !PT ;  /* 0x000000151c15a210 */ /* 0x000fe200037fe4ff */
[----:B------:R-:W2:Y:S01]  /*1be0*/  @!P4 LDC.64 R12, c[0x0][0x230] ;  /* 0x00008c00ff0ccb82 */ /* 0x000ea20000000a00 */
[----:B------:R-:W-:-:S02]  /*1bf0*/  @!P4 MOV R28, R16 ;  /* 0x00000010001cc202 */ /* 0x000fc40000000f00 */
[----:B------:R-:W-:-:S05]  /*1c00*/  @!P4 MOV R29, R19 ;  /* 0x00000013001dc202 */ /* 0x000fca0000000f00 */
[----:B------:R-:W4:Y:S01]  /*1c10*/  @!P3 LDC.64 R26, c[0x0][0x288] ;  /* 0x0000a200ff1abb82 */ /* 0x000f220000000a00 */
[----:B------:R-:W-:Y:S01]  /*1c20*/  ISETP.GE.AND.EX P0, PT, R35, UR19, PT, P0 ;  /* 0x0000001323007c0c */ /* 0x000fe2000bf06300 */
[----:B------:R-:W-:Y:S01]  /*1c30*/  @!P4 IMAD.WIDE.U32 R22, R34, R22, R28 ;  /* 0x000000162216c225 */ /* 0x000fe200078e001c */
[----:B0-----:R-:W-:Y:S01]  /*1c40*/  HFMA2.MMA R10, -RZ, RZ, 0, 0 ;  /* 0x00000000ff0a7435 */ /* 0x001fe200000001ff */
[----:B------:R0:W3:Y:S01]  /*1c50*/  @!P2 LDG.E R75, desc[UR22][R20.64] ;  /* 0x00000016144ba981 */ /* 0x0000e2000c1e1900 */
[----:B------:R-:W-:Y:S02]  /*1c60*/  ISETP.GT.U32.OR P0, PT, R0, 0x27f, P0 ;  /* 0x0000027f0000780c */ /* 0x000fe40000704470 */
[----:B------:R-:W-:Y:S02]  /*1c70*/  @!P4 IADD3 R23, R23, R37, RZ ;  /* 0x000000251717c210 */ /* 0x000fe40007ffe0ff */
[C---:B------:R-:W-:Y:S02]  /*1c80*/  @!P4 SHF.L.U32 R29, R22.reuse, 0x1, RZ ;  /* 0x00000001161dc819 */ /* 0x040fe400000006ff */
[----:B------:R-:W-:-:S02]  /*1c90*/  @!P4 SHF.L.U64.HI R38, R22, 0x1, R23 ;  /* 0x000000011626c819 */ /* 0x000fc40000010217 */
[----:B------:R-:W4:Y:S01]  /*1ca0*/  @!P3 LDC.64 R22, c[0x0][0x230] ;  /* 0x00008c00ff16bb82 */ /* 0x000f220000000a00 */
[----:B------:R0:W5:Y:S01]  /*1cb0*/  @!P2 LDG.E R10, desc[UR22][R24.64] ;  /* 0x00000016180aa981 */ /* 0x000162000c1e1900 */
[----:B------:R-:W-:-:S06]  /*1cc0*/  IADD3 R11, R2, 0x100, RZ ;  /* 0x00000100020b7810 */ /* 0x000fcc0007ffe0ff */
[----:B0-----:R-:W0:Y:S01]  /*1cd0*/  @!P3 LDC.64 R20, c[0x0][0x228] ;  /* 0x00008a00ff14bb82 */ /* 0x001e220000000a00 */
[----:B------:R-:W-:Y:S02]  /*1ce0*/  ISETP.GE.U32.AND P2, PT, R11, UR18, PT ;  /* 0x000000120b007c0c */ /* 0x000fe4000bf46070 */
[----:B------:R-:W-:-:S05]  /*1cf0*/  SHF.R.S32.HI R34, RZ, 0x1f, R11 ;  /* 0x0000001fff227819 */ /* 0x000fca000001140b */
[----:B------:R-:W0:Y:S01]  /*1d00*/  @!P0 LDC.64 R24, c[0x0][0x288] ;  /* 0x0000a200ff188b82 */ /* 0x000e220000000a00 */
[C---:B--2---:R-:W-:Y:S02]  /*1d10*/  @!P4 IADD3 R12, P6, R29.reuse, R12, RZ ;  /* 0x0000000c1d0cc210 */ /* 0x044fe40007fde0ff */
[----:B-1----:R-:W-:Y:S01]  /*1d20*/  @!P4 IADD3 R14, P5, R29, R14, RZ ;  /* 0x0000000e1d0ec210 */ /* 0x002fe20007fbe0ff */
[----:B----4-:R-:W-:Y:S01]  /*1d30*/  @!P3 IMAD R36, R36, R26, RZ ;  /* 0x0000001a2424b224 */ /* 0x010fe200078e02ff */
[----:B------:R-:W-:Y:S02]  /*1d40*/  @!P3 MOV R28, R16 ;  /* 0x00000010001cb202 */ /* 0x000fe40000000f00 */
[----:B------:R-:W-:Y:S02]  /*1d50*/  @!P3 MOV R29, R19 ;  /* 0x00000013001db202 */ /* 0x000fe40000000f00 */
[----:B------:R-:W-:Y:S02]  /*1d60*/  ISETP.GE.AND.EX P2, PT, R34, UR19, PT, P2 ;  /* 0x0000001322007c0c */ /* 0x000fe4000bf46320 */
[----:B------:R-:W-:Y:S01]  /*1d70*/  @!P4 IADD3.X R13, R38, R13, RZ, P6, !PT ;  /* 0x0000000d260dc210 */ /* 0x000fe200037fe4ff */
[C---:B------:R-:W-:Y:S01]  /*1d80*/  @!P3 IMAD R27, R31.reuse, R27, R36 ;  /* 0x0000001b1f1bb224 */ /* 0x040fe200078e0224 */
[----:B------:R-:W-:Y:S01]  /*1d90*/  ISETP.GT.U32.OR P2, PT, R0, 0x27f, P2 ;  /* 0x0000027f0000780c */ /* 0x000fe20001744470 */
[----:B------:R-:W-:-:S02]  /*1da0*/  @!P3 IMAD.WIDE.U32 R28, R31, R26, R28 ;  /* 0x0000001a1f1cb225 */ /* 0x000fc400078e001c */
[----:B------:R1:W5:Y:S01]  /*1db0*/  @!P4 LDG.E R40, desc[UR22][R12.64] ;  /* 0x000000160c28c981 */ /* 0x000362000c1e1900 */
[----:B------:R-:W-:Y:S02]  /*1dc0*/  @!P4 IADD3.X R15, R38, R15, RZ, P5, !PT ;  /* 0x0000000f260fc210 */ /* 0x000fe40002ffe4ff */
[----:B------:R-:W-:Y:S02]  /*1dd0*/  @!P3 IADD3 R27, R29, R27, RZ ;  /* 0x0000001b1d1bb210 */ /* 0x000fe40007ffe0ff */
[C---:B------:R-:W-:Y:S01]  /*1de0*/  @!P3 SHF.L.U32 R29, R28.reuse, 0x1, RZ ;  /* 0x000000011c1db819 */ /* 0x040fe200000006ff */
[----:B------:R2:W4:Y:S01]  /*1df0*/  @!P4 LDG.E R82, desc[UR22][R14.64] ;  /* 0x000000160e52c981 */ /* 0x000522000c1e1900 */
[----:B-1----:R-:W1:Y:S01]  /*1e00*/  @!P0 LDC.64 R12, c[0x0][0x230] ;  /* 0x00008c00ff0c8b82 */ /* 0x002e620000000a00 */
[----:B------:R-:W-:Y:S02]  /*1e10*/  @!P3 SHF.L.U64.HI R38, R28, 0x1, R27 ;  /* 0x000000011c26b819 */ /* 0x000fe4000001021b */
[----:B------:R-:W-:-:S02]  /*1e20*/  @!P3 IADD3 R22, P4, R29, R22, RZ ;  /* 0x000000161d16b210 */ /* 0x000fc40007f9e0ff */
[----:B0-----:R-:W-:Y:S01]  /*1e30*/  @!P3 IADD3 R20, P5, R29, R20, RZ ;  /* 0x000000141d14b210 */ /* 0x001fe20007fbe0ff */
[----:B------:R-:W-:Y:S01]  /*1e40*/  @!P0 IMAD R35, R35, R24, RZ ;  /* 0x0000001823238224 */ /* 0x000fe200078e02ff */
[----:B------:R-:W-:Y:S01]  /*1e50*/  IADD3 R36, R2, 0x110, RZ ;  /* 0x0000011002247810 */ /* 0x000fe20007ffe0ff */
[----:B------:R-:W0:Y:S01]  /*1e60*/  @!P0 LDC.64 R26, c[0x0][0x228] ;  /* 0x00008a00ff1a8b82 */ /* 0x000e220000000a00 */
[----:B------:R-:W-:Y:S02]  /*1e70*/  @!P0 MOV R28, R16 ;  /* 0x00000010001c8202 */ /* 0x000fe40000000f00 */
[----:B------:R-:W-:Y:S02]  /*1e80*/  @!P0 MOV R29, R19 ;  /* 0x00000013001d8202 */ /* 0x000fe40000000f00 */
[----:B------:R-:W-:-:S03]  /*1e90*/  @!P3 IADD3.X R23, R38, R23, RZ, P4, !PT ;  /* 0x000000172617b210 */ /* 0x000fc600027fe4ff */
[----:B--2---:R-:W2:Y:S01]  /*1ea0*/  @!P2 LDC.64 R14, c[0x0][0x288] ;  /* 0x0000a200ff0eab82 */ /* 0x004ea20000000a00 */
[----:B------:R-:W-:Y:S01]  /*1eb0*/  ISETP.GE.U32.AND P4, PT, R36, UR18, PT ;  /* 0x0000001224007c0c */ /* 0x000fe2000bf86070 */
[C---:B------:R-:W-:Y:S01]  /*1ec0*/  @!P0 IMAD R25, R30.reuse, R25, R35 ;  /* 0x000000191e198224 */ /* 0x040fe200078e0223 */
[----:B------:R-:W-:Y:S01]  /*1ed0*/  SHF.R.S32.HI R41, RZ, 0x1f, R36 ;  /* 0x0000001fff297819 */ /* 0x000fe20000011424 */
[----:B------:R-:W-:-:S03]  /*1ee0*/  @!P0 IMAD.WIDE.U32 R28, R30, R24, R28 ;  /* 0x000000181e1c8225 */ /* 0x000fc600078e001c */
[----:B------:R-:W-:Y:S02]  /*1ef0*/  ISETP.GE.AND.EX P4, PT, R41, UR19, PT, P4 ;  /* 0x0000001329007c0c */ /* 0x000fe4000bf86340 */
[----:B------:R-:W-:Y:S02]  /*1f00*/  @!P0 IADD3 R29, R29, R25, RZ ;  /* 0x000000191d1d8210 */ /* 0x000fe40007ffe0ff */
[----:B------:R-:W-:Y:S01]  /*1f10*/  @!P0 SHF.L.U32 R25, R28, 0x1, RZ ;  /* 0x000000011c198819 */ /* 0x000fe200000006ff */
[----:B------:R-:W-:Y:S01]  /*1f20*/  HFMA2.MMA R37, -RZ, RZ, 0, 0 ;  /* 0x00000000ff257435 */ /* 0x000fe200000001ff */
[----:B------:R-:W-:Y:S02]  /*1f30*/  ISETP.GT.U32.OR P4, PT, R0, 0x27f, P4 ;  /* 0x0000027f0000780c */ /* 0x000fe40002784470 */
[----:B------:R-:W-:Y:S02]  /*1f40*/  @!P3 IADD3.X R21, R38, R21, RZ, P5, !PT ;  /* 0x000000152615b210 */ /* 0x000fe40002ffe4ff */
[----:B------:R-:W-:-:S02]  /*1f50*/  @!P0 SHF.L.U64.HI R30, R28, 0x1, R29 ;  /* 0x000000011c1e8819 */ /* 0x000fc4000001021d */
[----:B-1----:R-:W-:Y:S01]  /*1f60*/  @!P0 IADD3 R12, P5, R25, R12, RZ ;  /* 0x0000000c190c8210 */ /* 0x002fe20007fbe0ff */
[----:B------:R-:W4:Y:S01]  /*1f70*/  @!P3 LDG.E R81, desc[UR22][R20.64] ;  /* 0x000000161451b981 */ /* 0x000f22000c1e1900 */
[----:B------:R-:W-:Y:S02]  /*1f80*/  IADD3 R35, R2, 0x120, RZ ;  /* 0x0000012002237810 */ /* 0x000fe40007ffe0ff */
[----:B------:R-:W-:Y:S01]  /*1f90*/  @!P0 IADD3.X R13, R30, R13, RZ, P5, !PT ;  /* 0x0000000d1e0d8210 */ /* 0x000fe20002ffe4ff */
[----:B------:R1:W5:Y:S01]  /*1fa0*/  @!P3 LDG.E R37, desc[UR22][R22.64] ;  /* 0x000000161625b981 */ /* 0x000362000c1e1900 */
[----:B------:R-:W-:Y:S02]  /*1fb0*/  ISETP.GE.U32.AND P5, PT, R35, UR18, PT ;  /* 0x0000001223007c0c */ /* 0x000fe4000bfa6070 */
[----:B------:R-:W-:Y:S02]  /*1fc0*/  SHF.R.S32.HI R42, RZ, 0x1f, R35 ;  /* 0x0000001fff2a7819 */ /* 0x000fe40000011423 */
[----:B0-----:R-:W-:Y:S01]  /*1fd0*/  @!P0 IADD3 R26, P3, R25, R26, RZ ;  /* 0x0000001a191a8210 */ /* 0x001fe20007f7e0ff */
[----:B--2---:R-:W-:Y:S01]  /*1fe0*/  @!P2 IMAD R34, R34, R14, RZ ;  /* 0x0000000e2222a224 */ /* 0x004fe200078e02ff */
[----:B------:R-:W-:Y:S01]  /*1ff0*/  ISETP.GE.AND.EX P5, PT, R42, UR19, PT, P5 ;  /* 0x000000132a007c0c */ /* 0x000fe2000bfa6350 */
[----:B------:R-:W0:Y:S01]  /*2000*/  @!P4 LDC.64 R24, c[0x0][0x288] ;  /* 0x0000a200ff18cb82 */ /* 0x000e220000000a00 */
[----:B------:R-:W-:-:S02]  /*2010*/  @!P2 MOV R28, R16 ;  /* 0x00000010001ca202 */ /* 0x000fc40000000f00 */
[----:B------:R-:W-:Y:S02]  /*2020*/  @!P2 MOV R29, R19 ;  /* 0x00000013001da202 */ /* 0x000fe40000000f00 */
[----:B------:R-:W-:-:S03]  /*2030*/  ISETP.GT.U32.OR P5, PT, R0, 0x27f, P5 ;  /* 0x0000027f0000780c */ /* 0x000fc60002fa4470 */
[----:B-1----:R-:W1:Y:S01]  /*2040*/  @!P2 LDC.64 R22, c[0x0][0x230] ;  /* 0x00008c00ff16ab82 */ /* 0x002e620000000a00 */
[C---:B------:R-:W-:Y:S01]  /*2050*/  @!P2 IMAD R15, R11.reuse, R15, R34 ;  /* 0x0000000f0b0fa224 */ /* 0x040fe200078e0222 */
[----:B------:R-:W-:Y:S01]  /*2060*/  HFMA2.MMA R38, -RZ, RZ, 0, 0 ;  /* 0x00000000ff267435 */ /* 0x000fe200000001ff */
[----:B------:R-:W-:-:S05]  /*2070*/  @!P2 IMAD.WIDE.U32 R28, R11, R14, R28 ;  /* 0x0000000e0b1ca225 */ /* 0x000fca00078e001c */
[----:B------:R-:W2:Y:S01]  /*2080*/  @!P2 LDC.64 R20, c[0x0][0x228] ;  /* 0x00008a00ff14ab82 */ /* 0x000ea20000000a00 */
[----:B------:R-:W-:Y:S02]  /*2090*/  @!P2 IADD3 R15, R29, R15, RZ ;  /* 0x0000000f1d0fa210 */ /* 0x000fe40007ffe0ff */
[----:B------:R-:W-:Y:S01]  /*20a0*/  IADD3 R34, R2, 0x130, RZ ;  /* 0x0000013002227810 */ /* 0x000fe20007ffe0ff */
[----:B------:R0:W5:Y:S01]  /*20b0*/  @!P0 LDG.E R38, desc[UR22][R12.64] ;  /* 0x000000160c268981 */ /* 0x000162000c1e1900 */
[----:B------:R-:W-:Y:S02]  /*20c0*/  @!P2 SHF.L.U32 R11, R28, 0x1, RZ ;  /* 0x000000011c0ba819 */ /* 0x000fe400000006ff */
[----:B------:R-:W-:Y:S02]  /*20d0*/  @!P0 IADD3.X R27, R30, R27, RZ, P3, !PT ;  /* 0x0000001b1e1b8210 */ /* 0x000fe40001ffe4ff */
[----:B------:R-:W-:Y:S01]  /*20e0*/  @!P2 SHF.L.U64.HI R28, R28, 0x1, R15 ;  /* 0x000000011c1ca819 */ /* 0x000fe2000001020f */
[----:B------:R-:W2:Y:S01]  /*20f0*/  @!P4 LDC.64 R30, c[0x0][0x228] ;  /* 0x00008a00ff1ecb82 */ /* 0x000ea20000000a00 */
[----:B------:R-:W-:Y:S01]  /*2100*/  ISETP.GE.U32.AND P3, PT, R34, UR18, PT ;  /* 0x0000001222007c0c */ /* 0x000fe2000bf66070 */
[----:B------:R0:W4:Y:S01]  /*2110*/  @!P0 LDG.E R80, desc[UR22][R26.64] ;  /* 0x000000161a508981 */ /* 0x000122000c1e1900 */
[----:B------:R-:W-:-:S05]  /*2120*/  SHF.R.S32.HI R29, RZ, 0x1f, R34 ;  /* 0x0000001fff1d7819 */ /* 0x000fca0000011422 */
[----:B------:R-:W2:Y:S01]  /*2130*/  @!P4 LDC.64 R14, c[0x0][0x230] ;  /* 0x00008c00ff0ecb82 */ /* 0x000ea20000000a00 */
[----:B------:R-:W-:-:S07]  /*2140*/  ISETP.GE.AND.EX P3, PT, R29, UR19, PT, P3 ;  /* 0x000000131d007c0c */ /* 0x000fce000bf66330 */
[----:B0-----:R-:W0:Y:S01]  /*2150*/  @!P5 LDC.64 R12, c[0x0][0x288] ;  /* 0x0000a200ff0cdb82 */ /* 0x001e220000000a00 */
[----:B------:R-:W-:Y:S01]  /*2160*/  ISETP.GT.U32.OR P3, PT, R0, 0x27f, P3 ;  /* 0x0000027f0000780c */ /* 0x000fe20001f64470 */
[----:B------:R-:W-:Y:S01]  /*2170*/  @!P4 IMAD R41, R41, R24, RZ ;  /* 0x000000182929c224 */ /* 0x000fe200078e02ff */
[----:B------:R-:W-:Y:S02]  /*2180*/  @!P4 MOV R26, R16 ;  /* 0x00000010001ac202 */ /* 0x000fe40000000f00 */
[----:B------:R-:W-:Y:S02]  /*2190*/  @!P4 MOV R27, R19 ;  /* 0x00000013001bc202 */ /* 0x000fe40000000f00 */
[C---:B-1----:R-:W-:Y:S02]  /*21a0*/  @!P2 IADD3 R22, P6, R11.reuse, R22, RZ ;  /* 0x000000160b16a210 */ /* 0x042fe40007fde0ff */
[----:B--2---:R-:W-:Y:S01]  /*21b0*/  @!P2 IADD3 R20, P0, R11, R20, RZ ;  /* 0x000000140b14a210 */ /* 0x004fe20007f1e0ff */
[----:B------:R-:W-:Y:S01]  /*21c0*/  HFMA2.MMA R11, -RZ, RZ, 0, 0 ;  /* 0x00000000ff0b7435 */ /* 0x000fe200000001ff */
[----:B------:R-:W-:-:S02]  /*21d0*/  @!P4 IMAD R41, R36, R25, R41 ;  /* 0x000000192429c224 */ /* 0x000fc400078e0229 */
[----:B------:R-:W-:Y:S01]  /*21e0*/  @!P4 IMAD.WIDE.U32 R24, R36, R24, R26 ;  /* 0x000000182418c225 */ /* 0x000fe200078e001a */
[C---:B------:R-:W-:Y:S02]  /*21f0*/  @!P2 IADD3.X R23, R28.reuse, R23, RZ, P6, !PT ;  /* 0x000000171c17a210 */ /* 0x040fe400037fe4ff */
[----:B------:R-:W-:Y:S02]  /*2200*/  @!P2 IADD3.X R21, R28, R21, RZ, P0, !PT ;  /* 0x000000151c15a210 */ /* 0x000fe400007fe4ff */
[----:B------:R-:W-:Y:S02]  /*2210*/  @!P4 IADD3 R27, R25, R41, RZ ;  /* 0x00000029191bc210 */ /* 0x000fe40007ffe0ff */
[C---:B------:R-:W-:Y:S01]  /*2220*/  @!P4 SHF.L.U32 R25, R24.reuse, 0x1, RZ ;  /* 0x000000011819c819 */ /* 0x040fe200000006ff */
[----:B------:R1:W5:Y:S01]  /*2230*/  @!P2 LDG.E R11, desc[UR22][R22.64] ;  /* 0x00000016160ba981 */ /* 0x000362000c1e1900 */
[----:B------:R-:W-:Y:S01]  /*2240*/  SHF.R.S32.HI R48, RZ, 0x1f, R47 ;  /* 0x0000001fff307819 */ /* 0x000fe2000001142f */
[----:B------:R-:W-:Y:S01]  /*2250*/  HFMA2.MMA R36, -RZ, RZ, 0, 0 ;  /* 0x00000000ff247435 */ /* 0x000fe200000001ff */
[----:B------:R-:W-:Y:S01]  /*2260*/  ISETP.GE.U32.AND P6, PT, R47, UR18, PT ;  /* 0x000000122f007c0c */ /* 0x000fe2000bfc6070 */
[----:B------:R2:W4:Y:S01]  /*2270*/  @!P2 LDG.E R79, desc[UR22][R20.64] ;  /* 0x00000016144fa981 */ /* 0x000522000c1e1900 */
[----:B------:R-:W-:Y:S01]  /*2280*/  @!P4 SHF.L.U64.HI R26, R24, 0x1, R27 ;  /* 0x00000001181ac819 */ /* 0x000fe2000001021b */
[----:B0-----:R-:W-:Y:S01]  /*2290*/  @!P5 IMAD R42, R42, R12, RZ ;  /* 0x0000000c2a2ad224 */ /* 0x001fe200078e02ff */
[C---:B------:R-:W-:Y:S01]  /*22a0*/  @!P4 IADD3 R14, P2, R25.reuse, R14, RZ ;  /* 0x0000000e190ec210 */ /* 0x040fe20007f5e0ff */
[----:B-1----:R-:W0:Y:S01]  /*22b0*/  @!P3 LDC.64 R22, c[0x0][0x288] ;  /* 0x0000a200ff16bb82 */ /* 0x002e220000000a00 */
[----:B------:R-:W-:-:S02]  /*22c0*/  @!P4 IADD3 R30, P0, R25, R30, RZ ;  /* 0x0000001e191ec210 */ /* 0x000fc40007f1e0ff */
[----:B--2---:R-:W-:Y:S02]  /*22d0*/  @!P5 MOV R20, R16 ;  /* 0x000000100014d202 */ /* 0x004fe40000000f00 */
[----:B------:R-:W-:-:S03]  /*22e0*/  @!P5 MOV R21, R19 ;  /* 0x000000130015d202 */ /* 0x000fc60000000f00 */
[----:B------:R-:W1:Y:S01]  /*22f0*/  @!P5 LDC.64 R24, c[0x0][0x230] ;  /* 0x00008c00ff18db82 */ /* 0x000e620000000a00 */
[----:B------:R-:W-:Y:S01]  /*2300*/  ISETP.GE.AND.EX P6, PT, R48, UR19, PT, P6 ;  /* 0x0000001330007c0c */ /* 0x000fe2000bfc6360 */
[C---:B------:R-:W-:Y:S01]  /*2310*/  @!P5 IMAD R41, R35.reuse, R13, R42 ;  /* 0x0000000d2329d224 */ /* 0x040fe200078e022a */
[----:B------:R-:W-:Y:S01]  /*2320*/  @!P4 IADD3.X R15, R26, R15, RZ, P2, !PT ;  /* 0x0000000f1a0fc210 */ /* 0x000fe200017fe4ff */
[----:B------:R-:W-:Y:S01]  /*2330*/  @!P5 IMAD.WIDE.U32 R12, R35, R12, R20 ;  /* 0x0000000c230cd225 */ /* 0x000fe200078e0014 */
[----:B------:R-:W-:-:S03]  /*2340*/  ISETP.GT.U32.OR P6, PT, R0, 0x27f, P6 ;  /* 0x0000027f0000780c */ /* 0x000fc600037c4470 */
[----:B------:R-:W2:Y:S01]  /*2350*/  @!P5 LDC.64 R20, c[0x0][0x228] ;  /* 0x00008a00ff14db82 */ /* 0x000ea20000000a00 */
[----:B------:R0:W5:Y:S01]  /*2360*/  @!P4 LDG.E R36, desc[UR22][R14.64] ;  /* 0x000000160e24c981 */ /* 0x000162000c1e1900 */
[----:B------:R-:W-:Y:S02]  /*2370*/  @!P4 IADD3.X R31, R26, R31, RZ, P0, !PT ;  /* 0x0000001f1a1fc210 */ /* 0x000fe400007fe4ff */
[----:B------:R-:W-:-:S04]  /*2380*/  @!P5 IADD3 R41, R13, R41, RZ ;  /* 0x000000290d29d210 */ /* 0x000fc80007ffe0ff */
[----:B0-----:R-:W0:Y:S01]  /*2390*/  @!P3 LDC.64 R14, c[0x0][0x230] ;  /* 0x00008c00ff0ebb82 */ /* 0x001e220000000a00 */
[----:B------:R-:W-:Y:S01]  /*23a0*/  SHF.R.S32.HI R46, RZ, 0x1f, R44 ;  /* 0x0000001fff2e7819 */ /* 0x000fe2000001142c */
[----:B------:R-:W-:Y:S01]  /*23b0*/  @!P3 IMAD R42, R29, R22, RZ ;  /* 0x000000161d2ab224 */ /* 0x000fe200078e02ff */
[----:B------:R-:W-:Y:S01]  /*23c0*/  ISETP.GE.U32.AND P0, PT, R44, UR18, PT ;  /* 0x000000122c007c0c */ /* 0x000fe2000bf06070 */
[----:B------:R0:W4:Y:S01]  /*23d0*/  @!P4 LDG.E R78, desc[UR22][R30.64] ;  /* 0x000000161e4ec981 */ /* 0x000122000c1e1900 */
[C---:B------:R-:W-:Y:S02]  /*23e0*/  @!P5 SHF.L.U32 R35, R12.reuse, 0x1, RZ ;  /* 0x000000010c23d819 */ /* 0x040fe400000006ff */
[----:B------:R-:W-:Y:S01]  /*23f0*/  @!P5 SHF.L.U64.HI R41, R12, 0x1, R41 ;  /* 0x000000010c29d819 */ /* 0x000fe20000010229 */
[----:B------:R-:W3:Y:S01]  /*2400*/  @!P6 LDC.64 R26, c[0x0][0x288] ;  /* 0x0000a200ff1aeb82 */ /* 0x000ee20000000a00 */
[----:B------:R-:W-:Y:S02]  /*2410*/  ISETP.GE.AND.EX P0, PT, R46, UR19, PT, P0 ;  /* 0x000000132e007c0c */ /* 0x000fe4000bf06300 */
[----:B------:R-:W-:-:S02]  /*2420*/  @!P3 MOV R12, R16 ;  /* 0x00000010000cb202 */ /* 0x000fc40000000f00 */
[----:B------:R-:W-:Y:S01]  /*2430*/  @!P3 MOV R13, R19 ;  /* 0x00000013000db202 */ /* 0x000fe20000000f00 */
[----:B------:R-:W-:Y:S01]  /*2440*/  @!P3 IMAD R42, R34, R23, R42 ;  /* 0x00000017222ab224 */ /* 0x000fe200078e022a */
[----:B-1----:R-:W-:Y:S01]  /*2450*/  @!P5 IADD3 R24, P2, R35, R24, RZ ;  /* 0x000000182318d210 */ /* 0x002fe20007f5e0ff */
[----:B------:R-:W1:Y:S01]  /*2460*/  @!P3 LDC.64 R28, c[0x0][0x228] ;  /* 0x00008a00ff1cbb82 */ /* 0x000e620000000a00 */
[----:B------:R-:W-:Y:S01]  /*2470*/  ISETP.GT.U32.OR P0, PT, R0, 0x27f, P0 ;  /* 0x0000027f0000780c */ /* 0x000fe20000704470 */
[----:B------:R-:W-:Y:S01]  /*2480*/  @!P3 IMAD.WIDE.U32 R22, R34, R22, R12 ;  /* 0x000000162216b225 */ /* 0x000fe200078e000c */
[----:B------:R-:W-:Y:S02]  /*2490*/  @!P5 IADD3.X R25, R41, R25, RZ, P2, !PT ;  /* 0x000000192919d210 */ /* 0x000fe400017fe4ff */
[----:B--2---:R-:W-:Y:S02]  /*24a0*/  @!P5 IADD3 R20, P2, R35, R20, RZ ;  /* 0x000000142314d210 */ /* 0x004fe40007f5e0ff */
[----:B------:R-:W-:-:S02]  /*24b0*/  @!P3 IADD3 R23, R23, R42, RZ ;  /* 0x0000002a1717b210 */ /* 0x000fc40007ffe0ff */
[C---:B------:R-:W-:Y:S01]  /*24c0*/  @!P3 SHF.L.U32 R13, R22.reuse, 0x1, RZ ;  /* 0x00000001160db819 */ /* 0x040fe200000006ff */
[----:B------:R-:W-:Y:S01]  /*24d0*/  HFMA2.MMA R12, -RZ, RZ, 0, 0 ;  /* 0x00000000ff0c7435 */ /* 0x000fe200000001ff */
[----:B------:R-:W-:Y:S02]  /*24e0*/  @!P5 IADD3.X R21, R41, R21, RZ, P2, !PT ;  /* 0x000000152915d210 */ /* 0x000fe400017fe4ff */
[----:B------:R-:W-:Y:S02]  /*24f0*/  @!P3 SHF.L.U64.HI R34, R22, 0x1, R23 ;  /* 0x000000011622b819 */ /* 0x000fe40000010217 */
[----:B0-----:R-:W-:Y:S01]  /*2500*/  @!P3 IADD3 R14, P2, R13, R14, RZ ;  /* 0x0000000e0d0eb210 */ /* 0x001fe20007f5e0ff */
[----:B------:R-:W0:Y:S01]  /*2510*/  @!P0 LDC.64 R22, c[0x0][0x288] ;  /* 0x0000a200ff168b82 */ /* 0x000e220000000a00 */
[----:B------:R-:W-:Y:S01]  /*2520*/  SHF.R.S32.HI R45, RZ, 0x1f, R43 ;  /* 0x0000001fff2d7819 */ /* 0x000fe2000001142b */
[----:B------:R2:W4:Y:S01]  /*2530*/  @!P5 LDG.E R77, desc[UR22][R20.64] ;  /* 0x00000016144dd981 */ /* 0x000522000c1e1900 */
[----:B------:R-:W-:-:S02]  /*2540*/  @!P3 IADD3.X R15, R34, R15, RZ, P2, !PT ;  /* 0x0000000f220fb210 */ /* 0x000fc400017fe4ff */
[----:B------:R-:W-:Y:S01]  /*2550*/  ISETP.GE.U32.AND P2, PT, R43, UR18, PT ;  /* 0x000000122b007c0c */ /* 0x000fe2000bf46070 */
[----:B------:R3:W5:Y:S01]  /*2560*/  @!P5 LDG.E R12, desc[UR22][R24.64] ;  /* 0x00000016180cd981 */ /* 0x000762000c1e1900 */
[----:B------:R-:W-:Y:S02]  /*2570*/  @!P6 MOV R30, R16 ;  /* 0x00000010001ee202 */ /* 0x000fe40000000f00 */
[----:B------:R-:W-:Y:S02]  /*2580*/  ISETP.GE.AND.EX P2, PT, R45, UR19, PT, P2 ;  /* 0x000000132d007c0c */ /* 0x000fe4000bf46320 */
[----:B------:R-:W-:Y:S01]  /*2590*/  @!P6 MOV R31, R19 ;  /* 0x00000013001fe202 */ /* 0x000fe20000000f00 */
[----:B--2---:R-:W2:Y:S01]  /*25a0*/  @!P6 LDC.64 R20, c[0x0][0x230] ;  /* 0x00008c00ff14eb82 */ /* 0x004ea20000000a00 */
[----:B---3--:R-:W-:Y:S01]  /*25b0*/  @!P6 IMAD R24, R48, R26, RZ ;  /* 0x0000001a3018e224 */ /* 0x008fe200078e02ff */
[----:B------:R-:W-:Y:S02]  /*25c0*/  ISETP.GT.U32.OR P2, PT, R0, 0x27f, P2 ;  /* 0x0000027f0000780c */ /* 0x000fe40001744470 */
[----:B-1----:R-:W-:Y:S01]  /*25d0*/  @!P3 IADD3 R28, P4, R13, R28, RZ ;  /* 0x0000001c0d1cb210 */ /* 0x002fe20007f9e0ff */
[C---:B------:R-:W-:Y:S01]  /*25e0*/  @!P6 IMAD R35, R47.reuse, R27, R24 ;  /* 0x0000001b2f23e224 */ /* 0x040fe200078e0218 */
[----:B------:R-:W-:Y:S01]  /*25f0*/  MOV R13, RZ ;  /* 0x000000ff000d7202 */ /* 0x000fe20000000f00 */
[----:B------:R-:W-:Y:S01]  /*2600*/  @!P6 IMAD.WIDE.U32 R26, R47, R26, R30 ;  /* 0x0000001a2f1ae225 */ /* 0x000fe200078e001e */
[----:B------:R-:W1:Y:S01]  /*2610*/  @!P6 LDC.64 R24, c[0x0][0x228] ;  /* 0x00008a00ff18eb82 */ /* 0x000e620000000a00 */
[----:B------:R-:W-:-:S03]  /*2620*/  @!P3 IADD3.X R29, R34, R29, RZ, P4, !PT ;  /* 0x0000001d221db210 */ /* 0x000fc600027fe4ff */
[----:B------:R-:W-:Y:S01]  /*2630*/  @!P6 IADD3 R27, R27, R35, RZ ;  /* 0x000000231b1be210 */ /* 0x000fe20007ffe0ff */
[----:B------:R3:W5:Y:S01]  /*2640*/  @!P3 LDG.E R13, desc[UR22][R14.64] ;  /* 0x000000160e0db981 */ /* 0x000762000c1e1900 */
[C---:B------:R-:W-:Y:S02]  /*2650*/  @!P6 SHF.L.U32 R35, R26.reuse, 0x1, RZ ;  /* 0x000000011a23e819 */ /* 0x040fe400000006ff */
[----:B------:R-:W-:Y:S01]  /*2660*/  @!P6 SHF.L.U64.HI R34, R26, 0x1, R27 ;  /* 0x000000011a22e819 */ /* 0x000fe2000001021b */
[----:B------:R2:W4:Y:S01]  /*2670*/  @!P3 LDG.E R76, desc[UR22][R28.64] ;  /* 0x000000161c4cb981 */ /* 0x000522000c1e1900 */
[----:B------:R-:W1:Y:S01]  /*2680*/  @!P0 LDC.64 R26, c[0x0][0x228] ;  /* 0x00008a00ff1a8b82 */ /* 0x000e620000000a00 */
[----:B0-----:R-:W-:-:S07]  /*2690*/  @!P0 IMAD R30, R46, R22, RZ ;  /* 0x000000162e1e8224 */ /* 0x001fce00078e02ff */
[----:B---3--:R-:W0:Y:S01]  /*26a0*/  @!P0 LDC.64 R14, c[0x0][0x230] ;  /* 0x00008c00ff0e8b82 */ /* 0x008e220000000a00 */
[----:B------:R-:W-:Y:S01]  /*26b0*/  @!P0 IMAD R41, R44, R23, R30 ;  /* 0x000000172c298224 */ /* 0x000fe200078e021e */
[----:B------:R-:W-:-:S06]  /*26c0*/  @!P0 MOV R30, R16 ;  /* 0x00000010001e8202 */ /* 0x000fcc0000000f00 */
[----:B--2---:R-:W2:Y:S01]  /*26d0*/  @!P2 LDC.64 R28, c[0x0][0x288] ;  /* 0x0000a200ff1cab82 */ /* 0x004ea20000000a00 */
[----:B------:R-:W-:Y:S02]  /*26e0*/  @!P0 MOV R31, R19 ;  /* 0x00000013001f8202 */ /* 0x000fe40000000f00 */
[----:B------:R-:W-:Y:S02]  /*26f0*/  IADD3 R46, R2, 0x40, RZ ;  /* 0x00000040022e7810 */ /* 0x000fe40007ffe0ff */
[----:B------:R-:W-:Y:S01]  /*2700*/  @!P6 IADD3 R20, P3, R35, R20, RZ ;  /* 0x000000142314e210 */ /* 0x000fe20007f7e0ff */
[----:B------:R-:W-:Y:S01]  /*2710*/  @!P0 IMAD.WIDE.U32 R22, R44, R22, R30 ;  /* 0x000000162c168225 */ /* 0x000fe200078e001e */
[----:B------:R-:W-:Y:S02]  /*2720*/  SHF.R.S32.HI R47, RZ, 0x1f, R46 ;  /* 0x0000001fff2f7819 */ /* 0x000fe4000001142e */
[----:B------:R-:W-:Y:S02]  /*2730*/  ISETP.GE.U32.AND P4, PT, R46, UR18, PT ;  /* 0x000000122e007c0c */ /* 0x000fe4000bf86070 */
[----:B------:R-:W-:-:S02]  /*2740*/  @!P6 IADD3.X R21, R34, R21, RZ, P3, !PT ;  /* 0x000000152215e210 */ /* 0x000fc40001ffe4ff */
[----:B------:R-:W-:Y:S02]  /*2750*/  ISETP.GE.AND.EX P4, PT, R47, UR19, PT, P4 ;  /* 0x000000132f007c0c */ /* 0x000fe4000bf86340 */
[----:B-1----:R-:W-:Y:S01]  /*2760*/  @!P6 IADD3 R24, P3, R35, R24, RZ ;  /* 0x000000182318e210 */ /* 0x002fe20007f7e0ff */
[----:B------:R1:W5:Y:S01]  /*2770*/  @!P6 LDG.E R52, desc[UR22][R20.64] ;  /* 0x000000161434e981 */ /* 0x000362000c1e1900 */
[----:B------:R-:W-:Y:S02]  /*2780*/  @!P0 IADD3 R31, R23, R41, RZ ;  /* 0x00000029171f8210 */ /* 0x000fe40007ffe0ff */
[----:B------:R-:W-:Y:S02]  /*2790*/  @!P0 SHF.L.U32 R30, R22, 0x1, RZ ;  /* 0x00000001161e8819 */ /* 0x000fe400000006ff */
[----:B------:R-:W-:Y:S02]  /*27a0*/  ISETP.GT.U32.OR P4, PT, R0, 0x27f, P4 ;  /* 0x0000027f0000780c */ /* 0x000fe40002784470 */
[----:B------:R-:W-:-:S02]  /*27b0*/  @!P6 IADD3.X R25, R34, R25, RZ, P3, !PT ;  /* 0x000000192219e210 */ /* 0x000fc40001ffe4ff */
[----:B------:R-:W-:Y:S01]  /*27c0*/  @!P0 SHF.L.U64.HI R31, R22, 0x1, R31 ;  /* 0x00000001161f8819 */ /* 0x000fe2000001021f */
[----:B-1----:R-:W1:Y:S01]  /*27d0*/  @!P2 LDC.64 R20, c[0x0][0x230] ;  /* 0x00008c00ff14ab82 */ /* 0x002e620000000a00 */
[----:B0-----:R-:W-:Y:S01]  /*27e0*/  @!P0 IADD3 R14, P3, R30, R14, RZ ;  /* 0x0000000e1e0e8210 */ /* 0x001fe20007f7e0ff */
[----:B------:R0:W5:Y:S01]  /*27f0*/  @!P6 LDG.E R65, desc[UR22][R24.64] ;  /* 0x000000161841e981 */ /* 0x000162000c1e1900 */
[----:B------:R-:W-:Y:S02]  /*2800*/  IADD3 R44, R2, 0x50, RZ ;  /* 0x00000050022c7810 */ /* 0x000fe40007ffe0ff */
[----:B------:R-:W-:Y:S01]  /*2810*/  @!P0 IADD3 R26, P5, R30, R26, RZ ;  /* 0x0000001a1e1a8210 */ /* 0x000fe20007fbe0ff */
[----:B--2---:R-:W-:Y:S01]  /*2820*/  @!P2 IMAD R30, R45, R28, RZ ;  /* 0x0000001c2d1ea224 */ /* 0x004fe200078e02ff */
[----:B------:R-:W-:Y:S01]  /*2830*/  @!P0 IADD3.X R15, R31, R15, RZ, P3, !PT ;  /* 0x0000000f1f0f8210 */ /* 0x000fe20001ffe4ff */
[----:B------:R-:W2:Y:S01]  /*2840*/  @!P2 LDC.64 R22, c[0x0][0x228] ;  /* 0x00008a00ff16ab82 */ /* 0x000ea20000000a00 */
[----:B------:R-:W-:-:S02]  /*2850*/  SHF.R.S32.HI R45, RZ, 0x1f, R44 ;  /* 0x0000001fff2d7819 */ /* 0x000fc4000001142c */
[----:B------:R-:W-:Y:S01]  /*2860*/  ISETP.GE.U32.AND P3, PT, R44, UR18, PT ;  /* 0x000000122c007c0c */ /* 0x000fe2000bf66070 */
[----:B------:R-:W-:Y:S01]  /*2870*/  @!P2 IMAD R29, R43, R29, R30 ;  /* 0x0000001d2b1da224 */ /* 0x000fe200078e021e */
[----:B------:R-:W-:Y:S02]  /*2880*/  @!P0 IADD3.X R27, R31, R27, RZ, P5, !PT ;  /* 0x0000001b1f1b8210 */ /* 0x000fe40002ffe4ff */
[----:B------:R-:W-:Y:S01]  /*2890*/  ISETP.GE.AND.EX P3, PT, R45, UR19, PT, P3 ;  /* 0x000000132d007c0c */ /* 0x000fe2000bf66330 */
[----:B0-----:R-:W0:Y:S01]  /*28a0*/  @!P4 LDC.64 R24, c[0x0][0x288] ;  /* 0x0000a200ff18cb82 */ /* 0x001e220000000a00 */
[----:B------:R-:W-:Y:S02]  /*28b0*/  @!P2 MOV R30, R16 ;  /* 0x00000010001ea202 */ /* 0x000fe40000000f00 */
[----:B------:R-:W-:Y:S02]  /*28c0*/  CS2R R48, SRZ ;  /* 0x0000000000307805 */ /* 0x000fe4000001ff00 */
[----:B------:R-:W-:Y:S01]  /*28d0*/  @!P2 MOV R31, R19 ;  /* 0x00000013001fa202 */ /* 0x000fe20000000f00 */
[----:B------:R3:W5:Y:S01]  /*28e0*/  @!P0 LDG.E R67, desc[UR22][R26.64] ;  /* 0x000000161a438981 */ /* 0x000762000c1e1900 */
[----:B------:R-:W-:Y:S01]  /*28f0*/  ISETP.GT.U32.OR P3, PT, R0, 0x27f, P3 ;  /* 0x0000027f0000780c */ /* 0x000fe20001f64470 */
[----:B------:R-:W-:-:S02]  /*2900*/  @!P2 IMAD.WIDE.U32 R30, R43, R28, R30 ;  /* 0x0000001c2b1ea225 */ /* 0x000fc400078e001e */
[----:B------:R1:W5:Y:S03]  /*2910*/  @!P0 LDG.E R49, desc[UR22][R14.64] ;  /* 0x000000160e318981 */ /* 0x000366000c1e1900 */
[----:B------:R-:W-:Y:S01]  /*2920*/  @!P2 IADD3 R29, R31, R29, RZ ;  /* 0x0000001d1f1da210 */ /* 0x000fe20007ffe0ff */
[----:B---3--:R-:W3:Y:S01]  /*2930*/  @!P4 LDC.64 R26, c[0x0][0x228] ;  /* 0x00008a00ff1acb82 */ /* 0x008ee20000000a00 */
[----:B------:R-:W-:Y:S02]  /*2940*/  IADD3 R42, R2, 0x60, RZ ;  /* 0x00000060022a7810 */ /* 0x000fe40007ffe0ff */
[C---:B------:R-:W-:Y:S02]  /*2950*/  @!P2 SHF.L.U64.HI R34, R30.reuse, 0x1, R29 ;  /* 0x000000011e22a819 */ /* 0x040fe4000001021d */
[----:B-1----:R-:W-:-:S03]  /*2960*/  @!P2 SHF.L.U32 R14, R30, 0x1, RZ ;  /* 0x000000011e0ea819 */ /* 0x002fc600000006ff */
[----:B------:R-:W1:Y:S01]  /*2970*/  @!P3 LDC.64 R28, c[0x0][0x288] ;  /* 0x0000a200ff1cbb82 */ /* 0x000e620000000a00 */
[C---:B------:R-:W-:Y:S02]  /*2980*/  @!P2 IADD3 R20, P6, R14.reuse, R20, RZ ;  /* 0x000000140e14a210 */ /* 0x040fe40007fde0ff */
[----:B--2---:R-:W-:Y:S02]  /*2990*/  @!P2 IADD3 R22, P5, R14, R22, RZ ;  /* 0x000000160e16a210 */ /* 0x004fe40007fbe0ff */
[----:B------:R-:W-:Y:S02]  /*29a0*/  SHF.R.S32.HI R43, RZ, 0x1f, R42 ;  /* 0x0000001fff2b7819 */ /* 0x000fe4000001142a */
[----:B------:R-:W-:Y:S01]  /*29b0*/  ISETP.GE.U32.AND P0, PT, R42, UR18, PT ;  /* 0x000000122a007c0c */ /* 0x000fe2000bf06070 */
[----:B------:R-:W2:Y:S01]  /*29c0*/  @!P4 LDC.64 R14, c[0x0][0x230] ;  /* 0x00008c00ff0ecb82 */ /* 0x000ea20000000a00 */
[----:B0-----:R-:W-:Y:S02]  /*29d0*/  @!P4 IMAD R35, R47, R24, RZ ;  /* 0x000000182f23c224 */ /* 0x001fe400078e02ff */
[----:B------:R-:W-:-:S02]  /*29e0*/  ISETP.GE.AND.EX P0, PT, R43, UR19, PT, P0 ;  /* 0x000000132b007c0c */ /* 0x000fc4000bf06300 */
[----:B------:R-:W-:Y:S02]  /*29f0*/  @!P4 MOV R30, R16 ;  /* 0x00000010001ec202 */ /* 0x000fe40000000f00 */
[----:B------:R-:W-:Y:S02]  /*2a00*/  @!P4 MOV R31, R19 ;  /* 0x00000013001fc202 */ /* 0x000fe40000000f00 */
[----:B------:R-:W-:Y:S01]  /*2a10*/  ISETP.GT.U32.OR P0, PT, R0, 0x27f, P0 ;  /* 0x0000027f0000780c */ /* 0x000fe20000704470 */
[C---:B------:R-:W-:Y:S02]  /*2a20*/  @!P4 IMAD R35, R46.reuse, R25, R35 ;  /* 0x000000192e23c224 */ /* 0x040fe400078e0223 */
[----:B------:R-:W-:Y:S01]  /*2a30*/  @!P4 IMAD.WIDE.U32 R24, R46, R24, R30 ;  /* 0x000000182e18c225 */ /* 0x000fe200078e001e */
[C---:B------:R-:W-:Y:S02]  /*2a40*/  @!P2 IADD3.X R21, R34.reuse, R21, RZ, P6, !PT ;  /* 0x000000152215a210 */ /* 0x040fe400037fe4ff */
[----:B------:R-:W-:-:S02]  /*2a50*/  @!P2 IADD3.X R23, R34, R23, RZ, P5, !PT ;  /* 0x000000172217a210 */ /* 0x000fc40002ffe4ff */
[----:B------:R-:W-:Y:S01]  /*2a60*/  @!P4 IADD3 R34, R25, R35, RZ ;  /* 0x000000231922c210 */ /* 0x000fe20007ffe0ff */
[----:B------:R-:W5:Y:S01]  /*2a70*/  @!P2 LDG.E R50, desc[UR22][R20.64] ;  /* 0x000000161432a981 */ /* 0x000f62000c1e1900 */
[C---:B------:R-:W-:Y:S01]  /*2a80*/  @!P4 SHF.L.U32 R30, R24.reuse, 0x1, RZ ;  /* 0x00000001181ec819 */ /* 0x040fe200000006ff */
[----:B-1----:R-:W-:Y:S01]  /*2a90*/  @!P3 IMAD R31, R45, R28, RZ ;  /* 0x0000001c2d1fb224 */ /* 0x002fe200078e02ff */
[----:B------:R-:W-:Y:S01]  /*2aa0*/  @!P4 SHF.L.U64.HI R34, R24, 0x1, R34 ;  /* 0x000000011822c819 */ /* 0x000fe20000010222 */
[----:B------:R0:W4:Y:S01]  /*2ab0*/  @!P2 LDG.E R87, desc[UR22][R22.64] ;  /* 0x000000161657a981 */ /* 0x000122000c1e1900 */
[----:B------:R-:W-:Y:S01]  /*2ac0*/  SHF.R.S32.HI R41, RZ, 0x1f, R53 ;  /* 0x0000001fff297819 */ /* 0x000fe20000011435 */
[----:B------:R-:W1:Y:S01]  /*2ad0*/  @!P0 LDC.64 R24, c[0x0][0x288] ;  /* 0x0000a200ff188b82 */ /* 0x000e620000000a00 */
[----:B------:R-:W-:Y:S01]  /*2ae0*/  ISETP.GE.U32.AND P5, PT, R53, UR18, PT ;  /* 0x0000001235007c0c */ /* 0x000fe2000bfa6070 */
[----:B------:R-:W-:Y:S01]  /*2af0*/  @!P3 IMAD R29, R44, R29, R31 ;  /* 0x0000001d2c1db224 */ /* 0x000fe200078e021f */
[----:B--2---:R-:W-:-:S05]  /*2b00*/  @!P4 IADD3 R14, P6, R30, R14, RZ ;  /* 0x0000000e1e0ec210 */ /* 0x004fca0007fde0ff */
[----:B0-----:R-:W0:Y:S01]  /*2b10*/  @!P3 LDC.64 R22, c[0x0][0x230] ;  /* 0x00008c00ff16bb82 */ /* 0x001e220000000a00 */
[----:B------:R-:W-:Y:S02]  /*2b20*/  ISETP.GE.AND.EX P5, PT, R41, UR19, PT, P5 ;  /* 0x0000001329007c0c */ /* 0x000fe4000bfa6350 */
[----:B---3--:R-:W-:-:S05]  /*2b30*/  @!P4 IADD3 R26, P2, R30, R26, RZ ;  /* 0x0000001a1e1ac210 */ /* 0x008fca0007f5e0ff */
[----:B------:R-:W2:Y:S01]  /*2b40*/  @!P3 LDC.64 R20, c[0x0][0x228] ;  /* 0x00008a00ff14bb82 */ /* 0x000ea20000000a00 */
[----:B------:R-:W-:Y:S02]  /*2b50*/  @!P3 MOV R30, R16 ;  /* 0x00000010001eb202 */ /* 0x000fe40000000f00 */
[----:B------:R-:W-:Y:S01]  /*2b60*/  @!P3 MOV R31, R19 ;  /* 0x00000013001fb202 */ /* 0x000fe20000000f00 */
[----:B------:R-:W-:Y:S01]  /*2b70*/  HFMA2.MMA R47, -RZ, RZ, 0, 0 ;  /* 0x00000000ff2f7435 */ /* 0x000fe200000001ff */
[----:B------:R-:W-:Y:S01]  /*2b80*/  ISETP.GT.U32.OR P5, PT, R0, 0x27f, P5 ;  /* 0x0000027f0000780c */ /* 0x000fe20002fa4470 */
[----:B------:R-:W-:Y:S01]  /*2b90*/  @!P3 IMAD.WIDE.U32 R30, R44, R28, R30 ;  /* 0x0000001c2c1eb225 */ /* 0x000fe200078e001e */
[----:B------:R-:W-:Y:S02]  /*2ba0*/  IADD3 R44, R2, 0x80, RZ ;  /* 0x00000080022c7810 */ /* 0x000fe40007ffe0ff */
[C---:B------:R-:W-:Y:S02]  /*2bb0*/  @!P4 IADD3.X R15, R34.reuse, R15, RZ, P6, !PT ;  /* 0x0000000f220fc210 */ /* 0x040fe400037fe4ff */
[----:B------:R-:W-:-:S02]  /*2bc0*/  @!P4 IADD3.X R27, R34, R27, RZ, P2, !PT ;  /* 0x0000001b221bc210 */ /* 0x000fc400017fe4ff */
[----:B------:R-:W-:Y:S01]  /*2bd0*/  SHF.R.S32.HI R46, RZ, 0x1f, R44 ;  /* 0x0000001fff2e7819 */ /* 0x000fe2000001142c */
[----:B------:R3:W5:Y:S01]  /*2be0*/  @!P4 LDG.E R47, desc[UR22][R14.64] ;  /* 0x000000160e2fc981 */ /* 0x000762000c1e1900 */
[----:B------:R-:W-:-:S03]  /*2bf0*/  ISETP.GE.U32.AND P2, PT, R44, UR18, PT ;  /* 0x000000122c007c0c */ /* 0x000fc6000bf46070 */
[----:B------:R1:W4:Y:S01]  /*2c00*/  @!P4 LDG.E R86, desc[UR22][R26.64] ;  /* 0x000000161a56c981 */ /* 0x000322000c1e1900 */
[----:B------:R-:W-:Y:S02]  /*2c10*/  ISETP.GE.AND.EX P2, PT, R46, UR19, PT, P2 ;  /* 0x000000132e007c0c */ /* 0x000fe4000bf46320 */
[----:B------:R-:W-:Y:S02]  /*2c20*/  @!P3 IADD3 R29, R31, R29, RZ ;  /* 0x0000001d1f1db210 */ /* 0x000fe40007ffe0ff */
[----:B---3--:R-:W-:Y:S02]  /*2c30*/  @!P3 SHF.L.U32 R14, R30, 0x1, RZ ;  /* 0x000000011e0eb819 */ /* 0x008fe400000006ff */
[----:B------:R-:W-:Y:S01]  /*2c40*/  ISETP.GT.U32.OR P2, PT, R0, 0x27f, P2 ;  /* 0x0000027f0000780c */ /* 0x000fe20001744470 */
[----:B-1----:R-:W1:Y:S01]  /*2c50*/  @!P5 LDC.64 R26, c[0x0][0x288] ;  /* 0x0000a200ff1adb82 */ /* 0x002e620000000a00 */
[C---:B0-----:R-:W-:Y:S01]  /*2c60*/  @!P3 IADD3 R22, P6, R14.reuse, R22, RZ ;  /* 0x000000160e16b210 */ /* 0x041fe20007fde0ff */
[----:B------:R-:W-:Y:S01]  /*2c70*/  @!P0 IMAD R31, R43, R24, RZ ;  /* 0x000000182b1f8224 */ /* 0x000fe200078e02ff */
[----:B--2---:R-:W-:-:S02]  /*2c80*/  @!P3 IADD3 R20, P4, R14, R20, RZ ;  /* 0x000000140e14b210 */ /* 0x004fc40007f9e0ff */
[----:B------:R-:W-:Y:S02]  /*2c90*/  @!P0 MOV R14, R16 ;  /* 0x00000010000e8202 */ /* 0x000fe40000000f00 */
[----:B------:R-:W-:Y:S02]  /*2ca0*/  @!P0 MOV R15, R19 ;  /* 0x00000013000f8202 */ /* 0x000fe40000000f00 */
[----:B------:R-:W-:Y:S01]  /*2cb0*/  @!P3 SHF.L.U64.HI R30, R30, 0x1, R29 ;  /* 0x000000011e1eb819 */ /* 0x000fe2000001021d */
[C---:B------:R-:W-:Y:S01]  /*2cc0*/  @!P0 IMAD R31, R42.reuse, R25, R31 ;  /* 0x000000192a1f8224 */ /* 0x040fe200078e021f */
[----:B------:R-:W0:Y:S01]  /*2cd0*/  @!P0 LDC.64 R28, c[0x0][0x230] ;  /* 0x00008c00ff1c8b82 */ /* 0x000e220000000a00 */
[----:B------:R-:W-:Y:S01]  /*2ce0*/  @!P0 IMAD.WIDE.U32 R24, R42, R24, R14 ;  /* 0x000000182a188225 */ /* 0x000fe200078e000e */
[C---:B------:R-:W-:Y:S02]  /*2cf0*/  @!P3 IADD3.X R21, R30.reuse, R21, RZ, P4, !PT ;  /* 0x000000151e15b210 */ /* 0x040fe400027fe4ff */
[----:B------:R-:W-:-:S02]  /*2d00*/  @!P3 IADD3.X R23, R30, R23, RZ, P6, !PT ;  /* 0x000000171e17b210 */ /* 0x000fc400037fe4ff */
[----:B------:R-:W-:Y:S01]  /*2d10*/  @!P0 IADD3 R31, R25, R31, RZ ;  /* 0x0000001f191f8210 */ /* 0x000fe20007ffe0ff */
[----:B------:R2:W3:Y:S01]  /*2d20*/  @!P3 LDG.E R85, desc[UR22][R20.64] ;  /* 0x000000161455b981 */ /* 0x0004e2000c1e1900 */
[----:B------:R-:W0:Y:S01]  /*2d30*/  @!P0 LDC.64 R14, c[0x0][0x228] ;  /* 0x00008a00ff0e8b82 */ /* 0x000e220000000a00 */
[C---:B------:R-:W-:Y:S02]  /*2d40*/  @!P0 SHF.L.U32 R34, R24.reuse, 0x1, RZ ;  /* 0x0000000118228819 */ /* 0x040fe400000006ff */
[----:B------:R1:W5:Y:S01]  /*2d50*/  @!P3 LDG.E R48, desc[UR22][R22.64] ;  /* 0x000000161630b981 */ /* 0x000362000c1e1900 */
[----:B------:R-:W-:-:S04]  /*2d60*/  @!P0 SHF.L.U64.HI R35, R24, 0x1, R31 ;  /* 0x0000000118238819 */ /* 0x000fc8000001021f */
[----:B------:R-:W0:Y:S08]  /*2d70*/  @!P5 LDC.64 R24, c[0x0][0x228] ;  /* 0x00008a00ff18db82 */ /* 0x000e300000000a00 */
[----:B--2---:R-:W2:Y:S01]  /*2d80*/  @!P2 LDC.64 R20, c[0x0][0x288] ;  /* 0x0000a200ff14ab82 */ /* 0x004ea20000000a00 */
[----:B-1----:R-:W-:Y:S01]  /*2d90*/  @!P5 IMAD R41, R41, R26, RZ ;  /* 0x0000001a2929d224 */ /* 0x002fe200078e02ff */
[----:B------:R-:W-:-:S06]  /*2da0*/  @!P5 MOV R30, R16 ;  /* 0x00000010001ed202 */ /* 0x000fcc0000000f00 */
[----:B------:R-:W1:Y:S01]  /*2db0*/  @!P5 LDC.64 R22, c[0x0][0x230] ;  /* 0x00008c00ff16db82 */ /* 0x000e620000000a00 */
[----:B------:R-:W-:Y:S01]  /*2dc0*/  @!P5 MOV R31, R19 ;  /* 0x00000013001fd202 */ /* 0x000fe20000000f00 */
[C---:B------:R-:W-:Y:S02]  /*2dd0*/  @!P5 IMAD R41, R53.reuse, R27, R41 ;  /* 0x0000001b3529d224 */ /* 0x040fe400078e0229 */
[----:B------:R-:W-:Y:S01]  /*2de0*/  @!P5 IMAD.WIDE.U32 R26, R53, R26, R30 ;  /* 0x0000001a351ad225 */ /* 0x000fe200078e001e */
[----:B0-----:R-:W-:-:S04]  /*2df0*/  @!P0 IADD3 R28, P4, R34, R28, RZ ;  /* 0x0000001c221c8210 */ /* 0x001fc80007f9e0ff */
[----:B------:R-:W-:Y:S02]  /*2e00*/  @!P5 IADD3 R41, R27, R41, RZ ;  /* 0x000000291b29d210 */ /* 0x000fe40007ffe0ff */
[C---:B------:R-:W-:Y:S02]  /*2e10*/  @!P0 IADD3.X R29, R35.reuse, R29, RZ, P4, !PT ;  /* 0x0000001d231d8210 */ /* 0x040fe400027fe4ff */
[----:B------:R-:W-:Y:S02]  /*2e20*/  @!P0 IADD3 R14, P4, R34, R14, RZ ;  /* 0x0000000e220e8210 */ /* 0x000fe40007f9e0ff */
[C---:B------:R-:W-:Y:S02]  /*2e30*/  @!P5 SHF.L.U32 R27, R26.reuse, 0x1, RZ ;  /* 0x000000011a1bd819 */ /* 0x040fe400000006ff */
[----:B------:R-:W-:Y:S01]  /*2e40*/  @!P5 SHF.L.U64.HI R41, R26, 0x1, R41 ;  /* 0x000000011a29d819 */ /* 0x000fe20000010229 */
[----:B--2---:R-:W-:Y:S01]  /*2e50*/  @!P2 IMAD R26, R46, R20, RZ ;  /* 0x000000142e1aa224 */ /* 0x004fe200078e02ff */
[----:B------:R-:W-:-:S02]  /*2e60*/  @!P0 IADD3.X R15, R35, R15, RZ, P4, !PT ;  /* 0x0000000f230f8210 */ /* 0x000fc400027fe4ff */
[C---:B------:R-:W-:Y:S01]  /*2e70*/  @!P5 IADD3 R24, P6, R27.reuse, R24, RZ ;  /* 0x000000181b18d210 */ /* 0x040fe20007fde0ff */
[----:B------:R-:W-:Y:S01]  /*2e80*/  @!P2 IMAD R21, R44, R21, R26 ;  /* 0x000000152c15a224 */ /* 0x000fe200078e021a */
[----:B-1----:R-:W-:Y:S01]  /*2e90*/  @!P5 IADD3 R22, P4, R27, R22, RZ ;  /* 0x000000161b16d210 */ /* 0x002fe20007f9e0ff */
[----:B------:R-:W-:Y:S01]  /*2ea0*/  UIMAD.WIDE UR6, UR9, 0x8, UR6 ;  /* 0x00000008090678a5 */ /* 0x000fe2000f8e0206 */
[----:B------:R-:W-:Y:S01]  /*2eb0*/  @!P2 MOV R26, R16 ;  /* 0x00000010001aa202 */ /* 0x000fe20000000f00 */
[----:B------:R0:W2:Y:S01]  /*2ec0*/  @!P0 LDG.E R84, desc[UR22][R14.64] ;  /* 0x000000160e548981 */ /* 0x0000a2000c1e1900 */
[----:B------:R-:W-:-:S03]  /*2ed0*/  @!P2 MOV R27, R19 ;  /* 0x00000013001ba202 */ /* 0x000fc60000000f00 */
[----:B------:R-:W-:Y:S01]  /*2ee0*/  @!P2 IMAD.WIDE.U32 R26, R44, R20, R26 ;  /* 0x000000142c1aa225 */ /* 0x000fe200078e001a */
[C---:B------:R-:W-:Y:S01]  /*2ef0*/  IADD3 R42, R2.reuse, 0x90, RZ ;  /* 0x00000090022a7810 */ /* 0x040fe20007ffe0ff */
[----:B------:R-:W-:Y:S01]  /*2f00*/  HFMA2.MMA R45, -RZ, RZ, 0, 0 ;  /* 0x00000000ff2d7435 */ /* 0x000fe200000001ff */
[----:B------:R-:W-:Y:S01]  /*2f10*/  IADD3 R62, R2, 0xa0, RZ ;  /* 0x000000a0023e7810 */ /* 0x000fe20007ffe0ff */
[----:B0-----:R-:W0:Y:S01]  /*2f20*/  @!P2 LDC.64 R14, c[0x0][0x228] ;  /* 0x00008a00ff0eab82 */ /* 0x001e220000000a00 */
[----:B------:R-:W-:Y:S02]  /*2f30*/  @!P2 IADD3 R21, R27, R21, RZ ;  /* 0x000000151b15a210 */ /* 0x000fe40007ffe0ff */
[C---:B------:R-:W-:Y:S02]  /*2f40*/  @!P2 SHF.L.U32 R20, R26.reuse, 0x1, RZ ;  /* 0x000000011a14a819 */ /* 0x040fe400000006ff */
[----:B------:R-:W-:Y:S02]  /*2f50*/  @!P2 SHF.L.U64.HI R34, R26, 0x1, R21 ;  /* 0x000000011a22a819 */ /* 0x000fe40000010215 */
[----:B------:R-:W-:Y:S01]  /*2f60*/  MOV R26, UR6 ;  /* 0x00000006001a7c02 */ /* 0x000fe20008000f00 */
[----:B------:R1:W5:Y:S01]  /*2f70*/  @!P0 LDG.E R45, desc[UR22][R28.64] ;  /* 0x000000161c2d8981 */ /* 0x000362000c1e1900 */
[----:B------:R-:W-:-:S06]  /*2f80*/  MOV R27, UR7 ;  /* 0x00000007001b7c02 */ /* 0x000fcc0008000f00 */
[----:B------:R-:W3:Y:S01]  /*2f90*/  LDG.E.64 R26, desc[UR22][R26.64] ;  /* 0x000000161a1a7981 */ /* 0x000ee2000c1e1b00 */
[----:B------:R-:W-:Y:S02]  /*2fa0*/  SHF.R.S32.HI R43, RZ, 0x1f, R42 ;  /* 0x0000001fff2b7819 */ /* 0x000fe4000001142a */
[----:B------:R-:W-:Y:S01]  /*2fb0*/  ISETP.GE.U32.AND P3, PT, R42, UR18, PT ;  /* 0x000000122a007c0c */ /* 0x000fe2000bf66070 */
[----:B-1----:R-:W1:Y:S03]  /*2fc0*/  @!P2 LDC.64 R28, c[0x0][0x230] ;  /* 0x00008c00ff1cab82 */ /* 0x002e660000000a00 */
[----:B------:R-:W-:-:S04]  /*2fd0*/  ISETP.GE.AND.EX P3, PT, R43, UR19, PT, P3 ;  /* 0x000000132b007c0c */ /* 0x000fc8000bf66330 */
[----:B------:R-:W-:Y:S02]  /*2fe0*/  ISETP.GT.U32.OR P3, PT, R0, 0x27f, P3 ;  /* 0x0000027f0000780c */ /* 0x000fe40001f64470 */
[----:B------:R-:W-:Y:S02]  /*2ff0*/  SHF.R.S32.HI R90, RZ, 0x1f, R62 ;  /* 0x0000001fff5a7819 */ /* 0x000fe4000001143e */
[----:B------:R-:W-:-:S04]  /*3000*/  ISETP.GE.U32.AND P0, PT, R62, UR18, PT ;  /* 0x000000123e007c0c */ /* 0x000fc8000bf06070 */
[----:B------:R-:W-:-:S05]  /*3010*/  ISETP.GE.AND.EX P0, PT, R90, UR19, PT, P0 ;  /* 0x000000135a007c0c */ /* 0x000fca000bf06300 */
[----:B------:R-:W0:Y:S01]  /*3020*/  @!P3 LDC.64 R30, c[0x0][0x288] ;  /* 0x0000a200ff1ebb82 */ /* 0x000e220000000a00 */
[----:B------:R-:W-:Y:S01]  /*3030*/  ISETP.GT.U32.OR P0, PT, R0, 0x27f, P0 ;  /* 0x0000027f0000780c */ /* 0x000fe20000704470 */
[----:B------:R-:W-:Y:S01]  /*3040*/  HFMA2.MMA R46, -RZ, RZ, 0, 0 ;  /* 0x00000000ff2e7435 */ /* 0x000fe200000001ff */
[C---:B------:R-:W-:Y:S02]  /*3050*/  @!P5 IADD3.X R25, R41.reuse, R25, RZ, P6, !PT ;  /* 0x000000192919d210 */ /* 0x040fe400037fe4ff */
[----:B------:R-:W-:-:S03]  /*3060*/  @!P5 IADD3.X R23, R41, R23, RZ, P4, !PT ;  /* 0x000000172917d210 */ /* 0x000fc600027fe4ff */
[----:B------:R1:W5:Y:S01]  /*3070*/  @!P5 LDG.E R68, desc[UR22][R24.64] ;  /* 0x000000161844d981 */ /* 0x000362000c1e1900 */
[----:B------:R-:W-:-:S03]  /*3080*/  IADD3 R60, R2, 0xb0, RZ ;  /* 0x000000b0023c7810 */ /* 0x000fc60007ffe0ff */
[----:B------:R0:W5:Y:S01]  /*3090*/  @!P5 LDG.E R46, desc[UR22][R22.64] ;  /* 0x00000016162ed981 */ /* 0x000162000c1e1900 */
[----:B-1----:R-:W1:Y:S01]  /*30a0*/  @!P3 LDC.64 R24, c[0x0][0x230] ;  /* 0x00008c00ff18bb82 */ /* 0x002e620000000a00 */
[----:B------:R-:W-:Y:S02]  /*30b0*/  SHF.R.S32.HI R89, RZ, 0x1f, R60 ;  /* 0x0000001fff597819 */ /* 0x000fe4000001143c */
[----:B------:R-:W-:Y:S02]  /*30c0*/  ISETP.GE.U32.AND P4, PT, R60, UR18, PT ;  /* 0x000000123c007c0c */ /* 0x000fe4000bf86070 */
[----:B------:R-:W-:-:S03]  /*30d0*/  @!P2 IADD3 R28, P6, R20, R28, RZ ;  /* 0x0000001c141ca210 */ /* 0x000fc60007fde0ff */
[----:B0-----:R-:W0:Y:S01]  /*30e0*/  @!P0 LDC.64 R22, c[0x0][0x288] ;  /* 0x0000a200ff168b82 */ /* 0x001e220000000a00 */
[----:B------:R-:W-:Y:S01]  /*30f0*/  @!P2 IADD3 R14, P5, R20, R14, RZ ;  /* 0x0000000e140ea210 */ /* 0x000fe20007fbe0ff */
[----:B------:R-:W-:Y:S01]  /*3100*/  @!P3 IMAD R35, R43, R30, RZ ;  /* 0x0000001e2b23b224 */ /* 0x000fe200078e02ff */
[----:B------:R-:W-:Y:S02]  /*3110*/  @!P3 MOV R20, R16 ;  /* 0x000000100014b202 */ /* 0x000fe40000000f00 */
[----:B------:R-:W-:Y:S02]  /*3120*/  @!P3 MOV R21, R19 ;  /* 0x000000130015b202 */ /* 0x000fe40000000f00 */
[----:B------:R-:W-:Y:S02]  /*3130*/  ISETP.GE.AND.EX P4, PT, R89, UR19, PT, P4 ;  /* 0x0000001359007c0c */ /* 0x000fe4000bf86340 */
[----:B------:R-:W-:Y:S01]  /*3140*/  IADD3 R61, R2, 0x1f0, RZ ;  /* 0x000001f0023d7810 */ /* 0x000fe20007ffe0ff */
[----:B------:R-:W-:Y:S01]  /*3150*/  @!P3 IMAD R35, R42, R31, R35 ;  /* 0x0000001f2a23b224 */ /* 0x000fe200078e0223 */
[----:B------:R-:W-:Y:S01]  /*3160*/  @!P2 IADD3.X R29, R34, R29, RZ, P6, !PT ;  /* 0x0000001d221da210 */ /* 0x000fe200037fe4ff */
[----:B------:R-:W-:Y:S01]  /*3170*/  @!P3 IMAD.WIDE.U32 R30, R42, R30, R20 ;  /* 0x0000001e2a1eb225 */ /* 0x000fe200078e0014 */
[----:B------:R-:W-:Y:S01]  /*3180*/  ISETP.GT.U32.OR P4, PT, R0, 0x27f, P4 ;  /* 0x0000027f0000780c */ /* 0x000fe20002784470 */
[----:B------:R-:W0:Y:S01]  /*3190*/  @!P3 LDC.64 R20, c[0x0][0x228] ;  /* 0x00008a00ff14bb82 */ /* 0x000e220000000a00 */
[----:B------:R-:W-:-:S02]  /*31a0*/  SHF.R.S32.HI R41, RZ, 0x1f, R61 ;  /* 0x0000001fff297819 */ /* 0x000fc4000001143d */
[----:B------:R-:W-:Y:S02]  /*31b0*/  ISETP.GE.U32.AND P6, PT, R61, UR18, PT ;  /* 0x000000123d007c0c */ /* 0x000fe4000bfc6070 */
[----:B------:R-:W-:Y:S02]  /*31c0*/  @!P2 IADD3.X R15, R34, R15, RZ, P5, !PT ;  /* 0x0000000f220fa210 */ /* 0x000fe40002ffe4ff */
[----:B------:R-:W-:Y:S02]  /*31d0*/  ISETP.GE.AND.EX P5, PT, R41, UR19, PT, P6 ;  /* 0x0000001329007c0c */ /* 0x000fe4000bfa6360 */
[----:B------:R-:W-:Y:S01]  /*31e0*/  @!P3 IADD3 R42, R31, R35, RZ ;  /* 0x000000231f2ab210 */ /* 0x000fe20007ffe0ff */
[----:B------:R-:W-:Y:S01]  /*31f0*/  HFMA2.MMA R44, -RZ, RZ, 0, 0 ;  /* 0x00000000ff2c7435 */ /* 0x000fe200000001ff */
[C---:B------:R-:W-:Y:S01]  /*3200*/  @!P3 SHF.L.U32 R53, R30.reuse, 0x1, RZ ;  /* 0x000000011e35b819 */ /* 0x040fe200000006ff */
[----:B------:R-:W-:Y:S01]  /*3210*/  HFMA2.MMA R63, -RZ, RZ, 0, 0 ;  /* 0x00000000ff3f7435 */ /* 0x000fe200000001ff */
[----:B------:R-:W-:Y:S01]  /*3220*/  @!P3 SHF.L.U64.HI R42, R30, 0x1, R42 ;  /* 0x000000011e2ab819 */ /* 0x000fe2000001022a */
[----:B------:R-:W4:Y:S01]  /*3230*/  @!P4 LDC.64 R34, c[0x0][0x288] ;  /* 0x0000a200ff22cb82 */ /* 0x000f220000000a00 */
[----:B-1----:R-:W-:Y:S01]  /*3240*/  @!P3 IADD3 R24, P6, R53, R24, RZ ;  /* 0x000000183518b210 */ /* 0x002fe20007fde0ff */
[----:B------:R0:W5:Y:S01]  /*3250*/  @!P2 LDG.E R66, desc[UR22][R14.64] ;  /* 0x000000160e42a981 */ /* 0x000162000c1e1900 */
[----:B------:R-:W-:-:S02]  /*3260*/  ISETP.GT.U32.OR P5, PT, R0, 0x27f, P5 ;  /* 0x0000027f0000780c */ /* 0x000fc40002fa4470 */
[----:B------:R-:W-:Y:S02]  /*3270*/  @!P3 IADD3.X R25, R42, R25, RZ, P6, !PT ;  /* 0x000000192a19b210 */ /* 0x000fe400037fe4ff */
[----:B------:R-:W-:Y:S01]  /*3280*/  MOV R43, RZ ;  /* 0x000000ff002b7202 */ /* 0x000fe20000000f00 */
[----:B------:R1:W5:Y:S01]  /*3290*/  @P1 LDG.E R63, desc[UR22][R32.64] ;  /* 0x00000016203f1981 */ /* 0x000362000c1e1900 */
[----:B------:R-:W4:Y:S01]  /*32a0*/  @!P0 LDC.64 R30, c[0x0][0x230] ;  /* 0x00008c00ff1e8b82 */ /* 0x000f220000000a00 */
[----:B0-----:R-:W-:Y:S02]  /*32b0*/  @!P0 IMAD R14, R90, R22, RZ ;  /* 0x000000165a0e8224 */ /* 0x001fe400078e02ff */
[----:B------:R0:W5:Y:S01]  /*32c0*/  @!P3 LDG.E R44, desc[UR22][R24.64] ;  /* 0x00000016182cb981 */ /* 0x000162000c1e1900 */
[----:B------:R-:W-:-:S03]  /*32d0*/  @!P0 MOV R15, R19 ;  /* 0x00000013000f8202 */ /* 0x000fc60000000f00 */
[----:B------:R0:W5:Y:S01]  /*32e0*/  @!P2 LDG.E R43, desc[UR22][R28.64] ;  /* 0x000000161c2ba981 */ /* 0x000162000c1e1900 */
[----:B-1----:R-:W1:Y:S01]  /*32f0*/  @!P0 LDC.64 R32, c[0x0][0x228] ;  /* 0x00008a00ff208b82 */ /* 0x002e620000000a00 */
[----:B0-----:R-:W-:Y:S01]  /*3300*/  @!P0 IMAD R24, R62, R23, R14 ;  /* 0x000000173e188224 */ /* 0x001fe200078e020e */
[----:B------:R-:W-:-:S06]  /*3310*/  @!P0 MOV R14, R16 ;  /* 0x00000010000e8202 */ /* 0x000fcc0000000f00 */
[----:B------:R-:W0:Y:S01]  /*3320*/  @!P5 LDC.64 R28, c[0x0][0x288] ;  /* 0x0000a200ff1cdb82 */ /* 0x000e220000000a00 */
[----:B------:R-:W-:Y:S01]  /*3330*/  @!P0 IMAD.WIDE.U32 R22, R62, R22, R14 ;  /* 0x000000163e168225 */ /* 0x000fe200078e000e */
[----:B------:R-:W-:Y:S01]  /*3340*/  HFMA2.MMA R62, -RZ, RZ, 0, 0 ;  /* 0x00000000ff3e7435 */ /* 0x000fe200000001ff */
[----:B------:R-:W-:-:S04]  /*3350*/  @!P3 IADD3 R20, P2, R53, R20, RZ ;  /* 0x000000143514b210 */ /* 0x000fc80007f5e0ff */
[----:B------:R-:W-:Y:S01]  /*3360*/  @!P3 IADD3.X R21, R42, R21, RZ, P2, !PT ;  /* 0x000000152a15b210 */ /* 0x000fe200017fe4ff */
[----:B------:R-:W1:Y:S01]  /*3370*/  @!P4 LDC.64 R14, c[0x0][0x230] ;  /* 0x00008c00ff0ecb82 */ /* 0x000e620000000a00 */
[----:B----4-:R-:W-:-:S03]  /*3380*/  @!P4 IMAD R53, R89, R34, RZ ;  /* 0x000000225935c224 */ /* 0x010fc600078e02ff */
[----:B------:R4:W5:Y:S01]  /*3390*/  @!P3 LDG.E R62, desc[UR22][R20.64] ;  /* 0x00000016143eb981 */ /* 0x000962000c1e1900 */
[----:B------:R-:W-:Y:S01]  /*33a0*/  @!P0 IADD3 R24, R23, R24, RZ ;  /* 0x0000001817188210 */ /* 0x000fe20007ffe0ff */
[----:B------:R-:W-:Y:S01]  /*33b0*/  @!P4 IMAD R53, R60, R35, R53 ;  /* 0x000000233c35c224 */ /* 0x000fe200078e0235 */
[C---:B------:R-:W-:Y:S02]  /*33c0*/  @!P0 SHF.L.U32 R23, R22.reuse, 0x1, RZ ;  /* 0x0000000116178819 */ /* 0x040fe400000006ff */
[----:B----4-:R-:W-:Y:S02]  /*33d0*/  @!P4 MOV R20, R16 ;  /* 0x000000100014c202 */ /* 0x010fe40000000f00 */
[----:B------:R-:W-:Y:S01]  /*33e0*/  @!P4 MOV R21, R19 ;  /* 0x000000130015c202 */ /* 0x000fe20000000f00 */
[----:B0-----:R-:W-:Y:S01]  /*33f0*/  @!P5 IMAD R41, R41, R28, RZ ;  /* 0x0000001c2929d224 */ /* 0x001fe200078e02ff */
[----:B------:R-:W-:Y:S02]  /*3400*/  @!P0 SHF.L.U64.HI R42, R22, 0x1, R24 ;  /* 0x00000001162a8819 */ /* 0x000fe40000010218 */
[C---:B------:R-:W-:Y:S01]  /*3410*/  @!P0 IADD3 R30, P2, R23.reuse, R30, RZ ;  /* 0x0000001e171e8210 */ /* 0x040fe20007f5e0ff */
[----:B------:R-:W-:Y:S01]  /*3420*/  @!P4 IMAD.WIDE.U32 R34, R60, R34, R20 ;  /* 0x000000223c22c225 */ /* 0x000fe200078e0014 */
[----:B-1----:R-:W-:Y:S01]  /*3430*/  @!P0 IADD3 R32, P3, R23, R32, RZ ;  /* 0x0000002017208210 */ /* 0x002fe20007f7e0ff */
[----:B------:R-:W0:Y:S01]  /*3440*/  @!P4 LDC.64 R20, c[0x0][0x228] ;  /* 0x00008a00ff14cb82 */ /* 0x000e220000000a00 */
[----:B------:R-:W-:-:S02]  /*3450*/  @!P0 IADD3.X R31, R42, R31, RZ, P2, !PT ;  /* 0x0000001f2a1f8210 */ /* 0x000fc400017fe4ff */
[----:B------:R-:W-:Y:S02]  /*3460*/  @!P4 IADD3 R53, R35, R53, RZ ;  /* 0x000000352335c210 */ /* 0x000fe40007ffe0ff */
[----:B------:R-:W-:Y:S01]  /*3470*/  @!P0 IADD3.X R33, R42, R33, RZ, P3, !PT ;  /* 0x000000212a218210 */ /* 0x000fe20001ffe4ff */
[----:B------:R-:W-:Y:S01]  /*3480*/  @!P5 IMAD R42, R61, R29, R41 ;  /* 0x0000001d3d2ad224 */ /* 0x000fe200078e0229 */
[C---:B------:R-:W-:Y:S01]  /*3490*/  @!P4 SHF.L.U32 R60, R34.reuse, 0x1, RZ ;  /* 0x00000001223cc819 */ /* 0x040fe200000006ff */
[----:B------:R-:W-:Y:S01]  /*34a0*/  HFMA2.MMA R41, -RZ, RZ, 0, 0 ;  /* 0x00000000ff297435 */ /* 0x000fe200000001ff */
[----:B------:R-:W-:Y:S01]  /*34b0*/  @!P4 SHF.L.U64.HI R53, R34, 0x1, R53 ;  /* 0x000000012235c819 */ /* 0x000fe20000010235 */
[----:B------:R1:W-:Y:S01]  /*34c0*/  STL [R1+0x48], R83 ;  /* 0x0000485301007387 */ /* 0x0003e20000100800 */
[----:B------:R-:W-:Y:S01]  /*34d0*/  @!P5 MOV R34, R16 ;  /* 0x000000100022d202 */ /* 0x000fe20000000f00 */
[----:B------:R-:W4:Y:S01]  /*34e0*/  @!P5 LDC.64 R22, c[0x0][0x230] ;  /* 0x00008c00ff16db82 */ /* 0x000f220000000a00 */
[----:B------:R-:W-:-:S02]  /*34f0*/  @!P5 MOV R35, R19 ;  /* 0x000000130023d202 */ /* 0x000fc40000000f00 */
[----:B------:R-:W-:Y:S01]  /*3500*/  @!P4 IADD3 R14, P2, R60, R14, RZ ;  /* 0x0000000e3c0ec210 */ /* 0x000fe20007f5e0ff */
[----:B------:R-:W-:Y:S02]  /*3510*/  @!P5 IMAD.WIDE.U32 R28, R61, R28, R34 ;  /* 0x0000001c3d1cd225 */ /* 0x000fe400078e0022 */
[----:B------:R1:W5:Y:S01]  /*3520*/  @!P0 LDG.E R41, desc[UR22][R30.64] ;  /* 0x000000161e298981 */ /* 0x000362000c1e1900 */
[----:B------:R-:W-:Y:S01]  /*3530*/  HFMA2.MMA R61, -RZ, RZ, 0, 0 ;  /* 0x00000000ff3d7435 */ /* 0x000fe200000001ff */
[----:B------:R-:W-:Y:S01]  /*3540*/  @!P4 IADD3.X R15, R53, R15, RZ, P2, !PT ;  /* 0x0000000f350fc210 */ /* 0x000fe200017fe4ff */
[----:B------:R-:W4:Y:S01]  /*3550*/  @!P5 LDC.64 R24, c[0x0][0x228] ;  /* 0x00008a00ff18db82 */ /* 0x000f220000000a00 */
[----:B-1----:R-:W-:-:S07]  /*3560*/  @!P5 IADD3 R30, R29, R42, RZ ;  /* 0x0000002a1d1ed210 */ /* 0x002fce0007ffe0ff */
[----:B------:R-:W5:Y:S01]  /*3570*/  @!P0 LDG.E R61, desc[UR22][R32.64] ;  /* 0x00000016203d8981 */ /* 0x000f62000c1e1900 */
[----:B------:R-:W-:-:S06]  /*3580*/  MOV R42, RZ ;  /* 0x000000ff002a7202 */ /* 0x000fcc0000000f00 */
[----:B------:R1:W5:Y:S01]  /*3590*/  @!P4 LDG.E R42, desc[UR22][R14.64] ;  /* 0x000000160e2ac981 */ /* 0x000362000c1e1900 */
[----:B0-----:R-:W-:-:S04]  /*35a0*/  @!P4 IADD3 R20, P0, R60, R20, RZ ;  /* 0x000000143c14c210 */ /* 0x001fc80007f1e0ff */
[----:B------:R-:W-:Y:S01]  /*35b0*/  @!P4 IADD3.X R21, R53, R21, RZ, P0, !PT ;  /* 0x000000153515c210 */ /* 0x000fe200007fe4ff */
[----:B------:R0:W-:Y:S04]  /*35c0*/  STL [R1+0x24], R74 ;  /* 0x0000244a01007387 */ /* 0x0001e80000100800 */
[----:B------:R0:W-:Y:S04]  /*35d0*/  STL [R1+0x20], R73 ;  /* 0x0000204901007387 */ /* 0x0001e80000100800 */
[----:B------:R0:W-:Y:S04]  /*35e0*/  STL [R1+0x1c], R72 ;  /* 0x00001c4801007387 */ /* 0x0001e80000100800 */
[----:B------:R0:W-:Y:S04]  /*35f0*/  STL [R1+0x18], R71 ;  /* 0x0000184701007387 */ /* 0x0001e80000100800 */
[----:B------:R0:W-:Y:S04]  /*3600*/  STL [R1+0x14], R70 ;  /* 0x0000144601007387 */ /* 0x0001e80000100800 */
[----:B------:R0:W-:Y:S04]  /*3610*/  STL [R1], R69 ;  /* 0x0000004501007387 */ /* 0x0001e80000100800 */
[----:B------:R0:W-:Y:S04]  /*3620*/  STL [R1+0x28], R75 ;  /* 0x0000284b01007387 */ /* 0x0001e80000100800 */
[----:B------:R0:W-:Y:S04]  /*3630*/  STL [R1+0x44], R82 ;  /* 0x0000445201007387 */ /* 0x0001e80000100800 */
[----:B------:R0:W-:Y:S04]  /*3640*/  STL [R1+0x40], R81 ;  /* 0x0000405101007387 */ /* 0x0001e80000100800 */
[----:B------:R0:W-:Y:S04]  /*3650*/  STL [R1+0x3c], R80 ;  /* 0x00003c5001007387 */ /* 0x0001e80000100800 */
[----:B------:R0:W-:Y:S04]  /*3660*/  STL [R1+0x38], R79 ;  /* 0x0000384f01007387 */ /* 0x0001e80000100800 */
[----:B------:R0:W-:Y:S04]  /*3670*/  STL [R1+0x34], R78 ;  /* 0x0000344e01007387 */ /* 0x0001e80000100800 */
[----:B------:R0:W-:Y:S04]  /*3680*/  STL [R1+0x30], R77 ;  /* 0x0000304d01007387 */ /* 0x0001e80000100800 */
[----:B------:R0:W-:Y:S01]  /*3690*/  STL [R1+0x2c], R76 ;  /* 0x00002c4c01007387 */ /* 0x0001e20000100800 */
[----:B---3--:R-:W-:-:S13]  /*36a0*/  R2UR UR26, R26 ;  /* 0x000000001a1a72ca */ /* 0x008fda00000e0000 */
[----:B-1----:R-:W-:-:S05]  /*36b0*/  MOV R15, UR26 ;  /* 0x0000001a000f7c02 */ /* 0x002fca0008000f00 */
[----:B------:R-:W-:-:S05]  /*36c0*/  FFMA.FTZ R15, -R15, UR26, R27 ;  /* 0x0000001a0f0f7c23 */ /* 0x000fca000801011b */
[----:B------:R-:W-:-:S13]  /*36d0*/  FSETP.GTU.FTZ.AND P0, PT, R15, RZ, PT ;  /* 0x000000ff0f00720b */ /* 0x000fda0003f1c000 */
[----:B------:R-:W-:Y:S01]  /*36e0*/  VOTEU.ANY UP0, P0 ;  /* 0x00000000003f7886 */ /* 0x000fe20000000100 */
[----:B------:R-:W-:-:S04]  /*36f0*/  PLOP3.LUT P0, PT, PT, PT, UP0, 0x80, 0x0 ;  /* 0x000000000000781c */ /* 0x000fc80003f0f008 */
[----:B------:R-:W-:-:S09]  /*3700*/  @UP0 ULDC UR5, c[0x0][0x250] ;  /* 0x0000940000050ab9 */ /* 0x000fd20000000800 */
[----:B------:R-:W-:-:S06]  /*3710*/  @P0 FADD.FTZ R15, R15, UR5 ;  /* 0x000000050f0f0e21 */ /* 0x000fcc0008010000 */
[----:B------:R-:W1:Y:S01]  /*3720*/  @P0 MUFU.RSQ R15, R15 ;  /* 0x0000000f000f0308 */ /* 0x000e620000001400 */
[----:B------:R0:W-:Y:S04]  /*3730*/  STL [R1+0x4], R87 ;  /* 0x0000045701007387 */ /* 0x0001e80000100800 */
[----:B------:R0:W-:Y:S04]  /*3740*/  STL [R1+0xc], R86 ;  /* 0x00000c5601007387 */ /* 0x0001e80000100800 */
[----:B------:R0:W-:Y:S04]  /*3750*/  STL [R1+0x10], R85 ;  /* 0x0000105501007387 */ /* 0x0001e80000100800 */
[----:B--2---:R0:W-:Y:S01]  /*3760*/  STL [R1+0x8], R84 ;  /* 0x0000085401007387 */ /* 0x0041e20000100800 */
[----:B------:R-:W-:-:S02]  /*3770*/  @!P5 SHF.L.U32 R29, R28, 0x1, RZ ;  /* 0x000000011c1dd819 */ /* 0x000fc400000006ff */
[----:B-1----:R-:W-:Y:S02]  /*3780*/  @P0 R2UR UR5, R15 ;  /* 0x000000000f0502ca */ /* 0x002fe400000e0000 */
[----:B------:R-:W-:Y:S01]  /*3790*/  ISETP.GT.U32.AND P0, PT, R0, 0x27f, PT ;  /* 0x0000027f0000780c */ /* 0x000fe20003f04070 */
[----:B------:R-:W-:Y:S01]  /*37a0*/  HFMA2.MMA R60, -RZ, RZ, 0, 0 ;  /* 0x00000000ff3c7435 */ /* 0x000fe200000001ff */
[----:B------:R-:W-:Y:S01]  /*37b0*/  @!P5 SHF.L.U64.HI R28, R28, 0x1, R30 ;  /* 0x000000011c1cd819 */ /* 0x000fe2000001021e */
[----:B------:R-:W-:Y:S01]  /*37c0*/  HFMA2.MMA R53, -RZ, RZ, 0, 0 ;  /* 0x00000000ff357435 */ /* 0x000fe200000001ff */
[C---:B----4-:R-:W-:Y:S02]  /*37d0*/  @!P5 IADD3 R22, P2, R29.reuse, R22, RZ ;  /* 0x000000161d16d210 */ /* 0x050fe40007f5e0ff */
[----:B------:R-:W-:Y:S02]  /*37e0*/  @!P5 IADD3 R24, P3, R29, R24, RZ ;  /* 0x000000181d18d210 */ /* 0x000fe40007f7e0ff */
[----:B------:R-:W-:-:S02]  /*37f0*/  MOV R14, RZ ;  /* 0x000000ff000e7202 */ /* 0x000fc40000000f00 */
[C---:B------:R-:W-:Y:S01]  /*3800*/  @!P5 IADD3.X R23, R28.reuse, R23, RZ, P2, !PT ;  /* 0x000000171c17d210 */ /* 0x040fe200017fe4ff */
[----:B------:R-:W-:Y:S01]  /*3810*/  UMOV UR27, 0x3f800000 ;  /* 0x3f800000001b7882 */ /* 0x000fe20000000000 */
[----:B------:R-:W-:Y:S01]  /*3820*/  @!P5 IADD3.X R25, R28, R25, RZ, P3, !PT ;  /* 0x000000191c19d210 */ /* 0x000fe20001ffe4ff */
[----:B------:R-:W-:Y:S01]  /*3830*/  @UP0 UMOV UR27, UR5 ;  /* 0x00000005001b0c82 */ /* 0x000fe20008000000 */
[----:B------:R-:W-:Y:S01]  /*3840*/  BSSY B0, `(.L_x_192) ;  /* 0x0000012000007945 */ /* 0x000fe20003800000 */
[----:B------:R1:W5:Y:S04]  /*3850*/  @!P4 LDG.E R60, desc[UR22][R20.64] ;  /* 0x00000016143cc981 */ /* 0x000368000c1e1900 */
[----:B------:R2:W5:Y:S04]  /*3860*/  @!P5 LDG.E R14, desc[UR22][R22.64] ;  /* 0x00000016160ed981 */ /* 0x000568000c1e1900 */
[----:B------:R0:W5:Y:S01]  /*3870*/  @!P5 LDG.E R53, desc[UR22][R24.64] ;  /* 0x000000161835d981 */ /* 0x000162000c1e1900 */
[----:B------:R-:W-:-:S02]  /*3880*/  ISETP.NE.AND P5, PT, RZ, UR25, PT ;  /* 0x00000019ff007c0c */ /* 0x000fc4000bfa5270 */
[----:B-1----:R-:W-:Y:S02]  /*3890*/  CS2R R20, SRZ ;  /* 0x0000000000147805 */ /* 0x002fe4000001ff00 */
[----:B--2---:R-:W-:Y:S01]  /*38a0*/  CS2R R22, SRZ ;  /* 0x0000000000167805 */ /* 0x004fe2000001ff00 */
[----:B------:R-:W-:Y:S08]  /*38b0*/  @P0 BRA `(.L_x_193) ;  /* 0x0000000000280947 */ /* 0x000ff00003800000 */
[----:B------:R-:W-:Y:S01]  /*38c0*/  ISETP.NE.AND P0, PT, RZ, UR25, PT ;  /* 0x00000019ff007c0c */ /* 0x000fe2000bf05270 */
[----:B0-----:R-:W0:Y:S01]  /*38d0*/  LDC.64 R24, c[0x0][0x238] ;  /* 0x00008e00ff187b82 */ /* 0x001e220000000a00 */
[----:B------:R-:W-:-:S04]  /*38e0*/  IADD3 R15, R88, UR17, RZ ;  /* 0x00000011580f7c10 */ /* 0x000fc8000fffe0ff */
[----:B------:R-:W-:-:S07]  /*38f0*/  SHF.R.S32.HI R26, RZ, 0x1f, R15 ;  /* 0x0000001fff1a7819 */ /* 0x000fce000001140f */
[----:B------:R-:W1:Y:S01]  /*3900*/  @P0 LDC.64 R20, c[0x0][0x240] ;  /* 0x00009000ff140b82 */ /* 0x000e620000000a00 */
[C---:B0-----:R-:W-:Y:S01]  /*3910*/  IMAD.WIDE R24, R15.reuse, 0x4, R24 ;  /* 0x000000040f187825 */ /* 0x041fe200078e0218 */
[----:B-1----:R-:W-:-:S04]  /*3920*/  @P0 LEA R20, P2, R15, R20, 0x2 ;  /* 0x000000140f140211 */ /* 0x002fc800078410ff */
[----:B------:R-:W-:-:S05]  /*3930*/  @P0 LEA.HI.X R21, R15, R21, R26, 0x2, P2 ;  /* 0x000000150f150211 */ /* 0x000fca00010f141a */
[----:B------:R1:W5:Y:S04]  /*3940*/  @P0 LDG.E.64 R22, desc[UR22][R20.64] ;  /* 0x0000001614160981 */ /* 0x000368000c1e1b00 */
[----:B------:R1:W5:Y:S02]  /*3950*/  LDG.E.64 R20, desc[UR22][R24.64] ;  /* 0x0000001618147981 */ /* 0x000364000c1e1b00 */
.L_x_193:
[----:B------:R-:W-:Y:S05]  /*3960*/  BSYNC B0 ;  /* 0x0000000000007941 */ /* 0x000fea0003800000 */
.L_x_192:
[C---:B-----5:R-:W-:Y:S02]  /*3970*/  PRMT R15, R51.reuse, 0x7632, R15 ;  /* 0x00007632330f7816 */ /* 0x060fe4000000000f */
[----:B------:R-:W-:Y:S02]  /*3980*/  SHF.L.U32 R31, R51, 0x10, RZ ;  /* 0x00000010331f7819 */ /* 0x000fe400000006ff */
[----:B------:R-:W-:Y:S02]  /*3990*/  SHF.L.U32 R26, R52, 0x10, RZ ;  /* 0x00000010341a7819 */ /* 0x000fe400000006ff */
[----:B------:R-:W-:Y:S01]  /*39a0*/  SHF.L.U32 R15, R15, 0x10, RZ ;  /* 0x000000100f0f7819 */ /* 0x000fe200000006ff */
[----:B------:R-:W-:Y:S01]  /*39b0*/  FADD.FTZ R31, R31, -UR26 ;  /* 0x8000001a1f1f7e21 */ /* 0x000fe20008010000 */
[----:B------:R-:W-:Y:S01]  /*39c0*/  PRMT R30, R63, 0x7632, R30 ;  /* 0x000076323f1e7816 */ /* 0x000fe2000000001e */
[----:B------:R-:W-:Y:S01]  /*39d0*/  FADD.FTZ R26, R26, -UR26 ;  /* 0x8000001a1a1a7e21 */ /* 0x000fe20008010000 */
[----:B01----:R-:W-:Y:S01]  /*39e0*/  PRMT R25, R52, 0x7632, R25 ;  /* 0x0000763234197816 */ /* 0x003fe20000000019 */
[----:B------:R-:W-:Y:S01]  /*39f0*/  FADD.FTZ R15, R15, -UR26 ;  /* 0x8000001a0f0f7e21 */ /* 0x000fe20008010000 */
[----:B------:R-:W-:Y:S01]  /*3a00*/  PRMT R28, R65, 0x7632, R28 ;  /* 0x00007632411c7816 */ /* 0x000fe2000000001c */
[----:B------:R-:W-:Y:S01]  /*3a10*/  FMUL.FTZ R31, R31, UR27 ;  /* 0x0000001b1f1f7c20 */ /* 0x000fe20008410000 */
[----:B------:R-:W-:Y:S01]  /*3a20*/  SHF.L.U32 R32, R63, 0x10, RZ ;  /* 0x000000103f207819 */ /* 0x000fe200000006ff */
[----:B------:R-:W-:Y:S01]  /*3a30*/  FMUL.FTZ R26, R26, UR27 ;  /* 0x0000001b1a1a7c20 */ /* 0x000fe20008410000 */
[----:B------:R-:W-:Y:S01]  /*3a40*/  SHF.L.U32 R29, R65, 0x10, RZ ;  /* 0x00000010411d7819 */ /* 0x000fe200000006ff */
[----:B------:R-:W-:Y:S01]  /*3a50*/  FMUL.FTZ R15, R15, UR27 ;  /* 0x0000001b0f0f7c20 */ /* 0x000fe20008410000 */
[----:B------:R-:W-:-:S02]  /*3a60*/  SHF.L.U32 R30, R30, 0x10, RZ ;  /* 0x000000101e1e7819 */ /* 0x000fc400000006ff */
[----:B------:R-:W-:Y:S02]  /*3a70*/  SHF.L.U32 R25, R25, 0x10, RZ ;  /* 0x0000001019197819 */ /* 0x000fe400000006ff */
[----:B------:R-:W-:Y:S01]  /*3a80*/  SHF.L.U32 R28, R28, 0x10, RZ ;  /* 0x000000101c1c7819 */ /* 0x000fe200000006ff */
[----:B------:R-:W-:Y:S06]  /*3a90*/  @!P5 BRA `(.L_x_194) ;  /* 0x000000000048d947 */ /* 0x000fec0003800000 */
[----:B------:R-:W-:-:S04]  /*3aa0*/  FFMA.FTZ R24, R31, R20, R22 ;  /* 0x000000141f187223 */ /* 0x000fc80000010016 */
[----:B------:R-:W-:-:S06]  /*3ab0*/  FMUL.FTZ R27, R24, -1.4426950216293334961 ;  /* 0xbfb8aa3b181b7820 */ /* 0x000fcc0000410000 */
[----:B------:R-:W0:Y:S02]  /*3ac0*/  MUFU.EX2 R27, R27 ;  /* 0x0000001b001b7308 */ /* 0x000e240000000800 */
[----:B0-----:R-:W-:-:S06]  /*3ad0*/  FADD.FTZ R27, R27, 1 ;  /* 0x3f8000001b1b7421 */ /* 0x001fcc0000010000 */
[----:B------:R-:W0:Y:S02]  /*3ae0*/  MUFU.RCP R27, R27 ;  /* 0x0000001b001b7308 */ /* 0x000e240000001000 */
[----:B0-----:R-:W-:Y:S01]  /*3af0*/  FMUL.FTZ R32, R32, R27 ;  /* 0x0000001b20207220 */ /* 0x001fe20000410000 */
[----:B------:R-:W-:-:S04]  /*3b00*/  FADD.FTZ R27, -R27, 1 ;  /* 0x3f8000001b1b7421 */ /* 0x000fc80000010100 */
        /* <DEDUP_REMOVED lines=11> */
.L_x_194:
        /* <DEDUP_REMOVED lines=26> */
.L_x_195:
[----:B------:R-:W-:Y:S01]  /*3d60*/  FFMA.FTZ R31, R15, R34, R31 ;  /* 0x000000220f1f7223 */ /* 0x000fe2000001001f */
[----:B------:R-:W-:Y:S01]  /*3d70*/  FADD.FTZ R32, RZ, R32 ;  /* 0x00000020ff207221 */ /* 0x000fe20000010000 */
[----:B------:R-:W-:Y:S01]  /*3d80*/  FADD.FTZ R34, R34, R24 ;  /* 0x0000001822227221 */ /* 0x000fe20000010000 */
[----:B------:R-:W-:Y:S01]  /*3d90*/  FMUL.FTZ R24, R29, R20 ;  /* 0x000000141d187220 */ /* 0x000fe20000410000 */
[----:B------:R-:W-:Y:S01]  /*3da0*/  FFMA.FTZ R27, R26, R29, R27 ;  /* 0x0000001d1a1b7223 */ /* 0x000fe2000001001b */
[----:B------:R-:W-:Y:S01]  /*3db0*/  FFMA.FTZ R15, R15, R30, RZ ;  /* 0x0000001e0f0f7223 */ /* 0x000fe200000100ff */
[----:B------:R-:W-:Y:S01]  /*3dc0*/  FADD.FTZ R29, R32, R29 ;  /* 0x0000001d201d7221 */ /* 0x000fe20000010000 */
[----:B------:R-:W-:Y:S01]  /*3dd0*/  PRMT R32, R49, 0x7632, R32 ;  /* 0x0000763231207816 */ /* 0x000fe20000000020 */
[----:B------:R-:W-:Y:S01]  /*3de0*/  FFMA.FTZ R31, R26, R24, R31 ;  /* 0x000000181a1f7223 */ /* 0x000fe2000001001f */
[----:B------:R-:W-:Y:S01]  /*3df0*/  FADD.FTZ R30, RZ, R30 ;  /* 0x0000001eff1e7221 */ /* 0x000fe20000010000 */
[----:B------:R-:W-:Y:S01]  /*3e00*/  FFMA.FTZ R26, R25, R28, R15 ;  /* 0x0000001c191a7223 */ /* 0x000fe2000001000f */
[----:B------:R-:W-:Y:S01]  /*3e10*/  SHF.L.U32 R15, R49, 0x10, RZ ;  /* 0x00000010310f7819 */ /* 0x000fe200000006ff */
[----:B------:R-:W-:Y:S01]  /*3e20*/  FADD.FTZ R34, R34, R24 ;  /* 0x0000001822227221 */ /* 0x000fe20000010000 */
[----:B------:R-:W-:Y:S01]  /*3e30*/  SHF.L.U32 R32, R32, 0x10, RZ ;  /* 0x0000001020207819 */ /* 0x000fe200000006ff */
[----:B------:R-:W-:Y:S01]  /*3e40*/  FADD.FTZ R30, R30, R28 ;  /* 0x0000001c1e1e7221 */ /* 0x000fe20000010000 */
[----:B------:R-:W-:Y:S01]  /*3e50*/  FMUL.FTZ R28, R28, R21 ;  /* 0x000000151c1c7220 */ /* 0x000fe20000410000 */
[----:B------:R-:W-:Y:S01]  /*3e60*/  FADD.FTZ R15, R15, -UR26 ;  /* 0x8000001a0f0f7e21 */ /* 0x000fe20008010000 */
[----:B------:R-:W-:Y:S01]  /*3e70*/  PRMT R33, R67, 0x7632, R33 ;  /* 0x0000763243217816 */ /* 0x000fe20000000021 */
[----:B------:R-:W-:Y:S01]  /*3e80*/  FADD.FTZ R24, R32, -UR26 ;  /* 0x8000001a20187e21 */ /* 0x000fe20008010000 */
[----:B------:R-:W-:Y:S01]  /*3e90*/  FFMA.FTZ R25, R25, R28, R31 ;  /* 0x0000001c19197223 */ /* 0x000fe2000001001f */
[----:B------:R-:W-:Y:S01]  /*3ea0*/  FMUL.FTZ R31, R15, UR27 ;  /* 0x0000001b0f1f7c20 */ /* 0x000fe20008410000 */
[----:B------:R-:W-:Y:S01]  /*3eb0*/  SHF.L.U32 R32, R67, 0x10, RZ ;  /* 0x0000001043207819 */ /* 0x000fe200000006ff */
[----:B------:R-:W-:Y:S01]  /*3ec0*/  FMUL.FTZ R15, R24, UR27 ;  /* 0x0000001b180f7c20 */ /* 0x000fe20008410000 */
        /* <DEDUP_REMOVED lines=20> */
.L_x_196:
[----:B------:R-:W-:Y:S01]  /*4010*/  FMUL.FTZ R24, R32, R20 ;  /* 0x0000001420187220 */ /* 0x000fe20000410000 */
[----:B------:R-:W-:Y:S01]  /*4020*/  FFMA.FTZ R27, R31, R32, R27 ;  /* 0x000000201f1b7223 */ /* 0x000fe2000001001b */
[----:B------:R-:W-:Y:S01]  /*4030*/  FADD.FTZ R29, R29, R32 ;  /* 0x000000201d1d7221 */ /* 0x000fe20000010000 */
[----:B------:R-:W-:Y:S01]  /*4040*/  FADD.FTZ R30, R30, R33 ;  /* 0x000000211e1e7221 */ /* 0x000fe20000010000 */
[----:B------:R-:W-:Y:S01]  /*4050*/  FFMA.FTZ R25, R31, R24, R25 ;  /* 0x000000181f197223 */ /* 0x000fe20000010019 */
[C---:B------:R-:W-:Y:S01]  /*4060*/  PRMT R31, R50.reuse, 0x7632, R31 ;  /* 0x00007632321f7816 */ /* 0x040fe2000000001f */
[----:B------:R-:W-:Y:S01]  /*4070*/  FFMA.FTZ R26, R15, R33, R26 ;  /* 0x000000210f1a7223 */ /* 0x000fe2000001001a */
[----:B------:R-:W-:Y:S01]  /*4080*/  FMUL.FTZ R33, R33, R21 ;  /* 0x0000001521217220 */ /* 0x000fe20000410000 */
[----:B------:R-:W-:Y:S01]  /*4090*/  SHF.L.U32 R32, R50, 0x10, RZ ;  /* 0x0000001032207819 */ /* 0x000fe200000006ff */
[--C-:B------:R-:W-:Y:S01]  /*40a0*/  FADD.FTZ R28, R28, R34.reuse ;  /* 0x000000221c1c7221 */ /* 0x100fe20000010000 */
[----:B------:R-:W-:Y:S01]  /*40b0*/  SHF.L.U32 R31, R31, 0x10, RZ ;  /* 0x000000101f1f7819 */ /* 0x000fe200000006ff */
[----:B------:R-:W-:Y:S01]  /*40c0*/  FFMA.FTZ R15, R15, R33, R25 ;  /* 0x000000210f0f7223 */ /* 0x000fe20000010019 */
[----:B------:R-:W-:Y:S01]  /*40d0*/  PRMT R34, R87, 0x7632, R34 ;  /* 0x0000763257227816 */ /* 0x000fe20000000022 */
[----:B------:R-:W-:Y:S01]  /*40e0*/  FADD.FTZ R24, R28, R24 ;  /* 0x000000181c187221 */ /* 0x000fe20000010000 */
[----:B------:R-:W-:Y:S01]  /*40f0*/  FADD.FTZ R25, R32, -UR26 ;  /* 0x8000001a20197e21 */ /* 0x000fe20008010000 */
[----:B------:R-:W-:Y:S01]  /*4100*/  FADD.FTZ R28, R31, -UR26 ;  /* 0x8000001a1f1c7e21 */ /* 0x000fe20008010000 */
[----:B------:R-:W-:-:S02]  /*4110*/  SHF.L.U32 R32, R87, 0x10, RZ ;  /* 0x0000001057207819 */ /* 0x000fc400000006ff */
[----:B------:R-:W-:Y:S01]  /*4120*/  FMUL.FTZ R31, R25, UR27 ;  /* 0x0000001b191f7c20 */ /* 0x000fe20008410000 */
        /* <DEDUP_REMOVED lines=21> */
.L_x_197:
[----:B------:R-:W-:Y:S01]  /*4280*/  FMUL.FTZ R28, R32, R20 ;  /* 0x00000014201c7220 */ /* 0x000fe20000410000 */
[----:B------:R-:W-:Y:S01]  /*4290*/  FFMA.FTZ R27, R31, R32, R27 ;  /* 0x000000201f1b7223 */ /* 0x000fe2000001001b */
[----:B------:R-:W-:Y:S01]  /*42a0*/  FADD.FTZ R29, R29, R32 ;  /* 0x000000201d1d7221 */ /* 0x000fe20000010000 */
[----:B------:R-:W-:Y:S01]  /*42b0*/  FADD.FTZ R30, R30, R34 ;  /* 0x000000221e1e7221 */ /* 0x000fe20000010000 */
[----:B------:R-:W-:Y:S01]  /*42c0*/  FFMA.FTZ R15, R31, R28, R15 ;  /* 0x0000001c1f0f7223 */ /* 0x000fe2000001000f */
[----:B------:R-:W-:Y:S01]  /*42d0*/  PRMT R31, R47, 0x7632, R31 ;  /* 0x000076322f1f7816 */ /* 0x000fe2000000001f */
[----:B------:R-:W-:Y:S01]  /*42e0*/  FFMA.FTZ R26, R25, R34, R26 ;  /* 0x00000022191a7223 */ /* 0x000fe2000001001a */
[----:B------:R-:W-:Y:S01]  /*42f0*/  FMUL.FTZ R34, R34, R21 ;  /* 0x0000001522227220 */ /* 0x000fe20000410000 */
[----:B------:R-:W-:Y:S01]  /*4300*/  SHF.L.U32 R32, R47, 0x10, RZ ;  /* 0x000000102f207819 */ /* 0x000fe200000006ff */
[----:B------:R-:W-:Y:S01]  /*4310*/  FADD.FTZ R24, R33, R24 ;  /* 0x0000001821187221 */ /* 0x000fe20000010000 */
        /* <DEDUP_REMOVED lines=29> */
.L_x_198:
        /* <DEDUP_REMOVED lines=39> */
.L_x_199:
        /* <DEDUP_REMOVED lines=39> */
.L_x_200:
        /* <DEDUP_REMOVED lines=39> */
.L_x_201:
        /* <DEDUP_REMOVED lines=39> */
.L_x_202:
        /* <DEDUP_REMOVED lines=39> */
.L_x_203:
        /* <DEDUP_REMOVED lines=39> */
.L_x_204:
        /* <DEDUP_REMOVED lines=39> */
.L_x_205:
        /* <DEDUP_REMOVED lines=39> */
.L_x_206:
        /* <DEDUP_REMOVED lines=39> */
.L_x_207:
        /* <DEDUP_REMOVED lines=39> */
.L_x_208:
        /* <DEDUP_REMOVED lines=39> */
.L_x_209:
        /* <DEDUP_REMOVED lines=39> */
.L_x_210:
        /* <DEDUP_REMOVED lines=39> */
.L_x_211:
        /* <DEDUP_REMOVED lines=39> */
.L_x_212:
        /* <DEDUP_REMOVED lines=39> */
.L_x_213:
        /* <DEDUP_REMOVED lines=39> */
.L_x_214:
[----:B------:R-:W-:Y:S01]  /*6bf0*/  FMUL.FTZ R24, R32, R20 ;  /* 0x0000001420187220 */ /* 0x000fe20000410000 */
[----:B------:R-:W-:Y:S01]  /*6c00*/  FFMA.FTZ R27, R31, R32, R27 ;  /* 0x000000201f1b7223 */ /* 0x000fe2000001001b */
[----:B------:R-:W-:Y:S01]  /*6c10*/  FADD.FTZ R29, R29, R32 ;  /* 0x000000201d1d7221 */ /* 0x000fe20000010000 */
[----:B------:R-:W-:Y:S01]  /*6c20*/  FADD.FTZ R28, R34, R28 ;  /* 0x0000001c221c7221 */ /* 0x000fe20000010000 */
[----:B------:R-:W-:Y:S01]  /*6c30*/  FFMA.FTZ R25, R31, R24, R25 ;  /* 0x000000181f197223 */ /* 0x000fe20000010019 */
[C---:B------:R-:W-:Y:S01]  /*6c40*/  PRMT R31, R3.reuse, 0x7632, R31 ;  /* 0x00007632031f7816 */ /* 0x040fe2000000001f */
[----:B------:R-:W-:Y:S01]  /*6c50*/  FADD.FTZ R30, R30, R33 ;  /* 0x000000211e1e7221 */ /* 0x000fe20000010000 */
[----:B------:R-:W-:Y:S01]  /*6c60*/  SHF.L.U32 R32, R3, 0x10, RZ ;  /* 0x0000001003207819 */ /* 0x000fe200000006ff */
[----:B------:R-:W-:Y:S01]  /*6c70*/  FFMA.FTZ R26, R15, R33, R26 ;  /* 0x000000210f1a7223 */ /* 0x000fe2000001001a */
[----:B------:R-:W-:Y:S01]  /*6c80*/  SHF.L.U32 R31, R31, 0x10, RZ ;  /* 0x000000101f1f7819 */ /* 0x000fe200000006ff */
[----:B------:R-:W-:Y:S01]  /*6c90*/  FADD.FTZ R24, R28, R24 ;  /* 0x000000181c187221 */ /* 0x000fe20000010000 */
[----:B------:R-:W-:Y:S01]  /*6ca0*/  FMUL.FTZ R33, R33, R21 ;  /* 0x0000001521217220 */ /* 0x000fe20000410000 */
[----:B------:R-:W-:Y:S01]  /*6cb0*/  PRMT R34, R74, 0x7632, R34 ;  /* 0x000076324a227816 */ /* 0x000fe20000000022 */
[----:B------:R-:W-:Y:S01]  /*6cc0*/  FADD.FTZ R28, R32, -UR26 ;  /* 0x8000001a201c7e21 */ /* 0x000fe20008010000 */
[----:B------:R-:W-:Y:S01]  /*6cd0*/  FADD.FTZ R31, R31, -UR26 ;  /* 0x8000001a1f1f7e21 */ /* 0x000fe20008010000 */
[----:B------:R-:W-:Y:S01]  /*6ce0*/  FFMA.FTZ R15, R15, R33, R25 ;  /* 0x000000210f0f7223 */ /* 0x000fe20000010019 */
[----:B------:R-:W-:Y:S01]  /*6cf0*/  SHF.L.U32 R32, R74, 0x10, RZ ;  /* 0x000000104a207819 */ /* 0x000fe200000006ff */
        /* <DEDUP_REMOVED lines=22> */
.L_x_215:
[----:B------:R-:W-:Y:S01]  /*6e60*/  FMUL.FTZ R25, R32, R20 ;  /* 0x0000001420197220 */ /* 0x000fe20000410000 */
[----:B------:R-:W-:Y:S01]  /*6e70*/  FFMA.FTZ R27, R28, R32, R27 ;  /* 0x000000201c1b7223 */ /* 0x000fe2000001001b */
[----:B------:R-:W-:Y:S01]  /*6e80*/  FADD.FTZ R30, R30, R34 ;  /* 0x000000221e1e7221 */ /* 0x000fe20000010000 */
[----:B------:R-:W-:Y:S01]  /*6e90*/  FFMA.FTZ R26, R31, R34, R26 ;  /* 0x000000221f1a7223 */ /* 0x000fe2000001001a */
[----:B------:R-:W-:Y:S01]  /*6ea0*/  FFMA.FTZ R15, R28, R25, R15 ;  /* 0x000000191c0f7223 */ /* 0x000fe2000001000f */
[----:B------:R-:W-:Y:S01]  /*6eb0*/  PRMT R28, R4, 0x7632, R28 ;  /* 0x00007632041c7816 */ /* 0x000fe2000000001c */
[----:B------:R-:W-:Y:S01]  /*6ec0*/  FADD.FTZ R29, R29, R32 ;  /* 0x000000201d1d7221 */ /* 0x000fe20000010000 */
[----:B------:R-:W-:Y:S01]  /*6ed0*/  FMUL.FTZ R34, R34, R21 ;  /* 0x0000001522227220 */ /* 0x000fe20000410000 */
[----:B------:R-:W-:Y:S01]  /*6ee0*/  FADD.FTZ R24, R33, R24 ;  /* 0x0000001821187221 */ /* 0x000fe20000010000 */
[----:B------:R-:W-:Y:S02]  /*6ef0*/  SHF.L.U32 R32, R4, 0x10, RZ ;  /* 0x0000001004207819 */ /* 0x000fe400000006ff */
[----:B------:R-:W-:Y:S01]  /*6f00*/  SHF.L.U32 R28, R28, 0x10, RZ ;  /* 0x000000101c1c7819 */ /* 0x000fe200000006ff */
[----:B------:R-:W-:Y:S01]  /*6f10*/  FFMA.FTZ R31, R31, R34, R15 ;  /* 0x000000221f1f7223 */ /* 0x000fe2000001000f */
[----:B------:R-:W-:Y:S01]  /*6f20*/  FADD.FTZ R25, R24, R25 ;  /* 0x0000001918197221 */ /* 0x000fe20000010000 */
[C---:B------:R-:W-:Y:S01]  /*6f30*/  PRMT R15, R73.reuse, 0x7632, R15 ;  /* 0x00007632490f7816 */ /* 0x040fe2000000000f */
        /* <DEDUP_REMOVED lines=25> */
.L_x_216:
[----:B------:R-:W-:Y:S01]  /*70d0*/  FMUL.FTZ R24, R33, R20 ;  /* 0x0000001421187220 */ /* 0x000fe20000410000 */
[----:B------:R-:W-:Y:S01]  /*70e0*/  FFMA.FTZ R27, R32, R33, R27 ;  /* 0x00000021201b7223 */ /* 0x000fe2000001001b */
[----:B------:R-:W-:Y:S01]  /*70f0*/  FADD.FTZ R25, R34, R25 ;  /* 0x0000001922197221 */ /* 0x000fe20000010000 */
[----:B------:R-:W-:Y:S01]  /*7100*/  PRMT R92, R72, 0x7632, R92 ;  /* 0x00007632485c7816 */ /* 0x000fe2000000005c */
[----:B------:R-:W-:Y:S01]  /*7110*/  FFMA.FTZ R31, R32, R24, R31 ;  /* 0x00000018201f7223 */ /* 0x000fe2000001001f */
[----:B------:R-:W-:Y:S01]  /*7120*/  FADD.FTZ R32, R30, R28 ;  /* 0x0000001c1e207221 */ /* 0x000fe20000010000 */
[----:B------:R-:W-:Y:S01]  /*7130*/  FMUL.FTZ R30, R28, R21 ;  /* 0x000000151c1e7220 */ /* 0x000fe20000410000 */
[--C-:B------:R-:W-:Y:S01]  /*7140*/  FFMA.FTZ R28, R15, R28, R26.reuse ;  /* 0x0000001c0f1c7223 */ /* 0x100fe2000001001a */
[----:B------:R-:W-:Y:S01]  /*7150*/  PRMT R26, R5, 0x7632, R26 ;  /* 0x00007632051a7816 */ /* 0x000fe2000000001a */
[----:B------:R-:W-:Y:S01]  /*7160*/  FADD.FTZ R25, R25, R24 ;  /* 0x0000001819197221 */ /* 0x000fe20000010000 */
[----:B------:R-:W-:Y:S01]  /*7170*/  SHF.L.U32 R24, R5, 0x10, RZ ;  /* 0x0000001005187819 */ /* 0x000fe200000006ff */
[----:B------:R-:W-:Y:S01]  /*7180*/  STL [R1+0x50], R32 ;  /* 0x0000502001007387 */ /* 0x000fe20000100800 */
[----:B------:R-:W-:Y:S01]  /*7190*/  SHF.L.U32 R93, R26, 0x10, RZ ;  /* 0x000000101a5d7819 */ /* 0x000fe200000006ff */
[----:B------:R-:W-:Y:S01]  /*71a0*/  FADD.FTZ R29, R29, R33 ;  /* 0x000000211d1d7221 */ /* 0x000fe20000010000 */
[----:B------:R-:W-:Y:S01]  /*71b0*/  FFMA.FTZ R15, R15, R30, R31 ;  /* 0x0000001e0f0f7223 */ /* 0x000fe2000001001f */
[----:B------:R-:W-:Y:S01]  /*71c0*/  FADD.FTZ R26, R24, -UR26 ;  /* 0x8000001a181a7e21 */ /* 0x000fe20008010000 */
[----:B------:R0:W-:Y:S01]  /*71d0*/  STL [R1+0x4c], R28 ;  /* 0x00004c1c01007387 */ /* 0x0001e20000100800 */
[----:B------:R-:W-:Y:S01]  /*71e0*/  FADD.FTZ R93, R93, -UR26 ;  /* 0x8000001a5d5d7e21 */ /* 0x000fe20008010000 */
[----:B------:R-:W-:Y:S01]  /*71f0*/  FADD.FTZ R25, R30, R25 ;  /* 0x000000191e197221 */ /* 0x000fe20000010000 */
[----:B------:R-:W-:Y:S01]  /*7200*/  PRMT R90, R71, 0x7632, R90 ;  /* 0x00007632475a7816 */ /* 0x000fe2000000005a */
[----:B------:R-:W-:Y:S01]  /*7210*/  FMUL.FTZ R26, R26, UR27 ;  /* 0x0000001b1a1a7c20 */ /* 0x000fe20008410000 */
[----:B------:R-:W-:Y:S01]  /*7220*/  SHF.L.U32 R92, R92, 0x10, RZ ;  /* 0x000000105c5c7819 */ /* 0x000fe200000006ff */
[----:B------:R-:W-:Y:S01]  /*7230*/  FMUL.FTZ R93, R93, UR27 ;  /* 0x0000001b5d5d7c20 */ /* 0x000fe20008410000 */
[----:B0-----:R-:W-:Y:S01]  /*7240*/  SHF.L.U32 R28, R72, 0x10, RZ ;  /* 0x00000010481c7819 */ /* 0x001fe200000006ff */
        /* <DEDUP_REMOVED lines=19> */
.L_x_217:
[----:B------:R-:W-:Y:S01]  /*7380*/  FADD.FTZ R29, R29, R28 ;  /* 0x0000001c1d1d7221 */ /* 0x000fe20000010000 */
[----:B------:R-:W-:Y:S01]  /*7390*/  FFMA.FTZ R27, R26, R28, R27 ;  /* 0x0000001c1a1b7223 */ /* 0x000fe2000001001b */
[----:B------:R-:W-:Y:S01]  /*73a0*/  SHF.L.U32 R91, R71, 0x10, RZ ;  /* 0x00000010475b7819 */ /* 0x000fe200000006ff */
[----:B------:R-:W-:Y:S01]  /*73b0*/  FMUL.FTZ R24, R28, R20 ;  /* 0x000000141c187220 */ /* 0x000fe20000410000 */
[----:B------:R-:W-:Y:S01]  /*73c0*/  SHF.L.U32 R90, R90, 0x10, RZ ;  /* 0x000000105a5a7819 */ /* 0x000fe200000006ff */
[----:B------:R0:W-:Y:S01]  /*73d0*/  STL [R1+0x58], R29 ;  /* 0x0000581d01007387 */ /* 0x0001e20000100800 */
[----:B------:R-:W-:Y:S01]  /*73e0*/  PRMT R87, R70, 0x7632, R87 ;  /* 0x0000763246577816 */ /* 0x000fe20000000057 */
[----:B------:R-:W-:Y:S01]  /*73f0*/  FADD.FTZ R91, R91, -UR26 ;  /* 0x8000001a5b5b7e21 */ /* 0x000fe20008010000 */
[----:B------:R-:W-:Y:S01]  /*7400*/  FFMA.FTZ R15, R26, R24, R15 ;  /* 0x000000181a0f7223 */ /* 0x000fe2000001000f */
[----:B------:R0:W-:Y:S01]  /*7410*/  STL [R1+0x54], R27 ;  /* 0x0000541b01007387 */ /* 0x0001e20000100800 */
[----:B------:R-:W-:Y:S01]  /*7420*/  FADD.FTZ R90, R90, -UR26 ;  /* 0x8000001a5a5a7e21 */ /* 0x000fe20008010000 */
[----:B------:R-:W-:Y:S01]  /*7430*/  FADD.FTZ R25, R25, R24 ;  /* 0x0000001819197221 */ /* 0x000fe20000010000 */
[----:B------:R-:W-:Y:S01]  /*7440*/  SHF.L.U32 R85, R70, 0x10, RZ ;  /* 0x0000001046557819 */ /* 0x000fe200000006ff */
[----:B------:R-:W-:Y:S01]  /*7450*/  FMUL.FTZ R91, R91, UR27 ;  /* 0x0000001b5b5b7c20 */ /* 0x000fe20008410000 */
[----:B------:R-:W-:Y:S01]  /*7460*/  SHF.L.U32 R87, R87, 0x10, RZ ;  /* 0x0000001057577819 */ /* 0x000fe200000006ff */
[----:B------:R-:W-:Y:S01]  /*7470*/  FMUL.FTZ R26, R92, R21 ;  /* 0x000000155c1a7220 */ /* 0x000fe20000410000 */
[----:B------:R-:W-:Y:S01]  /*7480*/  FMUL.FTZ R90, R90, UR27 ;  /* 0x0000001b5a5a7c20 */ /* 0x000fe20008410000 */
[----:B------:R-:W-:Y:S06]  /*7490*/  @!P5 BRA `(.L_x_218) ;  /* 0x000000000048d947 */ /* 0x000fec0003800000 */
[----:B------:R-:W-:-:S04]  /*74a0*/  FFMA.FTZ R24, R91, R20, R22 ;  /* 0x000000145b187223 */ /* 0x000fc80000010016 */
[----:B0-----:R-:W-:-:S06]  /*74b0*/  FMUL.FTZ R27, R24, -1.4426950216293334961 ;  /* 0xbfb8aa3b181b7820 */ /* 0x001fcc0000410000 */
        /* <DEDUP_REMOVED lines=16> */
.L_x_218:
[C---:B------:R-:W-:Y:S01]  /*75c0*/  PRMT R86, R6.reuse, 0x7632, R86 ;  /* 0x0000763206567816 */ /* 0x040fe20000000056 */
[----:B------:R-:W-:Y:S01]  /*75d0*/  FFMA.FTZ R15, R93, R26, R15 ;  /* 0x0000001a5d0f7223 */ /* 0x000fe2000001000f */
[----:B------:R-:W-:Y:S01]  /*75e0*/  SHF.L.U32 R89, R6, 0x10, RZ ;  /* 0x0000001006597819 */ /* 0x000fe200000006ff */
[----:B------:R-:W-:Y:S01]  /*75f0*/  FMUL.FTZ R24, R85, R20 ;  /* 0x0000001455187220 */ /* 0x000fe20000410000 */
[----:B------:R-:W-:Y:S01]  /*7600*/  SHF.L.U32 R86, R86, 0x10, RZ ;  /* 0x0000001056567819 */ /* 0x000fe200000006ff */
[----:B------:R-:W-:Y:S01]  /*7610*/  FADD.FTZ R25, R26, R25 ;  /* 0x000000191a197221 */ /* 0x000fe20000010000 */
[----:B------:R-:W-:Y:S01]  /*7620*/  PRMT R81, R69, 0x7632, R81 ;  /* 0x0000763245517816 */ /* 0x000fe20000000051 */
[----:B------:R-:W-:Y:S01]  /*7630*/  FADD.FTZ R89, R89, -UR26 ;  /* 0x8000001a59597e21 */ /* 0x000fe20008010000 */
[----:B------:R-:W-:Y:S01]  /*7640*/  FFMA.FTZ R15, R91, R24, R15 ;  /* 0x000000185b0f7223 */ /* 0x000fe2000001000f */
[----:B------:R-:W-:Y:S01]  /*7650*/  FADD.FTZ R86, R86, -UR26 ;  /* 0x8000001a56567e21 */ /* 0x000fe20008010000 */
[----:B------:R-:W-:Y:S01]  /*7660*/  FADD.FTZ R24, R25, R24 ;  /* 0x0000001819187221 */ /* 0x000fe20000010000 */
[----:B------:R-:W-:Y:S01]  /*7670*/  SHF.L.U32 R83, R69, 0x10, RZ ;  /* 0x0000001045537819 */ /* 0x000fe200000006ff */
[----:B------:R-:W-:Y:S01]  /*7680*/  FMUL.FTZ R89, R89, UR27 ;  /* 0x0000001b59597c20 */ /* 0x000fe20008410000 */
[----:B------:R-:W-:Y:S01]  /*7690*/  PRMT R79, R64, 0x7632, R79 ;  /* 0x00007632404f7816 */ /* 0x000fe2000000004f */
[----:B------:R-:W-:Y:S01]  /*76a0*/  FMUL.FTZ R26, R87, R21 ;  /* 0x00000015571a7220 */ /* 0x000fe20000410000 */
[----:B------:R-:W-:Y:S01]  /*76b0*/  SHF.L.U32 R81, R81, 0x10, RZ ;  /* 0x0000001051517819 */ /* 0x000fe200000006ff */
        /* <DEDUP_REMOVED lines=20> */
.L_x_219:
[----:B------:R-:W-:Y:S01]  /*7800*/  SHF.L.U32 R84, R64, 0x10, RZ ;  /* 0x0000001040547819 */ /* 0x000fe200000006ff */
[----:B------:R-:W-:Y:S01]  /*7810*/  FFMA.FTZ R15, R90, R26, R15 ;  /* 0x0000001a5a0f7223 */ /* 0x000fe2000001000f */
[----:B------:R-:W-:Y:S01]  /*7820*/  SHF.L.U32 R79, R79, 0x10, RZ ;  /* 0x000000104f4f7819 */ /* 0x000fe200000006ff */
[----:B------:R-:W-:Y:S01]  /*7830*/  FMUL.FTZ R25, R83, R20 ;  /* 0x0000001453197220 */ /* 0x000fe20000410000 */
[----:B------:R-:W-:Y:S01]  /*7840*/  FADD.FTZ R24, R26, R24 ;  /* 0x000000181a187221 */ /* 0x000fe20000010000 */
[----:B------:R-:W-:Y:S01]  /*7850*/  PRMT R77, R59, 0x7632, R77 ;  /* 0x000076323b4d7816 */ /* 0x000fe2000000004d */
[----:B------:R-:W-:Y:S01]  /*7860*/  FADD.FTZ R84, R84, -UR26 ;  /* 0x8000001a54547e21 */ /* 0x000fe20008010000 */
[----:B------:R-:W-:Y:S01]  /*7870*/  FADD.FTZ R79, R79, -UR26 ;  /* 0x8000001a4f4f7e21 */ /* 0x000fe20008010000 */
[----:B------:R-:W-:Y:S01]  /*7880*/  FFMA.FTZ R15, R89, R25, R15 ;  /* 0x00000019590f7223 */ /* 0x000fe2000001000f */
        /* <DEDUP_REMOVED lines=25> */
.L_x_220:
        /* <DEDUP_REMOVED lines=36> */
.L_x_221:
[----:B------:R-:W-:Y:S01]  /*7c60*/  SHF.L.U32 R78, R57, 0x10, RZ ;  /* 0x00000010394e7819 */ /* 0x000fe200000006ff */
[----:B------:R-:W-:Y:S01]  /*7c70*/  FFMA.FTZ R15, R79, R25, R15 ;  /* 0x000000194f0f7223 */ /* 0x000fe2000001000f */
[----:B------:R-:W-:Y:S01]  /*7c80*/  SHF.L.U32 R76, R76, 0x10, RZ ;  /* 0x000000104c4c7819 */ /* 0x000fe200000006ff */
[----:B0-----:R-:W-:Y:S01]  /*7c90*/  FMUL.FTZ R27, R75, R20 ;  /* 0x000000144b1b7220 */ /* 0x001fe20000410000 */
        /* <DEDUP_REMOVED lines=30> */
.L_x_222:
[----:B------:R-:W-:Y:S01]  /*7e80*/  FFMA.FTZ R15, R80, R26, R15 ;  /* 0x0000001a500f7223 */ /* 0x000fe2000001000f */
[----:B------:R-:W-:Y:S01]  /*7e90*/  FMUL.FTZ R25, R24, R20 ;  /* 0x0000001418197220 */ /* 0x000fe20000410000 */
[----:B------:R-:W-:Y:S01]  /*7ea0*/  FADD.FTZ R27, R26, R27 ;  /* 0x0000001b1a1b7221 */ /* 0x000fe20000010000 */
        /* <DEDUP_REMOVED lines=34> */
.L_x_223:
[----:B------:R-:W-:Y:S01]  /*80d0*/  FMUL.FTZ R27, R35, R20 ;  /* 0x00000014231b7220 */ /* 0x000fe20000410000 */
[----:B------:R-:W-:Y:S01]  /*80e0*/  PRMT R69, R9, 0x7632, R69 ;  /* 0x0000763209457816 */ /* 0x000fe20000000045 */
[----:B------:R-:W-:Y:S01]  /*80f0*/  FMUL.FTZ R28, R25, R21 ;  /* 0x00000015191c7220 */ /* 0x000fe20000410000 */
[----:B------:R-:W-:Y:S01]  /*8100*/  SHF.L.U32 R71, R9, 0x10, RZ ;  /* 0x0000001009477819 */ /* 0x000fe200000006ff */
[----:B------:R-:W-:Y:S01]  /*8110*/  FFMA.FTZ R15, R74, R27, R15 ;  /* 0x0000001b4a0f7223 */ /* 0x000fe2000001000f */
[----:B------:R-:W-:Y:S01]  /*8120*/  SHF.L.U32 R69, R69, 0x10, RZ ;  /* 0x0000001045457819 */ /* 0x000fe200000006ff */
[----:B------:R-:W-:Y:S01]  /*8130*/  FADD.FTZ R27, R26, R27 ;  /* 0x0000001b1a1b7221 */ /* 0x000fe20000010000 */
[----:B------:R-:W-:Y:S01]  /*8140*/  SHF.L.U32 R33, R54, 0x10, RZ ;  /* 0x0000001036217819 */ /* 0x000fe200000006ff */
[--C-:B------:R-:W-:Y:S01]  /*8150*/  FFMA.FTZ R26, R72, R28, R15.reuse ;  /* 0x0000001c481a7223 */ /* 0x100fe2000001000f */
[----:B------:R-:W-:Y:S01]  /*8160*/  FADD.FTZ R71, R71, -UR26 ;  /* 0x8000001a47477e21 */ /* 0x000fe20008010000 */
[----:B------:R-:W-:Y:S01]  /*8170*/  PRMT R15, R54, 0x7632, R15 ;  /* 0x00007632360f7816 */ /* 0x000fe2000000000f */
[----:B------:R-:W-:Y:S01]  /*8180*/  FADD.FTZ R69, R69, -UR26 ;  /* 0x8000001a45457e21 */ /* 0x000fe20008010000 */
[----:B------:R-:W-:Y:S01]  /*8190*/  FADD.FTZ R27, R28, R27 ;  /* 0x0000001b1c1b7221 */ /* 0x000fe20000010000 */
        /* <DEDUP_REMOVED lines=22> */
.L_x_224:
[C---:B------:R-:W-:Y:S01]  /*8300*/  PRMT R29, R14.reuse, 0x7632, R29 ;  /* 0x000076320e1d7816 */ /* 0x040fe2000000001d */
[----:B------:R-:W-:Y:S01]  /*8310*/  FMUL.FTZ R28, R33, R20 ;  /* 0x00000014211c7220 */ /* 0x000fe20000410000 */
[----:B------:R-:W-:Y:S02]  /*8320*/  SHF.L.U32 R32, R14, 0x10, RZ ;  /* 0x000000100e207819 */ /* 0x000fe400000006ff */
[----:B------:R-:W-:Y:S01]  /*8330*/  SHF.L.U32 R29, R29, 0x10, RZ ;  /* 0x000000101d1d7819 */ /* 0x000fe200000006ff */
[----:B------:R-:W-:Y:S01]  /*8340*/  FFMA.FTZ R26, R71, R28, R26 ;  /* 0x0000001c471a7223 */ /* 0x000fe2000001001a */
[----:B------:R-:W-:Y:S01]  /*8350*/  FADD.FTZ R27, R27, R28 ;  /* 0x0000001c1b1b7221 */ /* 0x000fe20000010000 */
[----:B------:R-:W-:Y:S01]  /*8360*/  FMUL.FTZ R28, R15, R21 ;  /* 0x000000150f1c7220 */ /* 0x000fe20000410000 */
[----:B------:R-:W-:Y:S01]  /*8370*/  FADD.FTZ R32, R32, -UR26 ;  /* 0x8000001a20207e21 */ /* 0x000fe20008010000 */
[----:B------:R-:W-:Y:S01]  /*8380*/  PRMT R31, R53, 0x7632, R31 ;  /* 0x00007632351f7816 */ /* 0x000fe2000000001f */
[----:B------:R-:W-:Y:S01]  /*8390*/  FADD.FTZ R29, R29, -UR26 ;  /* 0x8000001a1d1d7e21 */ /* 0x000fe20008010000 */
[----:B------:R-:W-:Y:S01]  /*83a0*/  FFMA.FTZ R26, R69, R28, R26 ;  /* 0x0000001c451a7223 */ /* 0x000fe2000001001a */
[----:B------:R-:W-:Y:S01]  /*83b0*/  FADD.FTZ R27, R28, R27 ;  /* 0x0000001b1c1b7221 */ /* 0x000fe20000010000 */
[----:B------:R-:W-:Y:S01]  /*83c0*/  SHF.L.U32 R31, R31, 0x10, RZ ;  /* 0x000000101f1f7819 */ /* 0x000fe200000006ff */
[----:B------:R-:W-:Y:S01]  /*83d0*/  FMUL.FTZ R32, R32, UR27 ;  /* 0x0000001b20207c20 */ /* 0x000fe20008410000 */
        /* <DEDUP_REMOVED lines=21> */
.L_x_225:
[----:B------:R-:W-:Y:S04]  /*8530*/  STL [R1+0x74], R6 ;  /* 0x0000740601007387 */ /* 0x000fe80000100800 */
[----:B------:R0:W-:Y:S04]  /*8540*/  STL [R1+0x70], R5 ;  /* 0x0000700501007387 */ /* 0x0001e80000100800 */
[----:B0-----:R-:W2:Y:S04]  /*8550*/  LDL.LU R5, [R1+0x4c] ;  /* 0x00004c0001057983 */ /* 0x001ea80000300800 */
[----:B------:R0:W-:Y:S04]  /*8560*/  STL [R1+0x6c], R4 ;  /* 0x00006c0401007387 */ /* 0x0001e80000100800 */
[----:B0-----:R-:W3:Y:S04]  /*8570*/  LDL.LU R4, [R1+0x50] ;  /* 0x0000500001047983 */ /* 0x001ee80000300800 */
[----:B------:R0:W-:Y:S04]  /*8580*/  STL [R1+0x68], R3 ;  /* 0x0000680301007387 */ /* 0x0001e80000100800 */
[----:B0-----:R-:W4:Y:S04]  /*8590*/  LDL.LU R3, [R1+0x54] ;  /* 0x0000540001037983 */ /* 0x001f280000300800 */
[----:B------:R0:W-:Y:S04]  /*85a0*/  STL [R1+0x64], R2 ;  /* 0x0000640201007387 */ /* 0x0001e80000100800 */
[----:B0-----:R-:W4:Y:S01]  /*85b0*/  LDL.LU R2, [R1+0x58] ;  /* 0x0000580001027983 */ /* 0x001f220000300800 */
[----:B------:R-:W-:Y:S01]  /*85c0*/  FMUL.FTZ R28, R30, R20 ;  /* 0x000000141e1c7220 */ /* 0x000fe20000410000 */
[----:B------:R-:W0:Y:S03]  /*85d0*/  S2R R6, SR_LANEID ;  /* 0x0000000000067919 */ /* 0x000e260000000000 */
[----:B------:R-:W-:Y:S01]  /*85e0*/  FFMA.FTZ R26, R32, R28, R26 ;  /* 0x0000001c201a7223 */ /* 0x000fe2000001001a */
[----:B------:R-:W-:Y:S01]  /*85f0*/  FADD.FTZ R27, R27, R28 ;  /* 0x0000001c1b1b7221 */ /* 0x000fe20000010000 */
[----:B------:R-:W-:-:S04]  /*8600*/  FMUL.FTZ R28, R31, R21 ;  /* 0x000000151f1c7220 */ /* 0x000fc80000410000 */
[----:B------:R-:W-:Y:S01]  /*8610*/  FFMA.FTZ R26, R29, R28, R26 ;  /* 0x0000001c1d1a7223 */ /* 0x000fe2000001001a */
[----:B------:R-:W-:-:S04]  /*8620*/  FADD.FTZ R27, R28, R27 ;  /* 0x0000001b1c1b7221 */ /* 0x000fc80000010000 */
[----:B------:R-:W1:Y:S04]  /*8630*/  SHFL.DOWN PT, R28, R26, 0x1, 0x1f ;  /* 0x08201f001a1c7f89 */ /* 0x000e6800000e0000 */
[----:B------:R-:W1:Y:S01]  /*8640*/  SHFL.DOWN PT, R88, R27, 0x1, 0x1f ;  /* 0x08201f001b587f89 */ /* 0x000e6200000e0000 */
[----:B0-----:R-:W-:-:S13]  /*8650*/  ISETP.GT.AND P0, PT, R6, 0x1e, PT ;  /* 0x0000001e0600780c */ /* 0x001fda0003f04270 */
[----:B-1----:R-:W-:Y:S01]  /*8660*/  @!P0 FADD.FTZ R26, R26, R28 ;  /* 0x0000001c1a1a8221 */ /* 0x002fe20000010000 */
[----:B------:R-:W-:Y:S01]  /*8670*/  @!P0 FADD.FTZ R27, R27, R88 ;  /* 0x000000581b1b8221 */ /* 0x000fe20000010000 */
[----:B------:R-:W-:-:S03]  /*8680*/  ISETP.GT.AND P0, PT, R6, 0x1d, PT ;  /* 0x0000001d0600780c */ /* 0x000fc60003f04270 */
[----:B------:R-:W0:Y:S04]  /*8690*/  SHFL.DOWN PT, R28, R26, 0x2, 0x1f ;  /* 0x08401f001a1c7f89 */ /* 0x000e2800000e0000 */
[----:B------:R-:W1:Y:S06]  /*86a0*/  SHFL.DOWN PT, R88, R27, 0x2, 0x1f ;  /* 0x08401f001b587f89 */ /* 0x000e6c00000e0000 */
[----:B0-----:R-:W-:Y:S01]  /*86b0*/  @!P0 FADD.FTZ R26, R26, R28 ;  /* 0x0000001c1a1a8221 */ /* 0x001fe20000010000 */
[----:B-1----:R-:W-:-:S04]  /*86c0*/  @!P0 FADD.FTZ R27, R27, R88 ;  /* 0x000000581b1b8221 */ /* 0x002fc80000010000 */
[----:B------:R-:W0:Y:S01]  /*86d0*/  SHFL.DOWN PT, R28, R26, 0x4, 0x1f ;  /* 0x08801f001a1c7f89 */ /* 0x000e2200000e0000 */
[----:B------:R-:W-:-:S03]  /*86e0*/  ISETP.GT.AND P0, PT, R6, 0x1b, PT ;  /* 0x0000001b0600780c */ /* 0x000fc60003f04270 */
[----:B------:R-:W1:Y:S10]  /*86f0*/  SHFL.DOWN PT, R88, R27, 0x4, 0x1f ;  /* 0x08801f001b587f89 */ /* 0x000e7400000e0000 */
[----:B0-----:R-:W-:Y:S01]  /*8700*/  @!P0 FADD.FTZ R26, R26, R28 ;  /* 0x0000001c1a1a8221 */ /* 0x001fe20000010000 */
[----:B-1----:R-:W-:Y:S01]  /*8710*/  @!P0 FADD.FTZ R27, R27, R88 ;  /* 0x000000581b1b8221 */ /* 0x002fe20000010000 */
[----:B------:R-:W-:-:S03]  /*8720*/  ISETP.GT.AND P0, PT, R6, 0x17, PT ;  /* 0x000000170600780c */ /* 0x000fc60003f04270 */
[----:B------:R-:W0:Y:S04]  /*8730*/  SHFL.DOWN PT, R28, R26, 0x8, 0x1f ;  /* 0x09001f001a1c7f89 */ /* 0x000e2800000e0000 */
[----:B------:R1:W5:Y:S04]  /*8740*/  LDL.LU R6, [R1+0x74] ;  /* 0x0000740001067983 */ /* 0x0003680000300800 */
[----:B------:R-:W1:Y:S01]  /*8750*/  SHFL.DOWN PT, R88, R27, 0x8, 0x1f ;  /* 0x09001f001b587f89 */ /* 0x000e6200000e0000 */
[----:B--2---:R-:W-:-:S03]  /*8760*/  FFMA.FTZ R93, R93, R92, R5 ;  /* 0x0000005c5d5d7223 */ /* 0x004fc60000010005 */
[----:B------:R2:W5:Y:S01]  /*8770*/  LDL.LU R5, [R1+0x70] ;  /* 0x0000700001057983 */ /* 0x0005620000300800 */
[----:B------:R-:W-:Y:S01]  /*8780*/  FFMA.FTZ R93, R90, R87, R93 ;  /* 0x000000575a5d7223 */ /* 0x000fe2000001005d */
[----:B---3--:R-:W-:Y:S02]  /*8790*/  FADD.FTZ R92, R4, R92 ;  /* 0x0000005c045c7221 */ /* 0x008fe40000010000 */
[----:B------:R2:W5:Y:S01]  /*87a0*/  LDL.LU R4, [R1+0x6c] ;  /* 0x00006c0001047983 */ /* 0x0005620000300800 */
[----:B----4-:R-:W-:-:S03]  /*87b0*/  FFMA.FTZ R91, R91, R85, R3 ;  /* 0x000000555b5b7223 */ /* 0x010fc60000010003 */
[----:B------:R2:W5:Y:S01]  /*87c0*/  LDL.LU R3, [R1+0x68] ;  /* 0x0000680001037983 */ /* 0x0005620000300800 */
[----:B------:R-:W-:-:S03]  /*87d0*/  FADD.FTZ R85, R2, R85 ;  /* 0x0000005502557221 */ /* 0x000fc60000010000 */
[----:B------:R2:W5:Y:S04]  /*87e0*/  LDL.LU R2, [R1+0x64] ;  /* 0x0000640001027983 */ /* 0x0005680000300800 */
[----:B------:R-:W3:Y:S01]  /*87f0*/  LDL R90, [R1+0x60] ;  /* 0x00006000015a7983 */ /* 0x000ee20000100800 */
[----:B------:R-:W-:Y:S02]  /*8800*/  FFMA.FTZ R91, R89, R83, R91 ;  /* 0x00000053595b7223 */ /* 0x000fe4000001005b */
[----:B------:R-:W4:Y:S01]  /*8810*/  S2R R89, SR_LANEID ;  /* 0x0000000000597919 */ /* 0x000f220000000000 */
[----:B------:R-:W-:Y:S01]  /*8820*/  FADD.FTZ R92, R92, R87 ;  /* 0x000000575c5c7221 */ /* 0x000fe20000010000 */
[----:B0-----:R-:W-:Y:S01]  /*8830*/  @!P0 FADD.FTZ R26, R26, R28 ;  /* 0x0000001c1a1a8221 */ /* 0x001fe20000010000 */
[----:B-1----:R-:W-:Y:S01]  /*8840*/  @!P0 FADD.FTZ R27, R27, R88 ;  /* 0x000000581b1b8221 */ /* 0x002fe20000010000 */
[----:B------:R-:W-:Y:S01]  /*8850*/  FFMA.FTZ R93, R86, R81, R93 ;  /* 0x00000051565d7223 */ /* 0x000fe2000001005d */
[----:B------:R-:W-:Y:S01]  /*8860*/  FADD.FTZ R92, R92, R81 ;  /* 0x000000515c5c7221 */ /* 0x000fe20000010000 */
[----:B------:R-:W-:Y:S01]  /*8870*/  FADD.FTZ R85, R85, R83 ;  /* 0x0000005355557221 */ /* 0x000fe20000010000 */
[----:B------:R-:W0:Y:S01]  /*8880*/  SHFL.DOWN PT, R28, R26, 0x10, 0x1f ;  /* 0x0a001f001a1c7f89 */ /* 0x000e2200000e0000 */
[----:B------:R-:W1:Y:S03]  /*8890*/  S2UR UR7, SR_CgaCtaId ;  /* 0x00000000000779c3 */ /* 0x000e660000008800 */
[----:B------:R-:W2:Y:S01]  /*88a0*/  SHFL.DOWN PT, R81, R27, 0x10, 0x1f ;  /* 0x0a001f001b517f89 */ /* 0x000ea200000e0000 */
[----:B------:R-:W-:Y:S01]  /*88b0*/  FFMA.FTZ R91, R84, R34, R91 ;  /* 0x00000022545b7223 */ /* 0x000fe2000001005b */
[----:B------:R-:W-:Y:S01]  /*88c0*/  FADD.FTZ R85, R85, R34 ;  /* 0x0000002255557221 */ /* 0x000fe20000010000 */
        /* <DEDUP_REMOVED lines=11> */
[----:B------:R-:W-:-:S02]  /*8980*/  FADD.FTZ R85, R85, R35 ;  /* 0x0000002355557221 */ /* 0x000fc40000010000 */
[----:B------:R-:W2:Y:S01]  /*8990*/  LDC.64 R34, c[0x0][0x268] ;  /* 0x00009a00ff227b82 */ /* 0x000ea20000000a00 */
[----:B----4-:R-:W-:Y:S01]  /*89a0*/  ISETP.GT.AND P0, PT, R89, 0xf, PT ;  /* 0x0000000f5900780c */ /* 0x010fe20003f04270 */
[----:B------:R-:W-:Y:S01]  /*89b0*/  UMOV UR6, 0x400 ;  /* 0x0000040000067882 */ /* 0x000fe20000000000 */
[----:B------:R-:W-:Y:S01]  /*89c0*/  FFMA.FTZ R93, R72, R25, R93 ;  /* 0x00000019485d7223 */ /* 0x000fe2000001005d */
[----:B------:R-:W-:Y:S01]  /*89d0*/  FADD.FTZ R92, R92, R25 ;  /* 0x000000195c5c7221 */ /* 0x000fe20000010000 */
[----:B------:R-:W-:Y:S02]  /*89e0*/  UIADD3 UR5, UR6, 0xd0, URZ ;  /* 0x000000d006057890 */ /* 0x000fe4000fffe03f */
[----:B------:R-:W-:Y:S01]  /*89f0*/  FFMA.FTZ R93, R69, R15, R93 ;  /* 0x0000000f455d7223 */ /* 0x000fe2000001005d */
[----:B------:R-:W-:Y:S01]  /*8a00*/  FADD.FTZ R92, R92, R15 ;  /* 0x0000000f5c5c7221 */ /* 0x000fe20000010000 */
[----:B------:R-:W-:Y:S01]  /*8a10*/  MOV R15, UR16 ;  /* 0x00000010000f7c02 */ /* 0x000fe20008000f00 */
[----:B-1----:R-:W-:Y:S01]  /*8a20*/  ULEA UR5, UR7, UR5, 0x18 ;  /* 0x0000000507057291 */ /* 0x002fe2000f8ec03f */
[----:B------:R-:W-:-:S03]  /*8a30*/  FFMA.FTZ R91, R71, R33, R91 ;  /* 0x00000021475b7223 */ /* 0x000fc6000001005b */
[----:B0-----:R-:W-:Y:S01]  /*8a40*/  @!P0 FADD.FTZ R26, R26, R28 ;  /* 0x0000001c1a1a8221 */ /* 0x001fe20000010000 */
[----:B--2---:R-:W-:Y:S01]  /*8a50*/  @!P0 FADD.FTZ R27, R27, R81 ;  /* 0x000000511b1b8221 */ /* 0x004fe20000010000 */
[----:B------:R-:W-:Y:S01]  /*8a60*/  ISETP.NE.AND P0, PT, R89, RZ, PT ;  /* 0x000000ff5900720c */ /* 0x000fe20003f05270 */
[----:B------:R-:W-:Y:S01]  /*8a70*/  FADD.FTZ R85, R85, R33 ;  /* 0x0000002155557221 */ /* 0x000fe20000010000 */
[----:B------:R-:W-:Y:S01]  /*8a80*/  ISETP.NE.AND P2, PT, R0, RZ, PT ;  /* 0x000000ff0000720c */ /* 0x000fe20003f45270 */
[----:B------:R-:W-:Y:S01]  /*8a90*/  FFMA.FTZ R28, R32, R30, R91 ;  /* 0x0000001e201c7223 */ /* 0x000fe2000001005b */
[----:B------:R-:W-:Y:S01]  /*8aa0*/  FFMA.FTZ R29, R29, R31, R93 ;  /* 0x0000001f1d1d7223 */ /* 0x000fe2000001005d */
[----:B------:R-:W-:Y:S02]  /*8ab0*/  IMAD R24, R15, 0x28, R0 ;  /* 0x000000280f187824 */ /* 0x000fe400078e0200 */
[----:B------:R-:W-:Y:S01]  /*8ac0*/  FADD.FTZ R30, R85, R30 ;  /* 0x0000001e551e7221 */ /* 0x000fe20000010000 */
[----:B------:R-:W-:Y:S01]  /*8ad0*/  FADD.FTZ R31, R92, R31 ;  /* 0x0000001f5c1f7221 */ /* 0x000fe20000010000 */
[C---:B------:R-:W-:Y:S01]  /*8ae0*/  LEA R15, R0.reuse, UR5, 0x4 ;  /* 0x00000005000f7c11 */ /* 0x040fe2000f8e20ff */
[----:B------:R-:W-:Y:S04]  /*8af0*/  BSSY B0, `(.L_x_226) ;  /* 0x0000039000007945 */ /* 0x000fe80003800000 */
[----:B------:R0:W-:Y:S01]  /*8b00*/  STS.128 [R15], R28 ;  /* 0x0000001c0f007388 */ /* 0x0001e20000000c00 */
[----:B------:R-:W-:Y:S01]  /*8b10*/  ISETP.GT.U32.AND P3, PT, R0, 0x27, PT ;  /* 0x000000270000780c */ /* 0x000fe20003f64070 */
[----:B------:R-:W-:Y:S01]  /*8b20*/  IMAD.WIDE R24, R24, 0x4, R34 ;  /* 0x0000000418187825 */ /* 0x000fe200078e0222 */
[----:B------:R-:W-:Y:S01]  /*8b30*/  PRMT R87, R51, 0x7632, R87 ;  /* 0x0000763233577816 */ /* 0x000fe20000000057 */
[----:B---3--:R0:W-:Y:S01]  /*8b40*/  @!P0 STS.64 [R90+0x18], R26 ;  /* 0x0000181a5a008388 */ /* 0x0081e20000000a00 */
[----:B------:R-:W-:Y:S06]  /*8b50*/  BAR.SYNC.DEFER_BLOCKING 0x0 ;  /* 0x0000000000007b1d */ /* 0x000fec0000010000 */
[----:B------:R-:W-:Y:S05]  /*8b60*/  @P2 BRA `(.L_x_227) ;  /* 0x0000000000c42947 */ /* 0x000fea0003800000 */
[----:B------:R-:W-:-:S09]  /*8b70*/  ULEA UR5, UR7, UR6, 0x18 ;  /* 0x0000000607057291 */ /* 0x000fd2000f8ec03f */
[----:B------:R-:W0:Y:S02]  /*8b80*/  LDS.128 R32, [UR5+0x20] ;  /* 0x00002005ff207984 */ /* 0x000e240008000c00 */
[----:B0-----:R-:W-:Y:S01]  /*8b90*/  FADD.FTZ R26, R26, R32 ;  /* 0x000000201a1a7221 */ /* 0x001fe20000010000 */
[----:B------:R-:W-:-:S03]  /*8ba0*/  FADD.FTZ R27, R27, R33 ;  /* 0x000000211b1b7221 */ /* 0x000fc60000010000 */
[----:B------:R-:W-:Y:S01]  /*8bb0*/  FADD.FTZ R26, R26, R34 ;  /* 0x000000221a1a7221 */ /* 0x000fe20000010000 */
[----:B------:R-:W-:Y:S02]  /*8bc0*/  FADD.FTZ R27, R27, R35 ;  /* 0x000000231b1b7221 */ /* 0x000fe40000010000 */
        /* <DEDUP_REMOVED lines=40> */
[----:B------:R-:W0:Y:S02]  /*8e50*/  LDS.64 R26, [UR5+0xb0] ;  /* 0x0000b005ff1a7984 */ /* 0x000e240008000a00 */
[----:B0-----:R-:W-:Y:S01]  /*8e60*/  FADD.FTZ R26, R34, R26 ;  /* 0x0000001a221a7221 */ /* 0x001fe20000010000 */
[----:B------:R-:W-:-:S07]  /*8e70*/  FADD.FTZ R27, R35, R27 ;  /* 0x0000001b231b7221 */ /* 0x000fce0000010000 */
.L_x_227:
[----:B------:R-:W-:Y:S05]  /*8e80*/  BSYNC B0 ;  /* 0x0000000000007941 */ /* 0x000fea0003800000 */
.L_x_226:
[----:B------:R-:W-:Y:S06]  /*8e90*/  BAR.SYNC.DEFER_BLOCKING 0x0 ;  /* 0x0000000000007b1d */ /* 0x000fec0000010000 */
[----:B------:R-:W-:Y:S04]  /*8ea0*/  BSSY B0, `(.L_x_228) ;  /* 0x000004d000007945 */ /* 0x000fe80003800000 */
[----:B------:R-:W-:Y:S05]  /*8eb0*/  @P3 BRA `(.L_x_229) ;  /* 0x00000004002c3947 */ /* 0x000fea0003800000 */
[----:B------:R-:W1:Y:S02]  /*8ec0*/  LDS.128 R32, [R15+0x280] ;  /* 0x000280000f207984 */ /* 0x000e640000000c00 */
[----:B-1----:R-:W-:Y:S01]  /*8ed0*/  FADD.FTZ R32, R28, R32 ;  /* 0x000000201c207221 */ /* 0x002fe20000010000 */
[----:B------:R-:W-:Y:S01]  /*8ee0*/  FADD.FTZ R33, R29, R33 ;  /* 0x000000211d217221 */ /* 0x000fe20000010000 */
[----:B------:R-:W-:Y:S01]  /*8ef0*/  FADD.FTZ R34, R30, R34 ;  /* 0x000000221e227221 */ /* 0x000fe20000010000 */
[----:B------:R-:W-:Y:S02]  /*8f00*/  FADD.FTZ R35, R31, R35 ;  /* 0x000000231f237221 */ /* 0x000fe40000010000 */
[----:B0-----:R-:W0:Y:S02]  /*8f10*/  LDS.128 R28, [R15+0x500] ;  /* 0x000500000f1c7984 */ /* 0x001e240000000c00 */
[----:B0-----:R-:W-:Y:S01]  /*8f20*/  FADD.FTZ R32, R32, R28 ;  /* 0x0000001c20207221 */ /* 0x001fe20000010000 */
[----:B------:R-:W-:Y:S01]  /*8f30*/  FADD.FTZ R33, R33, R29 ;  /* 0x0000001d21217221 */ /* 0x000fe20000010000 */
[----:B------:R-:W-:Y:S01]  /*8f40*/  FADD.FTZ R34, R34, R30 ;  /* 0x0000001e22227221 */ /* 0x000fe20000010000 */
[----:B------:R-:W-:-:S02]  /*8f50*/  FADD.FTZ R35, R35, R31 ;  /* 0x0000001f23237221 */ /* 0x000fc40000010000 */
[----:B------:R-:W0:Y:S02]  /*8f60*/  LDS.128 R28, [R15+0x780] ;  /* 0x000780000f1c7984 */ /* 0x000e240000000c00 */
[----:B0-----:R-:W-:Y:S01]  /*8f70*/  FADD.FTZ R32, R32, R28 ;  /* 0x0000001c20207221 */ /* 0x001fe20000010000 */
[----:B------:R-:W-:Y:S01]  /*8f80*/  FADD.FTZ R33, R33, R29 ;  /* 0x0000001d21217221 */ /* 0x000fe20000010000 */
[----:B------:R-:W-:Y:S01]  /*8f90*/  FADD.FTZ R34, R34, R30 ;  /* 0x0000001e22227221 */ /* 0x000fe20000010000 */
[----:B------:R-:W-:Y:S02]  /*8fa0*/  FADD.FTZ R35, R35, R31 ;  /* 0x0000001f23237221 */ /* 0x000fe40000010000 */
[----:B------:R-:W0:Y:S02]  /*8fb0*/  LDS.128 R28, [R15+0xa00] ;  /* 0x000a00000f1c7984 */ /* 0x000e240000000c00 */
        /* <DEDUP_REMOVED lines=58> */
[----:B------:R-:W-:-:S07]  /*9360*/  FADD.FTZ R31, R35, R31 ;  /* 0x0000001f231f7221 */ /* 0x000fce0000010000 */
.L_x_229:
[----:B------:R-:W-:Y:S05]  /*9370*/  BSYNC B0 ;  /* 0x0000000000007941 */ /* 0x000fea0003800000 */
.L_x_228:
[----:B------:R-:W-:Y:S01]  /*9380*/  ULDC UR16, c[0x0][0xc] ;  /* 0x0000030000107ab9 */ /* 0x000fe20000000800 */
[----:B------:R-:W-:Y:S04]  /*9390*/  BSSY B0, `(.L_x_230) ;  /* 0x000000f000007945 */ /* 0x000fe80003800000 */
[----:B------:R-:W-:Y:S05]  /*93a0*/  @P3 BRA `(.L_x_231) ;  /* 0x0000000000343947 */ /* 0x000fea0003800000 */
[----:B------:R-:W-:Y:S01]  /*93b0*/  MOV R32, UR10 ;  /* 0x0000000a00207c02 */ /* 0x000fe20008000f00 */
[----:B------:R-:W-:Y:S03]  /*93c0*/  REDG.E.ADD.F32.FTZ.RN.STRONG.GPU desc[UR22][R24.64], R28 ;  /* 0x0000001c180079a6 */ /* 0x000fe6000c10f396 */
[----:B------:R-:W-:-:S04]  /*93d0*/  LEA R32, P0, R32, R24, 0x2 ;  /* 0x0000001820207211 */ /* 0x000fc800078010ff */
[----:B------:R-:W-:-:S05]  /*93e0*/  IADD3.X R33, R25, UR12, RZ, P0, !PT ;  /* 0x0000000c19217c10 */ /* 0x000fca00087fe4ff */
[----:B------:R1:W-:Y:S02]  /*93f0*/  REDG.E.ADD.F32.FTZ.RN.STRONG.GPU desc[UR22][R32.64], R29 ;  /* 0x0000001d200079a6 */ /* 0x0003e4000c10f396 */
[----:B-1----:R-:W1:Y:S01]  /*9400*/  LDC.64 R32, c[0x0][0x288] ;  /* 0x0000a200ff207b82 */ /* 0x002e620000000a00 */
[----:B0-----:R-:W-:Y:S02]  /*9410*/  MOV R15, UR11 ;  /* 0x0000000b000f7c02 */ /* 0x001fe40008000f00 */
[CC--:B-1----:R-:W-:Y:S02]  /*9420*/  LEA R28, P0, R32.reuse, R24.reuse, 0x2 ;  /* 0x00000018201c7211 */ /* 0x0c2fe400078010ff */
[----:B------:R-:W-:Y:S02]  /*9430*/  LEA R24, P3, R15, R24, 0x2 ;  /* 0x000000180f187211 */ /* 0x000fe400078610ff */
[----:B------:R-:W-:Y:S02]  /*9440*/  LEA.HI.X R29, R32, R25, R33, 0x2, P0 ;  /* 0x00000019201d7211 */ /* 0x000fe400000f1421 */
[----:B------:R-:W-:-:S03]  /*9450*/  IADD3.X R25, R25, UR13, RZ, P3, !PT ;  /* 0x0000000d19197c10 */ /* 0x000fc60009ffe4ff */
[----:B------:R1:W-:Y:S04]  /*9460*/  REDG.E.ADD.F32.FTZ.RN.STRONG.GPU desc[UR22][R28.64], R30 ;  /* 0x0000001e1c0079a6 */ /* 0x0003e8000c10f396 */
[----:B------:R1:W-:Y:S02]  /*9470*/  REDG.E.ADD.F32.FTZ.RN.STRONG.GPU desc[UR22][R24.64], R31 ;  /* 0x0000001f180079a6 */ /* 0x0003e4000c10f396 */
.L_x_231:
[----:B------:R-:W-:Y:S05]  /*9480*/  BSYNC B0 ;  /* 0x0000000000007941 */ /* 0x000fea0003800000 */
.L_x_230:
[----:B01----:R-:W2:Y:S04]  /*9490*/  LDL R28, [R1+0x4] ;  /* 0x00000400011c7983 */ /* 0x003ea80000100800 */
[----:B------:R-:W3:Y:S04]  /*94a0*/  LDL R25, [R1+0xc] ;  /* 0x00000c0001197983 */ /* 0x000ee80000100800 */
[----:B------:R-:W4:Y:S04]  /*94b0*/  LDL R24, [R1+0x10] ;  /* 0x0000100001187983 */ /* 0x000f280000100800 */
[----:B------:R-:W4:Y:S01]  /*94c0*/  LDL R15, [R1+0x8] ;  /* 0x00000800010f7983 */ /* 0x000f220000100800 */
[----:B------:R-:W-:Y:S01]  /*94d0*/  UISETP.GE.U32.AND UP0, UPT, UR16, 0x2, UPT ;  /* 0x000000021000788c */ /* 0x000fe2000bf06070 */
[----:B------:R-:W-:-:S02]  /*94e0*/  PRMT R34, R63, 0x7632, R34 ;  /* 0x000076323f227816 */ /* 0x000fc40000000022 */
[----:B------:R-:W-:Y:S02]  /*94f0*/  PRMT R69, R52, 0x7632, R69 ;  /* 0x0000763234457816 */ /* 0x000fe40000000045 */
[----:B------:R-:W-:Y:S02]  /*9500*/  PRMT R35, R65, 0x7632, R35 ;  /* 0x0000763241237816 */ /* 0x000fe40000000023 */
[----:B------:R-:W-:Y:S02]  /*9510*/  PLOP3.LUT P0, PT, PT, PT, UP0, 0x80, 0x0 ;  /* 0x000000000000781c */ /* 0x000fe40003f0f008 */
        /* <DEDUP_REMOVED lines=16> */
[----:B--2---:R-:W-:Y:S02]  /*9620*/  PRMT R73, R28, 0x7632, R73 ;  /* 0x000076321c497816 */ /* 0x004fe40000000049 */
[----:B---3--:R-:W-:Y:S02]  /*9630*/  PRMT R76, R25, 0x7632, R76 ;  /* 0x00007632194c7816 */ /* 0x008fe4000000004c */
[----:B----4-:R-:W-:Y:S02]  /*9640*/  PRMT R77, R24, 0x7632, R77 ;  /* 0x00007632184d7816 */ /* 0x010fe4000000004d */
[----:B------:R-:W-:Y:S01]  /*9650*/  PRMT R78, R15, 0x7632, R78 ;  /* 0x000076320f4e7816 */ /* 0x000fe2000000004e */
[----:B------:R-:W-:Y:S06]  /*9660*/  @!P0 BRA `(.L_x_232) ;  /* 0x0000001800448947 */ /* 0x000fec0003800000 */
[----:B------:R-:W0:Y:S01]  /*9670*/  S2UR UR14, SR_CTAID.Y ;  /* 0x00000000000e79c3 */ /* 0x000e220000002600 */
[----:B------:R-:W-:Y:S01]  /*9680*/  ULOP3.LUT UR5, UR4, 0x1, URZ, 0xc0, !UPT ;  /* 0x0000000104057892 */ /* 0x000fe2000f8ec03f */
[----:B------:R-:W-:Y:S01]  /*9690*/  ULDC UR15, c[0x0][0x10] ;  /* 0x00000400000f7ab9 */ /* 0x000fe20000000800 */
[----:B------:R-:W-:Y:S02]  /*96a0*/  ULDC.64 UR18, c[0x0][0x260] ;  /* 0x0000980000127ab9 */ /* 0x000fe40000000a00 */
[----:B------:R-:W-:-:S04]  /*96b0*/  UIMAD UR5, UR5, UR15, URZ ;  /* 0x0000000f050572a4 */ /* 0x000fc8000f8e023f */
[----:B------:R-:W-:Y:S02]  /*96c0*/  UIMAD UR6, UR5, UR16, URZ ;  /* 0x00000010050672a4 */ /* 0x000fe4000f8e023f */
[----:B0-----:R-:W-:Y:S02]  /*96d0*/  UIADD3 UR20, UR5, UR14, URZ ;  /* 0x0000000e05147290 */ /* 0x001fe4000fffe03f */
[----:B------:R-:W-:-:S03]  /*96e0*/  USHF.L.U32 UR5, UR6, 0x1, URZ ;  /* 0x0000000106057899 */ /* 0x000fc6000800063f */
[----:B------:R-:W-:Y:S02]  /*96f0*/  ULDC.64 UR6, c[0x0][0x258] ;  /* 0x0000960000067ab9 */ /* 0x000fe40000000a00 */
[----:B------:R-:W-:Y:S02]  /*9700*/  UIMAD.WIDE.U32 UR20, UR20, 0x4, UR6 ;  /* 0x00000004141478a5 */ /* 0x000fe4000f8e0006 */
[----:B------:R-:W-:Y:S01]  /*9710*/  UIMAD.WIDE UR6, UR5, 0x4, UR18 ;  /* 0x00000004050678a5 */ /* 0x000fe2000f8e0212 */
[----:B------:R-:W-:Y:S11]  /*9720*/  @P2 BRA `(.L_x_233) ;  /* 0x0000000000802947 */ /* 0x000ff60003800000 */
[----:B------:R-:W0:Y:S01]  /*9730*/  S2R R15, SR_LANEID ;  /* 0x00000000000f7919 */ /* 0x000e220000000000 */
[----:B------:R-:W-:Y:S01]  /*9740*/  UIMAD UR18, UR24, UR15, UR14 ;  /* 0x0000000f181272a4 */ /* 0x000fe2000f8e020e */
[----:B------:R-:W-:Y:S01]  /*9750*/  VOTEU.ANY UR17, UPT, PT ;  /* 0x0000000000117886 */ /* 0x000fe200038e0100 */
[----:B------:R-:W-:Y:S02]  /*9760*/  ULOP3.LUT UP0, URZ, UR4, 0x2, URZ, 0xc0, !UPT ;  /* 0x00000002043f7892 */ /* 0x000fe4000f80c03f */
[----:B------:R-:W-:Y:S01]  /*9770*/  UIMAD.WIDE.U32 UR18, UR18, 0x8, UR6 ;  /* 0x00000008121278a5 */ /* 0x000fe2000f8e0006 */
[----:B------:R-:W-:Y:S02]  /*9780*/  UMOV UR5, 0x1 ;  /* 0x0000000100057882 */ /* 0x000fe40000000000 */
[----:B------:R-:W-:-:S03]  /*9790*/  USEL UR5, UR5, 0xffffffff, !UP0 ;  /* 0xffffffff05057887 */ /* 0x000fc6000c000000 */
[----:B------:R-:W-:Y:S01]  /*97a0*/  MOV R24, UR18 ;  /* 0x0000001200187c02 */ /* 0x000fe20008000f00 */
[----:B------:R-:W-:Y:S01]  /*97b0*/  UFLO.U32 UR18, UR17 ;  /* 0x00000011001272bd */ /* 0x000fe200080e0000 */
[----:B------:R-:W-:Y:S01]  /*97c0*/  MOV R25, UR19 ;  /* 0x0000001300197c02 */ /* 0x000fe20008000f00 */
[----:B------:R-:W-:-:S04]  /*97d0*/  UPOPC UR17, UR17 ;  /* 0x00000011001172bf */ /* 0x000fc80008000000 */
[----:B------:R-:W-:Y:S01]  /*97e0*/  UIMAD UR5, UR5, UR17, URZ ;  /* 0x00000011050572a4 */ /* 0x000fe2000f8e023f */
[----:B------:R1:W-:Y:S01]  /*97f0*/  STG.E.64 desc[UR22][R24.64], R26 ;  /* 0x0000001a18007986 */ /* 0x0003e2000c101b16 */
[----:B0-----:R-:W-:-:S04]  /*9800*/  ISETP.EQ.U32.AND P0, PT, R15, UR18, PT ;  /* 0x000000120f007c0c */ /* 0x001fc8000bf02070 */
[----:B------:R-:W-:Y:S02]  /*9810*/  MOV R15, UR5 ;  /* 0x00000005000f7c02 */ /* 0x000fe40008000f00 */
[----:B-1----:R-:W-:Y:S02]  /*9820*/  MOV R24, UR20 ;  /* 0x0000001400187c02 */ /* 0x002fe40008000f00 */
[----:B------:R-:W-:-:S05]  /*9830*/  MOV R25, UR21 ;  /* 0x0000001500197c02 */ /* 0x000fca0008000f00 */
[----:B------:R-:W-:Y:S06]  /*9840*/  @P0 MEMBAR.ALL.GPU ;  /* 0x0000000000000992 */ /* 0x000fec000000a000 */
[----:B------:R-:W-:-:S00]  /*9850*/  @P0 ERRBAR ;  /* 0x00000000000009ab */ /* 0x000fc00000000000 */
[----:B------:R-:W-:Y:S06]  /*9860*/  @P0 CGAERRBAR ;  /* 0x00000000000005ab */ /* 0x000fec0000000000 */
[----:B------:R0:W-:Y:S01]  /*9870*/  @P0 REDG.E.ADD.S32.STRONG.GPU desc[UR22][R24.64], R15 ;  /* 0x0000000f1800098e */ /* 0x0001e2000c10e396 */
[----:B------:R-:W-:-:S04]  /*9880*/  PLOP3.LUT P0, PT, PT, PT, UP0, 0x80, 0x0 ;  /* 0x000000000000781c */ /* 0x000fc80003f0f008 */
[----:B0-----:R-:W-:-:S04]  /*9890*/  SEL R15, RZ, UR16, P0 ;  /* 0x00000010ff0f7c07 */ /* 0x001fc80008000000 */
[----:B------:R-:W-:-:S13]  /*98a0*/  ISETP.NE.AND P0, PT, R15, -0x1, PT ;  /* 0xffffffff0f00780c */ /* 0x000fda0003f05270 */
[----:B------:R-:W-:Y:S05]  /*98b0*/  @!P0 BRA `(.L_x_233) ;  /* 0x00000000001c8947 */ /* 0x000fea0003800000 */
.L_x_234:
[----:B------:R-:W-:Y:S02]  /*98c0*/  MOV R24, UR20 ;  /* 0x0000001400187c02 */ /* 0x000fe40008000f00 */
[----:B------:R-:W-:-:S05]  /*98d0*/  MOV R25, UR21 ;  /* 0x0000001500197c02 */ /* 0x000fca0008000f00 */
[----:B------:R-:W2:Y:S04]  /*98e0*/  LDG.E.STRONG.GPU R24, desc[UR22][R24.64] ;  /* 0x0000001618187981 */ /* 0x000ea8000c1ef900 */
[----:B--2---:R-:W-:Y:S01]  /*98f0*/  CCTL.IVALL ;  /* 0x00000000ff00798f */ /* 0x004fe20002000000 */
[----:B------:R-:W-:Y:S05]  /*9900*/  YIELD ;  /* 0x0000000000007946 */ /* 0x000fea0003800000 */
[----:B------:R-:W-:-:S13]  /*9910*/  ISETP.NE.AND P0, PT, R24, R15, PT ;  /* 0x0000000f1800720c */ /* 0x000fda0003f05270 */
[----:B------:R-:W-:Y:S05]  /*9920*/  @P0 BRA `(.L_x_234) ;  /* 0xfffffffc00e40947 */ /* 0x000fea000383ffff */
.L_x_233:
[----:B------:R-:W-:Y:S01]  /*9930*/  ISETP.NE.AND P0, PT, RZ, UR16, PT ;  /* 0x00000010ff007c0c */ /* 0x000fe2000bf05270 */
[----:B------:R-:W-:Y:S05]  /*9940*/  WARPSYNC.ALL ;  /* 0x0000000000007948 */ /* 0x000fea0003800000 */
[----:B------:R-:W-:Y:S07]  /*9950*/  BAR.SYNC.DEFER_BLOCKING 0x0 ;  /* 0x0000000000007b1d */ /* 0x000fee0000010000 */
[----:B------:R-:W-:Y:S05]  /*9960*/  @!P0 BRA `(.L_x_232) ;  /* 0x0000001400848947 */ /* 0x000fea0003800000 */
[----:B------:R-:W-:-:S04]  /*9970*/  UIADD3 UR5, UR16, -0x1, URZ ;  /* 0xffffffff10057890 */ /* 0x000fc8000fffe03f */
[----:B------:R-:W-:-:S03]  /*9980*/  UISETP.GE.U32.AND UP0, UPT, UR5, 0x3, UPT ;  /* 0x000000030500788c */ /* 0x000fc6000bf06070 */
[----:B------:R-:W-:-:S03]  /*9990*/  UMOV UR5, URZ ;  /* 0x0000003f00057c82 */ /* 0x000fc60008000000 */
[----:B------:R-:W-:-:S13]  /*99a0*/  PLOP3.LUT P0, PT, PT, PT, UP0, 0x80, 0x0 ;  /* 0x000000000000781c */ /* 0x000fda0003f0f008 */
[----:B------:R-:W-:Y:S05]  /*99b0*/  @!P0 BRA `(.L_x_235) ;  /* 0x0000001000d08947 */ /* 0x000fea0003800000 */
[----:B------:R-:W-:Y:S01]  /*99c0*/  ULOP3.LUT UR17, UR16, 0x3, URZ, 0xc0, !UPT ;  /* 0x0000000310117892 */ /* 0x000fe2000f8ec03f */
[----:B------:R-:W-:-:S03]  /*99d0*/  UMOV UR5, URZ ;  /* 0x0000003f00057c82 */ /* 0x000fc60008000000 */
[----:B------:R-:W-:-:S06]  /*99e0*/  UIADD3 UR17, -UR17, UR16, URZ ;  /* 0x0000001011117290 */ /* 0x000fcc000fffe13f */
[----:B------:R-:W-:-:S13]  /*99f0*/  ISETP.LT.AND P0, PT, RZ, UR17, PT ;  /* 0x00000011ff007c0c */ /* 0x000fda000bf01270 */
[----:B------:R-:W-:Y:S05]  /*9a00*/  @!P0 BRA `(.L_x_236) ;  /* 0x00000010000c8947 */ /* 0x000fea0003800000 */
[----:B------:R-:W-:Y:S01]  /*9a10*/  UISETP.GT.AND UP0, UPT, UR17, 0xc, UPT ;  /* 0x0000000c1100788c */ /* 0x000fe2000bf04270 */
[----:B------:R-:W-:-:S05]  /*9a20*/  PLOP3.LUT P0, PT, PT, PT, PT, 0x80, 0x0 ;  /* 0x000000000000781c */ /* 0x000fca0003f0f070 */
[----:B------:R-:W-:-:S13]  /*9a30*/  PLOP3.LUT P3, PT, PT, PT, UP0, 0x80, 0x0 ;  /* 0x000000000000781c */ /* 0x000fda0003f6f008 */
[----:B------:R-:W-:Y:S05]  /*9a40*/  @!P3 BRA `(.L_x_237) ;  /* 0x000000080098b947 */ /* 0x000fea0003800000 */
[----:B------:R-:W-:-:S13]  /*9a50*/  PLOP3.LUT P0, PT, PT, PT, PT, 0x8, 0x0 ;  /* 0x000000000000781c */ /* 0x000fda0003f0e170 */
.L_x_238:
[----:B------:R-:W0:Y:S02]  /*9a60*/  S2R R15, SR_CTAID.X ;  /* 0x00000000000f7919 */ /* 0x000e240000002500 */
[----:B0-----:R-:W-:-:S13]  /*9a70*/  ISETP.EQ.OR P6, PT, R15, UR5, P2 ;  /* 0x000000050f007c0c */ /* 0x001fda00097c2670 */
[----:B------:R-:W-:-:S05]  /*9a80*/  VOTEU.ALL UP0, P6 ;  /* 0x00000000003f7886 */ /* 0x000fca0003000000 */
[----:B------:R-:W-:-:S04]  /*9a90*/  @!UP0 UIMAD UR18, UR15, UR5, UR14 ;  /* 0x000000050f1282a4 */ /* 0x000fc8000f8e020e */
[----:B------:R-:W-:-:S06]  /*9aa0*/  @!UP0 UIMAD.WIDE.U32 UR18, UR18, 0x8, UR6 ;  /* 0x00000008121288a5 */ /* 0x000fcc000f8e0006 */
[----:B------:R-:W-:Y:S02]  /*9ab0*/  MOV R24, UR18 ;  /* 0x0000001200187c02 */ /* 0x000fe40008000f00 */
[----:B------:R-:W-:-:S06]  /*9ac0*/  MOV R25, UR19 ;  /* 0x0000001300197c02 */ /* 0x000fcc0008000f00 */
[----:B------:R-:W2:Y:S01]  /*9ad0*/  @!P6 LDG.E.64 R24, desc[UR22][R24.64] ;  /* 0x000000161818e981 */ /* 0x000ea2000c1e1b00 */
[----:B------:R-:W-:Y:S02]  /*9ae0*/  UIADD3 UR18, UR5, 0x1, URZ ;  /* 0x0000000105127890 */ /* 0x000fe4000fffe03f */
[----:B------:R-:W-:Y:S02]  /*9af0*/  UIADD3 UR20, UR5, 0x2, URZ ;  /* 0x0000000205147890 */ /* 0x000fe4000fffe03f */
[----:B------:R-:W-:Y:S02]  /*9b00*/  UIADD3 UR28, UR5, 0x3, URZ ;  /* 0x00000003051c7890 */ /* 0x000fe4000fffe03f */
[C---:B------:R-:W-:Y:S02]  /*9b10*/  ISETP.EQ.OR P3, PT, R15.reuse, UR18, P2 ;  /* 0x000000120f007c0c */ /* 0x040fe40009762670 */
[----:B------:R-:W-:-:S11]  /*9b20*/  ISETP.EQ.OR P4, PT, R15, UR20, P2 ;  /* 0x000000140f007c0c */ /* 0x000fd60009782670 */
[----:B------:R-:W-:Y:S02]  /*9b30*/  VOTEU.ALL UP0, P3 ;  /* 0x00000000003f7886 */ /* 0x000fe40001800000 */
[----:B------:R-:W-:-:S03]  /*9b40*/  VOTEU.ALL UP1, P4 ;  /* 0x00000000003f7886 */ /* 0x000fc60002020000 */
[----:B------:R-:W-:Y:S02]  /*9b50*/  @!UP0 UIMAD UR18, UR15, UR18, UR14 ;  /* 0x000000120f1282a4 */ /* 0x000fe4000f8e020e */
[----:B------:R-:W-:Y:S02]  /*9b60*/  @!UP1 UIMAD UR20, UR15, UR20, UR14 ;  /* 0x000000140f1492a4 */ /* 0x000fe4000f8e020e */
[----:B------:R-:W-:Y:S02]  /*9b70*/  @!UP0 UIMAD.WIDE.U32 UR18, UR18, 0x8, UR6 ;  /* 0x00000008121288a5 */ /* 0x000fe4000f8e0006 */
[----:B------:R-:W-:-:S04]  /*9b80*/  @!UP1 UIMAD.WIDE.U32 UR20, UR20, 0x8, UR6 ;  /* 0x00000008141498a5 */ /* 0x000fc8000f8e0006 */
[----:B------:R-:W-:Y:S02]  /*9b90*/  MOV R28, UR18 ;  /* 0x00000012001c7c02 */ /* 0x000fe40008000f00 */
[----:B------:R-:W-:-:S06]  /*9ba0*/  MOV R29, UR19 ;  /* 0x00000013001d7c02 */ /* 0x000fcc0008000f00 */
[----:B------:R-:W3:Y:S01]  /*9bb0*/  @!P3 LDG.E.64 R28, desc[UR22][R28.64] ;  /* 0x000000161c1cb981 */ /* 0x000ee2000c1e1b00 */
[----:B--2---:R-:W-:Y:S01]  /*9bc0*/  @!P6 FADD.FTZ R26, R26, R24 ;  /* 0x000000181a1ae221 */ /* 0x004fe20000010000 */
[----:B------:R-:W-:Y:S01]  /*9bd0*/  @!P6 FADD.FTZ R27, R27, R25 ;  /* 0x000000191b1be221 */ /* 0x000fe20000010000 */
[----:B------:R-:W-:Y:S02]  /*9be0*/  ISETP.EQ.OR P6, PT, R15, UR28, P2 ;  /* 0x0000001c0f007c0c */ /* 0x000fe400097c2670 */
[----:B------:R-:W-:-:S11]  /*9bf0*/  MOV R24, UR20 ;  /* 0x0000001400187c02 */ /* 0x000fd60008000f00 */
[----:B------:R-:W-:-:S05]  /*9c00*/  VOTEU.ALL UP0, P6 ;  /* 0x00000000003f7886 */ /* 0x000fca0003000000 */
[----:B------:R-:W-:Y:S01]  /*9c10*/  @!UP0 UIMAD UR18, UR15, UR28, UR14 ;  /* 0x0000001c0f1282a4 */ /* 0x000fe2000f8e020e */
[----:B------:R-:W-:-:S03]  /*9c20*/  MOV R25, UR21 ;  /* 0x0000001500197c02 */ /* 0x000fc60008000f00 */
[----:B------:R-:W-:-:S03]  /*9c30*/  @!UP0 UIMAD.WIDE.U32 UR18, UR18, 0x8, UR6 ;  /* 0x00000008121288a5 */ /* 0x000fc6000f8e0006 */
[----:B------:R-:W2:Y:S03]  /*9c40*/  @!P4 LDG.E.64 R24, desc[UR22][R24.64] ;  /* 0x000000161818c981 */ /* 0x000ea6000c1e1b00 */
[----:B------:R-:W-:Y:S02]  /*9c50*/  MOV R30, UR18 ;  /* 0x00000012001e7c02 */ /* 0x000fe40008000f00 */
[----:B------:R-:W-:-:S06]  /*9c60*/  MOV R31, UR19 ;  /* 0x00000013001f7c02 */ /* 0x000fcc0008000f00 */
[----:B------:R-:W4:Y:S01]  /*9c70*/  @!P6 LDG.E.64 R30, desc[UR22][R30.64] ;  /* 0x000000161e1ee981 */ /* 0x000f22000c1e1b00 */
[----:B------:R-:W-:Y:S01]  /*9c80*/  UIADD3 UR18, UR5, 0x4, URZ ;  /* 0x0000000405127890 */ /* 0x000fe2000fffe03f */
[----:B---3--:R-:W-:Y:S01]  /*9c90*/  @!P3 FADD.FTZ R26, R26, R28 ;  /* 0x0000001c1a1ab221 */ /* 0x008fe20000010000 */
[----:B------:R-:W-:-:S04]  /*9ca0*/  @!P3 FADD.FTZ R27, R27, R29 ;  /* 0x0000001d1b1bb221 */ /* 0x000fc80000010000 */
[----:B------:R-:W-:Y:S01]  /*9cb0*/  ISETP.EQ.OR P3, PT, R15, UR18, P2 ;  /* 0x000000120f007c0c */ /* 0x000fe20009762670 */
[----:B------:R-:W-:Y:S02]  /*9cc0*/  UIADD3 UR20, UR5, 0x5, URZ ;  /* 0x0000000505147890 */ /* 0x000fe4000fffe03f */
[----:B------:R-:W-:-:S10]  /*9cd0*/  UIADD3 UR28, UR5, 0x6, URZ ;  /* 0x00000006051c7890 */ /* 0x000fd4000fffe03f */
[----:B------:R-:W-:-:S05]  /*9ce0*/  VOTEU.ALL UP0, P3 ;  /* 0x00000000003f7886 */ /* 0x000fca0001800000 */
[----:B------:R-:W-:-:S04]  /*9cf0*/  @!UP0 UIMAD UR18, UR15, UR18, UR14 ;  /* 0x000000120f1282a4 */ /* 0x000fc8000f8e020e */
[----:B------:R-:W-:-:S06]  /*9d00*/  @!UP0 UIMAD.WIDE.U32 UR18, UR18, 0x8, UR6 ;  /* 0x00000008121288a5 */ /* 0x000fcc000f8e0006 */
[----:B------:R-:W-:Y:S02]  /*9d10*/  MOV R28, UR18 ;  /* 0x00000012001c7c02 */ /* 0x000fe40008000f00 */
[----:B------:R-:W-:-:S06]  /*9d20*/  MOV R29, UR19 ;  /* 0x00000013001d7c02 */ /* 0x000fcc0008000f00 */
[----:B------:R-:W3:Y:S01]  /*9d30*/  @!P3 LDG.E.64 R28, desc[UR22][R28.64] ;  /* 0x000000161c1cb981 */ /* 0x000ee2000c1e1b00 */
[----:B--2---:R-:W-:Y:S01]  /*9d40*/  @!P4 FADD.FTZ R26, R26, R24 ;  /* 0x000000181a1ac221 */ /* 0x004fe20000010000 */
[----:B------:R-:W-:Y:S01]  /*9d50*/  @!P4 FADD.FTZ R27, R27, R25 ;  /* 0x000000191b1bc221 */ /* 0x000fe20000010000 */
[----:B------:R-:W-:Y:S02]  /*9d60*/  ISETP.EQ.OR P4, PT, R15, UR20, P2 ;  /* 0x000000140f007c0c */ /* 0x000fe40009782670 */
[----:B----4-:R-:W-:Y:S01]  /*9d70*/  @!P6 FADD.FTZ R26, R26, R30 ;  /* 0x0000001e1a1ae221 */ /* 0x010fe20000010000 */
[----:B------:R-:W-:Y:S01]  /*9d80*/  @!P6 FADD.FTZ R27, R27, R31 ;  /* 0x0000001f1b1be221 */ /* 0x000fe20000010000 */
[----:B------:R-:W-:-:S09]  /*9d90*/  ISETP.EQ.OR P6, PT, R15, UR28, P2 ;  /* 0x0000001c0f007c0c */ /* 0x000fd200097c2670 */
[----:B------:R-:W-:-:S05]  /*9da0*/  VOTEU.ALL UP1, P4 ;  /* 0x00000000003f7886 */ /* 0x000fca0002020000 */
[----:B------:R-:W-:Y:S01]  /*9db0*/  @!UP1 UIMAD UR20, UR15, UR20, UR14 ;  /* 0x000000140f1492a4 */ /* 0x000fe2000f8e020e */
[----:B------:R-:W-:-:S03]  /*9dc0*/  VOTEU.ALL UP0, P6 ;  /* 0x00000000003f7886 */ /* 0x000fc60003000000 */
[----:B------:R-:W-:Y:S02]  /*9dd0*/  @!UP1 UIMAD.WIDE.U32 UR20, UR20, 0x8, UR6 ;  /* 0x00000008141498a5 */ /* 0x000fe4000f8e0006 */
[----:B------:R-:W-:-:S04]  /*9de0*/  @!UP0 UIMAD UR18, UR15, UR28, UR14 ;  /* 0x0000001c0f1282a4 */ /* 0x000fc8000f8e020e */
[----:B------:R-:W-:Y:S01]  /*9df0*/  MOV R24, UR20 ;  /* 0x0000001400187c02 */ /* 0x000fe20008000f00 */
[----:B------:R-:W-:Y:S01]  /*9e00*/  @!UP0 UIMAD.WIDE.U32 UR18, UR18, 0x8, UR6 ;  /* 0x00000008121288a5 */ /* 0x000fe2000f8e0006 */
[----:B------:R-:W-:-:S05]  /*9e10*/  MOV R25, UR21 ;  /* 0x0000001500197c02 */ /* 0x000fca0008000f00 */
[----:B------:R-:W-:Y:S01]  /*9e20*/  MOV R30, UR18 ;  /* 0x00000012001e7c02 */ /* 0x000fe20008000f00 */
[----:B------:R-:W2:Y:S01]  /*9e30*/  @!P4 LDG.E.64 R24, desc[UR22][R24.64] ;  /* 0x000000161818c981 */ /* 0x000ea2000c1e1b00 */
        /* <DEDUP_REMOVED lines=25> */
[----:B------:R-:W-:Y:S01]  /*9fd0*/  @!UP0 UIMAD.WIDE.U32 UR18, UR18, 0x8, UR6 ;  /* 0x00000008121288a5 */ /* 0x000fe2000f8e0006 */
[----:B------:R-:W-:Y:S02]  /*9fe0*/  MOV R24, UR20 ;  /* 0x0000001400187c02 */ /* 0x000fe40008000f00 */
[----:B------:R-:W-:-:S03]  /*9ff0*/  MOV R25, UR21 ;  /* 0x0000001500197c02 */ /* 0x000fc60008000f00 */
[----:B------:R-:W-:Y:S02]  /*a000*/  MOV R30, UR18 ;  /* 0x00000012001e7c02 */ /* 0x000fe40008000f00 */
[----:B------:R-:W-:Y:S01]  /*a010*/  MOV R31, UR19 ;  /* 0x00000013001f7c02 */ /* 0x000fe20008000f00 */
[----:B------:R-:W2:Y:S05]  /*a020*/  @!P4 LDG.E.64 R24, desc[UR22][R24.64] ;  /* 0x000000161818c981 */ /* 0x000eaa000c1e1b00 */
        /* <DEDUP_REMOVED lines=19> */
[----:B------:R-:W-:-:S04]  /*a160*/  VOTEU.ALL UP1, P4 ;  /* 0x00000000003f7886 */ /* 0x000fc80002020000 */
[----:B------:R-:W-:Y:S01]  /*a170*/  VOTEU.ALL UP0, P6 ;  /* 0x00000000003f7886 */ /* 0x000fe20003000000 */
[----:B------:R-:W-:-:S04]  /*a180*/  @!UP1 UIMAD UR20, UR15, UR20, UR14 ;  /* 0x000000140f1492a4 */ /* 0x000fc8000f8e020e */
        /* <DEDUP_REMOVED lines=39> */
[----:B------:R-:W-:-:S04]  /*a400*/  UIADD3 UR17, UR17, -0x10, URZ ;  /* 0xfffffff011117890 */ /* 0x000fc8000fffe03f */
[----:B------:R-:W-:Y:S01]  /*a410*/  UISETP.GT.AND UP0, UPT, UR17, 0xc, UPT ;  /* 0x0000000c1100788c */ /* 0x000fe2000bf04270 */
[----:B---3--:R-:W-:Y:S01]  /*a420*/  @!P3 FADD.FTZ R26, R26, R28 ;  /* 0x0000001c1a1ab221 */ /* 0x008fe20000010000 */
[----:B------:R-:W-:-:S04]  /*a430*/  @!P3 FADD.FTZ R27, R27, R29 ;  /* 0x0000001d1b1bb221 */ /* 0x000fc80000010000 */
[----:B------:R-:W-:Y:S01]  /*a440*/  PLOP3.LUT P3, PT, PT, PT, UP0, 0x80, 0x0 ;  /* 0x000000000000781c */ /* 0x000fe20003f6f008 */
[----:B------:R-:W-:Y:S01]  /*a450*/  UIADD3 UR5, UR5, 0x10, URZ ;  /* 0x0000001005057890 */ /* 0x000fe2000fffe03f */
[----:B--2---:R-:W-:Y:S01]  /*a460*/  @!P4 FADD.FTZ R26, R26, R24 ;  /* 0x000000181a1ac221 */ /* 0x004fe20000010000 */
[----:B------:R-:W-:-:S03]  /*a470*/  @!P4 FADD.FTZ R27, R27, R25 ;  /* 0x000000191b1bc221 */ /* 0x000fc60000010000 */
[----:B----4-:R-:W-:Y:S01]  /*a480*/  @!P6 FADD.FTZ R26, R26, R30 ;  /* 0x0000001e1a1ae221 */ /* 0x010fe20000010000 */
[----:B------:R-:W-:-:S06]  /*a490*/  @!P6 FADD.FTZ R27, R27, R31 ;  /* 0x0000001f1b1be221 */ /* 0x000fcc0000010000 */
[----:B------:R-:W-:Y:S05]  /*a4a0*/  @P3 BRA `(.L_x_238) ;  /* 0xfffffff4006c3947 */ /* 0x000fea000383ffff */
.L_x_237:
[----:B------:R-:W-:-:S06]  /*a4b0*/  UISETP.GT.AND UP0, UPT, UR17, 0x4, UPT ;  /* 0x000000041100788c */ /* 0x000fcc000bf04270 */
[----:B------:R-:W-:-:S13]  /*a4c0*/  PLOP3.LUT P3, PT, PT, PT, UP0, 0x80, 0x0 ;  /* 0x000000000000781c */ /* 0x000fda0003f6f008 */
[----:B------:R-:W-:Y:S05]  /*a4d0*/  @!P3 BRA `(.L_x_239) ;  /* 0x000000040050b947 */ /* 0x000fea0003800000 */
[----:B------:R-:W0:Y:S02]  /*a4e0*/  S2R R15, SR_CTAID.X ;  /* 0x00000000000f7919 */ /* 0x000e240000002500 */
[----:B0-----:R-:W-:-:S13]  /*a4f0*/  ISETP.EQ.OR P0, PT, R15, UR5, P2 ;  /* 0x000000050f007c0c */ /* 0x001fda0009702670 */
[----:B------:R-:W-:-:S05]  /*a500*/  VOTEU.ALL UP0, P0 ;  /* 0x00000000003f7886 */ /* 0x000fca0000000000 */
[----:B------:R-:W-:-:S04]  /*a510*/  @!UP0 UIMAD UR18, UR5, UR15, UR14 ;  /* 0x0000000f051282a4 */ /* 0x000fc8000f8e020e */
[----:B------:R-:W-:-:S06]  /*a520*/  @!UP0 UIMAD.WIDE.U32 UR18, UR18, 0x8, UR6 ;  /* 0x00000008121288a5 */ /* 0x000fcc000f8e0006 */
[----:B------:R-:W-:Y:S01]  /*a530*/  MOV R24, UR18 ;  /* 0x0000001200187c02 */ /* 0x000fe20008000f00 */
[----:B------:R-:W-:Y:S01]  /*a540*/  UIADD3 UR18, UR5, 0x1, URZ ;  /* 0x0000000105127890 */ /* 0x000fe2000fffe03f */
[----:B------:R-:W-:Y:S01]  /*a550*/  MOV R25, UR19 ;  /* 0x0000001300197c02 */ /* 0x000fe20008000f00 */
[----:B------:R-:W-:Y:S02]  /*a560*/  UIADD3 UR20, UR5, 0x2, URZ ;  /* 0x0000000205147890 */ /* 0x000fe4000fffe03f */
[----:B------:R-:W-:Y:S02]  /*a570*/  UIADD3 UR28, UR5, 0x3, URZ ;  /* 0x00000003051c7890 */ /* 0x000fe4000fffe03f */
[C---:B------:R-:W-:Y:S01]  /*a580*/  ISETP.EQ.OR P3, PT, R15.reuse, UR18, P2 ;  /* 0x000000120f007c0c */ /* 0x040fe20009762670 */
[----:B------:R-:W2:Y:S01]  /*a590*/  @!P0 LDG.E.64 R24, desc[UR22][R24.64] ;  /* 0x0000001618188981 */ /* 0x000ea2000c1e1b00 */
[C---:B------:R-:W-:Y:S02]  /*a5a0*/  ISETP.EQ.OR P4, PT, R15.reuse, UR20, P2 ;  /* 0x000000140f007c0c */ /* 0x040fe40009782670 */
[----:B------:R-:W-:-:S09]  /*a5b0*/  ISETP.EQ.OR P6, PT, R15, UR28, P2 ;  /* 0x0000001c0f007c0c */ /* 0x000fd200097c2670 */
[----:B------:R-:W-:Y:S02]  /*a5c0*/  VOTEU.ALL UP0, P3 ;  /* 0x00000000003f7886 */ /* 0x000fe40001800000 */
[----:B------:R-:W-:Y:S02]  /*a5d0*/  VOTEU.ALL UP1, P4 ;  /* 0x00000000003f7886 */ /* 0x000fe40002020000 */
[----:B------:R-:W-:Y:S01]  /*a5e0*/  VOTEU.ALL UP2, P6 ;  /* 0x00000000003f7886 */ /* 0x000fe20003040000 */
[----:B------:R-:W-:Y:S02]  /*a5f0*/  @!UP0 UIMAD UR18, UR15, UR18, UR14 ;  /* 0x000000120f1282a4 */ /* 0x000fe4000f8e020e */
[----:B------:R-:W-:Y:S02]  /*a600*/  @!UP1 UIMAD UR20, UR15, UR20, UR14 ;  /* 0x000000140f1492a4 */ /* 0x000fe4000f8e020e */
[----:B------:R-:W-:Y:S02]  /*a610*/  @!UP0 UIMAD.WIDE.U32 UR18, UR18, 0x8, UR6 ;  /* 0x00000008121288a5 */ /* 0x000fe4000f8e0006 */
[----:B------:R-:W-:-:S02]  /*a620*/  @!UP2 UIMAD UR28, UR15, UR28, UR14 ;  /* 0x0000001c0f1ca2a4 */ /* 0x000fc4000f8e020e */
[----:B------:R-:W-:Y:S02]  /*a630*/  @!UP1 UIMAD.WIDE.U32 UR20, UR20, 0x8, UR6 ;  /* 0x00000008141498a5 */ /* 0x000fe4000f8e0006 */
[----:B------:R-:W-:Y:S02]  /*a640*/  MOV R30, UR18 ;  /* 0x00000012001e7c02 */ /* 0x000fe40008000f00 */
[----:B------:R-:W-:Y:S01]  /*a650*/  MOV R31, UR19 ;  /* 0x00000013001f7c02 */ /* 0x000fe20008000f00 */
[----:B------:R-:W-:Y:S01]  /*a660*/  @!UP2 UIMAD.WIDE.U32 UR18, UR28, 0x8, UR6 ;  /* 0x000000081c12a8a5 */ /* 0x000fe2000f8e0006 */
[----:B------:R-:W-:Y:S02]  /*a670*/  MOV R28, UR20 ;  /* 0x00000014001c7c02 */ /* 0x000fe40008000f00 */
[----:B------:R-:W-:Y:S02]  /*a680*/  MOV R29, UR21 ;  /* 0x00000015001d7c02 */ /* 0x000fe40008000f00 */
[----:B------:R-:W3:Y:S01]  /*a690*/  @!P3 LDG.E.64 R30, desc[UR22][R30.64] ;  /* 0x000000161e1eb981 */ /* 0x000ee2000c1e1b00 */
[----:B------:R-:W-:-:S02]  /*a6a0*/  MOV R32, UR18 ;  /* 0x0000001200207c02 */ /* 0x000fc40008000f00 */
[----:B------:R-:W-:Y:S01]  /*a6b0*/  MOV R33, UR19 ;  /* 0x0000001300217c02 */ /* 0x000fe20008000f00 */
[----:B------:R-:W4:Y:S05]  /*a6c0*/  @!P4 LDG.E.64 R28, desc[UR22][R28.64] ;  /* 0x000000161c1cc981 */ /* 0x000f2a000c1e1b00 */
[----:B------:R-:W4:Y:S01]  /*a6d0*/  @!P6 LDG.E.64 R32, desc[UR22][R32.64] ;  /* 0x000000162020e981 */ /* 0x000f22000c1e1b00 */
[----:B------:R-:W-:-:S04]  /*a6e0*/  UIADD3 UR28, UR5, 0x4, URZ ;  /* 0x00000004051c7890 */ /* 0x000fc8000fffe03f */
[----:B------:R-:W-:Y:S02]  /*a6f0*/  UIADD3 UR20, UR28, 0x1, URZ ;  /* 0x000000011c147890 */ /* 0x000fe4000fffe03f */
[----:B------:R-:W-:Y:S02]  /*a700*/  UIADD3 UR5, UR28, 0x2, URZ ;  /* 0x000000021c057890 */ /* 0x000fe4000fffe03f */
[----:B------:R-:W-:Y:S01]  /*a710*/  UIADD3 UR29, UR28, 0x3, URZ ;  /* 0x000000031c1d7890 */ /* 0x000fe2000fffe03f */
[----:B--2---:R-:W-:Y:S01]  /*a720*/  @!P0 FADD.FTZ R26, R26, R24 ;  /* 0x000000181a1a8221 */ /* 0x004fe20000010000 */
[----:B------:R-:W-:Y:S01]  /*a730*/  @!P0 FADD.FTZ R27, R27, R25 ;  /* 0x000000191b1b8221 */ /* 0x000fe20000010000 */
[----:B------:R-:W-:-:S13]  /*a740*/  ISETP.EQ.OR P0, PT, R15, UR28, P2 ;  /* 0x0000001c0f007c0c */ /* 0x000fda0009702670 */
[----:B------:R-:W-:Y:S01]  /*a750*/  VOTEU.ALL UP0, P0 ;  /* 0x00000000003f7886 */ /* 0x000fe20000000000 */
[----:B---3--:R-:W-:Y:S01]  /*a760*/  @!P3 FADD.FTZ R26, R26, R30 ;  /* 0x0000001e1a1ab221 */ /* 0x008fe20000010000 */
[----:B------:R-:W-:-:S03]  /*a770*/  @!P3 FADD.FTZ R27, R27, R31 ;  /* 0x0000001f1b1bb221 */ /* 0x000fc60000010000 */
[----:B----4-:R-:W-:Y:S01]  /*a780*/  @!P4 FADD.FTZ R26, R26, R28 ;  /* 0x0000001c1a1ac221 */ /* 0x010fe20000010000 */
[----:B------:R-:W-:Y:S01]  /*a790*/  @!P4 FADD.FTZ R27, R27, R29 ;  /* 0x0000001d1b1bc221 */ /* 0x000fe20000010000 */
[----:B------:R-:W-:Y:S02]  /*a7a0*/  ISETP.EQ.OR P4, PT, R15, UR20, P2 ;  /* 0x000000140f007c0c */ /* 0x000fe40009782670 */
[----:B------:R-:W-:Y:S01]  /*a7b0*/  @!P6 FADD.FTZ R26, R26, R32 ;  /* 0x000000201a1ae221 */ /* 0x000fe20000010000 */
[----:B------:R-:W-:Y:S01]  /*a7c0*/  @!P6 FADD.FTZ R27, R27, R33 ;  /* 0x000000211b1be221 */ /* 0x000fe20000010000 */
[C---:B------:R-:W-:Y:S02]  /*a7d0*/  ISETP.EQ.OR P6, PT, R15.reuse, UR5, P2 ;  /* 0x000000050f007c0c */ /* 0x040fe400097c2670 */
[----:B------:R-:W-:Y:S01]  /*a7e0*/  ISETP.EQ.OR P3, PT, R15, UR29, P2 ;  /* 0x0000001d0f007c0c */ /* 0x000fe20009762670 */
[----:B------:R-:W-:-:S06]  /*a7f0*/  @!UP0 UIMAD UR18, UR15, UR28, UR14 ;  /* 0x0000001c0f1282a4 */ /* 0x000fcc000f8e020e */
[----:B------:R-:W-:Y:S01]  /*a800*/  VOTEU.ALL UP1, P4 ;  /* 0x00000000003f7886 */ /* 0x000fe20002020000 */
[----:B------:R-:W-:-:S03]  /*a810*/  @!UP0 UIMAD.WIDE.U32 UR18, UR18, 0x8, UR6 ;  /* 0x00000008121288a5 */ /* 0x000fc6000f8e0006 */
[----:B------:R-:W-:Y:S01]  /*a820*/  VOTEU.ALL UP2, P6 ;  /* 0x00000000003f7886 */ /* 0x000fe20003040000 */
[----:B------:R-:W-:Y:S02]  /*a830*/  @!UP1 UIMAD UR20, UR15, UR20, UR14 ;  /* 0x000000140f1492a4 */ /* 0x000fe4000f8e020e */
[----:B------:R-:W-:Y:S01]  /*a840*/  MOV R30, UR18 ;  /* 0x00000012001e7c02 */ /* 0x000fe20008000f00 */
[----:B------:R-:W-:Y:S01]  /*a850*/  VOTEU.ALL UP0, P3 ;  /* 0x00000000003f7886 */ /* 0x000fe20001800000 */
[----:B------:R-:W-:Y:S01]  /*a860*/  @!UP2 UIMAD UR5, UR15, UR5, UR14 ;  /* 0x000000050f05a2a4 */ /* 0x000fe2000f8e020e */
[----:B------:R-:W-:Y:S01]  /*a870*/  MOV R31, UR19 ;  /* 0x00000013001f7c02 */ /* 0x000fe20008000f00 */
[----:B------:R-:W-:Y:S02]  /*a880*/  @!UP1 UIMAD.WIDE.U32 UR20, UR20, 0x8, UR6 ;  /* 0x00000008141498a5 */ /* 0x000fe4000f8e0006 */
[----:B------:R-:W-:Y:S02]  /*a890*/  @!UP2 UIMAD.WIDE.U32 UR18, UR5, 0x8, UR6 ;  /* 0x000000080512a8a5 */ /* 0x000fe4000f8e0006 */
[----:B------:R-:W-:Y:S01]  /*a8a0*/  @!UP0 UIMAD UR5, UR15, UR29, UR14 ;  /* 0x0000001d0f0582a4 */ /* 0x000fe2000f8e020e */
[----:B------:R-:W2:Y:S01]  /*a8b0*/  @!P0 LDG.E.64 R30, desc[UR22][R30.64] ;  /* 0x000000161e1e8981 */ /* 0x000ea2000c1e1b00 */
[----:B------:R-:W-:-:S02]  /*a8c0*/  MOV R28, UR20 ;  /* 0x00000014001c7c02 */ /* 0x000fc40008000f00 */
[----:B------:R-:W-:Y:S02]  /*a8d0*/  MOV R29, UR21 ;  /* 0x00000015001d7c02 */ /* 0x000fe40008000f00 */
[----:B------:R-:W-:Y:S02]  /*a8e0*/  MOV R24, UR18 ;  /* 0x0000001200187c02 */ /* 0x000fe40008000f00 */
[----:B------:R-:W-:Y:S01]  /*a8f0*/  MOV R25, UR19 ;  /* 0x0000001300197c02 */ /* 0x000fe20008000f00 */
[----:B------:R-:W-:Y:S01]  /*a900*/  @!UP0 UIMAD.WIDE.U32 UR18, UR5, 0x8, UR6 ;  /* 0x00000008051288a5 */ /* 0x000fe2000f8e0006 */
[----:B------:R-:W3:Y:S04]  /*a910*/  @!P4 LDG.E.64 R28, desc[UR22][R28.64] ;  /* 0x000000161c1cc981 */ /* 0x000ee8000c1e1b00 */
[----:B------:R-:W4:Y:S01]  /*a920*/  @!P6 LDG.E.64 R24, desc[UR22][R24.64] ;  /* 0x000000161818e981 */ /* 0x000f22000c1e1b00 */
[----:B------:R-:W-:-:S02]  /*a930*/  MOV R32, UR18 ;  /* 0x0000001200207c02 */ /* 0x000fc40008000f00 */
[----:B------:R-:W-:-:S06]  /*a940*/  MOV R33, UR19 ;  /* 0x0000001300217c02 */ /* 0x000fcc0008000f00 */
[----:B------:R-:W4:Y:S01]  /*a950*/  @!P3 LDG.E.64 R32, desc[UR22][R32.64] ;  /* 0x000000162020b981 */ /* 0x000f22000c1e1b00 */
[----:B------:R-:W-:Y:S02]  /*a960*/  UIADD3 UR17, UR17, -0x4, URZ ;  /* 0xfffffffc11117890 */ /* 0x000fe4000fffe03f */
[----:B------:R-:W-:Y:S02]  /*a970*/  UIADD3 UR5, UR28, 0x4, URZ ;  /* 0x000000041c057890 */ /* 0x000fe4000fffe03f */
[----:B------:R-:W-:Y:S01]  /*a980*/  UIADD3 UR17, UR17, -0x4, URZ ;  /* 0xfffffffc11117890 */ /* 0x000fe2000fffe03f */
[----:B--2---:R-:W-:Y:S01]  /*a990*/  @!P0 FADD.FTZ R26, R26, R30 ;  /* 0x0000001e1a1a8221 */ /* 0x004fe20000010000 */
[----:B------:R-:W-:-:S03]  /*a9a0*/  @!P0 FADD.FTZ R27, R27, R31 ;  /* 0x0000001f1b1b8221 */ /* 0x000fc60000010000 */
[----:B---3--:R-:W-:Y:S01]  /*a9b0*/  @!P4 FADD.FTZ R26, R26, R28 ;  /* 0x0000001c1a1ac221 */ /* 0x008fe20000010000 */
[----:B------:R-:W-:-:S03]  /*a9c0*/  @!P4 FADD.FTZ R27, R27, R29 ;  /* 0x0000001d1b1bc221 */ /* 0x000fc60000010000 */
[----:B----4-:R-:W-:Y:S01]  /*a9d0*/  @!P6 FADD.FTZ R26, R26, R24 ;  /* 0x000000181a1ae221 */ /* 0x010fe20000010000 */
[----:B------:R-:W-:Y:S01]  /*a9e0*/  @!P6 FADD.FTZ R27, R27, R25 ;  /* 0x000000191b1be221 */ /* 0x000fe20000010000 */
[----:B------:R-:W-:Y:S02]  /*a9f0*/  PLOP3.LUT P0, PT, PT, PT, PT, 0x8, 0x0 ;  /* 0x000000000000781c */ /* 0x000fe40003f0e170 */
[----:B------:R-:W-:Y:S01]  /*aa00*/  @!P3 FADD.FTZ R26, R26, R32 ;  /* 0x000000201a1ab221 */ /* 0x000fe20000010000 */
[----:B------:R-:W-:-:S10]  /*aa10*/  @!P3 FADD.FTZ R27, R27, R33 ;  /* 0x000000211b1bb221 */ /* 0x000fd40000010000 */
.L_x_239:
[----:B------:R-:W-:-:S13]  /*aa20*/  ISETP.NE.OR P0, PT, RZ, UR17, P0 ;  /* 0x00000011ff007c0c */ /* 0x000fda0008705670 */
[----:B------:R-:W-:Y:S05]  /*aa30*/  @!P0 BRA `(.L_x_235) ;  /* 0x0000000000b08947 */ /* 0x000fea0003800000 */
.L_x_236:
[----:B------:R-:W0:Y:S02]  /*aa40*/  S2R R15, SR_CTAID.X ;  /* 0x00000000000f7919 */ /* 0x000e240000002500 */
[----:B0-----:R-:W-:-:S13]  /*aa50*/  ISETP.EQ.OR P3, PT, R15, UR5, P2 ;  /* 0x000000050f007c0c */ /* 0x001fda0009762670 */
[----:B------:R-:W-:-:S05]  /*aa60*/  VOTEU.ALL UP0, P3 ;  /* 0x00000000003f7886 */ /* 0x000fca0001800000 */
[----:B------:R-:W-:-:S04]  /*aa70*/  @!UP0 UIMAD UR18, UR15, UR5, UR14 ;  /* 0x000000050f1282a4 */ /* 0x000fc8000f8e020e */
[----:B------:R-:W-:-:S06]  /*aa80*/  @!UP0 UIMAD.WIDE.U32 UR18, UR18, 0x8, UR6 ;  /* 0x00000008121288a5 */ /* 0x000fcc000f8e0006 */
[----:B------:R-:W-:Y:S01]  /*aa90*/  MOV R28, UR18 ;  /* 0x00000012001c7c02 */ /* 0x000fe20008000f00 */
[----:B------:R-:W-:Y:S01]  /*aaa0*/  UIADD3 UR18, UR5, 0x1, URZ ;  /* 0x0000000105127890 */ /* 0x000fe2000fffe03f */
[----:B------:R-:W-:-:S05]  /*aab0*/  MOV R29, UR19 ;  /* 0x00000013001d7c02 */ /* 0x000fca0008000f00 */
[----:B------:R-:W-:Y:S01]  /*aac0*/  ISETP.EQ.OR P4, PT, R15, UR18, P2 ;  /* 0x000000120f007c0c */ /* 0x000fe20009782670 */
[----:B------:R-:W2:Y:S01]  /*aad0*/  @!P3 LDG.E.64 R28, desc[UR22][R28.64] ;  /* 0x000000161c1cb981 */ /* 0x000ea2000c1e1b00 */
[----:B------:R-:W-:Y:S02]  /*aae0*/  UIADD3 UR20, UR5, 0x2, URZ ;  /* 0x0000000205147890 */ /* 0x000fe4000fffe03f */
[----:B------:R-:W-:-:S04]  /*aaf0*/  UIADD3 UR21, UR5, 0x3, URZ ;  /* 0x0000000305157890 */ /* 0x000fc8000fffe03f */
[C---:B------:R-:W-:Y:S02]  /*ab00*/  ISETP.EQ.OR P6, PT, R15.reuse, UR20, P2 ;  /* 0x000000140f007c0c */ /* 0x040fe400097c2670 */
[----:B------:R-:W-:-:S03]  /*ab10*/  ISETP.EQ.OR P0, PT, R15, UR21, P2 ;  /* 0x000000150f007c0c */ /* 0x000fc60009702670 */
[----:B------:R-:W-:-:S05]  /*ab20*/  VOTEU.ALL UP0, P4 ;  /* 0x00000000003f7886 */ /* 0x000fca0002000000 */
[----:B------:R-:W-:-:S04]  /*ab30*/  @!UP0 UIMAD UR18, UR15, UR18, UR14 ;  /* 0x000000120f1282a4 */ /* 0x000fc8000f8e020e */
[----:B------:R-:W-:-:S06]  /*ab40*/  @!UP0 UIMAD.WIDE.U32 UR18, UR18, 0x8, UR6 ;  /* 0x00000008121288a5 */ /* 0x000fcc000f8e0006 */
[----:B------:R-:W-:Y:S02]  /*ab50*/  MOV R24, UR18 ;  /* 0x0000001200187c02 */ /* 0x000fe40008000f00 */
[----:B------:R-:W-:-:S06]  /*ab60*/  MOV R25, UR19 ;  /* 0x0000001300197c02 */ /* 0x000fcc0008000f00 */
[----:B------:R-:W3:Y:S01]  /*ab70*/  @!P4 LDG.E.64 R24, desc[UR22][R24.64] ;  /* 0x000000161818c981 */ /* 0x000ee2000c1e1b00 */
[----:B------:R-:W-:-:S05]  /*ab80*/  VOTEU.ALL UP0, P6 ;  /* 0x00000000003f7886 */ /* 0x000fca0003000000 */
[----:B------:R-:W-:-:S04]  /*ab90*/  @!UP0 UIMAD UR18, UR15, UR20, UR14 ;  /* 0x000000140f1282a4 */ /* 0x000fc8000f8e020e */
[----:B------:R-:W-:Y:S01]  /*aba0*/  @!UP0 UIMAD.WIDE.U32 UR18, UR18, 0x8, UR6 ;  /* 0x00000008121288a5 */ /* 0x000fe2000f8e0006 */
[----:B------:R-:W-:Y:S01]  /*abb0*/  VOTEU.ALL UP0, P0 ;  /* 0x00000000003f7886 */ /* 0x000fe20000000000 */
[----:B--2---:R-:W-:-:S04]  /*abc0*/  @!P3 FADD.FTZ R26, R26, R28 ;  /* 0x0000001c1a1ab221 */ /* 0x004fc80000010000 */
[----:B------:R-:W-:Y:S01]  /*abd0*/  MOV R28, UR18 ;  /* 0x00000012001c7c02 */ /* 0x000fe20008000f00 */
[----:B------:R-:W-:Y:S01]  /*abe0*/  @!UP0 UIMAD UR18, UR15, UR21, UR14 ;  /* 0x000000150f1282a4 */ /* 0x000fe2000f8e020e */
[----:B------:R-:W-:Y:S01]  /*abf0*/  @!P3 FADD.FTZ R27, R27, R29 ;  /* 0x0000001d1b1bb221 */ /* 0x000fe20000010000 */
[----:B------:R-:W-:Y:S02]  /*ac00*/  MOV R29, UR19 ;  /* 0x00000013001d7c02 */ /* 0x000fe40008000f00 */
[----:B------:R-:W-:-:S04]  /*ac10*/  @!UP0 UIMAD.WIDE.U32 UR18, UR18, 0x8, UR6 ;  /* 0x00000008121288a5 */ /* 0x000fc8000f8e0006 */
[----:B------:R-:W2:Y:S01]  /*ac20*/  @!P6 LDG.E.64 R28, desc[UR22][R28.64] ;  /* 0x000000161c1ce981 */ /* 0x000ea2000c1e1b00 */
[----:B---3--:R-:W-:Y:S01]  /*ac30*/  @!P4 FADD.FTZ R26, R26, R24 ;  /* 0x000000181a1ac221 */ /* 0x008fe20000010000 */
[----:B------:R-:W-:Y:S01]  /*ac40*/  @!P4 FADD.FTZ R27, R27, R25 ;  /* 0x000000191b1bc221 */ /* 0x000fe20000010000 */
[----:B------:R-:W-:Y:S02]  /*ac50*/  MOV R24, UR18 ;  /* 0x0000001200187c02 */ /* 0x000fe40008000f00 */
[----:B------:R-:W-:-:S06]  /*ac60*/  MOV R25, UR19 ;  /* 0x0000001300197c02 */ /* 0x000fcc0008000f00 */
[----:B------:R-:W3:Y:S01]  /*ac70*/  @!P0 LDG.E.64 R24, desc[UR22][R24.64] ;  /* 0x0000001618188981 */ /* 0x000ee2000c1e1b00 */
[----:B------:R-:W-:-:S06]  /*ac80*/  UIADD3 UR17, UR17, -0x4, URZ ;  /* 0xfffffffc11117890 */ /* 0x000fcc000fffe03f */
[----:B------:R-:W-:Y:S01]  /*ac90*/  ISETP.NE.AND P3, PT, RZ, UR17, PT ;  /* 0x00000011ff007c0c */ /* 0x000fe2000bf65270 */
[----:B------:R-:W-:Y:S01]  /*aca0*/  UIADD3 UR5, UR5, 0x4, URZ ;  /* 0x0000000405057890 */ /* 0x000fe2000fffe03f */
[----:B--2---:R-:W-:Y:S01]  /*acb0*/  @!P6 FADD.FTZ R26, R26, R28 ;  /* 0x0000001c1a1ae221 */ /* 0x004fe20000010000 */
[----:B------:R-:W-:-:S03]  /*acc0*/  @!P6 FADD.FTZ R27, R27, R29 ;  /* 0x0000001d1b1be221 */ /* 0x000fc60000010000 */
[----:B---3--:R-:W-:Y:S01]  /*acd0*/  @!P0 FADD.FTZ R26, R26, R24 ;  /* 0x000000181a1a8221 */ /* 0x008fe20000010000 */
[----:B------:R-:W-:-:S06]  /*ace0*/  @!P0 FADD.FTZ R27, R27, R25 ;  /* 0x000000191b1b8221 */ /* 0x000fcc0000010000 */
[----:B------:R-:W-:Y:S05]  /*acf0*/  @P3 BRA `(.L_x_236) ;  /* 0xfffffffc00503947 */ /* 0x000fea000383ffff */
.L_x_235:
[----:B------:R-:W-:-:S06]  /*ad00*/  ULOP3.LUT UP0, UR18, UR16, 0x3, URZ, 0xc0, !UPT ;  /* 0x0000000310127892 */ /* 0x000fcc000f80c03f */
[----:B------:R-:W-:-:S13]  /*ad10*/  PLOP3.LUT P0, PT, PT, PT, UP0, 0x80, 0x0 ;  /* 0x000000000000781c */ /* 0x000fda0003f0f008 */
[----:B------:R-:W-:Y:S05]  /*ad20*/  @!P0 BRA `(.L_x_232) ;  /* 0x0000000000948947 */ /* 0x000fea0003800000 */
[----:B------:R-:W0:Y:S01]  /*ad30*/  S2R R15, SR_CTAID.X ;  /* 0x00000000000f7919 */ /* 0x000e220000002500 */
[----:B------:R-:W-:Y:S01]  /*ad40*/  BSSY B0, `(.L_x_240) ;  /* 0x000000a000007945 */ /* 0x000fe20003800000 */
[----:B0-----:R-:W-:-:S13]  /*ad50*/  ISETP.EQ.OR P0, PT, R15, UR5, P2 ;  /* 0x000000050f007c0c */ /* 0x001fda0009702670 */
[----:B------:R-:W-:Y:S05]  /*ad60*/  @P0 BRA `(.L_x_241) ;  /* 0x00000000001c0947 */ /* 0x000fea0003800000 */
[----:B------:R-:W-:-:S04]  /*ad70*/  UIMAD UR16, UR15, UR5, UR14 ;  /* 0x000000050f1072a4 */ /* 0x000fc8000f8e020e */
[----:B------:R-:W-:-:S06]  /*ad80*/  UIMAD.WIDE.U32 UR16, UR16, 0x8, UR6 ;  /* 0x00000008101078a5 */ /* 0x000fcc000f8e0006 */
[----:B------:R-:W-:Y:S02]  /*ad90*/  MOV R24, UR16 ;  /* 0x0000001000187c02 */ /* 0x000fe40008000f00 */
[----:B------:R-:W-:-:S06]  /*ada0*/  MOV R25, UR17 ;  /* 0x0000001100197c02 */ /* 0x000fcc0008000f00 */
[----:B------:R-:W2:Y:S02]  /*adb0*/  LDG.E.64 R24, desc[UR22][R24.64] ;  /* 0x0000001618187981 */ /* 0x000ea4000c1e1b00 */
[----:B--2---:R-:W-:Y:S01]  /*adc0*/  FADD.FTZ R26, R26, R24 ;  /* 0x000000181a1a7221 */ /* 0x004fe20000010000 */
[----:B------:R-:W-:-:S07]  /*add0*/  FADD.FTZ R27, R27, R25 ;  /* 0x000000191b1b7221 */ /* 0x000fce0000010000 */
.L_x_241:
[----:B------:R-:W-:Y:S05]  /*ade0*/  BSYNC B0 ;  /* 0x0000000000007941 */ /* 0x000fea0003800000 */
.L_x_240:
[----:B------:R-:W-:-:S06]  /*adf0*/  UISETP.NE.AND UP0, UPT, UR18, 0x1, UPT ;  /* 0x000000011200788c */ /* 0x000fcc000bf05270 */
[----:B------:R-:W-:-:S13]  /*ae00*/  PLOP3.LUT P0, PT, PT, PT, UP0, 0x80, 0x0 ;  /* 0x000000000000781c */ /* 0x000fda0003f0f008 */
[----:B------:R-:W-:Y:S05]  /*ae10*/  @!P0 BRA `(.L_x_232) ;  /* 0x0000000000588947 */ /* 0x000fea0003800000 */
[----:B------:R-:W-:Y:S02]  /*ae20*/  UIADD3 UR16, UR5, 0x1, URZ ;  /* 0x0000000105107890 */ /* 0x000fe4000fffe03f */
[----:B------:R-:W-:-:S04]  /*ae30*/  UIADD3 UR5, UR5, 0x2, URZ ;  /* 0x0000000205057890 */ /* 0x000fc8000fffe03f */
[C---:B------:R-:W-:Y:S02]  /*ae40*/  ISETP.EQ.OR P3, PT, R15.reuse, UR16, P2 ;  /* 0x000000100f007c0c */ /* 0x040fe40009762670 */
[----:B------:R-:W-:-:S11]  /*ae50*/  ISETP.EQ.OR P0, PT, R15, UR5, P2 ;  /* 0x000000050f007c0c */ /* 0x000fd60009702670 */
[----:B------:R-:W-:-:S05]  /*ae60*/  VOTEU.ALL UP0, P3 ;  /* 0x00000000003f7886 */ /* 0x000fca0001800000 */
[----:B------:R-:W-:-:S04]  /*ae70*/  @!UP0 UIMAD UR16, UR16, UR15, UR14 ;  /* 0x0000000f101082a4 */ /* 0x000fc8000f8e020e */
[----:B------:R-:W-:-:S06]  /*ae80*/  @!UP0 UIMAD.WIDE.U32 UR16, UR16, 0x8, UR6 ;  /* 0x00000008101088a5 */ /* 0x000fcc000f8e0006 */
[----:B------:R-:W-:Y:S02]  /*ae90*/  MOV R24, UR16 ;  /* 0x0000001000187c02 */ /* 0x000fe40008000f00 */
[----:B------:R-:W-:-:S06]  /*aea0*/  MOV R25, UR17 ;  /* 0x0000001100197c02 */ /* 0x000fcc0008000f00 */
[----:B------:R-:W2:Y:S01]  /*aeb0*/  @!P3 LDG.E.64 R24, desc[UR22][R24.64] ;  /* 0x000000161818b981 */ /* 0x000ea2000c1e1b00 */
[----:B------:R-:W-:-:S04]  /*aec0*/  MOV R15, UR18 ;  /* 0x00000012000f7c02 */ /* 0x000fc80008000f00 */
[----:B------:R-:W-:-:S13]  /*aed0*/  ISETP.EQ.OR P0, PT, R15, 0x2, P0 ;  /* 0x000000020f00780c */ /* 0x000fda0000702670 */
[----:B------:R-:W-:-:S05]  /*aee0*/  VOTEU.ALL UP0, P0 ;  /* 0x00000000003f7886 */ /* 0x000fca0000000000 */
[----:B------:R-:W-:-:S04]  /*aef0*/  @!UP0 UIMAD UR14, UR5, UR15, UR14 ;  /* 0x0000000f050e82a4 */ /* 0x000fc8000f8e020e */
[----:B------:R-:W-:Y:S01]  /*af00*/  @!UP0 UIMAD.WIDE.U32 UR6, UR14, 0x8, UR6 ;  /* 0x000000080e0688a5 */ /* 0x000fe2000f8e0006 */
[----:B--2---:R-:W-:Y:S01]  /*af10*/  @!P3 FADD.FTZ R26, R26, R24 ;  /* 0x000000181a1ab221 */ /* 0x004fe20000010000 */
[----:B------:R-:W-:-:S04]  /*af20*/  @!P3 FADD.FTZ R27, R27, R25 ;  /* 0x000000191b1bb221 */ /* 0x000fc80000010000 */
[----:B------:R-:W-:Y:S02]  /*af30*/  MOV R24, UR6 ;  /* 0x0000000600187c02 */ /* 0x000fe40008000f00 */
[----:B------:R-:W-:-:S06]  /*af40*/  MOV R25, UR7 ;  /* 0x0000000700197c02 */ /* 0x000fcc0008000f00 */
[----:B------:R-:W2:Y:S02]  /*af50*/  @!P0 LDG.E.64 R24, desc[UR22][R24.64] ;  /* 0x0000001618188981 */ /* 0x000ea4000c1e1b00 */
[----:B--2---:R-:W-:Y:S01]  /*af60*/  @!P0 FADD.FTZ R26, R26, R24 ;  /* 0x000000181a1a8221 */ /* 0x004fe20000010000 */
[----:B------:R-:W-:-:S07]  /*af70*/  @!P0 FADD.FTZ R27, R27, R25 ;  /* 0x000000191b1b8221 */ /* 0x000fce0000010000 */
.L_x_232:
[----:B------:R-:W0:Y:S01]  /*af80*/  S2UR UR6, SR_CgaCtaId ;  /* 0x00000000000679c3 */ /* 0x000e220000008800 */
[----:B------:R-:W-:Y:S01]  /*af90*/  UMOV UR5, 0x400 ;  /* 0x0000040000057882 */ /* 0x000fe20000000000 */
[----:B------:R-:W-:Y:S02]  /*afa0*/  SHF.L.U32 R15, R87, 0x10, RZ ;  /* 0x00000010570f7819 */ /* 0x000fe400000006ff */
[----:B------:R-:W-:Y:S02]  /*afb0*/  SHF.L.U32 R63, R63, 0x10, RZ ;  /* 0x000000103f3f7819 */ /* 0x000fe400000006ff */
[----:B------:R-:W-:Y:S01]  /*afc0*/  SHF.L.U32 R34, R34, 0x10, RZ ;  /* 0x0000001022227819 */ /* 0x000fe200000006ff */
[----:B------:R-:W-:-:S04]  /*afd0*/  FADD.FTZ R15, R15, -UR26 ;  /* 0x8000001a0f0f7e21 */ /* 0x000fc80008010000 */
[----:B------:R-:W-:Y:S01]  /*afe0*/  FMUL.FTZ R15, R15, UR27 ;  /* 0x0000001b0f0f7c20 */ /* 0x000fe20008410000 */
[----:B0-----:R-:W-:-:S03]  /*aff0*/  ULEA UR5, UR6, UR5, 0x18 ;  /* 0x0000000506057291 */ /* 0x001fc6000f8ec03f */
[----:B------:R-:W-:-:S06]  /*b000*/  ULDC UR6, c[0x0][0x2bc] ;  /* 0x0000af0000067ab9 */ /* 0x000fcc0000000800 */
[----:B------:R-:W-:Y:S01]  /*b010*/  @!P2 STS.64 [UR5+0xc0], R26 ;  /* 0x0000c01aff00a988 */ /* 0x000fe20008000a05 */
[----:B------:R-:W-:Y:S06]  /*b020*/  BAR.SYNC.DEFER_BLOCKING 0x0 ;  /* 0x0000000000007b1d */ /* 0x000fec0000010000 */
[----:B------:R-:W0:Y:S02]  /*b030*/  LDS.64 R24, [UR5+0xc0] ;  /* 0x0000c005ff187984 */ /* 0x000e240008000a00 */
[----:B0-----:R-:W-:Y:S01]  /*b040*/  FMUL.FTZ R24, R24, UR6 ;  /* 0x0000000618187c20 */ /* 0x001fe20008410000 */
[----:B------:R-:W-:-:S04]  /*b050*/  FMUL.FTZ R25, R25, UR6 ;  /* 0x0000000619197c20 */ /* 0x000fc80008410000 */
[----:B------:R-:W-:Y:S02]  /*b060*/  R2UR UR5, R24 ;  /* 0x00000000180572ca */ /* 0x000fe400000e0000 */
[----:B------:R-:W-:Y:S02]  /*b070*/  SHF.L.U32 R24, R51, 0x10, RZ ;  /* 0x0000001033187819 */ /* 0x000fe400000006ff */
[----:B------:R-:W-:-:S03]  /*b080*/  R2UR UR14, R25 ;  /* 0x00000000190e72ca */ /* 0x000fc600000e0000 */
[----:B------:R-:W-:-:S04]  /*b090*/  FADD.FTZ R24, R24, -UR26 ;  /* 0x8000001a18187e21 */ /* 0x000fc80008010000 */
[----:B------:R-:W-:Y:S01]  /*b0a0*/  FMUL.FTZ R24, R24, UR27 ;  /* 0x0000001b18187c20 */ /* 0x000fe20008410000 */
[----:B------:R-:W-:Y:S07]  /*b0b0*/  @!P5 BRA `(.L_x_242) ;  /* 0x000000000048d947 */ /* 0x000fee0003800000 */
        /* <DEDUP_REMOVED lines=18> */
.L_x_242:
[----:B------:R-:W-:Y:S04]  /*b1e0*/  BSSY B0, `(.L_x_243) ;  /* 0x0000017000007945 */ /* 0x000fe80003800000 */
[----:B------:R-:W-:Y:S05]  /*b1f0*/  @!P1 BRA `(.L_x_244) ;  /* 0x0000000000549947 */ /* 0x000fea0003800000 */
[----:B------:R-:W-:Y:S01]  /*b200*/  MOV R25, UR5 ;  /* 0x0000000500197c02 */ /* 0x000fe20008000f00 */
[----:B------:R-:W-:Y:S01]  /*b210*/  ULDC.64 UR6, c[0x0][0x288] ;  /* 0x0000a20000067ab9 */ /* 0x000fe20000000a00 */
[----:B-----5:R-:W-:-:S03]  /*b220*/  SHF.R.S32.HI R26, RZ, 0x1f, R2 ;  /* 0x0000001fff1a7819 */ /* 0x020fc60000011402 */
[----:B------:R-:W-:Y:S01]  /*b230*/  FFMA.FTZ R25, R24, R25, UR14 ;  /* 0x0000000e18197e23 */ /* 0x000fe20008010019 */
[----:B------:R-:W-:Y:S01]  /*b240*/  MOV R24, UR5 ;  /* 0x0000000500187c02 */ /* 0x000fe20008000f00 */
[----:B------:R-:W-:Y:S02]  /*b250*/  IMAD R26, R26, UR6, RZ ;  /* 0x000000061a1a7c24 */ /* 0x000fe4000f8e02ff */
[----:B------:R-:W-:Y:S02]  /*b260*/  FFMA.FTZ R25, R63, R20, -R25 ;  /* 0x000000143f197223 */ /* 0x000fe40000010819 */
[----:B------:R-:W-:Y:S01]  /*b270*/  FFMA.FTZ R24, R15, R24, UR14 ;  /* 0x0000000e0f187e23 */ /* 0x000fe20008010018 */
[----:B------:R-:W-:Y:S02]  /*b280*/  IMAD R26, R2, UR7, R26 ;  /* 0x00000007021a7c24 */ /* 0x000fe4000f8e021a */
[----:B------:R-:W-:Y:S01]  /*b290*/  FMUL.FTZ R15, R25, UR27 ;  /* 0x0000001b190f7c20 */ /* 0x000fe20008410000 */
[----:B------:R-:W-:Y:S01]  /*b2a0*/  MOV R25, R19 ;  /* 0x0000001300197202 */ /* 0x000fe20000000f00 */
[----:B------:R-:W-:-:S04]  /*b2b0*/  FFMA.FTZ R24, R34, R21, -R24 ;  /* 0x0000001522187223 */ /* 0x000fc80000010818 */
[----:B------:R-:W-:-:S05]  /*b2c0*/  FMUL.FTZ R24, R24, UR27 ;  /* 0x0000001b18187c20 */ /* 0x000fca0008410000 */
[----:B------:R-:W-:Y:S02]  /*b2d0*/  F2FP.BF16.F32.PACK_AB R15, R24, R15 ;  /* 0x0000000f180f723e */ /* 0x000fe400000010ff */
[----:B------:R-:W-:-:S05]  /*b2e0*/  MOV R24, R16 ;  /* 0x0000001000187202 */ /* 0x000fca0000000f00 */
[----:B------:R-:W-:Y:S01]  /*b2f0*/  IMAD.WIDE.U32 R24, R2, UR6, R24 ;  /* 0x0000000602187c25 */ /* 0x000fe2000f8e0018 */
[----:B------:R-:W-:-:S04]  /*b300*/  ULDC.64 UR6, c[0x0][0x210] ;  /* 0x0000840000067ab9 */ /* 0x000fc80000000a00 */
[----:B------:R-:W-:Y:S02]  /*b310*/  IADD3 R25, R25, R26, RZ ;  /* 0x0000001a19197210 */ /* 0x000fe40007ffe0ff */
[----:B------:R-:W-:-:S04]  /*b320*/  LEA R26, P0, R24, UR6, 0x1 ;  /* 0x00000006181a7c11 */ /* 0x000fc8000f8008ff */
[----:B------:R-:W-:-:S05]  /*b330*/  LEA.HI.X R27, R24, UR7, R25, 0x1, P0 ;  /* 0x00000007181b7c11 */ /* 0x000fca00080f0c19 */
[----:B------:R0:W-:Y:S04]  /*b340*/  STG.E desc[UR22][R26.64], R15 ;  /* 0x0000000f1a007986 */ /* 0x0001e8000c101916 */
.L_x_244:
[----:B------:R-:W-:Y:S05]  /*b350*/  BSYNC B0 ;  /* 0x0000000000007941 */ /* 0x000fea0003800000 */
.L_x_243:
[C---:B-----5:R-:W-:Y:S01]  /*b360*/  IADD3 R28, R2.reuse, 0x10, RZ ;  /* 0x00000010021c7810 */ /* 0x060fe20007ffe0ff */
[----:B------:R-:W-:Y:S01]  /*b370*/  ULDC.64 UR6, c[0x0][0x290] ;  /* 0x0000a40000067ab9 */ /* 0x000fe20000000a00 */
[----:B0-----:R-:W-:Y:S02]  /*b380*/  IADD3 R27, R2, 0x10, RZ ;  /* 0x00000010021b7810 */ /* 0x001fe40007ffe0ff */
[----:B------:R-:W-:Y:S02]  /*b390*/  SHF.L.U32 R24, R52, 0x10, RZ ;  /* 0x0000001034187819 */ /* 0x000fe400000006ff */
[----:B------:R-:W-:Y:S02]  /*b3a0*/  SHF.L.U32 R15, R69, 0x10, RZ ;  /* 0x00000010450f7819 */ /* 0x000fe400000006ff */
[----:B------:R-:W-:Y:S01]  /*b3b0*/  SHF.R.S32.HI R28, RZ, 0x1f, R28 ;  /* 0x0000001fff1c7819 */ /* 0x000fe2000001141c */
[----:B------:R-:W-:Y:S01]  /*b3c0*/  FADD.FTZ R24, R24, -UR26 ;  /* 0x8000001a18187e21 */ /* 0x000fe20008010000 */
[----:B------:R-:W-:Y:S01]  /*b3d0*/  ISETP.GE.U32.AND P0, PT, R27, UR6, PT ;  /* 0x000000061b007c0c */ /* 0x000fe2000bf06070 */
[----:B------:R-:W-:Y:S01]  /*b3e0*/  FADD.FTZ R15, R15, -UR26 ;  /* 0x8000001a0f0f7e21 */ /* 0x000fe20008010000 */
[----:B------:R-:W-:Y:S01]  /*b3f0*/  SHF.L.U32 R65, R65, 0x10, RZ ;  /* 0x0000001041417819 */ /* 0x000fe200000006ff */
[----:B------:R-:W-:Y:S01]  /*b400*/  FMUL.FTZ R24, R24, UR27 ;  /* 0x0000001b18187c20 */ /* 0x000fe20008410000 */
[----:B------:R-:W-:Y:S01]  /*b410*/  ISETP.GE.AND.EX P0, PT, R28, UR7, PT, P0 ;  /* 0x000000071c007c0c */ /* 0x000fe2000bf06300 */
[----:B------:R-:W-:Y:S01]  /*b420*/  FMUL.FTZ R15, R15, UR27 ;  /* 0x0000001b0f0f7c20 */ /* 0x000fe20008410000 */
[----:B------:R-:W-:-:S02]  /*b430*/  SHF.L.U32 R35, R35, 0x10, RZ ;  /* 0x0000001023237819 */ /* 0x000fc400000006ff */
[----:B------:R-:W-:Y:S01]  /*b440*/  ISETP.GT.U32.OR P0, PT, R0, 0x27f, P0 ;  /* 0x0000027f0000780c */ /* 0x000fe20000704470 */
[----:B------:R-:W-:-:S12]  /*b450*/  @!P5 BRA `(.L_x_245) ;  /* 0x000000000048d947 */ /* 0x000fd80003800000 */
        /* <DEDUP_REMOVED lines=18> */
.L_x_245:
[----:B------:R-:W-:Y:S04]  /*b580*/  BSSY B0, `(.L_x_246) ;  /* 0x0000016000007945 */ /* 0x000fe80003800000 */
[----:B------:R-:W-:Y:S05]  /*b590*/  @P0 BRA `(.L_x_247) ;  /* 0x0000000000500947 */ /* 0x000fea0003800000 */
[----:B------:R-:W-:Y:S01]  /*b5a0*/  MOV R25, UR5 ;  /* 0x0000000500197c02 */ /* 0x000fe20008000f00 */
[----:B------:R-:W-:Y:S02]  /*b5b0*/  ULDC.64 UR16, c[0x0][0x288] ;  /* 0x0000a20000107ab9 */ /* 0x000fe40000000a00 */
[----:B------:R-:W-:Y:S02]  /*b5c0*/  IMAD R26, R28, UR16, RZ ;  /* 0x000000101c1a7c24 */ /* 0x000fe4000f8e02ff */
[----:B------:R-:W-:Y:S01]  /*b5d0*/  FFMA.FTZ R25, R24, R25, UR14 ;  /* 0x0000000e18197e23 */ /* 0x000fe20008010019 */
[----:B------:R-:W-:Y:S01]  /*b5e0*/  MOV R24, UR5 ;  /* 0x0000000500187c02 */ /* 0x000fe20008000f00 */
[----:B------:R-:W-:Y:S02]  /*b5f0*/  IMAD R26, R27, UR17, R26 ;  /* 0x000000111b1a7c24 */ /* 0x000fe4000f8e021a */
[----:B------:R-:W-:Y:S02]  /*b600*/  FFMA.FTZ R25, R65, R20, -R25 ;  /* 0x0000001441197223 */ /* 0x000fe40000010819 */
[----:B------:R-:W-:-:S02]  /*b610*/  FFMA.FTZ R24, R15, R24, UR14 ;  /* 0x0000000e0f187e23 */ /* 0x000fc40008010018 */
        /* <DEDUP_REMOVED lines=12> */
.L_x_247:
[----:B------:R-:W-:Y:S05]  /*b6e0*/  BSYNC B0 ;  /* 0x0000000000007941 */ /* 0x000fea0003800000 */
.L_x_246:
[C---:B------:R-:W-:Y:S02]  /*b6f0*/  IADD3 R29, R2.reuse, 0x20, RZ ;  /* 0x00000020021d7810 */ /* 0x040fe40007ffe0ff */
[----:B0-----:R-:W-:Y:S02]  /*b700*/  IADD3 R27, R2, 0x20, RZ ;  /* 0x00000020021b7810 */ /* 0x001fe40007ffe0ff */
[----:B------:R-:W-:Y:S02]  /*b710*/  SHF.L.U32 R24, R49, 0x10, RZ ;  /* 0x0000001031187819 */ /* 0x000fe400000006ff */
[----:B------:R-:W-:Y:S02]  /*b720*/  SHF.L.U32 R15, R71, 0x10, RZ ;  /* 0x00000010470f7819 */ /* 0x000fe400000006ff */
[----:B------:R-:W-:Y:S01]  /*b730*/  SHF.R.S32.HI R29, RZ, 0x1f, R29 ;  /* 0x0000001fff1d7819 */ /* 0x000fe2000001141d */
[----:B------:R-:W-:Y:S01]  /*b740*/  FADD.FTZ R24, R24, -UR26 ;  /* 0x8000001a18187e21 */ /* 0x000fe20008010000 */
[----:B------:R-:W-:Y:S01]  /*b750*/  ISETP.GE.U32.AND P0, PT, R27, UR6, PT ;  /* 0x000000061b007c0c */ /* 0x000fe2000bf06070 */
        /* <DEDUP_REMOVED lines=8> */
[----:B------:R-:W-:Y:S01]  /*b7e0*/  SHF.L.U32 R70, R70, 0x10, RZ ;  /* 0x0000001046467819 */ /* 0x000fe200000006ff */
[----:B------:R-:W-:Y:S08]  /*b7f0*/  @!P5 BRA `(.L_x_248) ;  /* 0x000000000048d947 */ /* 0x000ff00003800000 */
        /* <DEDUP_REMOVED lines=18> */
.L_x_248:
        /* <DEDUP_REMOVED lines=22> */
.L_x_250:
[----:B------:R-:W-:Y:S05]  /*ba80*/  BSYNC B0 ;  /* 0x0000000000007941 */ /* 0x000fea0003800000 */
.L_x_249:
[----:B0-----:R-:W2:Y:S01]  /*ba90*/  LDL.LU R15, [R1+0x4] ;  /* 0x00000400010f7983 */ /* 0x001ea20000300800 */
[----:B------:R-:W-:Y:S02]  /*baa0*/  IADD3 R26, R2, 0x30, RZ ;  /* 0x00000030021a7810 */ /* 0x000fe40007ffe0ff */
[----:B------:R-:W-:Y:S02]  /*bab0*/  SHF.L.U32 R50, R50, 0x10, RZ ;  /* 0x0000001032327819 */ /* 0x000fe400000006ff */
[----:B------:R-:W-:Y:S02]  /*bac0*/  SHF.L.U32 R74, R74, 0x10, RZ ;  /* 0x000000104a4a7819 */ /* 0x000fe400000006ff */
[----:B------:R-:W-:Y:S01]  /*bad0*/  SHF.R.S32.HI R26, RZ, 0x1f, R26 ;  /* 0x0000001fff1a7819 */ /* 0x000fe2000001141a */
[----:B------:R-:W-:Y:S01]  /*bae0*/  FADD.FTZ R50, R50, -UR26 ;  /* 0x8000001a32327e21 */ /* 0x000fe20008010000 */
[----:B------:R-:W-:Y:S01]  /*baf0*/  SHF.L.U32 R73, R73, 0x10, RZ ;  /* 0x0000001049497819 */ /* 0x000fe200000006ff */
[----:B------:R-:W-:Y:S01]  /*bb00*/  FADD.FTZ R74, R74, -UR26 ;  /* 0x8000001a4a4a7e21 */ /* 0x000fe20008010000 */
[----:B------:R-:W-:Y:S01]  /*bb10*/  ISETP.GE.AND.EX P2, PT, R26, UR7, PT, P2 ;  /* 0x000000071a007c0c */ /* 0x000fe2000bf46320 */
[----:B------:R-:W-:Y:S01]  /*bb20*/  FMUL.FTZ R50, R50, UR27 ;  /* 0x0000001b32327c20 */ /* 0x000fe20008410000 */
[----:B------:R-:W-:Y:S01]  /*bb30*/  SHF.L.U32 R47, R47, 0x10, RZ ;  /* 0x000000102f2f7819 */ /* 0x000fe200000006ff */
[----:B------:R-:W-:Y:S01]  /*bb40*/  FMUL.FTZ R74, R74, UR27 ;  /* 0x0000001b4a4a7c20 */ /* 0x000fe20008410000 */
[----:B------:R-:W-:-:S02]  /*bb50*/  ISETP.GT.U32.OR P2, PT, R0, 0x27f, P2 ;  /* 0x0000027f0000780c */ /* 0x000fc40001744470 */
[----:B------:R-:W-:Y:S02]  /*bb60*/  SHF.L.U32 R72, R72, 0x10, RZ ;  /* 0x0000001048487819 */ /* 0x000fe400000006ff */
[----:B--2---:R-:W-:Y:S01]  /*bb70*/  SHF.L.U32 R15, R15, 0x10, RZ ;  /* 0x000000100f0f7819 */ /* 0x004fe200000006ff */
        /* <DEDUP_REMOVED lines=19> */
.L_x_251:
[----:B------:R-:W-:Y:S04]  /*bcb0*/  BSSY B0, `(.L_x_252) ;  /* 0x0000016000007945 */ /* 0x000fe80003800000 */
[----:B------:R-:W-:Y:S05]  /*bcc0*/  @P2 BRA `(.L_x_253) ;  /* 0x0000000000502947 */ /* 0x000fea0003800000 */
[----:B------:R-:W-:Y:S01]  /*bcd0*/  MOV R24, UR5 ;  /* 0x0000000500187c02 */ /* 0x000fe20008000f00 */
[----:B------:R-:W-:Y:S01]  /*bce0*/  ULDC.64 UR16, c[0x0][0x288] ;  /* 0x0000a20000107ab9 */ /* 0x000fe20000000a00 */
[----:B------:R-:W-:Y:S01]  /*bcf0*/  MOV R25, R19 ;  /* 0x0000001300197202 */ /* 0x000fe20000000f00 */
[----:B------:R-:W-:Y:S02]  /*bd00*/  IMAD R26, R26, UR16, RZ ;  /* 0x000000101a1a7c24 */ /* 0x000fe4000f8e02ff */
[----:B------:R-:W-:Y:S02]  /*bd10*/  FFMA.FTZ R24, R50, R24, UR14 ;  /* 0x0000000e32187e23 */ /* 0x000fe40008010018 */
[----:B------:R-:W-:Y:S02]  /*bd20*/  IMAD R26, R28, UR17, R26 ;  /* 0x000000111c1a7c24 */ /* 0x000fe4000f8e021a */
[----:B------:R-:W-:Y:S01]  /*bd30*/  FFMA.FTZ R24, R15, R20, -R24 ;  /* 0x000000140f187223 */ /* 0x000fe20000010818 */
[----:B------:R-:W-:-:S03]  /*bd40*/  MOV R15, UR5 ;  /* 0x00000005000f7c02 */ /* 0x000fc60008000f00 */
[----:B------:R-:W-:Y:S02]  /*bd50*/  FMUL.FTZ R24, R24, UR27 ;  /* 0x0000001b18187c20 */ /* 0x000fe40008410000 */
[----:B------:R-:W-:-:S04]  /*bd60*/  FFMA.FTZ R15, R74, R15, UR14 ;  /* 0x0000000e4a0f7e23 */ /* 0x000fc8000801000f */
        /* <DEDUP_REMOVED lines=10> */
.L_x_253:
[----:B------:R-:W-:Y:S05]  /*be10*/  BSYNC B0 ;  /* 0x0000000000007941 */ /* 0x000fea0003800000 */
.L_x_252:
[----:B0-----:R-:W2:Y:S01]  /*be20*/  LDL.LU R15, [R1+0xc] ;  /* 0x00000c00010f7983 */ /* 0x001ea20000300800 */
[C---:B------:R-:W-:Y:S01]  /*be30*/  IADD3 R27, R2.reuse, 0x40, RZ ;  /* 0x00000040021b7810 */ /* 0x040fe20007ffe0ff */
[----:B------:R-:W-:Y:S01]  /*be40*/  FADD.FTZ R47, R47, -UR26 ;  /* 0x8000001a2f2f7e21 */ /* 0x000fe20008010000 */
[----:B------:R-:W-:Y:S01]  /*be50*/  IADD3 R29, R2, 0x50, RZ ;  /* 0x00000050021d7810 */ /* 0x000fe20007ffe0ff */
[----:B------:R-:W-:Y:S01]  /*be60*/  FADD.FTZ R72, R72, -UR26 ;  /* 0x8000001a48487e21 */ /* 0x000fe20008010000 */
[C---:B------:R-:W-:Y:S01]  /*be70*/  IADD3 R32, R2.reuse, 0x50, RZ ;  /* 0x0000005002207810 */ /* 0x040fe20007ffe0ff */
[----:B------:R-:W-:Y:S01]  /*be80*/  FMUL.FTZ R47, R47, UR27 ;  /* 0x0000001b2f2f7c20 */ /* 0x000fe20008410000 */
[----:B------:R-:W-:Y:S01]  /*be90*/  IADD3 R26, R2, 0x40, RZ ;  /* 0x00000040021a7810 */ /* 0x000fe20007ffe0ff */
[----:B------:R-:W-:Y:S01]  /*bea0*/  FMUL.FTZ R72, R72, UR27 ;  /* 0x0000001b48487c20 */ /* 0x000fe20008410000 */
[----:B------:R-:W-:Y:S02]  /*beb0*/  ISETP.GE.U32.AND P4, PT, R27, UR6, PT ;  /* 0x000000061b007c0c */ /* 0x000fe4000bf86070 */
[----:B------:R-:W-:-:S02]  /*bec0*/  IADD3 R30, R2, 0x60, RZ ;  /* 0x00000060021e7810 */ /* 0x000fc40007ffe0ff */
[----:B------:R-:W-:Y:S02]  /*bed0*/  ISETP.GE.U32.AND P2, PT, R29, UR6, PT ;  /* 0x000000061d007c0c */ /* 0x000fe4000bf46070 */
[----:B------:R-:W-:Y:S02]  /*bee0*/  SHF.R.S32.HI R26, RZ, 0x1f, R26 ;  /* 0x0000001fff1a7819 */ /* 0x000fe4000001141a */
[----:B------:R-:W-:Y:S02]  /*bef0*/  SHF.R.S32.HI R32, RZ, 0x1f, R32 ;  /* 0x0000001fff207819 */ /* 0x000fe40000011420 */
[C---:B------:R-:W-:Y:S02]  /*bf00*/  IADD3 R31, R2.reuse, 0x60, RZ ;  /* 0x00000060021f7810 */ /* 0x040fe40007ffe0ff */
[----:B------:R-:W-:Y:S02]  /*bf10*/  IADD3 R28, R2, 0x70, RZ ;  /* 0x00000070021c7810 */ /* 0x000fe40007ffe0ff */
[----:B------:R-:W-:-:S02]  /*bf20*/  ISETP.GE.U32.AND P3, PT, R30, UR6, PT ;  /* 0x000000061e007c0c */ /* 0x000fc4000bf66070 */
[----:B------:R-:W-:Y:S02]  /*bf30*/  SHF.R.S32.HI R31, RZ, 0x1f, R31 ;  /* 0x0000001fff1f7819 */ /* 0x000fe4000001141f */
[----:B------:R-:W-:Y:S02]  /*bf40*/  ISETP.GE.AND.EX P4, PT, R26, UR7, PT, P4 ;  /* 0x000000071a007c0c */ /* 0x000fe4000bf86340 */
[----:B------:R-:W-:Y:S02]  /*bf50*/  ISETP.GE.AND.EX P2, PT, R32, UR7, PT, P2 ;  /* 0x0000000720007c0c */ /* 0x000fe4000bf46320 */
[----:B------:R-:W-:Y:S02]  /*bf60*/  ISETP.GE.U32.AND P0, PT, R28, UR6, PT ;  /* 0x000000061c007c0c */ /* 0x000fe4000bf06070 */
[----:B------:R-:W-:Y:S02]  /*bf70*/  ISETP.GE.AND.EX P3, PT, R31, UR7, PT, P3 ;  /* 0x000000071f007c0c */ /* 0x000fe4000bf66330 */
[----:B------:R-:W-:-:S02]  /*bf80*/  ISETP.GT.U32.OR P4, PT, R0, 0x27f, P4 ;  /* 0x0000027f0000780c */ /* 0x000fc40002784470 */
[----:B------:R-:W-:Y:S02]  /*bf90*/  ISETP.GT.U32.OR P2, PT, R0, 0x27f, P2 ;  /* 0x0000027f0000780c */ /* 0x000fe40001744470 */
[----:B------:R-:W-:Y:S02]  /*bfa0*/  SHF.L.U32 R76, R76, 0x10, RZ ;  /* 0x000000104c4c7819 */ /* 0x000fe400000006ff */
[----:B------:R-:W-:Y:S02]  /*bfb0*/  SHF.L.U32 R48, R48, 0x10, RZ ;  /* 0x0000001030307819 */ /* 0x000fe400000006ff */
[----:B------:R-:W-:Y:S02]  /*bfc0*/  SHF.L.U32 R75, R75, 0x10, RZ ;  /* 0x000000104b4b7819 */ /* 0x000fe400000006ff */
[----:B--2---:R-:W-:Y:S01]  /*bfd0*/  SHF.L.U32 R15, R15, 0x10, RZ ;  /* 0x000000100f0f7819 */ /* 0x004fe200000006ff */
        /* <DEDUP_REMOVED lines=19> */
.L_x_254:
        /* <DEDUP_REMOVED lines=22> */
.L_x_256:
[----:B------:R-:W-:Y:S05]  /*c270*/  BSYNC B0 ;  /* 0x0000000000007941 */ /* 0x000fea0003800000 */
.L_x_255:
[----:B0-----:R-:W2:Y:S01]  /*c280*/  LDL.LU R15, [R1+0x10] ;  /* 0x00001000010f7983 */ /* 0x001ea20000300800 */
[----:B------:R-:W-:Y:S01]  /*c290*/  FADD.FTZ R48, R48, -UR26 ;  /* 0x8000001a30307e21 */ /* 0x000fe20008010000 */
[----:B------:R-:W-:Y:S01]  /*c2a0*/  FADD.FTZ R75, R75, -UR26 ;  /* 0x8000001a4b4b7e21 */ /* 0x000fe20008010000 */
[----:B------:R-:W-:Y:S02]  /*c2b0*/  SHF.L.U32 R77, R77, 0x10, RZ ;  /* 0x000000104d4d7819 */ /* 0x000fe400000006ff */
[----:B------:R-:W-:Y:S01]  /*c2c0*/  FMUL.FTZ R48, R48, UR27 ;  /* 0x0000001b30307c20 */ /* 0x000fe20008410000 */
[----:B------:R-:W-:Y:S01]  /*c2d0*/  FMUL.FTZ R75, R75, UR27 ;  /* 0x0000001b4b4b7c20 */ /* 0x000fe20008410000 */
        /* <DEDUP_REMOVED lines=20> */
.L_x_257:
        /* <DEDUP_REMOVED lines=22> */
.L_x_259:
[----:B------:R-:W-:Y:S05]  /*c580*/  BSYNC B0 ;  /* 0x0000000000007941 */ /* 0x000fea0003800000 */
.L_x_258:
[----:B0-----:R-:W2:Y:S01]  /*c590*/  LDL.LU R15, [R1+0x8] ;  /* 0x00000800010f7983 */ /* 0x001ea20000300800 */
[----:B------:R-:W-:Y:S02]  /*c5a0*/  SHF.L.U32 R25, R45, 0x10, RZ ;  /* 0x000000102d197819 */ /* 0x000fe400000006ff */
[----:B------:R-:W-:Y:S02]  /*c5b0*/  SHF.L.U32 R24, R79, 0x10, RZ ;  /* 0x000000104f187819 */ /* 0x000fe400000006ff */
[----:B------:R-:W-:Y:S01]  /*c5c0*/  IADD3 R29, R2, 0x70, RZ ;  /* 0x00000070021d7810 */ /* 0x000fe20007ffe0ff */
[----:B------:R-:W-:Y:S01]  /*c5d0*/  FADD.FTZ R25, R25, -UR26 ;  /* 0x8000001a19197e21 */ /* 0x000fe20008010000 */
[----:B------:R-:W-:Y:S01]  /*c5e0*/  ISETP.GT.U32.OR P3, PT, R0, 0x27f, P3 ;  /* 0x0000027f0000780c */ /* 0x000fe20001f64470 */
[----:B------:R-:W-:Y:S01]  /*c5f0*/  FADD.FTZ R24, R24, -UR26 ;  /* 0x8000001a18187e21 */ /* 0x000fe20008010000 */
[----:B------:R-:W-:Y:S01]  /*c600*/  SHF.R.S32.HI R29, RZ, 0x1f, R29 ;  /* 0x0000001fff1d7819 */ /* 0x000fe2000001141d */
[----:B------:R-:W-:Y:S01]  /*c610*/  FMUL.FTZ R25, R25, UR27 ;  /* 0x0000001b19197c20 */ /* 0x000fe20008410000 */
[----:B------:R-:W-:Y:S01]  /*c620*/  SHF.L.U32 R78, R78, 0x10, RZ ;  /* 0x000000104e4e7819 */ /* 0x000fe200000006ff */
[----:B------:R-:W-:Y:S01]  /*c630*/  FMUL.FTZ R24, R24, UR27 ;  /* 0x0000001b18187c20 */ /* 0x000fe20008410000 */
[----:B------:R-:W-:-:S02]  /*c640*/  ISETP.GE.AND.EX P0, PT, R29, UR7, PT, P0 ;  /* 0x000000071d007c0c */ /* 0x000fc4000bf06300 */
        /* <DEDUP_REMOVED lines=21> */
.L_x_260:
[----:B------:R-:W-:Y:S04]  /*c7a0*/  BSSY B0, `(.L_x_261) ;  /* 0x0000016000007945 */ /* 0x000fe80003800000 */
[----:B------:R-:W-:Y:S05]  /*c7b0*/  @P3 BRA `(.L_x_262) ;  /* 0x0000000000503947 */ /* 0x000fea0003800000 */
[----:B------:R-:W-:Y:S01]  /*c7c0*/  MOV R26, UR5 ;  /* 0x00000005001a7c02 */ /* 0x000fe20008000f00 */
[----:B------:R-:W-:-:S04]  /*c7d0*/  ULDC.64 UR16, c[0x0][0x288] ;  /* 0x0000a20000107ab9 */ /* 0x000fc80000000a00 */
[----:B------:R-:W-:Y:S01]  /*c7e0*/  FFMA.FTZ R26, R25, R26, UR14 ;  /* 0x0000000e191a7e23 */ /* 0x000fe2000801001a */
[----:B------:R-:W-:-:S03]  /*c7f0*/  MOV R25, R19 ;  /* 0x0000001300197202 */ /* 0x000fc60000000f00 */
[----:B------:R-:W-:Y:S01]  /*c800*/  FFMA.FTZ R26, R15, R20, -R26 ;  /* 0x000000140f1a7223 */ /* 0x000fe2000001081a */
[----:B------:R-:W-:-:S03]  /*c810*/  MOV R15, UR5 ;  /* 0x00000005000f7c02 */ /* 0x000fc60008000f00 */
[----:B------:R-:W-:Y:S02]  /*c820*/  FMUL.FTZ R26, R26, UR27 ;  /* 0x0000001b1a1a7c20 */ /* 0x000fe40008410000 */
[----:B------:R-:W-:Y:S01]  /*c830*/  FFMA.FTZ R15, R24, R15, UR14 ;  /* 0x0000000e180f7e23 */ /* 0x000fe2000801000f */
[----:B------:R-:W-:-:S03]  /*c840*/  MOV R24, R16 ;  /* 0x0000001000187202 */ /* 0x000fc60000000f00 */
[----:B------:R-:W-:Y:S02]  /*c850*/  FFMA.FTZ R15, R78, R21, -R15 ;  /* 0x000000154e0f7223 */ /* 0x000fe4000001080f */
[----:B------:R-:W-:-:S04]  /*c860*/  IMAD.WIDE.U32 R24, R30, UR16, R24 ;  /* 0x000000101e187c25 */ /* 0x000fc8000f8e0018 */
[----:B------:R-:W-:-:S05]  /*c870*/  FMUL.FTZ R15, R15, UR27 ;  /* 0x0000001b0f0f7c20 */ /* 0x000fca0008410000 */
[----:B------:R-:W-:Y:S01]  /*c880*/  F2FP.BF16.F32.PACK_AB R15, R15, R26 ;  /* 0x0000001a0f0f723e */ /* 0x000fe200000010ff */
[----:B------:R-:W-:-:S04]  /*c890*/  IMAD R26, R31, UR16, RZ ;  /* 0x000000101f1a7c24 */ /* 0x000fc8000f8e02ff */
[----:B------:R-:W-:Y:S01]  /*c8a0*/  IMAD R26, R30, UR17, R26 ;  /* 0x000000111e1a7c24 */ /* 0x000fe2000f8e021a */
[----:B------:R-:W-:-:S04]  /*c8b0*/  ULDC.64 UR16, c[0x0][0x210] ;  /* 0x0000840000107ab9 */ /* 0x000fc80000000a00 */
[----:B------:R-:W-:Y:S02]  /*c8c0*/  IADD3 R25, R25, R26, RZ ;  /* 0x0000001a19197210 */ /* 0x000fe40007ffe0ff */
[----:B------:R-:W-:-:S04]  /*c8d0*/  LEA R26, P2, R24, UR16, 0x1 ;  /* 0x00000010181a7c11 */ /* 0x000fc8000f8408ff */
[----:B------:R-:W-:-:S05]  /*c8e0*/  LEA.HI.X R27, R24, UR17, R25, 0x1, P2 ;  /* 0x00000011181b7c11 */ /* 0x000fca00090f0c19 */
[----:B------:R0:W-:Y:S04]  /*c8f0*/  STG.E desc[UR22][R26.64], R15 ;  /* 0x0000000f1a007986 */ /* 0x0001e8000c101916 */
.L_x_262:
[----:B------:R-:W-:Y:S05]  /*c900*/  BSYNC B0 ;  /* 0x0000000000007941 */ /* 0x000fea0003800000 */
.L_x_261:
        /* <DEDUP_REMOVED lines=11> */
[----:B0-----:R-:W-:-:S04]  /*c9c0*/  FFMA.FTZ R15, R46, R20, R22 ;  /* 0x000000142e0f7223 */ /* 0x001fc80000010016 */
        /* <DEDUP_REMOVED lines=17> */
.L_x_263:
[----:B------:R-:W-:Y:S04]  /*cae0*/  BSSY B0, `(.L_x_264) ;  /* 0x0000016000007945 */ /* 0x000fe80003800000 */
[----:B------:R-:W-:Y:S05]  /*caf0*/  @P0 BRA `(.L_x_265) ;  /* 0x0000000000500947 */ /* 0x000fea0003800000 */
[----:B0-----:R-:W-:Y:S01]  /*cb00*/  MOV R15, UR5 ;  /* 0x00000005000f7c02 */ /* 0x001fe20008000f00 */
[----:B------:R-:W-:Y:S01]  /*cb10*/  ULDC.64 UR16, c[0x0][0x288] ;  /* 0x0000a20000107ab9 */ /* 0x000fe20000000a00 */
[----:B------:R-:W-:Y:S01]  /*cb20*/  MOV R24, UR5 ;  /* 0x0000000500187c02 */ /* 0x000fe20008000f00 */
[----:B------:R-:W-:Y:S01]  /*cb30*/  IMAD R26, R29, UR16, RZ ;  /* 0x000000101d1a7c24 */ /* 0x000fe2000f8e02ff */
[----:B------:R-:W-:Y:S01]  /*cb40*/  MOV R25, R19 ;  /* 0x0000001300197202 */ /* 0x000fe20000000f00 */
[----:B------:R-:W-:Y:S02]  /*cb50*/  FFMA.FTZ R15, R46, R15, UR14 ;  /* 0x0000000e2e0f7e23 */ /* 0x000fe4000801000f */
[----:B------:R-:W-:Y:S01]  /*cb60*/  FFMA.FTZ R24, R82, R24, UR14 ;  /* 0x0000000e52187e23 */ /* 0x000fe20008010018 */
[----:B------:R-:W-:Y:S02]  /*cb70*/  IMAD R26, R28, UR17, R26 ;  /* 0x000000111c1a7c24 */ /* 0x000fe4000f8e021a */
[----:B------:R-:W-:Y:S01]  /*cb80*/  FFMA.FTZ R15, R68, R20, -R15 ;  /* 0x00000014440f7223 */ /* 0x000fe2000001080f */
[----:B------:R-:W-:-:S03]  /*cb90*/  FFMA.FTZ R24, R81, R21, -R24 ;  /* 0x0000001551187223 */ /* 0x000fc60000010818 */
[----:B------:R-:W-:Y:S01]  /*cba0*/  FMUL.FTZ R15, R15, UR27 ;  /* 0x0000001b0f0f7c20 */ /* 0x000fe20008410000 */
        /* <DEDUP_REMOVED lines=9> */
.L_x_265:
[----:B------:R-:W-:Y:S05]  /*cc40*/  BSYNC B0 ;  /* 0x0000000000007941 */ /* 0x000fea0003800000 */
.L_x_264:
[C---:B01----:R-:W-:Y:S01]  /*cc50*/  IADD3 R27, R2.reuse, 0x80, RZ ;  /* 0x00000080021b7810 */ /* 0x043fe20007ffe0ff */
        /* <DEDUP_REMOVED lines=18> */
[----:B------:R-:W-:Y:S02]  /*cd80*/  SHF.L.U32 R66, R66, 0x10, RZ ;  /* 0x0000001042427819 */ /* 0x000fe400000006ff */
[----:B------:R-:W-:Y:S02]  /*cd90*/  ISETP.GE.U32.AND P0, PT, R45, UR6, PT ;  /* 0x000000062d007c0c */ /* 0x000fe4000bf06070 */
[----:B------:R-:W-:-:S02]  /*cda0*/  ISETP.GE.AND.EX P3, PT, R33, UR7, PT, P3 ;  /* 0x0000000721007c0c */ /* 0x000fc4000bf66330 */
[C---:B------:R-:W-:Y:S02]  /*cdb0*/  ISETP.GT.U32.OR P4, PT, R0.reuse, 0x27f, P4 ;  /* 0x0000027f0000780c */ /* 0x040fe40002784470 */
[----:B------:R-:W-:Y:S02]  /*cdc0*/  ISETP.GT.U32.OR P2, PT, R0, 0x27f, P2 ;  /* 0x0000027f0000780c */ /* 0x000fe40001744470 */
[----:B------:R-:W-:Y:S02]  /*cdd0*/  SHF.L.U32 R84, R84, 0x10, RZ ;  /* 0x0000001054547819 */ /* 0x000fe400000006ff */
        /* <DEDUP_REMOVED lines=21> */
.L_x_266:
[----:B------:R-:W-:Y:S04]  /*cf30*/  BSSY B0, `(.L_x_267) ;  /* 0x0000016000007945 */ /* 0x000fe80003800000 */
[----:B------:R-:W-:Y:S05]  /*cf40*/  @P4 BRA `(.L_x_268) ;  /* 0x0000000000504947 */ /* 0x000fea0003800000 */
[----:B------:R-:W-:Y:S01]  /*cf50*/  MOV R15, UR5 ;  /* 0x00000005000f7c02 */ /* 0x000fe20008000f00 */
        /* <DEDUP_REMOVED lines=19> */
.L_x_268:
[----:B------:R-:W-:Y:S05]  /*d090*/  BSYNC B0 ;  /* 0x0000000000007941 */ /* 0x000fea0003800000 */
.L_x_267:
[----:B------:R-:W-:Y:S01]  /*d0a0*/  FADD.FTZ R44, R44, -UR26 ;  /* 0x8000001a2c2c7e21 */ /* 0x000fe20008010000 */
[----:B------:R-:W-:Y:S01]  /*d0b0*/  FADD.FTZ R83, R83, -UR26 ;  /* 0x8000001a53537e21 */ /* 0x000fe20008010000 */
[----:B------:R-:W-:Y:S02]  /*d0c0*/  SHF.L.U32 R62, R62, 0x10, RZ ;  /* 0x000000103e3e7819 */ /* 0x000fe400000006ff */
[----:B------:R-:W-:Y:S01]  /*d0d0*/  SHF.L.U32 R85, R85, 0x10, RZ ;  /* 0x0000001055557819 */ /* 0x000fe200000006ff */
[----:B------:R-:W-:Y:S01]  /*d0e0*/  FMUL.FTZ R44, R44, UR27 ;  /* 0x0000001b2c2c7c20 */ /* 0x000fe20008410000 */
        /* <DEDUP_REMOVED lines=20> */
.L_x_269:
        /* <DEDUP_REMOVED lines=11> */
[----:B------:R-:W-:Y:S01]  /*d2e0*/  FFMA.FTZ R15, R85, R21, -R24 ;  /* 0x00000015550f7223 */ /* 0x000fe20000010818 */
[----:B------:R-:W-:-:S02]  /*d2f0*/  MOV R24, R16 ;  /* 0x0000001000187202 */ /* 0x000fc40000000f00 */
[----:B------:R-:W-:Y:S01]  /*d300*/  FMUL.FTZ R62, R62, UR27 ;  /* 0x0000001b3e3e7c20 */ /* 0x000fe20008410000 */
[----:B------:R-:W-:Y:S02]  /*d310*/  FMUL.FTZ R15, R15, UR27 ;  /* 0x0000001b0f0f7c20 */ /* 0x000fe40008410000 */
[----:B------:R-:W-:Y:S01]  /*d320*/  IMAD.WIDE.U32 R24, R28, UR16, R24 ;  /* 0x000000101c187c25 */ /* 0x000fe2000f8e0018 */
[----:B------:R-:W-:Y:S02]  /*d330*/  ULDC.64 UR16, c[0x0][0x210] ;  /* 0x0000840000107ab9 */ /* 0x000fe40000000a00 */
[----:B------:R-:W-:Y:S02]  /*d340*/  F2FP.BF16.F32.PACK_AB R15, R15, R62 ;  /* 0x0000003e0f0f723e */ /* 0x000fe400000010ff */
[----:B------:R-:W-:Y:S02]  /*d350*/  IADD3 R27, R25, R27, RZ ;  /* 0x0000001b191b7210 */ /* 0x000fe40007ffe0ff */
[----:B------:R-:W-:-:S04]  /*d360*/  LEA R26, P2, R24, UR16, 0x1 ;  /* 0x00000010181a7c11 */ /* 0x000fc8000f8408ff */
[----:B------:R-:W-:-:S05]  /*d370*/  LEA.HI.X R27, R24, UR17, R27, 0x1, P2 ;  /* 0x00000011181b7c11 */ /* 0x000fca00090f0c1b */
[----:B------:R1:W-:Y:S04]  /*d380*/  STG.E desc[UR22][R26.64], R15 ;  /* 0x0000000f1a007986 */ /* 0x0003e8000c101916 */
.L_x_271:
[----:B------:R-:W-:Y:S05]  /*d390*/  BSYNC B0 ;  /* 0x0000000000007941 */ /* 0x000fea0003800000 */
.L_x_270:
[----:B------:R-:W-:Y:S02]  /*d3a0*/  SHF.L.U32 R41, R41, 0x10, RZ ;  /* 0x0000001029297819 */ /* 0x000fe400000006ff */
[----:B------:R-:W-:Y:S02]  /*d3b0*/  SHF.L.U32 R88, R88, 0x10, RZ ;  /* 0x0000001058587819 */ /* 0x000fe400000006ff */
[----:B------:R-:W-:Y:S01]  /*d3c0*/  IADD3 R44, R2, 0xb0, RZ ;  /* 0x000000b0022c7810 */ /* 0x000fe20007ffe0ff */
[----:B01----:R-:W-:Y:S01]  /*d3d0*/  FADD.FTZ R15, R41, -UR26 ;  /* 0x8000001a290f7e21 */ /* 0x003fe20008010000 */
        /* <DEDUP_REMOVED lines=8> */
[----:B------:R-:W-:Y:S01]  /*d460*/  SHF.L.U32 R42, R42, 0x10, RZ ;  /* 0x000000102a2a7819 */ /* 0x000fe200000006ff */
[----:B------:R-:W-:Y:S08]  /*d470*/  @!P5 BRA `(.L_x_272) ;  /* 0x000000000048d947 */ /* 0x000ff00003800000 */
        /* <DEDUP_REMOVED lines=18> */
.L_x_272:
[----:B------:R-:W-:Y:S04]  /*d5a0*/  BSSY B0, `(.L_x_273) ;  /* 0x0000016000007945 */ /* 0x000fe80003800000 */
[----:B------:R-:W-:Y:S05]  /*d5b0*/  @P3 BRA `(.L_x_274) ;  /* 0x0000000000503947 */ /* 0x000fea0003800000 */
[----:B------:R-:W-:Y:S01]  /*d5c0*/  MOV R26, UR5 ;  /* 0x00000005001a7c02 */ /* 0x000fe20008000f00 */
[----:B------:R-:W-:Y:S01]  /*d5d0*/  ULDC.64 UR16, c[0x0][0x288] ;  /* 0x0000a20000107ab9 */ /* 0x000fe20000000a00 */
[----:B------:R-:W-:-:S03]  /*d5e0*/  MOV R25, R19 ;  /* 0x0000001300197202 */ /* 0x000fc60000000f00 */
[----:B------:R-:W-:Y:S01]  /*d5f0*/  FFMA.FTZ R26, R15, R26, UR14 ;  /* 0x0000000e0f1a7e23 */ /* 0x000fe2000801001a */
[----:B------:R-:W-:-:S03]  /*d600*/  MOV R15, UR5 ;  /* 0x00000005000f7c02 */ /* 0x000fc60008000f00 */
[----:B------:R-:W-:Y:S01]  /*d610*/  FFMA.FTZ R61, R61, R20, -R26 ;  /* 0x000000143d3d7223 */ /* 0x000fe2000001081a */
[----:B------:R-:W-:Y:S02]  /*d620*/  IMAD R26, R33, UR16, RZ ;  /* 0x00000010211a7c24 */ /* 0x000fe4000f8e02ff */
[----:B------:R-:W-:Y:S01]  /*d630*/  FFMA.FTZ R15, R24, R15, UR14 ;  /* 0x0000000e180f7e23 */ /* 0x000fe2000801000f */
[----:B------:R-:W-:Y:S01]  /*d640*/  MOV R24, R16 ;  /* 0x0000001000187202 */ /* 0x000fe20000000f00 */
[C---:B------:R-:W-:Y:S02]  /*d650*/  IMAD R27, R31.reuse, UR17, R26 ;  /* 0x000000111f1b7c24 */ /* 0x040fe4000f8e021a */
[----:B------:R-:W-:Y:S02]  /*d660*/  FFMA.FTZ R15, R86, R21, -R15 ;  /* 0x00000015560f7223 */ /* 0x000fe4000001080f */
[----:B------:R-:W-:Y:S01]  /*d670*/  IMAD.WIDE.U32 R24, R31, UR16, R24 ;  /* 0x000000101f187c25 */ /* 0x000fe2000f8e0018 */
[----:B------:R-:W-:-:S03]  /*d680*/  ULDC.64 UR16, c[0x0][0x210] ;  /* 0x0000840000107ab9 */ /* 0x000fc60000000a00 */
[----:B------:R-:W-:Y:S01]  /*d690*/  FMUL.FTZ R15, R15, UR27 ;  /* 0x0000001b0f0f7c20 */ /* 0x000fe20008410000 */
[----:B------:R-:W-:Y:S02]  /*d6a0*/  IADD3 R27, R25, R27, RZ ;  /* 0x0000001b191b7210 */ /* 0x000fe40007ffe0ff */
[----:B------:R-:W-:-:S04]  /*d6b0*/  LEA R26, P2, R24, UR16, 0x1 ;  /* 0x00000010181a7c11 */ /* 0x000fc8000f8408ff */
[----:B------:R-:W-:Y:S01]  /*d6c0*/  LEA.HI.X R27, R24, UR17, R27, 0x1, P2 ;  /* 0x00000011181b7c11 */ /* 0x000fe200090f0c1b */
[----:B------:R-:W-:-:S05]  /*d6d0*/  FMUL.FTZ R24, R61, UR27 ;  /* 0x0000001b3d187c20 */ /* 0x000fca0008410000 */
[----:B------:R-:W-:-:S05]  /*d6e0*/  F2FP.BF16.F32.PACK_AB R15, R15, R24 ;  /* 0x000000180f0f723e */ /* 0x000fca00000010ff */
[----:B------:R0:W-:Y:S02]  /*d6f0*/  STG.E desc[UR22][R26.64], R15 ;  /* 0x0000000f1a007986 */ /* 0x0001e4000c101916 */
.L_x_274:
[----:B------:R-:W-:Y:S05]  /*d700*/  BSYNC B0 ;  /* 0x0000000000007941 */ /* 0x000fea0003800000 */
.L_x_273:
[----:B------:R-:W-:Y:S01]  /*d710*/  SHF.L.U32 R90, R90, 0x10, RZ ;  /* 0x000000105a5a7819 */ /* 0x000fe200000006ff */
[----:B0-----:R-:W-:Y:S01]  /*d720*/  FADD.FTZ R27, R42, -UR26 ;  /* 0x8000001a2a1b7e21 */ /* 0x001fe20008010000 */
[----:B------:R-:W-:Y:S02]  /*d730*/  IADD3 R43, R2, 0xc0, RZ ;  /* 0x000000c0022b7810 */ /* 0x000fe40007ffe0ff */
[----:B------:R-:W-:Y:S01]  /*d740*/  ISETP.GT.U32.OR P0, PT, R0, 0x27f, P0 ;  /* 0x0000027f0000780c */ /* 0x000fe20000704470 */
[----:B------:R-:W-:Y:S01]  /*d750*/  FADD.FTZ R24, R90, -UR26 ;  /* 0x8000001a5a187e21 */ /* 0x000fe20008010000 */
[----:B------:R-:W-:Y:S01]  /*d760*/  ISETP.GE.U32.AND P2, PT, R43, UR6, PT ;  /* 0x000000062b007c0c */ /* 0x000fe2000bf46070 */
[----:B------:R-:W-:Y:S01]  /*d770*/  FMUL.FTZ R27, R27, UR27 ;  /* 0x0000001b1b1b7c20 */ /* 0x000fe20008410000 */
[----:B------:R-:W-:Y:S01]  /*d780*/  SHF.L.U32 R25, R60, 0x10, RZ ;  /* 0x000000103c197819 */ /* 0x000fe200000006ff */
[----:B------:R-:W-:Y:S01]  /*d790*/  FMUL.FTZ R24, R24, UR27 ;  /* 0x0000001b18187c20 */ /* 0x000fe20008410000 */
[----:B------:R-:W-:-:S02]  /*d7a0*/  SHF.L.U32 R26, R89, 0x10, RZ ;  /* 0x00000010591a7819 */ /* 0x000fc400000006ff */
[----:B------:R-:W-:Y:S01]  /*d7b0*/  SHF.R.S32.HI R15, RZ, 0x1f, R43 ;  /* 0x0000001fff0f7819 */ /* 0x000fe2000001142b */
        /* <DEDUP_REMOVED lines=19> */
.L_x_275:
[----:B------:R-:W-:Y:S04]  /*d8f0*/  BSSY B0, `(.L_x_276) ;  /* 0x0000016000007945 */ /* 0x000fe80003800000 */
[----:B------:R-:W-:Y:S05]  /*d900*/  @P0 BRA `(.L_x_277) ;  /* 0x0000000000500947 */ /* 0x000fea0003800000 */
[----:B------:R-:W-:Y:S01]  /*d910*/  MOV R28, UR5 ;  /* 0x00000005001c7c02 */ /* 0x000fe20008000f00 */
[----:B------:R-:W-:Y:S01]  /*d920*/  ULDC.64 UR16, c[0x0][0x288] ;  /* 0x0000a20000107ab9 */ /* 0x000fe20000000a00 */
[----:B------:R-:W-:-:S03]  /*d930*/  MOV R29, UR5 ;  /* 0x00000005001d7c02 */ /* 0x000fc60008000f00 */
[----:B------:R-:W-:Y:S02]  /*d940*/  FFMA.FTZ R28, R27, R28, UR14 ;  /* 0x0000000e1b1c7e23 */ /* 0x000fe4000801001c */
[----:B------:R-:W-:Y:S01]  /*d950*/  FFMA.FTZ R27, R24, R29, UR14 ;  /* 0x0000000e181b7e23 */ /* 0x000fe2000801001d */
[----:B------:R-:W-:Y:S01]  /*d960*/  MOV R24, R16 ;  /* 0x0000001000187202 */ /* 0x000fe20000000f00 */
[----:B------:R-:W-:Y:S01]  /*d970*/  FFMA.FTZ R28, R25, R20, -R28 ;  /* 0x00000014191c7223 */ /* 0x000fe2000001081c */
[----:B------:R-:W-:Y:S01]  /*d980*/  MOV R25, R19 ;  /* 0x0000001300197202 */ /* 0x000fe20000000f00 */
[----:B------:R-:W-:Y:S02]  /*d990*/  IMAD R29, R44, UR16, RZ ;  /* 0x000000102c1d7c24 */ /* 0x000fe4000f8e02ff */
[----:B------:R-:W-:Y:S01]  /*d9a0*/  FFMA.FTZ R27, R26, R21, -R27 ;  /* 0x000000151a1b7223 */ /* 0x000fe2000001081b */
        /* <DEDUP_REMOVED lines=10> */
.L_x_277:
[----:B------:R-:W-:Y:S05]  /*da50*/  BSYNC B0 ;  /* 0x0000000000007941 */ /* 0x000fea0003800000 */
.L_x_276:
[----:B0-----:R-:W2:Y:S01]  /*da60*/  LDL.LU R25, [R1+0x48] ;  /* 0x0000480001197983 */ /* 0x001ea20000300800 */
[C---:B------:R-:W-:Y:S02]  /*da70*/  PRMT R24, R39.reuse, 0x7632, R24 ;  /* 0x0000763227187816 */ /* 0x040fe40000000018 */
[----:B------:R-:W-:Y:S02]  /*da80*/  SHF.L.U32 R39, R39, 0x10, RZ ;  /* 0x0000001027277819 */ /* 0x000fe400000006ff */
[----:B------:R-:W-:Y:S02]  /*da90*/  SHF.L.U32 R24, R24, 0x10, RZ ;  /* 0x0000001018187819 */ /* 0x000fe400000006ff */
[----:B------:R-:W-:Y:S01]  /*daa0*/  IADD3 R29, R2, 0xd0, RZ ;  /* 0x000000d0021d7810 */ /* 0x000fe20007ffe0ff */
[----:B------:R-:W-:Y:S01]  /*dab0*/  FADD.FTZ R27, R39, -UR26 ;  /* 0x8000001a271b7e21 */ /* 0x000fe20008010000 */
[----:B------:R-:W-:Y:S01]  /*dac0*/  ISETP.GE.AND.EX P2, PT, R15, UR7, PT, P2 ;  /* 0x000000070f007c0c */ /* 0x000fe2000bf46320 */
[----:B------:R-:W-:Y:S01]  /*dad0*/  FADD.FTZ R24, R24, -UR26 ;  /* 0x8000001a18187e21 */ /* 0x000fe20008010000 */
[----:B------:R-:W-:Y:S01]  /*dae0*/  ISETP.GE.U32.AND P0, PT, R29, UR6, PT ;  /* 0x000000061d007c0c */ /* 0x000fe2000bf06070 */
[----:B------:R-:W-:Y:S01]  /*daf0*/  FMUL.FTZ R27, R27, UR27 ;  /* 0x0000001b1b1b7c20 */ /* 0x000fe20008410000 */
[----:B------:R-:W-:Y:S01]  /*db00*/  ISETP.GT.U32.OR P2, PT, R0, 0x27f, P2 ;  /* 0x0000027f0000780c */ /* 0x000fe20001744470 */
[----:B------:R-:W-:Y:S01]  /*db10*/  FMUL.FTZ R24, R24, UR27 ;  /* 0x0000001b18187c20 */ /* 0x000fe20008410000 */
[----:B------:R-:W-:-:S02]  /*db20*/  SHF.R.S32.HI R28, RZ, 0x1f, R29 ;  /* 0x0000001fff1c7819 */ /* 0x000fc4000001141d */
[C---:B--2---:R-:W-:Y:S02]  /*db30*/  PRMT R26, R25.reuse, 0x7632, R26 ;  /* 0x00007632191a7816 */ /* 0x044fe4000000001a */
        /* <DEDUP_REMOVED lines=21> */
.L_x_278:
        /* <DEDUP_REMOVED lines=22> */
.L_x_280:
[----:B------:R-:W-:Y:S05]  /*ddf0*/  BSYNC B0 ;  /* 0x0000000000007941 */ /* 0x000fea0003800000 */
.L_x_279:
[----:B------:R-:W2:Y:S01]  /*de00*/  LDL.LU R25, [R1+0x44] ;  /* 0x0000440001197983 */ /* 0x000ea20000300800 */
[C---:B------:R-:W-:Y:S02]  /*de10*/  PRMT R24, R40.reuse, 0x7632, R24 ;  /* 0x0000763228187816 */ /* 0x040fe40000000018 */
[----:B------:R-:W-:Y:S02]  /*de20*/  SHF.L.U32 R40, R40, 0x10, RZ ;  /* 0x0000001028287819 */ /* 0x000fe400000006ff */
[----:B------:R-:W-:Y:S02]  /*de30*/  SHF.L.U32 R24, R24, 0x10, RZ ;  /* 0x0000001018187819 */ /* 0x000fe400000006ff */
[----:B0-----:R-:W-:Y:S02]  /*de40*/  IADD3 R15, R2, 0xe0, RZ ;  /* 0x000000e0020f7810 */ /* 0x001fe40007ffe0ff */
[----:B------:R-:W-:Y:S01]  /*de50*/  ISETP.GE.AND.EX P0, PT, R28, UR7, PT, P0 ;  /* 0x000000071c007c0c */ /* 0x000fe2000bf06300 */
[----:B------:R-:W-:Y:S01]  /*de60*/  FADD.FTZ R24, R24, -UR26 ;  /* 0x8000001a18187e21 */ /* 0x000fe20008010000 */
[----:B------:R-:W-:-:S02]  /*de70*/  ISETP.GE.U32.AND P2, PT, R15, UR6, PT ;  /* 0x000000060f007c0c */ /* 0x000fc4000bf46070 */
[----:B------:R-:W-:Y:S01]  /*de80*/  ISETP.GT.U32.OR P0, PT, R0, 0x27f, P0 ;  /* 0x0000027f0000780c */ /* 0x000fe20000704470 */
[----:B------:R-:W-:Y:S01]  /*de90*/  FMUL.FTZ R24, R24, UR27 ;  /* 0x0000001b18187c20 */ /* 0x000fe20008410000 */
[----:B------:R-:W-:Y:S02]  /*dea0*/  SHF.R.S32.HI R30, RZ, 0x1f, R15 ;  /* 0x0000001fff1e7819 */ /* 0x000fe4000001140f */
[C---:B--2---:R-:W-:Y:S02]  /*deb0*/  PRMT R26, R25.reuse, 0x7632, R26 ;  /* 0x00007632191a7816 */ /* 0x044fe4000000001a */
[----:B------:R-:W-:Y:S01]  /*dec0*/  SHF.L.U32 R31, R25, 0x10, RZ ;  /* 0x00000010191f7819 */ /* 0x000fe200000006ff */
[----:B------:R-:W-:Y:S01]  /*ded0*/  FADD.FTZ R25, R40, -UR26 ;  /* 0x8000001a28197e21 */ /* 0x000fe20008010000 */
[----:B------:R-:W-:-:S03]  /*dee0*/  SHF.L.U32 R26, R26, 0x10, RZ ;  /* 0x000000101a1a7819 */ /* 0x000fc600000006ff */
        /* <DEDUP_REMOVED lines=20> */
.L_x_281:
[----:B------:R-:W-:Y:S04]  /*e030*/  BSSY B0, `(.L_x_282) ;  /* 0x0000016000007945 */ /* 0x000fe80003800000 */
[----:B------:R-:W-:Y:S05]  /*e040*/  @P0 BRA `(.L_x_283) ;  /* 0x0000000000500947 */ /* 0x000fea0003800000 */
[----:B------:R-:W-:Y:S01]  /*e050*/  MOV R32, UR5 ;  /* 0x0000000500207c02 */ /* 0x000fe20008000f00 */
[----:B------:R-:W-:Y:S01]  /*e060*/  ULDC.64 UR16, c[0x0][0x288] ;  /* 0x0000a20000107ab9 */ /* 0x000fe20000000a00 */
[----:B------:R-:W-:Y:S01]  /*e070*/  MOV R27, UR5 ;  /* 0x00000005001b7c02 */ /* 0x000fe20008000f00 */
[----:B------:R-:W-:Y:S02]  /*e080*/  IMAD R28, R28, UR16, RZ ;  /* 0x000000101c1c7c24 */ /* 0x000fe4000f8e02ff */
[----:B------:R-:W-:Y:S01]  /*e090*/  FFMA.FTZ R32, R25, R32, UR14 ;  /* 0x0000000e19207e23 */ /* 0x000fe20008010020 */
[----:B------:R-:W-:Y:S01]  /*e0a0*/  MOV R25, R19 ;  /* 0x0000001300197202 */ /* 0x000fe20000000f00 */
[----:B------:R-:W-:Y:S01]  /*e0b0*/  FFMA.FTZ R27, R24, R27, UR14 ;  /* 0x0000000e181b7e23 */ /* 0x000fe2000801001b */
[----:B------:R-:W-:Y:S01]  /*e0c0*/  MOV R24, R16 ;  /* 0x0000001000187202 */ /* 0x000fe20000000f00 */
[----:B------:R-:W-:Y:S01]  /*e0d0*/  FFMA.FTZ R32, R31, R20, -R32 ;  /* 0x000000141f207223 */ /* 0x000fe20000010820 */
[----:B------:R-:W-:-:S02]  /*e0e0*/  IMAD R31, R29, UR17, R28 ;  /* 0x000000111d1f7c24 */ /* 0x000fc4000f8e021c */
[----:B------:R-:W-:Y:S01]  /*e0f0*/  FFMA.FTZ R27, R26, R21, -R27 ;  /* 0x000000151a1b7223 */ /* 0x000fe2000001081b */
[----:B------:R-:W-:Y:S01]  /*e100*/  IMAD.WIDE.U32 R24, R29, UR16, R24 ;  /* 0x000000101d187c25 */ /* 0x000fe2000f8e0018 */
[----:B------:R-:W-:-:S03]  /*e110*/  ULDC.64 UR16, c[0x0][0x210] ;  /* 0x0000840000107ab9 */ /* 0x000fc60000000a00 */
[----:B------:R-:W-:Y:S01]  /*e120*/  FMUL.FTZ R29, R32, UR27 ;  /* 0x0000001b201d7c20 */ /* 0x000fe20008410000 */
[----:B------:R-:W-:Y:S01]  /*e130*/  FMUL.FTZ R28, R27, UR27 ;  /* 0x0000001b1b1c7c20 */ /* 0x000fe20008410000 */
[----:B------:R-:W-:Y:S02]  /*e140*/  LEA R26, P0, R24, UR16, 0x1 ;  /* 0x00000010181a7c11 */ /* 0x000fe4000f8008ff */
[----:B------:R-:W-:Y:S02]  /*e150*/  IADD3 R31, R25, R31, RZ ;  /* 0x0000001f191f7210 */ /* 0x000fe40007ffe0ff */
[----:B------:R-:W-:Y:S02]  /*e160*/  F2FP.BF16.F32.PACK_AB R25, R28, R29 ;  /* 0x0000001d1c19723e */ /* 0x000fe400000010ff */
[----:B------:R-:W-:-:S05]  /*e170*/  LEA.HI.X R27, R24, UR17, R31, 0x1, P0 ;  /* 0x00000011181b7c11 */ /* 0x000fca00080f0c1f */
[----:B------:R0:W-:Y:S02]  /*e180*/  STG.E desc[UR22][R26.64], R25 ;  /* 0x000000191a007986 */ /* 0x0001e4000c101916 */
.L_x_283:
[----:B------:R-:W-:Y:S05]  /*e190*/  BSYNC B0 ;  /* 0x0000000000007941 */ /* 0x000fea0003800000 */
.L_x_282:
[----:B0-----:R-:W2:Y:S01]  /*e1a0*/  LDL.LU R25, [R1+0x40] ;  /* 0x0000400001197983 */ /* 0x001ea20000300800 */
[C---:B------:R-:W-:Y:S02]  /*e1b0*/  PRMT R24, R37.reuse, 0x7632, R24 ;  /* 0x0000763225187816 */ /* 0x040fe40000000018 */
[----:B------:R-:W-:Y:S02]  /*e1c0*/  SHF.L.U32 R37, R37, 0x10, RZ ;  /* 0x0000001025257819 */ /* 0x000fe400000006ff */
[----:B------:R-:W-:Y:S02]  /*e1d0*/  SHF.L.U32 R24, R24, 0x10, RZ ;  /* 0x0000001018187819 */ /* 0x000fe400000006ff */
[----:B------:R-:W-:Y:S02]  /*e1e0*/  IADD3 R29, R2, 0xf0, RZ ;  /* 0x000000f0021d7810 */ /* 0x000fe40007ffe0ff */
        /* <DEDUP_REMOVED lines=30> */
.L_x_284:
        /* <DEDUP_REMOVED lines=17> */
[C---:B------:R-:W-:Y:S02]  /*e4e0*/  LEA R26, P2, R24.reuse, UR16, 0x1 ;  /* 0x00000010181a7c11 */ /* 0x040fe4000f8408ff */
[----:B------:R-:W-:Y:S02]  /*e4f0*/  IADD3 R31, R25, R31, RZ ;  /* 0x0000001f191f7210 */ /* 0x000fe40007ffe0ff */
[----:B------:R-:W-:Y:S02]  /*e500*/  F2FP.BF16.F32.PACK_AB R15, R15, R32 ;  /* 0x000000200f0f723e */ /* 0x000fe400000010ff */
[----:B------:R-:W-:-:S05]  /*e510*/  LEA.HI.X R27, R24, UR17, R31, 0x1, P2 ;  /* 0x00000011181b7c11 */ /* 0x000fca00090f0c1f */
[----:B------:R0:W-:Y:S02]  /*e520*/  STG.E desc[UR22][R26.64], R15 ;  /* 0x0000000f1a007986 */ /* 0x0001e4000c101916 */
.L_x_286:
[----:B------:R-:W-:Y:S05]  /*e530*/  BSYNC B0 ;  /* 0x0000000000007941 */ /* 0x000fea0003800000 */
.L_x_285:
        /* <DEDUP_REMOVED lines=35> */
.L_x_287:
        /* <DEDUP_REMOVED lines=22> */
.L_x_289:
[----:B------:R-:W-:Y:S05]  /*e8d0*/  BSYNC B0 ;  /* 0x0000000000007941 */ /* 0x000fea0003800000 */
.L_x_288:
        /* <DEDUP_REMOVED lines=12> */
[----:B--2---:R-:W-:-:S02]  /*e9a0*/  PRMT R28, R25, 0x7632, R28 ;  /* 0x00007632191c7816 */ /* 0x004fc4000000001c */
[----:B------:R-:W-:Y:S02]  /*e9b0*/  SHF.L.U32 R25, R25, 0x10, RZ ;  /* 0x0000001019197819 */ /* 0x000fe400000006ff */
[----:B------:R-:W-:Y:S02]  /*e9c0*/  SHF.L.U32 R26, R28, 0x10, RZ ;  /* 0x000000101c1a7819 */ /* 0x000fe400000006ff */
        /* <DEDUP_REMOVED lines=20> */
.L_x_290:
[----:B------:R-:W-:Y:S04]  /*eb10*/  BSSY B0, `(.L_x_291) ;  /* 0x0000016000007945 */ /* 0x000fe80003800000 */
[----:B------:R-:W-:Y:S05]  /*eb20*/  @P2 BRA `(.L_x_292) ;  /* 0x0000000000502947 */ /* 0x000fea0003800000 */
[----:B------:R-:W-:Y:S01]  /*eb30*/  MOV R32, UR5 ;  /* 0x0000000500207c02 */ /* 0x000fe20008000f00 */
[----:B------:R-:W-:Y:S01]  /*eb40*/  ULDC.64 UR16, c[0x0][0x288] ;  /* 0x0000a20000107ab9 */ /* 0x000fe20000000a00 */
[----:B------:R-:W-:Y:S01]  /*eb50*/  MOV R29, UR5 ;  /* 0x00000005001d7c02 */ /* 0x000fe20008000f00 */
[----:B------:R-:W-:Y:S02]  /*eb60*/  IMAD R30, R30, UR16, RZ ;  /* 0x000000101e1e7c24 */ /* 0x000fe4000f8e02ff */
[----:B------:R-:W-:Y:S02]  /*eb70*/  FFMA.FTZ R32, R27, R32, UR14 ;  /* 0x0000000e1b207e23 */ /* 0x000fe40008010020 */
[----:B------:R-:W-:Y:S01]  /*eb80*/  FFMA.FTZ R27, R24, R29, UR14 ;  /* 0x0000000e181b7e23 */ /* 0x000fe2000801001d */
[----:B------:R-:W-:Y:S01]  /*eb90*/  MOV R24, R16 ;  /* 0x0000001000187202 */ /* 0x000fe20000000f00 */
[----:B------:R-:W-:Y:S01]  /*eba0*/  FFMA.FTZ R32, R25, R20, -R32 ;  /* 0x0000001419207223 */ /* 0x000fe20000010820 */
[----:B------:R-:W-:Y:S01]  /*ebb0*/  MOV R25, R19 ;  /* 0x0000001300197202 */ /* 0x000fe20000000f00 */
[----:B------:R-:W-:Y:S01]  /*ebc0*/  FFMA.FTZ R27, R26, R21, -R27 ;  /* 0x000000151a1b7223 */ /* 0x000fe2000001081b */
[----:B------:R-:W-:-:S02]  /*ebd0*/  IMAD R29, R15, UR17, R30 ;  /* 0x000000110f1d7c24 */ /* 0x000fc4000f8e021e */
[----:B------:R-:W-:Y:S01]  /*ebe0*/  FMUL.FTZ R32, R32, UR27 ;  /* 0x0000001b20207c20 */ /* 0x000fe20008410000 */
[----:B------:R-:W-:Y:S01]  /*ebf0*/  IMAD.WIDE.U32 R24, R15, UR16, R24 ;  /* 0x000000100f187c25 */ /* 0x000fe2000f8e0018 */
[----:B------:R-:W-:-:S03]  /*ec00*/  ULDC.64 UR16, c[0x0][0x210] ;  /* 0x0000840000107ab9 */ /* 0x000fc60000000a00 */
[----:B------:R-:W-:Y:S01]  /*ec10*/  FMUL.FTZ R15, R27, UR27 ;  /* 0x0000001b1b0f7c20 */ /* 0x000fe20008410000 */
[C---:B------:R-:W-:Y:S02]  /*ec20*/  LEA R26, P2, R24.reuse, UR16, 0x1 ;  /* 0x00000010181a7c11 */ /* 0x040fe4000f8408ff */
[----:B------:R-:W-:Y:S02]  /*ec30*/  IADD3 R29, R25, R29, RZ ;  /* 0x0000001d191d7210 */ /* 0x000fe40007ffe0ff */
[----:B------:R-:W-:Y:S02]  /*ec40*/  F2FP.BF16.F32.PACK_AB R15, R15, R32 ;  /* 0x000000200f0f723e */ /* 0x000fe400000010ff */
[----:B------:R-:W-:-:S05]  /*ec50*/  LEA.HI.X R27, R24, UR17, R29, 0x1, P2 ;  /* 0x00000011181b7c11 */ /* 0x000fca00090f0c1d */
[----:B------:R0:W-:Y:S02]  /*ec60*/  STG.E desc[UR22][R26.64], R15 ;  /* 0x0000000f1a007986 */ /* 0x0001e4000c101916 */
.L_x_292:
[----:B------:R-:W-:Y:S05]  /*ec70*/  BSYNC B0 ;  /* 0x0000000000007941 */ /* 0x000fea0003800000 */
.L_x_291:
[----:B------:R-:W2:Y:S01]  /*ec80*/  LDL.LU R25, [R1+0x34] ;  /* 0x0000340001197983 */ /* 0x000ea20000300800 */
[C---:B------:R-:W-:Y:S02]  /*ec90*/  PRMT R24, R36.reuse, 0x7632, R24 ;  /* 0x0000763224187816 */ /* 0x040fe40000000018 */
[----:B------:R-:W-:Y:S02]  /*eca0*/  SHF.L.U32 R36, R36, 0x10, RZ ;  /* 0x0000001024247819 */ /* 0x000fe400000006ff */
[----:B------:R-:W-:Y:S02]  /*ecb0*/  SHF.L.U32 R24, R24, 0x10, RZ ;  /* 0x0000001018187819 */ /* 0x000fe400000006ff */
[----:B0-----:R-:W-:Y:S01]  /*ecc0*/  IADD3 R15, R2, 0x120, RZ ;  /* 0x00000120020f7810 */ /* 0x001fe20007ffe0ff */
        /* <DEDUP_REMOVED lines=30> */
.L_x_293:
        /* <DEDUP_REMOVED lines=8> */
[----:B------:R-:W-:Y:S02]  /*ef30*/  IMAD R33, R11, UR17, R28 ;  /* 0x000000110b217c24 */ /* 0x000fe4000f8e021c */
[----:B------:R-:W-:Y:S01]  /*ef40*/  FFMA.FTZ R27, R25, R20, -R24 ;  /* 0x00000014191b7223 */ /* 0x000fe20000010818 */
[----:B------:R-:W-:Y:S01]  /*ef50*/  MOV R24, R16 ;  /* 0x0000001000187202 */ /* 0x000fe20000000f00 */
[----:B------:R-:W-:Y:S01]  /*ef60*/  FFMA.FTZ R31, R26, R21, -R31 ;  /* 0x000000151a1f7223 */ /* 0x000fe2000001081f */
[----:B------:R-:W-:Y:S01]  /*ef70*/  MOV R25, R19 ;  /* 0x0000001300197202 */ /* 0x000fe20000000f00 */
[----:B------:R-:W-:-:S02]  /*ef80*/  FMUL.FTZ R28, R27, UR27 ;  /* 0x0000001b1b1c7c20 */ /* 0x000fc40008410000 */
        /* <DEDUP_REMOVED lines=8> */
.L_x_295:
[----:B------:R-:W-:Y:S05]  /*f010*/  BSYNC B0 ;  /* 0x0000000000007941 */ /* 0x000fea0003800000 */
.L_x_294:
[----:B0-----:R-:W2:Y:S01]  /*f020*/  LDL.LU R27, [R1+0x30] ;  /* 0x00003000011b7983 */ /* 0x001ea20000300800 */
[C---:B------:R-:W-:Y:S02]  /*f030*/  PRMT R25, R12.reuse, 0x7632, R25 ;  /* 0x000076320c197816 */ /* 0x040fe40000000019 */
[----:B------:R-:W-:Y:S02]  /*f040*/  SHF.L.U32 R24, R12, 0x10, RZ ;  /* 0x000000100c187819 */ /* 0x000fe400000006ff */
[----:B------:R-:W-:Y:S02]  /*f050*/  SHF.L.U32 R12, R25, 0x10, RZ ;  /* 0x00000010190c7819 */ /* 0x000fe400000006ff */
[----:B------:R-:W-:Y:S02]  /*f060*/  IADD3 R11, R2, 0x130, RZ ;  /* 0x00000130020b7810 */ /* 0x000fe40007ffe0ff */
[----:B------:R-:W-:Y:S02]  /*f070*/  ISETP.GE.AND.EX P2, PT, R29, UR7, PT, P2 ;  /* 0x000000071d007c0c */ /* 0x000fe4000bf46320 */
[----:B------:R-:W-:-:S02]  /*f080*/  ISETP.GE.U32.AND P0, PT, R11, UR6, PT ;  /* 0x000000060b007c0c */ /* 0x000fc4000bf06070 */
[----:B------:R-:W-:Y:S02]  /*f090*/  ISETP.GT.U32.OR P2, PT, R0, 0x27f, P2 ;  /* 0x0000027f0000780c */ /* 0x000fe40001744470 */
[C---:B--2---:R-:W-:Y:S02]  /*f0a0*/  PRMT R26, R27.reuse, 0x7632, R26 ;  /* 0x000076321b1a7816 */ /* 0x044fe4000000001a */
[----:B------:R-:W-:Y:S01]  /*f0b0*/  SHF.L.U32 R25, R27, 0x10, RZ ;  /* 0x000000101b197819 */ /* 0x000fe200000006ff */
[----:B------:R-:W-:Y:S01]  /*f0c0*/  FADD.FTZ R27, R24, -UR26 ;  /* 0x8000001a181b7e21 */ /* 0x000fe20008010000 */
[----:B------:R-:W-:Y:S01]  /*f0d0*/  FADD.FTZ R24, R12, -UR26 ;  /* 0x8000001a0c187e21 */ /* 0x000fe20008010000 */
[----:B------:R-:W-:Y:S02]  /*f0e0*/  SHF.L.U32 R26, R26, 0x10, RZ ;  /* 0x000000101a1a7819 */ /* 0x000fe400000006ff */
[----:B------:R-:W-:Y:S01]  /*f0f0*/  SHF.R.S32.HI R12, RZ, 0x1f, R11 ;  /* 0x0000001fff0c7819 */ /* 0x000fe2000001140b */
        /* <DEDUP_REMOVED lines=21> */
.L_x_296:
        /* <DEDUP_REMOVED lines=22> */
.L_x_298:
[----:B------:R-:W-:Y:S05]  /*f3b0*/  BSYNC B0 ;  /* 0x0000000000007941 */ /* 0x000fea0003800000 */
.L_x_297:
        /* <DEDUP_REMOVED lines=10> */
[C---:B--2---:R-:W-:Y:S02]  /*f460*/  PRMT R26, R27.reuse, 0x7632, R26 ;  /* 0x000076321b1a7816 */ /* 0x044fe4000000001a */
[----:B------:R-:W-:Y:S01]  /*f470*/  SHF.L.U32 R25, R27, 0x10, RZ ;  /* 0x000000101b197819 */ /* 0x000fe200000006ff */
[----:B------:R-:W-:Y:S01]  /*f480*/  FADD.FTZ R27, R24, -UR26 ;  /* 0x8000001a181b7e21 */ /* 0x000fe20008010000 */
[----:B------:R-:W-:Y:S02]  /*f490*/  SHF.L.U32 R24, R26, 0x10, RZ ;  /* 0x000000101a187819 */ /* 0x000fe400000006ff */
[----:B------:R-:W-:Y:S01]  /*f4a0*/  SHF.R.S32.HI R26, RZ, 0x1f, R15 ;  /* 0x0000001fff1a7819 */ /* 0x000fe2000001140f */
        /* <DEDUP_REMOVED lines=20> */
.L_x_299:
[----:B------:R-:W-:Y:S04]  /*f5f0*/  BSSY B0, `(.L_x_300) ;  /* 0x0000016000007945 */ /* 0x000fe80003800000 */
[----:B------:R-:W-:Y:S05]  /*f600*/  @P0 BRA `(.L_x_301) ;  /* 0x0000000000500947 */ /* 0x000fea0003800000 */
[----:B------:R-:W-:Y:S01]  /*f610*/  MOV R28, UR5 ;  /* 0x00000005001c7c02 */ /* 0x000fe20008000f00 */
[----:B------:R-:W-:Y:S01]  /*f620*/  ULDC.64 UR16, c[0x0][0x288] ;  /* 0x0000a20000107ab9 */ /* 0x000fe20000000a00 */
[----:B------:R-:W-:Y:S01]  /*f630*/  MOV R27, UR5 ;  /* 0x00000005001b7c02 */ /* 0x000fe20008000f00 */
[----:B------:R-:W-:Y:S01]  /*f640*/  IMAD R30, R12, UR16, RZ ;  /* 0x000000100c1e7c24 */ /* 0x000fe2000f8e02ff */
[----:B------:R-:W-:Y:S01]  /*f650*/  MOV R12, R16 ;  /* 0x00000010000c7202 */ /* 0x000fe20000000f00 */
[----:B------:R-:W-:Y:S01]  /*f660*/  FFMA.FTZ R28, R35, R28, UR14 ;  /* 0x0000000e231c7e23 */ /* 0x000fe2000801001c */
[----:B------:R-:W-:Y:S01]  /*f670*/  MOV R13, R19 ;  /* 0x00000013000d7202 */ /* 0x000fe20000000f00 */
[----:B------:R-:W-:Y:S02]  /*f680*/  FFMA.FTZ R27, R38, R27, UR14 ;  /* 0x0000000e261b7e23 */ /* 0x000fe4000801001b */
        /* <DEDUP_REMOVED lines=12> */
.L_x_301:
[----:B------:R-:W-:Y:S05]  /*f750*/  BSYNC B0 ;  /* 0x0000000000007941 */ /* 0x000fea0003800000 */
.L_x_300:
[----:B------:R-:W2:Y:S01]  /*f760*/  LDL.LU R13, [R1+0x28] ;  /* 0x00002800010d7983 */ /* 0x000ea20000300800 */
[C---:B0-----:R-:W-:Y:S02]  /*f770*/  PRMT R11, R10.reuse, 0x7632, R11 ;  /* 0x000076320a0b7816 */ /* 0x041fe4000000000b */
        /* <DEDUP_REMOVED lines=33> */
.L_x_302:
        /* <DEDUP_REMOVED lines=22> */
.L_x_304:
[----:B------:R-:W-:Y:S05]  /*faf0*/  BSYNC B0 ;  /* 0x0000000000007941 */ /* 0x000fea0003800000 */
.L_x_303:
        /* <DEDUP_REMOVED lines=12> */
[----:B------:R-:W-:Y:S02]  /*fbc0*/  SHF.R.S32.HI R3, RZ, 0x1f, R34 ;  /* 0x0000001fff037819 */ /* 0x000fe40000011422 */
        /* <DEDUP_REMOVED lines=22> */
.L_x_305:
        /* <DEDUP_REMOVED lines=22> */
.L_x_307:
[----:B------:R-:W-:Y:S05]  /*fe90*/  BSYNC B0 ;  /* 0x0000000000007941 */ /* 0x000fea0003800000 */
.L_x_306:
        /* <DEDUP_REMOVED lines=35> */
.L_x_308:
        /* <DEDUP_REMOVED lines=22> */
.L_x_310:
[----:B------:R-:W-:Y:S05]  /*10230*/  BSYNC B0 ;  /* 0x0000000000007941 */ /* 0x000fea0003800000 */
.L_x_309:
[----:B------:R-:W2:Y:S01]  /*10240*/  LDL.LU R11, [R1+0x1c] ;  /* 0x00001c00010b7983 */ /* 0x000ea20000300800 */
[C---:B0-----:R-:W-:Y:S02]  /*10250*/  PRMT R3, R5.reuse, 0x7632, R3 ;  /* 0x0000763205037816 */ /* 0x041fe40000000003 */
        /* <DEDUP_REMOVED lines=33> */
.L_x_311:
        /* <DEDUP_REMOVED lines=9> */
[----:B------:R-:W-:Y:S01]  /*10500*/  FFMA.FTZ R13, R30, R13, UR14 ;  /* 0x0000000e1e0d7e23 */ /* 0x000fe2000801000d */
[C---:B------:R-:W-:Y:S02]  /*10510*/  IMAD R15, R32.reuse, UR17, R15 ;  /* 0x00000011200f7c24 */ /* 0x040fe4000f8e020f */
[----:B------:R-:W-:Y:S01]  /*10520*/  FFMA.FTZ R12, R11, R20, -R12 ;  /* 0x000000140b0c7223 */ /* 0x000fe2000001080c */
[----:B------:R-:W-:-:S04]  /*10530*/  IMAD.WIDE.U32 R4, R32, UR16, R4 ;  /* 0x0000001020047c25 */ /* 0x000fc8000f8e0004 */
[----:B------:R-:W-:Y:S01]  /*10540*/  FFMA.FTZ R11, R10, R21, -R13 ;  /* 0x000000150a0b7223 */ /* 0x000fe2000001080d */
[----:B------:R-:W-:Y:S01]  /*10550*/  ULDC.64 UR16, c[0x0][0x210] ;  /* 0x0000840000107ab9 */ /* 0x000fe20000000a00 */
[----:B------:R-:W-:Y:S02]  /*10560*/  FMUL.FTZ R13, R12, UR27 ;  /* 0x0000001b0c0d7c20 */ /* 0x000fe40008410000 */
[----:B------:R-:W-:Y:S01]  /*10570*/  FMUL.FTZ R12, R11, UR27 ;  /* 0x0000001b0b0c7c20 */ /* 0x000fe20008410000 */
[----:B------:R-:W-:Y:S02]  /*10580*/  LEA R10, P0, R4, UR16, 0x1 ;  /* 0x00000010040a7c11 */ /* 0x000fe4000f8008ff */
[----:B------:R-:W-:Y:S02]  /*10590*/  IADD3 R15, R5, R15, RZ ;  /* 0x0000000f050f7210 */ /* 0x000fe40007ffe0ff */
[----:B------:R-:W-:Y:S02]  /*105a0*/  F2FP.BF16.F32.PACK_AB R5, R12, R13 ;  /* 0x0000000d0c05723e */ /* 0x000fe400000010ff */
[----:B------:R-:W-:-:S05]  /*105b0*/  LEA.HI.X R11, R4, UR17, R15, 0x1, P0 ;  /* 0x00000011040b7c11 */ /* 0x000fca00080f0c0f */
[----:B------:R0:W-:Y:S02]  /*105c0*/  STG.E desc[UR22][R10.64], R5 ;  /* 0x000000050a007986 */ /* 0x0001e4000c101916 */
.L_x_313:
[----:B------:R-:W-:Y:S05]  /*105d0*/  BSYNC B0 ;  /* 0x0000000000007941 */ /* 0x000fea0003800000 */
.L_x_312:
[----:B0-----:R-:W2:Y:S04]  /*105e0*/  LDL.LU R10, [R1+0x18] ;  /* 0x00001800010a7983 */ /* 0x001ea80000300800 */
[----:B------:R-:W3:Y:S01]  /*105f0*/  LDL.LU R5, [R1+0x14] ;  /* 0x0000140001057983 */ /* 0x000ee20000300800 */
[----:B------:R-:W-:Y:S02]  /*10600*/  IADD3 R32, R2, 0x190, RZ ;  /* 0x0000019002207810 */ /* 0x000fe40007ffe0ff */
[----:B------:R-:W-:Y:S02]  /*10610*/  ISETP.GE.AND.EX P2, PT, R3, UR7, PT, P2 ;  /* 0x0000000703007c0c */ /* 0x000fe4000bf46320 */
[----:B------:R-:W-:Y:S02]  /*10620*/  ISETP.GE.U32.AND P0, PT, R32, UR6, PT ;  /* 0x0000000620007c0c */ /* 0x000fe4000bf06070 */
[----:B------:R-:W-:-:S02]  /*10630*/  ISETP.GT.U32.OR P2, PT, R0, 0x27f, P2 ;  /* 0x0000027f0000780c */ /* 0x000fc40001744470 */
[----:B------:R-:W-:Y:S02]  /*10640*/  SHF.R.S32.HI R12, RZ, 0x1f, R32 ;  /* 0x0000001fff0c7819 */ /* 0x000fe40000011420 */
[C---:B--2---:R-:W-:Y:S02]  /*10650*/  PRMT R4, R10.reuse, 0x7632, R4 ;  /* 0x000076320a047816 */ /* 0x044fe40000000004 */
[----:B------:R-:W-:Y:S02]  /*10660*/  SHF.L.U32 R10, R10, 0x10, RZ ;  /* 0x000000100a0a7819 */ /* 0x000fe400000006ff */
[----:B------:R-:W-:Y:S02]  /*10670*/  SHF.L.U32 R4, R4, 0x10, RZ ;  /* 0x0000001004047819 */ /* 0x000fe400000006ff */
[C---:B---3--:R-:W-:Y:S01]  /*10680*/  PRMT R13, R5.reuse, 0x7632, R13 ;  /* 0x00007632050d7816 */ /* 0x048fe2000000000d */
        /* <DEDUP_REMOVED lines=25> */
.L_x_314:
        /* <DEDUP_REMOVED lines=22> */
.L_x_316:
[----:B------:R-:W-:Y:S05]  /*10980*/  BSYNC B0 ;  /* 0x0000000000007941 */ /* 0x000fea0003800000 */
.L_x_315:
[----:B------:R-:W2:Y:S01]  /*10990*/  LDL.LU R4, [R1] ;  /* 0x0000000001047983 */ /* 0x000ea20000300800 */
[C---:B0-----:R-:W-:Y:S02]  /*109a0*/  PRMT R3, R6.reuse, 0x7632, R3 ;  /* 0x0000763206037816 */ /* 0x041fe40000000003 */
[----:B------:R-:W-:Y:S02]  /*109b0*/  SHF.L.U32 R6, R6, 0x10, RZ ;  /* 0x0000001006067819 */ /* 0x000fe400000006ff */
[----:B------:R-:W-:Y:S02]  /*109c0*/  SHF.L.U32 R3, R3, 0x10, RZ ;  /* 0x0000001003037819 */ /* 0x000fe400000006ff */
[----:B------:R-:W-:Y:S01]  /*109d0*/  IADD3 R28, R2, 0x1a0, RZ ;  /* 0x000001a0021c7810 */ /* 0x000fe20007ffe0ff */
[----:B------:R-:W-:Y:S01]  /*109e0*/  FADD.FTZ R10, R6, -UR26 ;  /* 0x8000001a060a7e21 */ /* 0x000fe20008010000 */
[----:B------:R-:W-:Y:S02]  /*109f0*/  ISETP.GE.AND.EX P0, PT, R12, UR7, PT, P0 ;  /* 0x000000070c007c0c */ /* 0x000fe4000bf06300 */
[----:B------:R-:W-:Y:S01]  /*10a00*/  ISETP.GE.U32.AND P2, PT, R28, UR6, PT ;  /* 0x000000061c007c0c */ /* 0x000fe2000bf46070 */
[----:B------:R-:W-:Y:S01]  /*10a10*/  FMUL.FTZ R31, R10, UR27 ;  /* 0x0000001b0a1f7c20 */ /* 0x000fe20008410000 */
[----:B------:R-:W-:-:S02]  /*10a20*/  ISETP.GT.U32.OR P0, PT, R0, 0x27f, P0 ;  /* 0x0000027f0000780c */ /* 0x000fc40000704470 */
[C---:B--2---:R-:W-:Y:S02]  /*10a30*/  PRMT R11, R4.reuse, 0x7632, R11 ;  /* 0x00007632040b7816 */ /* 0x044fe4000000000b */
[----:B------:R-:W-:Y:S01]  /*10a40*/  SHF.L.U32 R5, R4, 0x10, RZ ;  /* 0x0000001004057819 */ /* 0x000fe200000006ff */
[----:B------:R-:W-:Y:S01]  /*10a50*/  FADD.FTZ R4, R3, -UR26 ;  /* 0x8000001a03047e21 */ /* 0x000fe20008010000 */
[----:B------:R-:W-:Y:S02]  /*10a60*/  SHF.R.S32.HI R3, RZ, 0x1f, R28 ;  /* 0x0000001fff037819 */ /* 0x000fe4000001141c */
        /* <DEDUP_REMOVED lines=21> */
.L_x_317:
        /* <DEDUP_REMOVED lines=16> */
[----:B------:R-:W-:Y:S02]  /*10cc0*/  ULDC.64 UR16, c[0x0][0x210] ;  /* 0x0000840000107ab9 */ /* 0x000fe40000000a00 */
[----:B------:R-:W-:Y:S02]  /*10cd0*/  LEA R10, P0, R4, UR16, 0x1 ;  /* 0x00000010040a7c11 */ /* 0x000fe4000f8008ff */
[----:B------:R-:W-:Y:S02]  /*10ce0*/  IADD3 R15, R5, R15, RZ ;  /* 0x0000000f050f7210 */ /* 0x000fe40007ffe0ff */
[----:B------:R-:W-:Y:S02]  /*10cf0*/  F2FP.BF16.F32.PACK_AB R5, R6, R13 ;  /* 0x0000000d0605723e */ /* 0x000fe400000010ff */
[----:B------:R-:W-:-:S05]  /*10d00*/  LEA.HI.X R11, R4, UR17, R15, 0x1, P0 ;  /* 0x00000011040b7c11 */ /* 0x000fca00080f0c0f */
[----:B------:R0:W-:Y:S02]  /*10d10*/  STG.E desc[UR22][R10.64], R5 ;  /* 0x000000050a007986 */ /* 0x0001e4000c101916 */
.L_x_319:
[----:B------:R-:W-:Y:S05]  /*10d20*/  BSYNC B0 ;  /* 0x0000000000007941 */ /* 0x000fea0003800000 */
.L_x_318:
[C---:B------:R-:W-:Y:S02]  /*10d30*/  PRMT R4, R64.reuse, 0x7632, R4 ;  /* 0x0000763240047816 */ /* 0x040fe40000000004 */
[----:B------:R-:W-:Y:S02]  /*10d40*/  SHF.L.U32 R64, R64, 0x10, RZ ;  /* 0x0000001040407819 */ /* 0x000fe400000006ff */
[----:B------:R-:W-:Y:S02]  /*10d50*/  SHF.L.U32 R4, R4, 0x10, RZ ;  /* 0x0000001004047819 */ /* 0x000fe400000006ff */
[----:B------:R-:W-:Y:S01]  /*10d60*/  IADD3 R29, R2, 0x1b0, RZ ;  /* 0x000001b0021d7810 */ /* 0x000fe20007ffe0ff */
[----:B------:R-:W-:Y:S01]  /*10d70*/  FADD.FTZ R64, R64, -UR26 ;  /* 0x8000001a40407e21 */ /* 0x000fe20008010000 */
[----:B------:R-:W-:Y:S01]  /*10d80*/  ISETP.GE.AND.EX P2, PT, R3, UR7, PT, P2 ;  /* 0x0000000703007c0c */ /* 0x000fe2000bf46320 */
[----:B------:R-:W-:Y:S01]  /*10d90*/  FADD.FTZ R4, R4, -UR26 ;  /* 0x8000001a04047e21 */ /* 0x000fe20008010000 */
[----:B0-----:R-:W-:Y:S01]  /*10da0*/  PRMT R10, R59, 0x7632, R10 ;  /* 0x000076323b0a7816 */ /* 0x001fe2000000000a */
[----:B------:R-:W-:Y:S01]  /*10db0*/  FMUL.FTZ R27, R64, UR27 ;  /* 0x0000001b401b7c20 */ /* 0x000fe20008410000 */
[----:B------:R-:W-:Y:S01]  /*10dc0*/  ISETP.GE.U32.AND P0, PT, R29, UR6, PT ;  /* 0x000000061d007c0c */ /* 0x000fe2000bf06070 */
[----:B------:R-:W-:Y:S01]  /*10dd0*/  FMUL.FTZ R26, R4, UR27 ;  /* 0x0000001b041a7c20 */ /* 0x000fe20008410000 */
[----:B------:R-:W-:-:S02]  /*10de0*/  ISETP.GT.U32.OR P2, PT, R0, 0x27f, P2 ;  /* 0x0000027f0000780c */ /* 0x000fc40001744470 */
[----:B------:R-:W-:Y:S02]  /*10df0*/  SHF.L.U32 R59, R59, 0x10, RZ ;  /* 0x000000103b3b7819 */ /* 0x000fe400000006ff */
[----:B------:R-:W-:Y:S02]  /*10e00*/  SHF.R.S32.HI R6, RZ, 0x1f, R29 ;  /* 0x0000001fff067819 */ /* 0x000fe4000001141d */
        /* <DEDUP_REMOVED lines=20> */
.L_x_320:
        /* <DEDUP_REMOVED lines=8> */
[----:B------:R-:W-:Y:S02]  /*10fd0*/  FFMA.FTZ R11, R26, R11, UR14 ;  /* 0x0000000e1a0b7e23 */ /* 0x000fe4000801000b */
        /* <DEDUP_REMOVED lines=13> */
.L_x_322:
[----:B------:R-:W-:Y:S05]  /*110b0*/  BSYNC B0 ;  /* 0x0000000000007941 */ /* 0x000fea0003800000 */
.L_x_321:
[C---:B0-----:R-:W-:Y:S02]  /*110c0*/  PRMT R3, R7.reuse, 0x7632, R3 ;  /* 0x0000763207037816 */ /* 0x041fe40000000003 */
[----:B------:R-:W-:Y:S02]  /*110d0*/  SHF.L.U32 R7, R7, 0x10, RZ ;  /* 0x0000001007077819 */ /* 0x000fe400000006ff */
[----:B------:R-:W-:Y:S02]  /*110e0*/  SHF.L.U32 R3, R3, 0x10, RZ ;  /* 0x0000001003037819 */ /* 0x000fe400000006ff */
[----:B------:R-:W-:Y:S01]  /*110f0*/  IADD3 R28, R2, 0x1c0, RZ ;  /* 0x000001c0021c7810 */ /* 0x000fe20007ffe0ff */
        /* <DEDUP_REMOVED lines=30> */
.L_x_323:
        /* <DEDUP_REMOVED lines=22> */
.L_x_325:
[----:B------:R-:W-:Y:S05]  /*11440*/  BSYNC B0 ;  /* 0x0000000000007941 */ /* 0x000fea0003800000 */
.L_x_324:
[C---:B------:R-:W-:Y:S02]  /*11450*/  PRMT R4, R57.reuse, 0x7632, R4 ;  /* 0x0000763239047816 */ /* 0x040fe40000000004 */
[----:B------:R-:W-:Y:S02]  /*11460*/  SHF.L.U32 R57, R57, 0x10, RZ ;  /* 0x0000001039397819 */ /* 0x000fe400000006ff */
[----:B------:R-:W-:Y:S02]  /*11470*/  SHF.L.U32 R4, R4, 0x10, RZ ;  /* 0x0000001004047819 */ /* 0x000fe400000006ff */
[----:B------:R-:W-:Y:S01]  /*11480*/  ISETP.GE.AND.EX P2, PT, R3, UR7, PT, P2 ;  /* 0x0000000703007c0c */ /* 0x000fe2000bf46320 */
[----:B------:R-:W-:Y:S01]  /*11490*/  FADD.FTZ R57, R57, -UR26 ;  /* 0x8000001a39397e21 */ /* 0x000fe20008010000 */
[----:B0-----:R-:W-:Y:S01]  /*114a0*/  PRMT R6, R56, 0x7632, R6 ;  /* 0x0000763238067816 */ /* 0x001fe20000000006 */
[----:B------:R-:W-:Y:S01]  /*114b0*/  FADD.FTZ R4, R4, -UR26 ;  /* 0x8000001a04047e21 */ /* 0x000fe20008010000 */
[----:B------:R-:W-:Y:S01]  /*114c0*/  SHF.L.U32 R5, R56, 0x10, RZ ;  /* 0x0000001038057819 */ /* 0x000fe200000006ff */
[----:B------:R-:W-:Y:S01]  /*114d0*/  FMUL.FTZ R57, R57, UR27 ;  /* 0x0000001b39397c20 */ /* 0x000fe20008410000 */
[----:B------:R-:W-:Y:S01]  /*114e0*/  ISETP.GT.U32.OR P2, PT, R0, 0x27f, P2 ;  /* 0x0000027f0000780c */ /* 0x000fe20001744470 */
[----:B------:R-:W-:Y:S01]  /*114f0*/  FMUL.FTZ R26, R4, UR27 ;  /* 0x0000001b041a7c20 */ /* 0x000fe20008410000 */
        /* <DEDUP_REMOVED lines=22> */
.L_x_326:
        /* <DEDUP_REMOVED lines=22> */
.L_x_328:
[----:B------:R-:W-:Y:S05]  /*117c0*/  BSYNC B0 ;  /* 0x0000000000007941 */ /* 0x000fea0003800000 */
.L_x_327:
[C---:B------:R-:W-:Y:S01]  /*117d0*/  IADD3 R31, R2.reuse, 0x1d0, RZ ;  /* 0x000001d0021f7810 */ /* 0x040fe20007ffe0ff */
[----:B------:R-:W-:Y:S01]  /*117e0*/  FADD.FTZ R25, R25, -UR26 ;  /* 0x8000001a19197e21 */ /* 0x000fe20008010000 */
[C---:B------:R-:W-:Y:S02]  /*117f0*/  IADD3 R30, R2.reuse, 0x1e0, RZ ;  /* 0x000001e0021e7810 */ /* 0x040fe40007ffe0ff */
[----:B------:R-:W-:Y:S01]  /*11800*/  SHF.L.U32 R5, R27, 0x10, RZ ;  /* 0x000000101b057819 */ /* 0x000fe200000006ff */
[----:B------:R-:W-:Y:S01]  /*11810*/  FMUL.FTZ R25, R25, UR27 ;  /* 0x0000001b19197c20 */ /* 0x000fe20008410000 */
[----:B------:R-:W-:Y:S02]  /*11820*/  IADD3 R29, R2, 0x1f0, RZ ;  /* 0x000001f0021d7810 */ /* 0x000fe40007ffe0ff */
[----:B------:R-:W-:Y:S01]  /*11830*/  SHF.R.S32.HI R28, RZ, 0x1f, R31 ;  /* 0x0000001fff1c7819 */ /* 0x000fe2000001141f */
[----:B------:R-:W-:Y:S01]  /*11840*/  FADD.FTZ R5, R5, -UR26 ;  /* 0x8000001a05057e21 */ /* 0x000fe20008010000 */
[----:B------:R-:W-:-:S02]  /*11850*/  ISETP.GE.U32.AND P0, PT, R31, UR6, PT ;  /* 0x000000061f007c0c */ /* 0x000fc4000bf06070 */
[----:B------:R-:W-:Y:S01]  /*11860*/  SHF.R.S32.HI R4, RZ, 0x1f, R30 ;  /* 0x0000001fff047819 */ /* 0x000fe2000001141e */
[----:B------:R-:W-:Y:S01]  /*11870*/  FMUL.FTZ R26, R5, UR27 ;  /* 0x0000001b051a7c20 */ /* 0x000fe20008410000 */
[----:B------:R-:W-:Y:S02]  /*11880*/  ISETP.GE.U32.AND P2, PT, R30, UR6, PT ;  /* 0x000000061e007c0c */ /* 0x000fe4000bf46070 */
[----:B0-----:R-:W-:Y:S02]  /*11890*/  SHF.R.S32.HI R3, RZ, 0x1f, R29 ;  /* 0x0000001fff037819 */ /* 0x001fe4000001141d */
[----:B------:R-:W-:Y:S02]  /*118a0*/  ISETP.GE.U32.AND P4, PT, R29, UR6, PT ;  /* 0x000000061d007c0c */ /* 0x000fe4000bf86070 */
[----:B------:R-:W-:Y:S02]  /*118b0*/  ISETP.GE.AND.EX P3, PT, R28, UR7, PT, P0 ;  /* 0x000000071c007c0c */ /* 0x000fe4000bf66300 */
[----:B------:R-:W-:-:S02]  /*118c0*/  PRMT R8, R55, 0x7632, R8 ;  /* 0x0000763237087816 */ /* 0x000fc40000000008 */
[----:B------:R-:W-:Y:S02]  /*118d0*/  ISETP.GE.AND.EX P0, PT, R4, UR7, PT, P2 ;  /* 0x0000000704007c0c */ /* 0x000fe4000bf06320 */
[----:B------:R-:W-:Y:S02]  /*118e0*/  ISETP.GE.AND.EX P2, PT, R3, UR7, PT, P4 ;  /* 0x0000000703007c0c */ /* 0x000fe4000bf46340 */
[----:B------:R-:W-:Y:S02]  /*118f0*/  ISETP.GT.U32.OR P3, PT, R0, 0x27f, P3 ;  /* 0x0000027f0000780c */ /* 0x000fe40001f64470 */
        /* <DEDUP_REMOVED lines=21> */
.L_x_329:
        /* <DEDUP_REMOVED lines=11> */
[----:B------:R-:W-:Y:S01]  /*11b00*/  MOV R6, R16 ;  /* 0x0000001000067202 */ /* 0x000fe20000000f00 */
[----:B------:R-:W-:-:S02]  /*11b10*/  FFMA.FTZ R5, R8, R21, -R5 ;  /* 0x0000001508057223 */ /* 0x000fc40000010805 */
[----:B------:R-:W-:Y:S02]  /*11b20*/  FMUL.FTZ R8, R55, UR27 ;  /* 0x0000001b37087c20 */ /* 0x000fe40008410000 */
        /* <DEDUP_REMOVED lines=8> */
.L_x_331:
[----:B------:R-:W-:Y:S05]  /*11bb0*/  BSYNC B0 ;  /* 0x0000000000007941 */ /* 0x000fea0003800000 */
.L_x_330:
[C---:B0-----:R-:W-:Y:S02]  /*11bc0*/  PRMT R5, R9.reuse, 0x7632, R5 ;  /* 0x0000763209057816 */ /* 0x041fe40000000005 */
[----:B------:R-:W-:Y:S02]  /*11bd0*/  SHF.L.U32 R9, R9, 0x10, RZ ;  /* 0x0000001009097819 */ /* 0x000fe400000006ff */
[----:B------:R-:W-:Y:S02]  /*11be0*/  SHF.L.U32 R5, R5, 0x10, RZ ;  /* 0x0000001005057819 */ /* 0x000fe400000006ff */
[----:B------:R-:W-:Y:S01]  /*11bf0*/  PRMT R6, R54, 0x7632, R6 ;  /* 0x0000763236067816 */ /* 0x000fe20000000006 */
[----:B------:R-:W-:Y:S01]  /*11c00*/  FADD.FTZ R9, R9, -UR26 ;  /* 0x8000001a09097e21 */ /* 0x000fe20008010000 */
[----:B------:R-:W-:Y:S01]  /*11c10*/  PRMT R24, R14, 0x7632, R24 ;  /* 0x000076320e187816 */ /* 0x000fe20000000018 */
        /* <DEDUP_REMOVED lines=27> */
.L_x_332:
        /* <DEDUP_REMOVED lines=22> */
.L_x_334:
[----:B------:R-:W-:Y:S05]  /*11f30*/  BSYNC B0 ;  /* 0x0000000000007941 */ /* 0x000fea0003800000 */
.L_x_333:
        /* <DEDUP_REMOVED lines=27> */
.L_x_335:
        /* <DEDUP_REMOVED lines=21> */
.L_x_337:
[----:B------:R-:W-:Y:S05]  /*12240*/  BSYNC B0 ;  /* 0x0000000000007941 */ /* 0x000fea0003800000 */
.L_x_336:
[----:B------:R-:W-:Y:S01]  /*12250*/  ULDC UR5, c[0x0][0x10] ;  /* 0x0000040000057ab9 */ /* 0x000fe20000000800 */
[----:B------:R-:W-:Y:S02]  /*12260*/  UIADD3 UR4, UR4, 0x1, URZ ;  /* 0x0000000104047890 */ /* 0x000fe4000fffe03f */
[----:B------:R-:W-:-:S04]  /*12270*/  UIADD3 UR9, UR5, UR9, URZ ;  /* 0x0000000905097290 */ /* 0x000fc8000fffe03f */
[----:B------:R-:W-:-:S06]  /*12280*/  UISETP.GE.AND UP0, UPT, UR9, UR8, UPT ;  /* 0x000000080900728c */ /* 0x000fcc000bf06270 */
[----:B------:R-:W-:-:S13]  /*12290*/  PLOP3.LUT P0, PT, PT, PT, UP0, 0x80, 0x0 ;  /* 0x000000000000781c */ /* 0x000fda0003f0f008 */
[----:B------:R-:W-:Y:S05]  /*122a0*/  @!P0 BRA `(.L_x_338) ;  /* 0xfffffee000708947 */ /* 0x000fea000383ffff */
.L_x_191:
[----:B0-----:R-:W0:Y:S01]  /*122b0*/  LDC R6, c[0x0][0xc] ;  /* 0x00000300ff067b82 */ /* 0x001e220000000800 */
[----:B------:R-:W-:Y:S01]  /*122c0*/  ISETP.NE.AND P1, PT, R0, RZ, PT ;  /* 0x000000ff0000720c */ /* 0x000fe20003f25270 */
[----:B------:R-:W-:Y:S06]  /*122d0*/  BSSY B0, `(.L_x_339) ;  /* 0x0000011000007945 */ /* 0x000fec0003800000 */
[----:B------:R-:W2:Y:S08]  /*122e0*/  LDC R7, c[0x0][0x10] ;  /* 0x00000400ff077b82 */ /* 0x000eb00000000800 */
[----:B-1----:R-:W1:Y:S01]  /*122f0*/  LDC.64 R2, c[0x0][0x258] ;  /* 0x00009600ff027b82 */ /* 0x002e620000000a00 */
[----:B0-----:R-:W-:-:S02]  /*12300*/  ISETP.NE.AND P0, PT, R6, 0x1, PT ;  /* 0x000000010600780c */ /* 0x001fc40003f05270 */
[----:B--2---:R-:W-:-:S04]  /*12310*/  SHF.L.U32 R4, R7, 0x1, RZ ;  /* 0x0000000107047819 */ /* 0x004fc800000006ff */
[----:B------:R-:W-:-:S05]  /*12320*/  SEL R5, R4, RZ, P0 ;  /* 0x000000ff04057207 */ /* 0x000fca0000000000 */
[----:B-1----:R-:W-:Y:S01]  /*12330*/  IMAD.WIDE.U32 R2, R5, 0x4, R2 ;  /* 0x0000000405027825 */ /* 0x002fe200078e0002 */
        /* <DEDUP_REMOVED lines=10> */
.L_x_340:
[----:B------:R-:W-:Y:S05]  /*123e0*/  BSYNC B0 ;  /* 0x0000000000007941 */ /* 0x000fea0003800000 */
.L_x_339:
        /* <DEDUP_REMOVED lines=11> */
.L_x_342:
[----:B------:R-:W2:Y:S04]  /*124a0*/  LDG.E.STRONG.GPU R5, desc[UR22][R2.64] ;  /* 0x0000001602057981 */ /* 0x000ea8000c1ef900 */
[----:B--2---:R-:W-:Y:S01]  /*124b0*/  CCTL.IVALL ;  /* 0x00000000ff00798f */ /* 0x004fe20002000000 */
[----:B------:R-:W-:Y:S05]  /*124c0*/  YIELD ;  /* 0x0000000000007946 */ /* 0x000fea0003800000 */
[----:B------:R-:W-:-:S13]  /*124d0*/  ISETP.NE.AND P0, PT, R5, R4, PT ;  /* 0x000000040500720c */ /* 0x000fda0003f05270 */
[----:B------:R-:W-:Y:S05]  /*124e0*/  @P0 BRA `(.L_x_342) ;  /* 0xfffffffc00ec0947 */ /* 0x000fea000383ffff */
.L_x_341:
[----:B------:R-:W-:Y:S05]  /*124f0*/  WARPSYNC.ALL ;  /* 0x0000000000007948 */ /* 0x000fea0003800000 */
[----:B------:R-:W0:Y:S01]  /*12500*/  LDC.64 R22, c[0x0][0x288] ;  /* 0x0000a200ff167b82 */ /* 0x000e220000000a00 */
[----:B------:R-:W-:-:S07]  /*12510*/  SHF.R.S32.HI R4, RZ, 0x1f, R0 ;  /* 0x0000001fff047819 */ /* 0x000fce0000011400 */
[----:B------:R-:W-:Y:S01]  /*12520*/  BAR.SYNC.DEFER_BLOCKING 0x0 ;  /* 0x0000000000007b1d */ /* 0x000fe20000010000 */
[----:B0-----:R-:W-:-:S04]  /*12530*/  LEA.HI R2, P0, R23, R22, RZ, 0x1 ;  /* 0x0000001617027211 */ /* 0x001fc800078108ff */
[----:B------:R-:W-:-:S04]  /*12540*/  IADD3.X R3, RZ, R23, RZ, P0, !PT ;  /* 0x00000017ff037210 */ /* 0x000fc800007fe4ff */
[--C-:B------:R-:W-:Y:S02]  /*12550*/  SHF.R.S64 R25, R2, 0x1, R3.reuse ;  /* 0x0000000102197819 */ /* 0x100fe40000001003 */
[----:B------:R-:W-:Y:S02]  /*12560*/  SHF.R.S32.HI R24, RZ, 0x1, R3 ;  /* 0x00000001ff187819 */ /* 0x000fe40000011403 */
[----:B------:R-:W-:-:S04]  /*12570*/  ISETP.GT.U32.AND P0, PT, R25, R0, PT ;  /* 0x000000001900720c */ /* 0x000fc80003f04070 */
[----:B------:R-:W-:-:S13]  /*12580*/  ISETP.GT.AND.EX P0, PT, R24, R4, PT, P0 ;  /* 0x000000041800720c */ /* 0x000fda0003f04300 */
[----:B------:R-:W-:Y:S05]  /*12590*/  @!P0 EXIT ;  /* 0x000000000000894d */ /* 0x000fea0003800000 */
[C---:B------:R-:W-:Y:S01]  /*125a0*/  IMAD.WIDE.U32 R2, R22.reuse, 0x3, RZ ;  /* 0x0000000316027825 */ /* 0x040fe200078e00ff */
[----:B------:R-:W-:Y:S01]  /*125b0*/  LEA R5, R23, R23, 0x1 ;  /* 0x0000001717057211 */ /* 0x000fe200078e08ff */
[----:B------:R-:W0:Y:S01]  /*125c0*/  LDC.64 R14, c[0x0][0x218] ;  /* 0x00008600ff0e7b82 */ /* 0x000e220000000a00 */
[----:B------:R-:W-:Y:S01]  /*125d0*/  MOV R7, R4 ;  /* 0x0000000400077202 */ /* 0x000fe20000000f00 */
[----:B------:R-:W-:Y:S01]  /*125e0*/  ULDC.64 UR4, c[0x0][0x268] ;  /* 0x00009a0000047ab9 */ /* 0x000fe20000000a00 */
[----:B------:R-:W-:Y:S02]  /*125f0*/  IADD3 R5, R3, R5, RZ ;  /* 0x0000000503057210 */ /* 0x000fe40007ffe0ff */
[----:B------:R-:W-:Y:S02]  /*12600*/  SHF.L.U64.HI R23, R22, 0x2, R23 ;  /* 0x0000000216177819 */ /* 0x000fe40000010217 */
[----:B------:R-:W-:Y:S01]  /*12610*/  LEA.HI R2, P0, R5, R2, RZ, 0x1 ;  /* 0x0000000205027211 */ /* 0x000fe200078108ff */
[----:B------:R-:W1:Y:S01]  /*12620*/  LDC.64 R16, c[0x0][0x220] ;  /* 0x00008800ff107b82 */ /* 0x000e620000000a00 */
[----:B------:R-:W-:-:S02]  /*12630*/  SHF.L.U64.HI R31, R25, 0x2, R24 ;  /* 0x00000002191f7819 */ /* 0x000fc40000010218 */
[----:B------:R-:W-:-:S04]  /*12640*/  IADD3.X R5, RZ, R5, RZ, P0, !PT ;  /* 0x00000005ff057210 */ /* 0x000fc800007fe4ff */
[--C-:B------:R-:W-:Y:S02]  /*12650*/  SHF.R.S64 R27, R2, 0x1, R5.reuse ;  /* 0x00000001021b7819 */ /* 0x100fe40000001005 */
[----:B------:R-:W-:-:S04]  /*12660*/  SHF.R.S32.HI R2, RZ, 0x1, R5 ;  /* 0x00000001ff027819 */ /* 0x000fc80000011405 */
[----:B------:R-:W-:-:S07]  /*12670*/  SHF.L.U64.HI R29, R27, 0x2, R2 ;  /* 0x000000021b1d7819 */ /* 0x000fce0000010202 */
.L_x_343:
[----:B------:R-:W-:-:S04]  /*12680*/  LEA R6, P0, R0, UR4, 0x2 ;  /* 0x0000000400067c11 */ /* 0x000fc8000f8010ff */
[----:B------:R-:W-:Y:S02]  /*12690*/  LEA.HI.X R7, R0, UR5, R7, 0x2, P0 ;  /* 0x0000000500077c11 */ /* 0x000fe400080f1407 */
[-C--:B------:R-:W-:Y:S02]  /*126a0*/  LEA R8, P0, R25, R6.reuse, 0x2 ;  /* 0x0000000619087211 */ /* 0x080fe400078010ff */
[-C--:B------:R-:W-:Y:S01]  /*126b0*/  LEA R12, P1, R22, R6.reuse, 0x2 ;  /* 0x00000006160c7211 */ /* 0x080fe200078210ff */
[----:B--2---:R2:W3:Y:S01]  /*126c0*/  LDG.E R18, desc[UR22][R6.64] ;  /* 0x0000001606127981 */ /* 0x0044e2000c1e1900 */
        /* <DEDUP_REMOVED lines=9> */
[----:B0-----:R-:W-:-:S04]  /*12760*/  IMAD.WIDE R2, R5, 0x4, R14 ;  /* 0x0000000405027825 */ /* 0x001fc800078e020e */
[----:B-1----:R-:W-:Y:S01]  /*12770*/  IMAD.WIDE R4, R5, 0x4, R16 ;  /* 0x0000000405047825 */ /* 0x002fe200078e0210 */
[----:B------:R-:W-:Y:S02]  /*12780*/  ISETP.GT.U32.AND P0, PT, R25, R0, PT ;  /* 0x000000001900720c */ /* 0x000fe40003f04070 */
[----:B--2---:R-:W-:-:S04]  /*12790*/  SHF.R.S32.HI R7, RZ, 0x1f, R0 ;  /* 0x0000001fff077819 */ /* 0x004fc80000011400 */
[----:B------:R-:W-:Y:S01]  /*127a0*/  ISETP.GT.AND.EX P0, PT, R24, R7, PT, P0 ;  /* 0x000000071800720c */ /* 0x000fe20003f04300 */
[----:B---3--:R2:W-:Y:S04]  /*127b0*/  STG.E.64 desc[UR22][R2.64], R18 ;  /* 0x0000001202007986 */ /* 0x0085e8000c101b16 */
[----:B----4-:R2:W-:Y:S08]  /*127c0*/  STG.E.64 desc[UR22][R4.64], R20 ;  /* 0x0000001404007986 */ /* 0x0105f0000c101b16 */
[----:B------:R-:W-:Y:S05]  /*127d0*/  @P0 BRA `(.L_x_343) ;  /* 0xfffffffc00a80947 */ /* 0x000fea000383ffff */
[----:B------:R-:W-:Y:S05]  /*127e0*/  EXIT ;  /* 0x000000000000794d */ /* 0x000fea0003800000 */
.L_x_344:
        /* <DEDUP_REMOVED lines=9> */
.L_x_5117:


//--------------------- .text._Z35group_norm_nhwc_bwd_one_pass_kernelI11Bf16IOBf16WLi64ELi80ELi640EEv26Group_norm_nhwc_bwd_params --------------------------
	.section	.text._Z35group_norm_nhwc_bwd_one_pass_kernelI11Bf16IOBf16WLi64ELi80ELi640EEv26Group_norm_nhwc_bwd_params,"ax",@progbits
	.align	128
        .global         _Z35group_norm_nhwc_bwd_one_pass_kernelI11Bf16IOBf16WLi64ELi80ELi640EEv26Group_norm_nhwc_bwd_params
        .type           _Z35group_norm_nhwc_bwd_one_pass_kernelI11Bf16IOBf16WLi64ELi80ELi640EEv26Group_norm_nhwc_bwd_params,@function
        .size           _Z35group_norm_nhwc_bwd_one_pass_kernelI11Bf16IOBf16WLi64ELi80ELi640EEv26Group_norm_nhwc_bwd_params,(.L_x_5118 - _Z35group_norm_nhwc_bwd_one_pass_kernelI11Bf16IOBf16WLi64ELi80ELi640EEv26Group_norm_nhwc_bwd_params)
        .other          _Z35group_norm_nhwc_bwd_one_pass_kernelI11Bf16IOBf16WLi64ELi80ELi640EEv26Group_norm_nhwc_bwd_params,@"STO_CUDA_ENTRY STV_DEFAULT"
_Z35group_norm_nhwc_bwd_one_pass_kernelI11Bf16IOBf16WLi64ELi80ELi640EEv26Group_norm_nhwc_bwd_params:
.text._Z35group_norm_nhwc_bwd_one_pass_kernelI11Bf16IOBf16WLi64ELi80ELi640EEv26Group_norm_nhwc_bwd_params:
        /* <DEDUP_REMOVED lines=14> */
[----:B------:R-:W-:Y:S02]  /*00e0*/  UIMAD.WIDE.U32 UR4, UR14, 0x3, URZ ;  /* 0x000000030e0478a5 */ /* 0x000fe4000f8e003f */
[----:B------:R-:W-:Y:S01]  /*00f0*/  UIMAD UR8, UR15, 0x3, URZ ;  /* 0x000000030f0878a4 */ /* 0x000fe2000f8e023f */
[----:B------:R-:W-:Y:S01]  /*0100*/  SHF.R.U32.HI R2, RZ, 0x5, R3 ;  /* 0x00000005ff027819 */ /* 0x000fe20000011603 */
[----:B------:R-:W0:Y:S01]  /*0110*/  LDC R39, c[0x0][0x2ac] ;  /* 0x0000ab00ff277b82 */ /* 0x000e220000000800 */
[----:B------:R-:W-:Y:S02]  /*0120*/  ULEA.HI UR7, UP0, UR15, UR14, URZ, 0x1 ;  /* 0x0000000e0f077291 */ /* 0x000fe4000f81083f */
[----:B------:R-:W-:Y:S01]  /*0130*/  UIADD3 UR8, UR5, UR8, URZ ;  /* 0x0000000805087290 */ /* 0x000fe2000fffe03f */
[----:B------:R-:W-:Y:S01]  /*0140*/  UMOV UR6, 0x400 ;  /* 0x0000040000067882 */ /* 0x000fe20000000000 */
[----:B------:R-:W-:-:S03]  /*0150*/  UIADD3.X UR11, URZ, UR15, URZ, UP0, !UPT ;  /* 0x0000000f3f0b7290 */ /* 0x000fc600087fe43f */
[----:B------:R-:W2:Y:S01]  /*0160*/  S2UR UR9, SR_CgaCtaId ;  /* 0x00000000000979c3 */ /* 0x000ea20000008800 */
[----:B------:R-:W-:Y:S01]  /*0170*/  ULDC.64 UR14, c[0x0][0x290] ;  /* 0x0000a400000e7ab9 */ /* 0x000fe20000000a00 */
[----:B------:R-:W-:Y:S02]  /*0180*/  USHF.R.S64 UR5, UR7, 0x1, UR11 ;  /* 0x0000000107057899 */ /* 0x000fe4000800100b */
[----:B------:R-:W-:-:S04]  /*0190*/  USHF.R.S32.HI UR7, URZ, 0x1, UR11 ;  /* 0x000000013f077899 */ /* 0x000fc8000801140b */
[----:B------:R-:W-:Y:S01]  /*01a0*/  USHF.L.U64.HI UR7, UR5, 0x2, UR7 ;  /* 0x0000000205077899 */ /* 0x000fe20008010207 */
[----:B0-----:R-:W-:Y:S01]  /*01b0*/  IMAD R39, R39, UR16, R2 ;  /* 0x0000001027277c24 */ /* 0x001fe2000f8e0202 */
[----:B------:R-:W-:-:S04]  /*01c0*/  SHF.R.S32.HI R2, RZ, 0x1f, R41 ;  /* 0x0000001fff027819 */ /* 0x000fc80000011429 */
[----:B------:R-:W-:Y:S02]  /*01d0*/  ISETP.GE.U32.AND P1, PT, R39, UR14, PT ;  /* 0x0000000e27007c0c */ /* 0x000fe4000bf26070 */
[----:B------:R-:W-:Y:S01]  /*01e0*/  SHF.R.S32.HI R3, RZ, 0x1f, R39 ;  /* 0x0000001fff037819 */ /* 0x000fe20000011427 */
[----:B--2---:R-:W-:Y:S01]  /*01f0*/  ULEA UR9, UR9, UR6, 0x18 ;  /* 0x0000000609097291 */ /* 0x004fe2000f8ec03f */
[----:B------:R-:W-:Y:S01]  /*0200*/  LEA.HI R2, R2, R41, RZ, 0x5 ;  /* 0x0000002902027211 */ /* 0x000fe200078f28ff */
[----:B------:R-:W-:Y:S01]  /*0210*/  ULEA.HI UR6, UP0, UR8, UR4, URZ, 0x1 ;  /* 0x0000000408067291 */ /* 0x000fe2000f81083f */
[----:B------:R-:W-:Y:S02]  /*0220*/  ISETP.GE.AND.EX P1, PT, R3, UR15, PT, P1 ;  /* 0x0000000f03007c0c */ /* 0x000fe4000bf26310 */
[----:B------:R-:W-:Y:S01]  /*0230*/  SHF.R.S32.HI R2, RZ, 0x5, R2 ;  /* 0x00000005ff027819 */ /* 0x000fe20000011402 */
[----:B------:R-:W-:Y:S01]  /*0240*/  UIADD3.X UR8, URZ, UR8, URZ, UP0, !UPT ;  /* 0x000000083f087290 */ /* 0x000fe200087fe43f */
[----:B------:R-:W-:Y:S01]  /*0250*/  ISETP.LT.U32.AND P1, PT, R41, 0x280, !P1 ;  /* 0x000002802900780c */ /* 0x000fe20004f21070 */
[----:B------:R-:W-:Y:S01]  /*0260*/  UMOV UR4, URZ ;  /* 0x0000003f00047c82 */ /* 0x000fe20008000000 */
[----:B------:R-:W-:Y:S01]  /*0270*/  LEA R2, R2, UR9, 0x3 ;  /* 0x0000000902027c11 */ /* 0x000fe2000f8e18ff */
[----:B------:R-:W-:-:S02]  /*0280*/  USHF.R.S64 UR6, UR6, 0x1, UR8 ;  /* 0x0000000106067899 */ /* 0x000fc40008001008 */
[----:B------:R-:W-:Y:S01]  /*0290*/  USHF.R.S32.HI UR8, URZ, 0x1, UR8 ;  /* 0x000000013f087899 */ /* 0x000fe20008011408 */
[----:B------:R-:W-:-:S03]  /*02a0*/  UMOV UR9, UR10 ;  /* 0x0000000a00097c82 */ /* 0x000fc60008000000 */
[----:B-1----:R-:W-:-:S12]  /*02b0*/  USHF.L.U64.HI UR8, UR6, 0x2, UR8 ;  /* 0x0000000206087899 */ /* 0x002fd80008010208 */
.L_x_380:
[----:B0-----:R-:W0:Y:S01]  /*02c0*/  LDC R10, c[0x0][0x2a0] ;  /* 0x0000a800ff0a7b82 */ /* 0x001e220000000800 */
[----:B-1----:R-:W1:Y:S01]  /*02d0*/  S2R R11, SR_TID.X ;  /* 0x00000000000b7919 */ /* 0x002e620000002100 */
[----:B------:R-:W-:Y:S01]  /*02e0*/  ISETP.LE.AND P4, PT, RZ, UR9, PT ;  /* 0x00000009ff007c0c */ /* 0x000fe2000bf83270 */
[----:B------:R-:W-:Y:S01]  /*02f0*/  ULDC.64 UR10, c[0x0][0x298] ;  /* 0x0000a600000a7ab9 */ /* 0x000fe20000000a00 */
[C---:B------:R-:W-:Y:S01]  /*0300*/  IADD3 R17, R39.reuse, 0x20, RZ ;  /* 0x0000002027117810 */ /* 0x040fe20007ffe0ff */
[----:B------:R-:W-:Y:S01]  /*0310*/  ULDC.64 UR14, c[0x0][0x290] ;  /* 0x0000a400000e7ab9 */ /* 0x000fe20000000a00 */
[----:B------:R-:W-:Y:S02]  /*0320*/  IADD3 R26, R39, 0x10, RZ ;  /* 0x00000010271a7810 */ /* 0x000fe40007ffe0ff */
[----:B------:R-:W-:Y:S01]  /*0330*/  SHF.R.S32.HI R19, RZ, 0x1f, R17 ;  /* 0x0000001fff137819 */ /* 0x000fe20000011411 */
[----:B------:R-:W2:Y:S01]  /*0340*/  @P1 LDC.64 R14, c[0x0][0x230] ;  /* 0x00008c00ff0e1b82 */ /* 0x000ea20000000a00 */
[----:B------:R-:W-:-:S02]  /*0350*/  SHF.R.S32.HI R29, RZ, 0x1f, R26 ;  /* 0x0000001fff1d7819 */ /* 0x000fc4000001141a */
[----:B0-----:R-:W-:-:S04]  /*0360*/  IABS R9, R10 ;  /* 0x0000000a00097213 */ /* 0x001fc80000000000 */
[----:B------:R-:W0:Y:S08]  /*0370*/  I2F.RP R6, R9 ;  /* 0x0000000900067306 */ /* 0x000e300000209400 */
[----:B0-----:R-:W0:Y:S02]  /*0380*/  MUFU.RCP R6, R6 ;  /* 0x0000000600067308 */ /* 0x001e240000001000 */
[----:B0-----:R-:W-:-:S06]  /*0390*/  IADD3 R4, R6, 0xffffffe, RZ ;  /* 0x0ffffffe06047810 */ /* 0x001fcc0007ffe0ff */
[----:B------:R0:W3:Y:S02]  /*03a0*/  F2I.FTZ.U32.TRUNC.NTZ R5, R4 ;  /* 0x0000000400057305 */ /* 0x0000e4000021f000 */
[----:B0-----:R-:W-:Y:S01]  /*03b0*/  HFMA2.MMA R4, -RZ, RZ, 0, 0 ;  /* 0x00000000ff047435 */ /* 0x001fe200000001ff */
[----:B---3--:R-:W-:-:S05]  /*03c0*/  IADD3 R8, RZ, -R5, RZ ;  /* 0x80000005ff087210 */ /* 0x008fca0007ffe0ff */
[----:B------:R-:W-:Y:S01]  /*03d0*/  IMAD R7, R8, R9, RZ ;  /* 0x0000000908077224 */ /* 0x000fe200078e02ff */
[----:B------:R-:W-:-:S03]  /*03e0*/  IABS R8, UR9 ;  /* 0x0000000900087c13 */ /* 0x000fc60008000000 */
[----:B------:R-:W-:-:S06]  /*03f0*/  IMAD.HI.U32 R5, R5, R7, R4 ;  /* 0x0000000705057227 */ /* 0x000fcc00078e0004 */
[----:B------:R-:W-:-:S04]  /*0400*/  IMAD.HI.U32 R7, R5, R8, RZ ;  /* 0x0000000805077227 */ /* 0x000fc800078e00ff */
[----:B-1----:R-:W-:Y:S01]  /*0410*/  IMAD.WIDE.U32 R4, R11, -0x33333333, RZ ;  /* 0xcccccccd0b047825 */ /* 0x002fe200078e00ff */
[----:B------:R-:W-:Y:S02]  /*0420*/  IADD3 R6, -R7, RZ, RZ ;  /* 0x000000ff07067210 */ /* 0x000fe40007ffe1ff */
[----:B------:R-:W-:-:S03]  /*0430*/  LOP3.LUT R4, R10, UR9, RZ, 0x3c, !PT ;  /* 0x000000090a047c12 */ /* 0x000fc6000f8e3cff */
[C---:B------:R-:W-:Y:S01]  /*0440*/  IMAD R6, R9.reuse, R6, R8 ;  /* 0x0000000609067224 */ /* 0x040fe200078e0208 */
[----:B------:R-:W-:Y:S02]  /*0450*/  ISETP.GE.AND P5, PT, R4, RZ, PT ;  /* 0x000000ff0400720c */ /* 0x000fe40003fa6270 */
[----:B------:R-:W-:Y:S02]  /*0460*/  SHF.R.U32.HI R8, RZ, 0x5, R5 ;  /* 0x00000005ff087819 */ /* 0x000fe40000011605 */
[----:B------:R-:W-:Y:S02]  /*0470*/  ISETP.GT.U32.AND P0, PT, R9, R6, PT ;  /* 0x000000060900720c */ /* 0x000fe40003f04070 */
[----:B------:R-:W-:-:S11]  /*0480*/  LOP3.LUT R5, RZ, R10, RZ, 0x33, !PT ;  /* 0x0000000aff057212 */ /* 0x000fd600078e33ff */
[-C--:B------:R-:W-:Y:S02]  /*0490*/  @!P0 IADD3 R6, R6, -R9.reuse, RZ ;  /* 0x8000000906068210 */ /* 0x080fe40007ffe0ff */
[----:B------:R-:W-:Y:S02]  /*04a0*/  @!P0 IADD3 R7, R7, 0x1, RZ ;  /* 0x0000000107078810 */ /* 0x000fe40007ffe0ff */
[CC--:B------:R-:W-:Y:S02]  /*04b0*/  ISETP.GE.U32.AND P2, PT, R6.reuse, R9.reuse, PT ;  /* 0x000000090600720c */ /* 0x0c0fe40003f46070 */
[----:B------:R-:W-:Y:S02]  /*04c0*/  ISETP.GT.U32.AND P3, PT, R9, R6, PT ;  /* 0x000000060900720c */ /* 0x000fe40003f64070 */
[----:B------:R-:W-:Y:S02]  /*04d0*/  IADD3 R9, R6, -R9, RZ ;  /* 0x8000000906097210 */ /* 0x000fe40007ffe0ff */
[----:B------:R-:W-:-:S02]  /*04e0*/  ISETP.NE.AND P0, PT, R10, RZ, PT ;  /* 0x000000ff0a00720c */ /* 0x000fc40003f05270 */
[----:B------:R-:W-:Y:S01]  /*04f0*/  SEL R4, R9, R6, !P3 ;  /* 0x0000000609047207 */ /* 0x000fe20005800000 */
[----:B------:R-:W-:Y:S02]  /*0500*/  IMAD R6, R8, -0x28, R11 ;  /* 0xffffffd808067824 */ /* 0x000fe400078e020b */
[----:B------:R-:W0:Y:S01]  /*0510*/  @P1 LDC.64 R8, c[0x0][0x288] ;  /* 0x0000a200ff081b82 */ /* 0x000e220000000a00 */
[----:B------:R-:W-:Y:S02]  /*0520*/  @!P4 IADD3 R4, -R4, RZ, RZ ;  /* 0x000000ff0404c210 */ /* 0x000fe40007ffe1ff */
[----:B------:R-:W-:Y:S02]  /*0530*/  @P2 IADD3 R7, R7, 0x1, RZ ;  /* 0x0000000107072810 */ /* 0x000fe40007ffe0ff */
[----:B------:R-:W-:Y:S02]  /*0540*/  SEL R4, R5, R4, !P0 ;  /* 0x0000000405047207 */ /* 0x000fe40004000000 */
[----:B------:R-:W-:-:S02]  /*0550*/  MOV R10, R7 ;  /* 0x00000007000a7202 */ /* 0x000fc40000000f00 */
[----:B------:R-:W-:Y:S01]  /*0560*/  SHF.L.U32 R6, R6, 0x1, RZ ;  /* 0x0000000106067819 */ /* 0x000fe200000006ff */
[----:B------:R-:W-:Y:S01]  /*0570*/  IMAD R7, R4, 0x50, RZ ;  /* 0x0000005004077824 */ /* 0x000fe200078e02ff */
[----:B------:R-:W-:Y:S02]  /*0580*/  @!P5 IADD3 R10, -R10, RZ, RZ ;  /* 0x000000ff0a0ad210 */ /* 0x000fe40007ffe1ff */
[----:B------:R-:W-:Y:S02]  /*0590*/  SHF.R.S32.HI R12, RZ, 0x1f, R6 ;  /* 0x0000001fff0c7819 */ /* 0x000fe40000011406 */
[----:B------:R-:W-:Y:S02]  /*05a0*/  SEL R5, R5, R10, !P0 ;  /* 0x0000000a05057207 */ /* 0x000fe40004000000 */
        /* <DEDUP_REMOVED lines=13> */
[----:B0-----:R-:W-:Y:S01]  /*0680*/  @P1 IMAD R12, R3, R8, RZ ;  /* 0x00000008030c1224 */ /* 0x001fe200078e02ff */
[----:B------:R-:W-:-:S02]  /*0690*/  IADD3 R45, R43, R45, RZ ;  /* 0x0000002d2b2d7210 */ /* 0x000fc40007ffe0ff */
[----:B------:R-:W-:Y:S01]  /*06a0*/  @P1 MOV R44, R42 ;  /* 0x0000002a002c1202 */ /* 0x000fe20000000f00 */
[C---:B------:R-:W-:Y:S01]  /*06b0*/  @P1 IMAD R23, R39.reuse, R9, R12 ;  /* 0x0000000927171224 */ /* 0x040fe200078e020c */
[----:B------:R-:W-:Y:S02]  /*06c0*/  MOV R10, UR10 ;  /* 0x0000000a000a7c02 */ /* 0x000fe40008000f00 */
[----:B------:R-:W-:Y:S02]  /*06d0*/  MOV R11, UR11 ;  /* 0x0000000b000b7c02 */ /* 0x000fe40008000f00 */
[----:B------:R-:W-:Y:S02]  /*06e0*/  IADD3 R5, R39, 0x30, RZ ;  /* 0x0000003027057810 */ /* 0x000fe40007ffe0ff */
[----:B------:R-:W-:Y:S01]  /*06f0*/  ISETP.GT.U32.OR P2, PT, R41, 0x27f, P2 ;  /* 0x0000027f2900780c */ /* 0x000fe20001744470 */
[----:B------:R-:W0:Y:S01]  /*0700*/  @!P0 LDC.64 R12, c[0x0][0x288] ;  /* 0x0000a200ff0c8b82 */ /* 0x000e220000000a00 */
[----:B------:R-:W3:Y:S01]  /*0710*/  LDG.E.64 R10, desc[UR12][R10.64] ;  /* 0x0000000c0a0a7981 */ /* 0x000ee2000c1e1b00 */
[----:B------:R-:W-:Y:S01]  /*0720*/  @P1 IMAD.WIDE.U32 R20, R39, R8, R44 ;  /* 0x0000000827141225 */ /* 0x000fe200078e002c */
[----:B------:R-:W-:-:S02]  /*0730*/  ISETP.GE.U32.AND P3, PT, R5, UR14, PT ;  /* 0x0000000e05007c0c */ /* 0x000fc4000bf66070 */
[----:B------:R-:W-:Y:S02]  /*0740*/  CS2R R36, SRZ ;  /* 0x0000000000247805 */ /* 0x000fe4000001ff00 */
[----:B------:R-:W-:Y:S02]  /*0750*/  SHF.R.S32.HI R27, RZ, 0x1f, R5 ;  /* 0x0000001fff1b7819 */ /* 0x000fe40000011405 */
[----:B------:R-:W-:Y:S02]  /*0760*/  CS2R R32, SRZ ;  /* 0x0000000000207805 */ /* 0x000fe4000001ff00 */
[----:B------:R-:W-:Y:S01]  /*0770*/  @P1 IADD3 R21, R21, R23, RZ ;  /* 0x0000001715151210 */ /* 0x000fe20007ffe0ff */
[----:B------:R-:W1:Y:S01]  /*0780*/  @P1 LDC.64 R8, c[0x0][0x228] ;  /* 0x00008a00ff081b82 */ /* 0x000e620000000a00 */
[----:B------:R-:W-:Y:S01]  /*0790*/  ISETP.GE.AND.EX P3, PT, R27, UR15, PT, P3 ;  /* 0x0000000f1b007c0c */ /* 0x000fe2000bf66330 */
[----:B------:R-:W-:Y:S01]  /*07a0*/  HFMA2.MMA R38, -RZ, RZ, 0, 0 ;  /* 0x00000000ff267435 */ /* 0x000fe200000001ff */
[----:B------:R-:W-:-:S02]  /*07b0*/  @P1 SHF.L.U32 R31, R20, 0x1, RZ ;  /* 0x00000001141f1819 */ /* 0x000fc400000006ff */
[----:B------:R-:W-:Y:S02]  /*07c0*/  CS2R R34, SRZ ;  /* 0x0000000000227805 */ /* 0x000fe4000001ff00 */
[----:B------:R-:W-:Y:S01]  /*07d0*/  ISETP.GT.U32.OR P3, PT, R41, 0x27f, P3 ;  /* 0x0000027f2900780c */ /* 0x000fe20001f64470 */
[----:B------:R-:W-:Y:S01]  /*07e0*/  ULDC.U8 UR11, c[0x0][0x2a4] ;  /* 0x0000a900000b7ab9 */ /* 0x000fe20000000000 */
[----:B------:R-:W-:Y:S01]  /*07f0*/  @P1 SHF.L.U64.HI R16, R20, 0x1, R21 ;  /* 0x0000000114101819 */ /* 0x000fe20000010215 */
[----:B------:R-:W4:Y:S01]  /*0800*/  @!P2 LDC.64 R24, c[0x0][0x288] ;  /* 0x0000a200ff18ab82 */ /* 0x000f220000000a00 */
[----:B--2---:R-:W-:-:S04]  /*0810*/  @P1 IADD3 R14, P4, R31, R14, RZ ;  /* 0x0000000e1f0e1210 */ /* 0x004fc80007f9e0ff */
[----:B------:R-:W-:-:S03]  /*0820*/  @P1 IADD3.X R15, R16, R15, RZ, P4, !PT ;  /* 0x0000000f100f1210 */ /* 0x000fc600027fe4ff */
[----:B------:R-:W2:Y:S01]  /*0830*/  @!P0 LDC.64 R22, c[0x0][0x230] ;  /* 0x00008c00ff168b82 */ /* 0x000ea20000000a00 */
[----:B0-----:R-:W-:Y:S01]  /*0840*/  @!P0 IMAD R28, R19, R12, RZ ;  /* 0x0000000c131c8224 */ /* 0x001fe200078e02ff */
[----:B------:R0:W5:Y:S06]  /*0850*/  @P1 LDG.E R37, desc[UR12][R14.64] ;  /* 0x0000000c0e251981 */ /* 0x00016c000c1e1900 */
[----:B------:R-:W2:Y:S01]  /*0860*/  @!P0 LDC.64 R20, c[0x0][0x228] ;  /* 0x00008a00ff148b82 */ /* 0x000ea20000000a00 */
[----:B-1----:R-:W-:Y:S02]  /*0870*/  @P1 IADD3 R8, P4, R31, R8, RZ ;  /* 0x000000081f081210 */ /* 0x002fe40007f9e0ff */
        /* <DEDUP_REMOVED lines=12> */
[----:B-1----:R-:W-:Y:S02]  /*0940*/  @!P2 MOV R8, R42 ;  /* 0x0000002a0008a202 */ /* 0x002fe40000000f00 */
[----:B------:R-:W-:Y:S02]  /*0950*/  @!P2 MOV R9, R45 ;  /* 0x0000002d0009a202 */ /* 0x000fe40000000f00 */
[----:B------:R-:W-:-:S02]  /*0960*/  @!P0 SHF.L.U64.HI R28, R12, 0x1, R13 ;  /* 0x000000010c1c8819 */ /* 0x000fc4000001020d */
[C---:B--2---:R-:W-:Y:S01]  /*0970*/  @!P0 IADD3 R22, P4, R15.reuse, R22, RZ ;  /* 0x000000160f168210 */ /* 0x044fe20007f9e0ff */
[----:B------:R-:W-:Y:S01]  /*0980*/  @!P2 IMAD.WIDE.U32 R24, R26, R24, R8 ;  /* 0x000000181a18a225 */ /* 0x000fe200078e0008 */
[----:B------:R-:W-:Y:S01]  /*0990*/  @!P0 IADD3 R20, P5, R15, R20, RZ ;  /* 0x000000140f148210 */ /* 0x000fe20007fbe0ff */
[----:B------:R-:W1:Y:S02]  /*09a0*/  @!P2 LDC.64 R12, c[0x0][0x228] ;  /* 0x00008a00ff0cab82 */ /* 0x000e640000000a00 */
[----:B0-----:R-:W-:Y:S01]  /*09b0*/  @!P3 IMAD R26, R27, R18, RZ ;  /* 0x000000121b1ab224 */ /* 0x001fe200078e02ff */
[----:B------:R-:W-:-:S05]  /*09c0*/  @!P2 IADD3 R29, R25, R29, RZ ;  /* 0x0000001d191da210 */ /* 0x000fca0007ffe0ff */
[----:B------:R-:W0:Y:S01]  /*09d0*/  @!P3 LDC.64 R14, c[0x0][0x230] ;  /* 0x00008c00ff0ebb82 */ /* 0x000e220000000a00 */
[----:B------:R-:W-:-:S07]  /*09e0*/  @!P2 SHF.L.U32 R25, R24, 0x1, RZ ;  /* 0x000000011819a819 */ /* 0x000fce00000006ff */
[----:B------:R-:W2:Y:S01]  /*09f0*/  @!P3 LDC.64 R8, c[0x0][0x228] ;  /* 0x00008a00ff08bb82 */ /* 0x000ea20000000a00 */
[----:B------:R-:W-:Y:S01]  /*0a00*/  @!P2 SHF.L.U64.HI R24, R24, 0x1, R29 ;  /* 0x000000011818a819 */ /* 0x000fe2000001021d */
[C---:B------:R-:W-:Y:S01]  /*0a10*/  @!P3 IMAD R29, R5.reuse, R19, R26 ;  /* 0x00000013051db224 */ /* 0x040fe200078e021a */
[----:B------:R-:W-:Y:S02]  /*0a20*/  @!P3 MOV R26, R42 ;  /* 0x0000002a001ab202 */ /* 0x000fe40000000f00 */
[----:B------:R-:W-:Y:S02]  /*0a30*/  @!P3 MOV R27, R45 ;  /* 0x0000002d001bb202 */ /* 0x000fe40000000f00 */
[C---:B------:R-:W-:Y:S01]  /*0a40*/  @!P0 IADD3.X R23, R28.reuse, R23, RZ, P4, !PT ;  /* 0x000000171c178210 */ /* 0x040fe200027fe4ff */
[----:B------:R-:W-:Y:S01]  /*0a50*/  @!P3 IMAD.WIDE.U32 R18, R5, R18, R26 ;  /* 0x000000120512b225 */ /* 0x000fe200078e001a */
[----:B------:R-:W-:-:S03]  /*0a60*/  @!P0 IADD3.X R21, R28, R21, RZ, P5, !PT ;  /* 0x000000151c158210 */ /* 0x000fc60002ffe4ff */
[----:B------:R4:W5:Y:S01]  /*0a70*/  @!P0 LDG.E R33, desc[UR12][R22.64] ;  /* 0x0000000c16218981 */ /* 0x000962000c1e1900 */
[----:B------:R-:W-:Y:S02]  /*0a80*/  @!P2 IADD3 R16, P4, R25, R16, RZ ;  /* 0x000000101910a210 */ /* 0x000fe40007f9e0ff */
[----:B------:R-:W-:Y:S01]  /*0a90*/  @!P3 IADD3 R19, R19, R29, RZ ;  /* 0x0000001d1313b210 */ /* 0x000fe20007ffe0ff */
[----:B------:R4:W5:Y:S01]  /*0aa0*/  @!P0 LDG.E R32, desc[UR12][R20.64] ;  /* 0x0000000c14208981 */ /* 0x000962000c1e1900 */
[----:B------:R-:W-:Y:S02]  /*0ab0*/  @!P3 SHF.L.U32 R5, R18, 0x1, RZ ;  /* 0x000000011205b819 */ /* 0x000fe400000006ff */
[----:B------:R-:W-:Y:S02]  /*0ac0*/  @!P2 IADD3.X R17, R24, R17, RZ, P4, !PT ;  /* 0x000000111811a210 */ /* 0x000fe400027fe4ff */
[----:B-1----:R-:W-:Y:S02]  /*0ad0*/  @!P2 IADD3 R12, P0, R25, R12, RZ ;  /* 0x0000000c190ca210 */ /* 0x002fe40007f1e0ff */
[----:B------:R-:W-:-:S02]  /*0ae0*/  @!P3 SHF.L.U64.HI R18, R18, 0x1, R19 ;  /* 0x000000011212b819 */ /* 0x000fc40000010213 */
[----:B------:R-:W-:Y:S02]  /*0af0*/  CS2R R30, SRZ ;  /* 0x00000000001e7805 */ /* 0x000fe4000001ff00 */
[C---:B0-----:R-:W-:Y:S01]  /*0b00*/  @!P3 IADD3 R14, P4, R5.reuse, R14, RZ ;  /* 0x0000000e050eb210 */ /* 0x041fe20007f9e0ff */
[----:B------:R4:W5:Y:S01]  /*0b10*/  @!P2 LDG.E R38, desc[UR12][R16.64] ;  /* 0x0000000c1026a981 */ /* 0x000962000c1e1900 */
[----:B--2---:R-:W-:Y:S02]  /*0b20*/  @!P3 IADD3 R8, P5, R5, R8, RZ ;  /* 0x000000080508b210 */ /* 0x004fe40007fbe0ff */
[----:B------:R-:W-:Y:S02]  /*0b30*/  @!P2 IADD3.X R13, R24, R13, RZ, P0, !PT ;  /* 0x0000000d180da210 */ /* 0x000fe400007fe4ff */
[C---:B------:R-:W-:Y:S02]  /*0b40*/  @!P3 IADD3.X R15, R18.reuse, R15, RZ, P4, !PT ;  /* 0x0000000f120fb210 */ /* 0x040fe400027fe4ff */
[----:B------:R-:W-:Y:S01]  /*0b50*/  @!P3 IADD3.X R9, R18, R9, RZ, P5, !PT ;  /* 0x000000091209b210 */ /* 0x000fe20002ffe4ff */
[----:B------:R4:W5:Y:S04]  /*0b60*/  @!P2 LDG.E R35, desc[UR12][R12.64] ;  /* 0x0000000c0c23a981 */ /* 0x000968000c1e1900 */
[----:B------:R4:W5:Y:S04]  /*0b70*/  @!P3 LDG.E R34, desc[UR12][R14.64] ;  /* 0x0000000c0e22b981 */ /* 0x000968000c1e1900 */
[----:B------:R4:W5:Y:S01]  /*0b80*/  @!P3 LDG.E R31, desc[UR12][R8.64] ;  /* 0x0000000c081fb981 */ /* 0x000962000c1e1900 */
[----:B------:R-:W-:Y:S01]  /*0b90*/  UMOV UR14, 0x3f800000 ;  /* 0x3f800000000e7882 */ /* 0x000fe20000000000 */
[----:B------:R-:W-:Y:S01]  /*0ba0*/  BSSY B0, `(.L_x_346) ;  /* 0x0000020000007945 */ /* 0x000fe20003800000 */
[----:B------:R-:W-:Y:S01]  /*0bb0*/  HFMA2.MMA R5, -RZ, RZ, 0, 0 ;  /* 0x00000000ff057435 */ /* 0x000fe200000001ff */
[----:B------:R-:W-:-:S02]  /*0bc0*/  CS2R R28, SRZ ;  /* 0x00000000001c7805 */ /* 0x000fc4000001ff00 */
        /* <DEDUP_REMOVED lines=8> */
[----:B------:R-:W0:Y:S02]  /*0c50*/  @P0 MUFU.RSQ R10, R10 ;  /* 0x0000000a000a0308 */ /* 0x000e240000001400 */
[----:B0-----:R-:W-:Y:S02]  /*0c60*/  @P0 R2UR UR10, R10 ;  /* 0x000000000a0a02ca */ /* 0x001fe400000e0000 */
[----:B------:R-:W-:-:S11]  /*0c70*/  ISETP.GT.U32.AND P0, PT, R41, 0x27f, PT ;  /* 0x0000027f2900780c */ /* 0x000fd60003f04070 */
[----:B------:R-:W-:Y:S02]  /*0c80*/  @UP0 UMOV UR14, UR10 ;  /* 0x0000000a000e0c82 */ /* 0x000fe40008000000 */
[----:B----4-:R-:W-:Y:S05]  /*0c90*/  @P0 BRA `(.L_x_347) ;  /* 0x0000000000400947 */ /* 0x010fea0003800000 */
[----:B------:R-:W-:Y:S01]  /*0ca0*/  ISETP.NE.AND P0, PT, RZ, UR11, PT ;  /* 0x0000000bff007c0c */ /* 0x000fe2000bf05270 */
[----:B------:R-:W0:Y:S01]  /*0cb0*/  LDC.64 R8, c[0x0][0x238] ;  /* 0x00008e00ff087b82 */ /* 0x000e220000000a00 */
[----:B------:R-:W-:-:S04]  /*0cc0*/  IADD3 R7, R6, R7, RZ ;  /* 0x0000000706077210 */ /* 0x000fc80007ffe0ff */
[----:B------:R-:W-:-:S07]  /*0cd0*/  SHF.R.S32.HI R6, RZ, 0x1f, R7 ;  /* 0x0000001fff067819 */ /* 0x000fce0000011407 */
[----:B------:R-:W1:Y:S01]  /*0ce0*/  @P0 LDC.64 R10, c[0x0][0x240] ;  /* 0x00009000ff0a0b82 */ /* 0x000e620000000a00 */
[----:B0-----:R-:W-:-:S05]  /*0cf0*/  IMAD.WIDE R8, R7, 0x2, R8 ;  /* 0x0000000207087825 */ /* 0x001fca00078e0208 */
[----:B------:R-:W2:Y:S04]  /*0d00*/  LDG.E.U16 R30, desc[UR12][R8.64] ;  /* 0x0000000c081e7981 */ /* 0x000ea8000c1e1500 */
[----:B------:R-:W3:Y:S01]  /*0d10*/  LDG.E.U16 R5, desc[UR12][R8.64+0x2] ;  /* 0x0000020c08057981 */ /* 0x000ee2000c1e1500 */
[----:B-1----:R-:W-:-:S04]  /*0d20*/  @P0 LEA R10, P2, R7, R10, 0x1 ;  /* 0x0000000a070a0211 */ /* 0x002fc800078408ff */
[----:B------:R-:W-:-:S05]  /*0d30*/  @P0 LEA.HI.X R11, R7, R11, R6, 0x1, P2 ;  /* 0x0000000b070b0211 */ /* 0x000fca00010f0c06 */
[----:B------:R-:W4:Y:S04]  /*0d40*/  @P0 LDG.E.U16 R7, desc[UR12][R10.64] ;  /* 0x0000000c0a070981 */ /* 0x000f28000c1e1500 */
[----:B------:R-:W4:Y:S01]  /*0d50*/  @P0 LDG.E.U16 R6, desc[UR12][R10.64+0x2] ;  /* 0x0000020c0a060981 */ /* 0x000f22000c1e1500 */
[----:B--2---:R-:W-:Y:S02]  /*0d60*/  SHF.L.U32 R30, R30, 0x10, RZ ;  /* 0x000000101e1e7819 */ /* 0x004fe400000006ff */
[----:B---3--:R-:W-:Y:S02]  /*0d70*/  SHF.L.U32 R5, R5, 0x10, RZ ;  /* 0x0000001005057819 */ /* 0x008fe400000006ff */
[----:B----4-:R-:W-:Y:S02]  /*0d80*/  @P0 SHF.L.U32 R29, R7, 0x10, RZ ;  /* 0x00000010071d0819 */ /* 0x010fe400000006ff */
[----:B------:R-:W-:-:S07]  /*0d90*/  @P0 SHF.L.U32 R28, R6, 0x10, RZ ;  /* 0x00000010061c0819 */ /* 0x000fce00000006ff */
.L_x_347:
[----:B------:R-:W-:Y:S05]  /*0da0*/  BSYNC B0 ;  /* 0x0000000000007941 */ /* 0x000fea0003800000 */
.L_x_346:
[----:B------:R-:W-:Y:S02]  /*0db0*/  ISETP.NE.AND P3, PT, RZ, UR11, PT ;  /* 0x0000000bff007c0c */ /* 0x000fe4000bf65270 */
[C---:B-----5:R-:W-:Y:S02]  /*0dc0*/  PRMT R6, R37.reuse, 0x7632, R6 ;  /* 0x0000763225067816 */ /* 0x060fe40000000006 */
[----:B------:R-:W-:Y:S02]  /*0dd0*/  SHF.L.U32 R7, R37, 0x10, RZ ;  /* 0x0000001025077819 */ /* 0x000fe400000006ff */
[----:B------:R-:W-:Y:S02]  /*0de0*/  SHF.L.U32 R6, R6, 0x10, RZ ;  /* 0x0000001006067819 */ /* 0x000fe400000006ff */
[----:B------:R-:W-:Y:S01]  /*0df0*/  SHF.L.U32 R14, R38, 0x10, RZ ;  /* 0x00000010260e7819 */ /* 0x000fe200000006ff */
[----:B------:R-:W-:Y:S01]  /*0e00*/  FADD.FTZ R7, R7, -UR17 ;  /* 0x8000001107077e21 */ /* 0x000fe20008010000 */
[----:B------:R-:W-:Y:S01]  /*0e10*/  PRMT R10, R36, 0x7632, R10 ;  /* 0x00007632240a7816 */ /* 0x000fe2000000000a */
[----:B------:R-:W-:Y:S01]  /*0e20*/  FADD.FTZ R15, R6, -UR17 ;  /* 0x80000011060f7e21 */ /* 0x000fe20008010000 */
[----:B------:R-:W-:Y:S01]  /*0e30*/  PRMT R13, R38, 0x7632, R13 ;  /* 0x00007632260d7816 */ /* 0x000fe2000000000d */
[----:B------:R-:W-:Y:S01]  /*0e40*/  FMUL.FTZ R6, R7, UR14 ;  /* 0x0000000e07067c20 */ /* 0x000fe20008410000 */
[----:B------:R-:W-:Y:S01]  /*0e50*/  PRMT R8, R35, 0x7632, R8 ;  /* 0x0000763223087816 */ /* 0x000fe20000000008 */
[----:B------:R-:W-:Y:S01]  /*0e60*/  FADD.FTZ R14, R14, -UR17 ;  /* 0x800000110e0e7e21 */ /* 0x000fe20008010000 */
        /* <DEDUP_REMOVED lines=26> */
.L_x_348:
        /* <DEDUP_REMOVED lines=26> */
.L_x_349:
[----:B------:R-:W-:Y:S01]  /*11b0*/  FFMA.FTZ R17, R7, R16, R18 ;  /* 0x0000001007117223 */ /* 0x000fe20000010012 */
[----:B------:R-:W-:Y:S01]  /*11c0*/  FMUL.FTZ R19, R9, R30 ;  /* 0x0000001e09137220 */ /* 0x000fe20000410000 */
[----:B------:R-:W-:Y:S01]  /*11d0*/  FADD.FTZ R18, R16, R15 ;  /* 0x0000000f10127221 */ /* 0x000fe20000010000 */
[----:B------:R-:W-:Y:S01]  /*11e0*/  SHF.L.U32 R15, R33, 0x10, RZ ;  /* 0x00000010210f7819 */ /* 0x000fe200000006ff */
[----:B------:R-:W-:Y:S01]  /*11f0*/  FMUL.FTZ R20, R8, R5 ;  /* 0x0000000508147220 */ /* 0x000fe20000410000 */
[----:B------:R-:W-:Y:S01]  /*1200*/  SHF.L.U32 R16, R12, 0x10, RZ ;  /* 0x000000100c107819 */ /* 0x000fe200000006ff */
[----:B------:R-:W-:Y:S01]  /*1210*/  FFMA.FTZ R12, R14, R19, R17 ;  /* 0x000000130e0c7223 */ /* 0x000fe20000010011 */
[----:B------:R-:W-:Y:S01]  /*1220*/  FADD.FTZ R19, R18, R19 ;  /* 0x0000001312137221 */ /* 0x000fe20000010000 */
        /* <DEDUP_REMOVED lines=26> */
.L_x_350:
        /* <DEDUP_REMOVED lines=37> */
.L_x_351:
[----:B------:R-:W-:Y:S01]  /*1620*/  FMUL.FTZ R25, R21, R30 ;  /* 0x0000001e15197220 */ /* 0x000fe20000410000 */
[----:B------:R-:W-:Y:S01]  /*1630*/  ISETP.GT.AND P0, PT, R0, 0x1e, PT ;  /* 0x0000001e0000780c */ /* 0x000fe20003f04270 */
[----:B------:R-:W0:Y:S01]  /*1640*/  S2UR UR15, SR_CgaCtaId ;  /* 0x00000000000f79c3 */ /* 0x000e220000008800 */
[----:B------:R-:W-:Y:S01]  /*1650*/  FFMA.FTZ R27, R6, R11, RZ ;  /* 0x0000000b061b7223 */ /* 0x000fe200000100ff */
[----:B------:R-:W-:Y:S01]  /*1660*/  FFMA.FTZ R24, R22, R25, R23 ;  /* 0x0000001916187223 */ /* 0x000fe20000010017 */
[----:B------:R-:W-:Y:S01]  /*1670*/  FADD.FTZ R25, R12, R25 ;  /* 0x000000190c197221 */ /* 0x000fe20000010000 */
[----:B------:R-:W-:Y:S01]  /*1680*/  FMUL.FTZ R12, R20, R5 ;  /* 0x00000005140c7220 */ /* 0x000fe20000410000 */
[----:B------:R-:W-:Y:S01]  /*1690*/  FFMA.FTZ R27, R14, R9, R27 ;  /* 0x000000090e1b7223 */ /* 0x000fe2000001001b */
[----:B------:R-:W-:Y:S01]  /*16a0*/  FFMA.FTZ R14, R7, R10, RZ ;  /* 0x0000000a070e7223 */ /* 0x000fe200000100ff */
[----:B------:R-:W-:Y:S01]  /*16b0*/  FADD.FTZ R6, RZ, R11 ;  /* 0x0000000bff067221 */ /* 0x000fe20000010000 */
[----:B------:R-:W-:Y:S01]  /*16c0*/  FFMA.FTZ R23, R19, R12, R24 ;  /* 0x0000000c13177223 */ /* 0x000fe20000010018 */
[----:B------:R-:W-:Y:S01]  /*16d0*/  FADD.FTZ R12, R12, R25 ;  /* 0x000000190c0c7221 */ /* 0x000fe20000010000 */
[----:B------:R-:W-:Y:S01]  /*16e0*/  FADD.FTZ R7, RZ, R10 ;  /* 0x0000000aff077221 */ /* 0x000fe20000010000 */
[----:B------:R-:W-:Y:S01]  /*16f0*/  UMOV UR11, 0x400 ;  /* 0x00000400000b7882 */ /* 0x000fe20000000000 */
[----:B------:R-:W-:Y:S01]  /*1700*/  FADD.FTZ R6, R6, R9 ;  /* 0x0000000906067221 */ /* 0x000fe20000010000 */
[----:B------:R-:W1:Y:S01]  /*1710*/  SHFL.DOWN PT, R24, R23, 0x1, 0x1f ;  /* 0x08201f0017187f89 */ /* 0x000e6200000e0000 */
[----:B------:R-:W-:Y:S01]  /*1720*/  UIADD3 UR10, UR11, 0xd0, URZ ;  /* 0x000000d00b0a7890 */ /* 0x000fe2000fffe03f */
[----:B------:R-:W-:Y:S01]  /*1730*/  FFMA.FTZ R14, R13, R8, R14 ;  /* 0x000000080d0e7223 */ /* 0x000fe2000001000e */
[----:B------:R-:W-:Y:S01]  /*1740*/  FADD.FTZ R7, R7, R8 ;  /* 0x0000000807077221 */ /* 0x000fe20000010000 */
[----:B------:R-:W2:Y:S01]  /*1750*/  SHFL.DOWN PT, R25, R12, 0x1, 0x1f ;  /* 0x08201f000c197f89 */ /* 0x000ea200000e0000 */
[----:B------:R-:W-:Y:S01]  /*1760*/  ISETP.NE.AND P2, PT, R41, RZ, PT ;  /* 0x000000ff2900720c */ /* 0x000fe20003f45270 */
[----:B------:R-:W-:Y:S01]  /*1770*/  FFMA.FTZ R27, R18, R17, R27 ;  /* 0x00000011121b7223 */ /* 0x000fe2000001001b */
        /* <DEDUP_REMOVED lines=10> */
[----:B------:R-:W-:-:S05]  /*1820*/  LEA R40, R41, UR10, 0x4 ;  /* 0x0000000a29287c11 */ /* 0x000fca000f8e20ff */
[----:B------:R-:W-:Y:S01]  /*1830*/  STS.128 [R40], R8 ;  /* 0x0000000828007388 */ /* 0x000fe20000000c00 */
[----:B-1----:R-:W-:Y:S01]  /*1840*/  @!P0 FADD.FTZ R23, R23, R24 ;  /* 0x0000001817178221 */ /* 0x002fe20000010000 */
[----:B--2---:R-:W-:-:S04]  /*1850*/  @!P0 FADD.FTZ R12, R12, R25 ;  /* 0x000000190c0c8221 */ /* 0x004fc80000010000 */
        /* <DEDUP_REMOVED lines=33> */
[----:B------:R-:W-:Y:S01]  /*1a70*/  FADD.FTZ R6, R6, R23 ;  /* 0x0000001706067221 */ /* 0x000fe20000010000 */
[----:B------:R-:W0:Y:S02]  /*1a80*/  LDS.128 R24, [UR10+0x50] ;  /* 0x0000500aff187984 */ /* 0x000e240008000c00 */
[----:B--2---:R-:W-:Y:S01]  /*1a90*/  FADD.FTZ R7, R7, R16 ;  /* 0x0000001007077221 */ /* 0x004fe20000010000 */
[----:B------:R-:W-:Y:S01]  /*1aa0*/  FADD.FTZ R6, R6, R17 ;  /* 0x0000001106067221 */ /* 0x000fe20000010000 */
[----:B------:R-:W1:Y:S02]  /*1ab0*/  LDS.128 R20, [UR10+0x60] ;  /* 0x0000600aff147984 */ /* 0x000e640008000c00 */
        /* <DEDUP_REMOVED lines=8> */
[----:B0-----:R-:W-:Y:S01]  /*1b40*/  FADD.FTZ R7, R7, R24 ;  /* 0x0000001807077221 */ /* 0x001fe20000010000 */
[----:B------:R-:W-:-:S03]  /*1b50*/  FADD.FTZ R6, R6, R25 ;  /* 0x0000001906067221 */ /* 0x000fc60000010000 */
[----:B------:R-:W-:Y:S01]  /*1b60*/  FADD.FTZ R7, R7, R26 ;  /* 0x0000001a07077221 */ /* 0x000fe20000010000 */
[----:B------:R-:W-:Y:S02]  /*1b70*/  FADD.FTZ R6, R6, R27 ;  /* 0x0000001b06067221 */ /* 0x000fe40000010000 */
[----:B------:R-:W-:Y:S01]  /*1b80*/  LDS.128 R24, [UR10+0xa0] ;  /* 0x0000a00aff187984 */ /* 0x000fe20008000c00 */
[----:B-1----:R-:W-:Y:S01]  /*1b90*/  FADD.FTZ R7, R7, R20 ;  /* 0x0000001407077221 */ /* 0x002fe20000010000 */
[----:B------:R-:W-:-:S03]  /*1ba0*/  FADD.FTZ R6, R6, R21 ;  /* 0x0000001506067221 */ /* 0x000fc60000010000 */
[----:B------:R-:W-:Y:S01]  /*1bb0*/  FADD.FTZ R7, R7, R22 ;  /* 0x0000001607077221 */ /* 0x000fe20000010000 */
[----:B------:R-:W-:Y:S02]  /*1bc0*/  FADD.FTZ R6, R6, R23 ;  /* 0x0000001706067221 */ /* 0x000fe40000010000 */
[----:B------:R-:W0:Y:S01]  /*1bd0*/  LDS.128 R20, [UR10+0x90] ;  /* 0x0000900aff147984 */ /* 0x000e220008000c00 */
[----:B--2---:R-:W-:Y:S01]  /*1be0*/  FADD.FTZ R7, R7, R16 ;  /* 0x0000001007077221 */ /* 0x004fe20000010000 */
[----:B------:R-:W-:-:S03]  /*1bf0*/  FADD.FTZ R6, R6, R17 ;  /* 0x0000001106067221 */ /* 0x000fc60000010000 */
[----:B------:R-:W-:Y:S01]  /*1c00*/  FADD.FTZ R17, R7, R18 ;  /* 0x0000001207117221 */ /* 0x000fe20000010000 */
[----:B------:R-:W-:Y:S02]  /*1c10*/  FADD.FTZ R16, R6, R19 ;  /* 0x0000001306107221 */ /* 0x000fe40000010000 */
[----:B------:R-:W1:Y:S01]  /*1c20*/  LDS.64 R6, [UR10+0xb0] ;  /* 0x0000b00aff067984 */ /* 0x000e620008000a00 */
[----:B---3--:R-:W-:Y:S01]  /*1c30*/  FADD.FTZ R17, R17, R12 ;  /* 0x0000000c11117221 */ /* 0x008fe20000010000 */
[----:B------:R-:W-:-:S03]  /*1c40*/  FADD.FTZ R16, R16, R13 ;  /* 0x0000000d10107221 */ /* 0x000fc60000010000 */
[----:B------:R-:W-:Y:S01]  /*1c50*/  FADD.FTZ R17, R17, R14 ;  /* 0x0000000e11117221 */ /* 0x000fe20000010000 */
[----:B------:R-:W-:-:S03]  /*1c60*/  FADD.FTZ R16, R16, R15 ;  /* 0x0000000f10107221 */ /* 0x000fc60000010000 */
[----:B0-----:R-:W-:Y:S01]  /*1c70*/  FADD.FTZ R17, R17, R20 ;  /* 0x0000001411117221 */ /* 0x001fe20000010000 */
[----:B------:R-:W-:-:S03]  /*1c80*/  FADD.FTZ R16, R16, R21 ;  /* 0x0000001510107221 */ /* 0x000fc60000010000 */
[----:B------:R-:W-:Y:S01]  /*1c90*/  FADD.FTZ R17, R17, R22 ;  /* 0x0000001611117221 */ /* 0x000fe20000010000 */
[----:B------:R-:W-:-:S03]  /*1ca0*/  FADD.FTZ R16, R16, R23 ;  /* 0x0000001710107221 */ /* 0x000fc60000010000 */
[----:B------:R-:W-:Y:S01]  /*1cb0*/  FADD.FTZ R17, R17, R24 ;  /* 0x0000001811117221 */ /* 0x000fe20000010000 */
[----:B------:R-:W-:-:S03]  /*1cc0*/  FADD.FTZ R16, R16, R25 ;  /* 0x0000001910107221 */ /* 0x000fc60000010000 */
[----:B------:R-:W-:Y:S01]  /*1cd0*/  FADD.FTZ R17, R17, R26 ;  /* 0x0000001a11117221 */ /* 0x000fe20000010000 */
[----:B------:R-:W-:-:S03]  /*1ce0*/  FADD.FTZ R16, R16, R27 ;  /* 0x0000001b10107221 */ /* 0x000fc60000010000 */
[----:B-1----:R-:W-:Y:S01]  /*1cf0*/  FADD.FTZ R6, R17, R6 ;  /* 0x0000000611067221 */ /* 0x002fe20000010000 */
[----:B------:R-:W-:-:S07]  /*1d00*/  FADD.FTZ R7, R16, R7 ;  /* 0x0000000710077221 */ /* 0x000fce0000010000 */
.L_x_353:
[----:B------:R-:W-:Y:S05]  /*1d10*/  BSYNC B0 ;  /* 0x0000000000007941 */ /* 0x000fea0003800000 */
.L_x_352:
        /* <DEDUP_REMOVED lines=78> */
.L_x_355:
[----:B------:R-:W-:Y:S05]  /*2200*/  BSYNC B0 ;  /* 0x0000000000007941 */ /* 0x000fea0003800000 */
.L_x_354:
        /* <DEDUP_REMOVED lines=20> */
.L_x_357:
[----:B------:R-:W-:Y:S05]  /*2350*/  BSYNC B0 ;  /* 0x0000000000007941 */ /* 0x000fea0003800000 */
.L_x_356:
[----:B------:R-:W-:Y:S02]  /*2360*/  PRMT R17, R37, 0x7632, R17 ;  /* 0x0000763225117816 */ /* 0x000fe40000000011 */
[----:B------:R-:W-:Y:S01]  /*2370*/  PRMT R4, R36, 0x7632, R4 ;  /* 0x0000763224047816 */ /* 0x000fe20000000004 */
[----:B------:R-:W-:Y:S06]  /*2380*/  @!P0 BRA `(.L_x_358) ;  /* 0x0000001000908947 */ /* 0x000fec0003800000 */
[----:B--2---:R-:W1:Y:S01]  /*2390*/  LDC R19, c[0x0][0x10] ;  /* 0x00000400ff137b82 */ /* 0x004e620000000800 */
        /* <DEDUP_REMOVED lines=32> */
.L_x_360:
[----:B------:R-:W2:Y:S04]  /*25a0*/  LDG.E.STRONG.GPU R10, desc[UR12][R8.64] ;  /* 0x0000000c080a7981 */ /* 0x000ea8000c1ef900 */
[----:B--2---:R-:W-:Y:S01]  /*25b0*/  CCTL.IVALL ;  /* 0x00000000ff00798f */ /* 0x004fe20002000000 */
[----:B------:R-:W-:Y:S05]  /*25c0*/  YIELD ;  /* 0x0000000000007946 */ /* 0x000fea0003800000 */
[----:B------:R-:W-:-:S13]  /*25d0*/  ISETP.NE.AND P0, PT, R10, R13, PT ;  /* 0x0000000d0a00720c */ /* 0x000fda0003f05270 */
[----:B------:R-:W-:Y:S05]  /*25e0*/  @P0 BRA `(.L_x_360) ;  /* 0xfffffffc00ec0947 */ /* 0x000fea000383ffff */
.L_x_359:
        /* <DEDUP_REMOVED lines=17> */
.L_x_364:
        /* <DEDUP_REMOVED lines=115> */
.L_x_363:
        /* <DEDUP_REMOVED lines=61> */
.L_x_365:
[----:B------:R-:W-:-:S13]  /*3200*/  ISETP.NE.OR P0, PT, R20, RZ, P0 ;  /* 0x000000ff1400720c */ /* 0x000fda0000705670 */
[----:B------:R-:W-:Y:S05]  /*3210*/  @!P0 BRA `(.L_x_361) ;  /* 0x00000000007c8947 */ /* 0x000fea0003800000 */
.L_x_362:
        /* <DEDUP_REMOVED lines=31> */
.L_x_361:
        /* <DEDUP_REMOVED lines=11> */
.L_x_367:
[----:B------:R-:W-:Y:S05]  /*34c0*/  BSYNC B0 ;  /* 0x0000000000007941 */ /* 0x000fea0003800000 */
.L_x_366:
        /* <DEDUP_REMOVED lines=16> */
.L_x_358:
[----:B------:R-:W1:Y:S01]  /*35d0*/  S2UR UR11, SR_CgaCtaId ;  /* 0x00000000000b79c3 */ /* 0x000e620000008800 */
[----:B------:R-:W-:Y:S01]  /*35e0*/  UMOV UR10, 0x400 ;  /* 0x00000400000a7882 */ /* 0x000fe20000000000 */
[----:B------:R-:W-:Y:S02]  /*35f0*/  SHF.L.U32 R37, R37, 0x10, RZ ;  /* 0x0000001025257819 */ /* 0x000fe400000006ff */
[----:B------:R-:W-:-:S03]  /*3600*/  SHF.L.U32 R17, R17, 0x10, RZ ;  /* 0x0000001011117819 */ /* 0x000fc600000006ff */
[----:B------:R-:W-:Y:S02]  /*3610*/  FADD.FTZ R37, R37, -UR17 ;  /* 0x8000001125257e21 */ /* 0x000fe40008010000 */
[----:B------:R-:W-:Y:S02]  /*3620*/  FADD.FTZ R17, R17, -UR17 ;  /* 0x8000001111117e21 */ /* 0x000fe40008010000 */
[----:B--2---:R-:W-:Y:S02]  /*3630*/  FMUL.FTZ R22, R37, UR14 ;  /* 0x0000000e25167c20 */ /* 0x004fe40008410000 */
[----:B------:R-:W-:Y:S01]  /*3640*/  FMUL.FTZ R20, R17, UR14 ;  /* 0x0000000e11147c20 */ /* 0x000fe20008410000 */
[----:B-1----:R-:W-:-:S09]  /*3650*/  ULEA UR10, UR11, UR10, 0x18 ;  /* 0x0000000a0b0a7291 */ /* 0x002fd2000f8ec03f */
[----:B------:R-:W-:Y:S01]  /*3660*/  @!P2 STS.64 [UR10+0xc0], R6 ;  /* 0x0000c006ff00a988 */ /* 0x000fe20008000a0a */
[----:B------:R-:W-:Y:S06]  /*3670*/  BAR.SYNC.DEFER_BLOCKING 0x0 ;  /* 0x0000000000007b1d */ /* 0x000fec0000010000 */
[----:B------:R-:W1:Y:S01]  /*3680*/  LDS.64 R8, [UR10+0xc0] ;  /* 0x0000c00aff087984 */ /* 0x000e620008000a00 */
[----:B------:R-:W-:Y:S02]  /*3690*/  ULDC UR10, c[0x0][0x2bc] ;  /* 0x0000af00000a7ab9 */ /* 0x000fe40000000800 */
[----:B-1----:R-:W-:Y:S01]  /*36a0*/  FMUL.FTZ R10, R8, UR10 ;  /* 0x0000000a080a7c20 */ /* 0x002fe20008410000 */
[----:B------:R-:W-:Y:S01]  /*36b0*/  SHF.L.U32 R8, R4, 0x10, RZ ;  /* 0x0000001004087819 */ /* 0x000fe200000006ff */
[----:B------:R-:W-:Y:S01]  /*36c0*/  FMUL.FTZ R11, R9, UR10 ;  /* 0x0000000a090b7c20 */ /* 0x000fe20008410000 */
[----:B------:R-:W-:-:S02]  /*36d0*/  PRMT R4, R38, 0x7632, R4 ;  /* 0x0000763226047816 */ /* 0x000fc40000000004 */
[----:B------:R-:W-:Y:S02]  /*36e0*/  SHF.L.U32 R9, R36, 0x10, RZ ;  /* 0x0000001024097819 */ /* 0x000fe400000006ff */
[----:B------:R-:W-:Y:S02]  /*36f0*/  SHF.L.U32 R38, R38, 0x10, RZ ;  /* 0x0000001026267819 */ /* 0x000fe400000006ff */
        /* <DEDUP_REMOVED lines=20> */
.L_x_368:
[----:B------:R-:W-:Y:S04]  /*3840*/  BSSY B0, `(.L_x_369) ;  /* 0x0000014000007945 */ /* 0x000fe80003800000 */
[----:B------:R-:W-:Y:S05]  /*3850*/  @!P1 BRA `(.L_x_370) ;  /* 0x0000000000489947 */ /* 0x000fea0003800000 */
[C-C-:B0-----:R-:W-:Y:S01]  /*3860*/  FFMA.FTZ R6, R10.reuse, R22, R11.reuse ;  /* 0x000000160a067223 */ /* 0x141fe2000001000b */
[----:B------:R-:W-:Y:S01]  /*3870*/  FFMA.FTZ R7, R10, R20, R11 ;  /* 0x000000140a077223 */ /* 0x000fe2000001000b */
[----:B------:R-:W-:Y:S02]  /*3880*/  ULDC.64 UR10, c[0x0][0x288] ;  /* 0x0000a200000a7ab9 */ /* 0x000fe40000000a00 */
[----:B------:R-:W-:Y:S01]  /*3890*/  FFMA.FTZ R9, R9, R30, -R6 ;  /* 0x0000001e09097223 */ /* 0x000fe20000010806 */
[----:B------:R-:W-:Y:S01]  /*38a0*/  FFMA.FTZ R12, R8, R5, -R7 ;  /* 0x00000005080c7223 */ /* 0x000fe20000010807 */
[----:B------:R-:W-:Y:S01]  /*38b0*/  MOV R6, R42 ;  /* 0x0000002a00067202 */ /* 0x000fe20000000f00 */
[----:B------:R-:W-:Y:S01]  /*38c0*/  IMAD R14, R3, UR10, RZ ;  /* 0x0000000a030e7c24 */ /* 0x000fe2000f8e02ff */
[----:B------:R-:W-:Y:S01]  /*38d0*/  MOV R7, R45 ;  /* 0x0000002d00077202 */ /* 0x000fe20000000f00 */
[----:B------:R-:W-:Y:S01]  /*38e0*/  FMUL.FTZ R13, R9, UR14 ;  /* 0x0000000e090d7c20 */ /* 0x000fe20008410000 */
[----:B------:R-:W-:Y:S01]  /*38f0*/  FMUL.FTZ R12, R12, UR14 ;  /* 0x0000000e0c0c7c20 */ /* 0x000fe20008410000 */
[----:B------:R-:W-:-:S02]  /*3900*/  IMAD R15, R39, UR11, R14 ;  /* 0x0000000b270f7c24 */ /* 0x000fc4000f8e020e */
[----:B------:R-:W-:Y:S01]  /*3910*/  IMAD.WIDE.U32 R6, R39, UR10, R6 ;  /* 0x0000000a27067c25 */ /* 0x000fe2000f8e0006 */
[----:B------:R-:W-:Y:S02]  /*3920*/  ULDC.64 UR10, c[0x0][0x210] ;  /* 0x00008400000a7ab9 */ /* 0x000fe40000000a00 */
[----:B------:R-:W-:Y:S02]  /*3930*/  LEA R8, P0, R6, UR10, 0x1 ;  /* 0x0000000a06087c11 */ /* 0x000fe4000f8008ff */
[----:B------:R-:W-:Y:S02]  /*3940*/  IADD3 R15, R7, R15, RZ ;  /* 0x0000000f070f7210 */ /* 0x000fe40007ffe0ff */
[----:B------:R-:W-:Y:S02]  /*3950*/  F2FP.BF16.F32.PACK_AB R7, R12, R13 ;  /* 0x0000000d0c07723e */ /* 0x000fe400000010ff */
[----:B------:R-:W-:-:S05]  /*3960*/  LEA.HI.X R9, R6, UR11, R15, 0x1, P0 ;  /* 0x0000000b06097c11 */ /* 0x000fca00080f0c0f */
[----:B------:R1:W-:Y:S02]  /*3970*/  STG.E desc[UR12][R8.64], R7 ;  /* 0x0000000708007986 */ /* 0x0003e4000c10190c */
.L_x_370:
[----:B------:R-:W-:Y:S05]  /*3980*/  BSYNC B0 ;  /* 0x0000000000007941 */ /* 0x000fea0003800000 */
.L_x_369:
[C---:B0-----:R-:W-:Y:S01]  /*3990*/  PRMT R6, R35.reuse, 0x7632, R6 ;  /* 0x0000763223067816 */ /* 0x041fe20000000006 */
[----:B-1----:R-:W-:Y:S01]  /*39a0*/  FADD.FTZ R8, R38, -UR17 ;  /* 0x8000001126087e21 */ /* 0x002fe20008010000 */
[----:B------:R-:W-:Y:S01]  /*39b0*/  FADD.FTZ R4, R4, -UR17 ;  /* 0x8000001104047e21 */ /* 0x000fe20008010000 */
[----:B------:R-:W-:Y:S02]  /*39c0*/  SHF.L.U32 R35, R35, 0x10, RZ ;  /* 0x0000001023237819 */ /* 0x000fe400000006ff */
[C---:B------:R-:W-:Y:S01]  /*39d0*/  IADD3 R9, R39.reuse, 0x10, RZ ;  /* 0x0000001027097810 */ /* 0x040fe20007ffe0ff */
        /* <DEDUP_REMOVED lines=23> */
.L_x_371:
        /* <DEDUP_REMOVED lines=33> */
.L_x_373:
[----:B------:R-:W-:Y:S05]  /*3d60*/  BSYNC B0 ;  /* 0x0000000000007941 */ /* 0x000fea0003800000 */
.L_x_372:
[C---:B------:R-:W-:Y:S02]  /*3d70*/  PRMT R6, R33.reuse, 0x7632, R6 ;  /* 0x0000763221067816 */ /* 0x040fe40000000006 */
[----:B------:R-:W-:Y:S02]  /*3d80*/  SHF.L.U32 R33, R33, 0x10, RZ ;  /* 0x0000001021217819 */ /* 0x000fe400000006ff */
[----:B------:R-:W-:Y:S02]  /*3d90*/  SHF.L.U32 R6, R6, 0x10, RZ ;  /* 0x0000001006067819 */ /* 0x000fe400000006ff */
[----:B0-----:R-:W-:Y:S01]  /*3da0*/  PRMT R8, R32, 0x7632, R8 ;  /* 0x0000763220087816 */ /* 0x001fe20000000008 */
        /* <DEDUP_REMOVED lines=29> */
.L_x_374:
        /* <DEDUP_REMOVED lines=20> */
.L_x_376:
[----:B------:R-:W-:Y:S05]  /*40c0*/  BSYNC B0 ;  /* 0x0000000000007941 */ /* 0x000fea0003800000 */
.L_x_375:
        /* <DEDUP_REMOVED lines=27> */
.L_x_377:
[----:B------:R-:W-:Y:S04]  /*4280*/  BSSY B0, `(.L_x_378) ;  /* 0x0000013000007945 */ /* 0x000fe80003800000 */
[----:B------:R-:W-:Y:S05]  /*4290*/  @P2 BRA `(.L_x_379) ;  /* 0x0000000000442947 */ /* 0x000fea0003800000 */
[C-C-:B------:R-:W-:Y:S01]  /*42a0*/  FFMA.FTZ R6, R10.reuse, R34, R11.reuse ;  /* 0x000000220a067223 */ /* 0x140fe2000001000b */
[----:B------:R-:W-:Y:S01]  /*42b0*/  ULDC.64 UR10, c[0x0][0x288] ;  /* 0x0000a200000a7ab9 */ /* 0x000fe20000000a00 */
[----:B------:R-:W-:Y:S01]  /*42c0*/  FFMA.FTZ R11, R10, R17, R11 ;  /* 0x000000110a0b7223 */ /* 0x000fe2000001000b */
[----:B------:R-:W-:Y:S01]  /*42d0*/  MOV R43, R45 ;  /* 0x0000002d002b7202 */ /* 0x000fe20000000f00 */
[----:B0-----:R-:W-:Y:S02]  /*42e0*/  IMAD R7, R12, UR10, RZ ;  /* 0x0000000a0c077c24 */ /* 0x001fe4000f8e02ff */
[----:B------:R-:W-:Y:S01]  /*42f0*/  FFMA.FTZ R6, R31, R30, -R6 ;  /* 0x0000001e1f067223 */ /* 0x000fe20000010806 */
[----:B------:R-:W-:Y:S01]  /*4300*/  FFMA.FTZ R11, R8, R5, -R11 ;  /* 0x00000005080b7223 */ /* 0x000fe2000001080b */
[----:B------:R-:W-:-:S04]  /*4310*/  IMAD.WIDE.U32 R42, R4, UR10, R42 ;  /* 0x0000000a042a7c25 */ /* 0x000fc8000f8e002a */
[----:B------:R-:W-:Y:S01]  /*4320*/  FMUL.FTZ R6, R6, UR14 ;  /* 0x0000000e06067c20 */ /* 0x000fe20008410000 */
        /* <DEDUP_REMOVED lines=8> */
.L_x_379:
[----:B------:R-:W-:Y:S05]  /*43b0*/  BSYNC B0 ;  /* 0x0000000000007941 */ /* 0x000fea0003800000 */
.L_x_378:
        /* <DEDUP_REMOVED lines=9> */
.L_x_345:
[----:B-1----:R-:W1:Y:S01]  /*4450*/  LDC R4, c[0x0][0xc] ;  /* 0x00000300ff047b82 */ /* 0x002e620000000800 */
[----:B------:R-:W-:Y:S01]  /*4460*/  ISETP.NE.AND P1, PT, R41, RZ, PT ;  /* 0x000000ff2900720c */ /* 0x000fe20003f25270 */
[----:B------:R-:W-:Y:S06]  /*4470*/  BSSY B0, `(.L_x_381) ;  /* 0x0000011000007945 */ /* 0x000fec0003800000 */
[----:B0-----:R-:W0:Y:S08]  /*4480*/  LDC R7, c[0x0][0x10] ;  /* 0x00000400ff077b82 */ /* 0x001e300000000800 */
[----:B------:R-:W2:Y:S01]  /*4490*/  LDC.64 R2, c[0x0][0x258] ;  /* 0x00009600ff027b82 */ /* 0x000ea20000000a00 */
[----:B-1----:R-:W-:-:S02]  /*44a0*/  ISETP.NE.AND P0, PT, R4, 0x1, PT ;  /* 0x000000010400780c */ /* 0x002fc40003f05270 */
[----:B0-----:R-:W-:-:S04]  /*44b0*/  SHF.L.U32 R0, R7, 0x1, RZ ;  /* 0x0000000107007819 */ /* 0x001fc800000006ff */
        /* <DEDUP_REMOVED lines=12> */
.L_x_382:
[----:B------:R-:W-:Y:S05]  /*4580*/  BSYNC B0 ;  /* 0x0000000000007941 */ /* 0x000fea0003800000 */
.L_x_381:
        /* <DEDUP_REMOVED lines=11> */
.L_x_384:
[----:B------:R-:W2:Y:S04]  /*4640*/  LDG.E.STRONG.GPU R5, desc[UR12][R2.64] ;  /* 0x0000000c02057981 */ /* 0x000ea8000c1ef900 */
[----:B--2---:R-:W-:Y:S01]  /*4650*/  CCTL.IVALL ;  /* 0x00000000ff00798f */ /* 0x004fe20002000000 */
[----:B------:R-:W-:Y:S05]  /*4660*/  YIELD ;  /* 0x0000000000007946 */ /* 0x000fea0003800000 */
[----:B------:R-:W-:-:S13]  /*4670*/  ISETP.NE.AND P0, PT, R5, R0, PT ;  /* 0x000000000500720c */ /* 0x000fda0003f05270 */
[----:B------:R-:W-:Y:S05]  /*4680*/  @P0 BRA `(.L_x_384) ;  /* 0xfffffffc00ec0947 */ /* 0x000fea000383ffff */
.L_x_383:
        /* <DEDUP_REMOVED lines=24> */
.L_x_385:
[----:B------:R-:W-:-:S04]  /*4810*/  LEA R12, P0, R41, UR4, 0x2 ;  /* 0x00000004290c7c11 */ /* 0x000fc8000f8010ff */
[----:B------:R-:W-:Y:S02]  /*4820*/  LEA.HI.X R13, R41, UR5, R0, 0x2, P0 ;  /* 0x00000005290d7c11 */ /* 0x000fe400080f1400 */
[-C--:B------:R-:W-:Y:S02]  /*4830*/  LEA R14, P0, R20, R12.reuse, 0x2 ;  /* 0x0000000c140e7211 */ /* 0x080fe400078010ff */
[-C--:B------:R-:W-:Y:S01]  /*4840*/  LEA R18, P2, R27, R12.reuse, 0x2 ;  /* 0x0000000c1b127211 */ /* 0x080fe200078410ff */
[----:B------:R-:W2:Y:S01]  /*4850*/  LDG.E R0, desc[UR12][R12.64] ;  /* 0x0000000c0c007981 */ /* 0x000ea2000c1e1900 */
[----:B------:R-:W-:Y:S02]  /*4860*/  LEA R16, P1, R2, R12, 0x2 ;  /* 0x0000000c02107211 */ /* 0x000fe400078210ff */
[C---:B------:R-:W-:Y:S02]  /*4870*/  IADD3.X R15, R13.reuse, R31, RZ, P0, !PT ;  /* 0x0000001f0d0f7210 */ /* 0x040fe400007fe4ff */
[----:B------:R-:W-:-:S02]  /*4880*/  IADD3.X R19, R13, R29, RZ, P2, !PT ;  /* 0x0000001d0d137210 */ /* 0x000fc400017fe4ff */
[----:B------:R-:W-:Y:S02]  /*4890*/  IADD3.X R17, R23, R13, RZ, P1, !PT ;  /* 0x0000000d17117210 */ /* 0x000fe40000ffe4ff */
        /* <DEDUP_REMOVED lines=8> */
[----:B--2---:R-:W-:Y:S02]  /*4920*/  F2FP.BF16.F32.PACK_AB R3, R15, R0 ;  /* 0x000000000f03723e */ /* 0x004fe400000010ff */
[----:B------:R-:W-:Y:S02]  /*4930*/  SHF.R.S32.HI R0, RZ, 0x1f, R41 ;  /* 0x0000001fff007819 */ /* 0x000fe40000011429 */
[----:B---3--:R-:W-:Y:S01]  /*4940*/  F2FP.BF16.F32.PACK_AB R21, R19, R16 ;  /* 0x000000101315723e */ /* 0x008fe200000010ff */
[----:B------:R2:W-:Y:S04]  /*4950*/  STG.E desc[UR12][R8.64], R3 ;  /* 0x0000000308007986 */ /* 0x0005e8000c10190c */
[----:B------:R2:W-:Y:S01]  /*4960*/  STG.E desc[UR12][R10.64], R21 ;  /* 0x000000150a007986 */ /* 0x0005e2000c10190c */
[----:B------:R-:W-:-:S13]  /*4970*/  ISETP.GT.AND.EX P0, PT, R25, R0, PT, P0 ;  /* 0x000000001900720c */ /* 0x000fda0003f04300 */
[----:B--2---:R-:W-:Y:S05]  /*4980*/  @P0 BRA `(.L_x_385) ;  /* 0xfffffffc00a00947 */ /* 0x004fea000383ffff */
[----:B------:R-:W-:Y:S05]  /*4990*/  EXIT ;  /* 0x000000000000794d */ /* 0x000fea0003800000 */
.L_x_386:
        /* <DEDUP_REMOVED lines=14> */
.L_x_5118:


//--------------------- .text._Z35group_norm_nhwc_bwd_one_pass_kernelI11Bf16IOBf16WLi128ELi80ELi640EEv26Group_norm_nhwc_bwd_params --------------------------
	.section	.text._Z35group_norm_nhwc_bwd_one_pass_kernelI11Bf16IOBf16WLi128ELi80ELi640EEv26Group_norm_nhwc_bwd_params,"ax",@progbits
	.align	128
        .global         _Z35group_norm_nhwc_bwd_one_pass_kernelI11Bf16IOBf16WLi128ELi80ELi640EEv26Group_norm_nhwc_bwd_params
        .type           _Z35group_norm_nhwc_bwd_one_pass_kernelI11Bf16IOBf16WLi128ELi80ELi640EEv26Group_norm_nhwc_bwd_params,@function
        .size           _Z35group_norm_nhwc_bwd_one_pass_kernelI11Bf16IOBf16WLi128ELi80ELi640EEv26Group_norm_nhwc_bwd_params,(.L_x_5119 - _Z35group_norm_nhwc_bwd_one_pass_kernelI11Bf16IOBf16WLi128ELi80ELi640EEv26Group_norm_nhwc_bwd_params)
        .other          _Z35group_norm_nhwc_bwd_one_pass_kernelI11Bf16IOBf16WLi128ELi80ELi640EEv26Group_norm_nhwc_bwd_params,@"STO_CUDA_ENTRY STV_DEFAULT"
_Z35group_norm_nhwc_bwd_one_pass_kernelI11Bf16IOBf16WLi128ELi80ELi640EEv26Group_norm_nhwc_bwd_params:
.text._Z35group_norm_nhwc_bwd_one_pass_kernelI11Bf16IOBf16WLi128ELi80ELi640EEv26Group_norm_nhwc_bwd_params:
        /* <DEDUP_REMOVED lines=12> */
[----:B------:R-:W-:Y:S01]  /*00c0*/  ULDC.64 UR10, c[0x0][0x290] ;  /* 0x0000a400000a7ab9 */ /* 0x000fe20000000a00 */
[----:B------:R-:W-:Y:S01]  /*00d0*/  UMOV UR5, 0x400 ;  /* 0x0000040000057882 */ /* 0x000fe20000000000 */
[----:B------:R-:W-:Y:S01]  /*00e0*/  HFMA2.MMA R67, -RZ, RZ, 0, 0 ;  /* 0x00000000ff437435 */ /* 0x000fe200000001ff */
[----:B------:R-:W-:Y:S02]  /*00f0*/  SHF.R.U32.HI R2, RZ, 0x5, R3 ;  /* 0x00000005ff027819 */ /* 0x000fe40000011603 */
[----:B------:R-:W2:Y:S03]  /*0100*/  S2UR UR7, SR_CTAID.X ;  /* 0x00000000000779c3 */ /* 0x000ea60000002500 */
[----:B------:R-:W-:-:S05]  /*0110*/  IMAD R78, R2, -0x28, R77 ;  /* 0xffffffd8024e7824 */ /* 0x000fca00078e024d */
[----:B------:R-:W2:Y:S01]  /*0120*/  LDC R75, c[0x0][0x2ac] ;  /* 0x0000ab00ff4b7b82 */ /* 0x000ea20000000800 */
[----:B------:R-:W-:-:S07]  /*0130*/  SHF.L.U32 R78, R78, 0x1, RZ ;  /* 0x000000014e4e7819 */ /* 0x000fce00000006ff */
[----:B------:R-:W3:Y:S01]  /*0140*/  S2UR UR6, SR_CgaCtaId ;  /* 0x00000000000679c3 */ /* 0x000ee20000008800 */
[----:B0-----:R-:W-:Y:S01]  /*0150*/  IMAD.WIDE.U32 R4, R8, 0x3, RZ ;  /* 0x0000000308047825 */ /* 0x001fe200078e00ff */
[----:B------:R-:W-:-:S04]  /*0160*/  LEA R7, R9, R9, 0x1 ;  /* 0x0000000909077211 */ /* 0x000fc800078e08ff */
[----:B------:R-:W-:-:S04]  /*0170*/  IADD3 R7, R5, R7, RZ ;  /* 0x0000000705077210 */ /* 0x000fc80007ffe0ff */
[----:B------:R-:W-:Y:S02]  /*0180*/  LEA.HI R5, P2, R7, R4, RZ, 0x1 ;  /* 0x0000000407057211 */ /* 0x000fe400078508ff */
[----:B------:R-:W-:Y:S02]  /*0190*/  LEA.HI R4, P0, R9, R8, RZ, 0x1 ;  /* 0x0000000809047211 */ /* 0x000fe400078108ff */
[----:B------:R-:W-:Y:S01]  /*01a0*/  IADD3.X R8, RZ, R7, RZ, P2, !PT ;  /* 0x00000007ff087210 */ /* 0x000fe200017fe4ff */
[----:B--2---:R-:W-:Y:S01]  /*01b0*/  IMAD R75, R75, UR7, R2 ;  /* 0x000000074b4b7c24 */ /* 0x004fe2000f8e0202 */
[----:B------:R-:W-:Y:S02]  /*01c0*/  SHF.R.S32.HI R2, RZ, 0x1f, R77 ;  /* 0x0000001fff027819 */ /* 0x000fe4000001144d */
[----:B------:R-:W-:Y:S02]  /*01d0*/  IADD3.X R9, RZ, R9, RZ, P0, !PT ;  /* 0x00000009ff097210 */ /* 0x000fe400007fe4ff */
[----:B------:R-:W-:Y:S01]  /*01e0*/  ISETP.GE.U32.AND P1, PT, R75, UR10, PT ;  /* 0x0000000a4b007c0c */ /* 0x000fe2000bf26070 */
[----:B------:R-:W-:Y:S01]  /*01f0*/  ULDC.U8 UR10, c[0x0][0x2a4] ;  /* 0x0000a900000a7ab9 */ /* 0x000fe20000000000 */
[----:B------:R-:W-:Y:S01]  /*0200*/  SHF.R.S32.HI R3, RZ, 0x1f, R75 ;  /* 0x0000001fff037819 */ /* 0x000fe2000001144b */
[----:B---3--:R-:W-:Y:S01]  /*0210*/  ULEA UR5, UR6, UR5, 0x18 ;  /* 0x0000000506057291 */ /* 0x008fe2000f8ec03f */
[----:B------:R-:W-:-:S02]  /*0220*/  LEA.HI R2, R2, R77, RZ, 0x5 ;  /* 0x0000004d02027211 */ /* 0x000fc400078f28ff */
[--C-:B------:R-:W-:Y:S02]  /*0230*/  SHF.R.S64 R4, R4, 0x1, R9.reuse ;  /* 0x0000000104047819 */ /* 0x100fe40000001009 */
[----:B------:R-:W-:Y:S02]  /*0240*/  SHF.R.S64 R5, R5, 0x1, R8 ;  /* 0x0000000105057819 */ /* 0x000fe40000001008 */
[----:B------:R-:W-:Y:S02]  /*0250*/  ISETP.GE.AND.EX P1, PT, R3, UR11, PT, P1 ;  /* 0x0000000b03007c0c */ /* 0x000fe4000bf26310 */
[----:B------:R-:W-:Y:S02]  /*0260*/  SHF.R.S32.HI R2, RZ, 0x5, R2 ;  /* 0x00000005ff027819 */ /* 0x000fe40000011402 */
[----:B------:R-:W-:Y:S02]  /*0270*/  SHF.R.S32.HI R9, RZ, 0x1, R9 ;  /* 0x00000001ff097819 */ /* 0x000fe40000011409 */
[----:B------:R-:W-:-:S02]  /*0280*/  SHF.R.S32.HI R8, RZ, 0x1, R8 ;  /* 0x00000001ff087819 */ /* 0x000fc40000011408 */
[----:B------:R-:W-:Y:S02]  /*0290*/  LEA R2, R2, UR5, 0x3 ;  /* 0x0000000502027c11 */ /* 0x000fe4000f8e18ff */
[C---:B------:R-:W-:Y:S02]  /*02a0*/  IADD3 R74, R75.reuse, 0x10, RZ ;  /* 0x000000104b4a7810 */ /* 0x040fe40007ffe0ff */
[C---:B------:R-:W-:Y:S02]  /*02b0*/  IADD3 R73, R75.reuse, 0x20, RZ ;  /* 0x000000204b497810 */ /* 0x040fe40007ffe0ff */
[C---:B------:R-:W-:Y:S02]  /*02c0*/  IADD3 R72, R75.reuse, 0x30, RZ ;  /* 0x000000304b487810 */ /* 0x040fe40007ffe0ff */
[C---:B------:R-:W-:Y:S02]  /*02d0*/  IADD3 R71, R75.reuse, 0x40, RZ ;  /* 0x000000404b477810 */ /* 0x040fe40007ffe0ff */
[----:B------:R-:W-:-:S02]  /*02e0*/  IADD3 R70, R75, 0x50, RZ ;  /* 0x000000504b467810 */ /* 0x000fc40007ffe0ff */
[----:B------:R-:W-:Y:S02]  /*02f0*/  ISETP.LT.U32.AND P1, PT, R77, 0x280, !P1 ;  /* 0x000002804d00780c */ /* 0x000fe40004f21070 */
[C---:B------:R-:W-:Y:S02]  /*0300*/  IADD3 R69, R75.reuse, 0x60, RZ ;  /* 0x000000604b457810 */ /* 0x040fe40007ffe0ff */
[----:B------:R-:W-:Y:S02]  /*0310*/  IADD3 R68, R75, 0x70, RZ ;  /* 0x000000704b447810 */ /* 0x000fe40007ffe0ff */
[----:B------:R-:W-:Y:S02]  /*0320*/  SHF.L.U64.HI R6, R4, 0x2, R9 ;  /* 0x0000000204067819 */ /* 0x000fe40000010209 */
[----:B-1----:R-:W-:-:S07]  /*0330*/  SHF.L.U64.HI R7, R5, 0x2, R8 ;  /* 0x0000000205077819 */ /* 0x002fce0000010208 */
.L_x_438:
        /* <DEDUP_REMOVED lines=12> */
[----:B---3--:R-:W-:-:S02]  /*0400*/  IADD3 R8, R10, 0xffffffe, RZ ;  /* 0x0ffffffe0a087810 */ /* 0x008fc40007ffe0ff */
[----:B------:R-:W-:-:S04]  /*0410*/  LOP3.LUT R10, R76, R15, RZ, 0x3c, !PT ;  /* 0x0000000f4c0a7212 */ /* 0x000fc800078e3cff */
[----:B------:R3:W4:Y:S01]  /*0420*/  F2I.FTZ.U32.TRUNC.NTZ R9, R8 ;  /* 0x0000000800097305 */ /* 0x000722000021f000 */
[----:B------:R-:W-:Y:S02]  /*0430*/  ISETP.GE.AND P2, PT, R10, RZ, PT ;  /* 0x000000ff0a00720c */ /* 0x000fe40003f46270 */
[----:B------:R-:W-:Y:S02]  /*0440*/  SHF.R.S32.HI R10, RZ, 0x1f, R78 ;  /* 0x0000001fff0a7819 */ /* 0x000fe4000001144e */
[----:B---3--:R-:W-:Y:S02]  /*0450*/  MOV R8, RZ ;  /* 0x000000ff00087202 */ /* 0x008fe40000000f00 */
[----:B----4-:R-:W-:-:S05]  /*0460*/  IADD3 R11, RZ, -R9, RZ ;  /* 0x80000009ff0b7210 */ /* 0x010fca0007ffe0ff */
[----:B------:R-:W-:-:S04]  /*0470*/  IMAD R11, R11, R12, RZ ;  /* 0x0000000c0b0b7224 */ /* 0x000fc800078e02ff */
[----:B------:R-:W-:-:S06]  /*0480*/  IMAD.HI.U32 R9, R9, R11, R8 ;  /* 0x0000000b09097227 */ /* 0x000fcc00078e0008 */
[----:B------:R-:W-:-:S05]  /*0490*/  IMAD.HI.U32 R11, R9, R13, RZ ;  /* 0x0000000d090b7227 */ /* 0x000fca00078e00ff */
[----:B------:R-:W-:-:S05]  /*04a0*/  IADD3 R9, -R11, RZ, RZ ;  /* 0x000000ff0b097210 */ /* 0x000fca0007ffe1ff */
[----:B------:R-:W-:Y:S01]  /*04b0*/  IMAD R9, R12, R9, R13 ;  /* 0x000000090c097224 */ /* 0x000fe200078e020d */
[----:B------:R-:W-:-:S04]  /*04c0*/  LOP3.LUT R13, RZ, R15, RZ, 0x33, !PT ;  /* 0x0000000fff0d7212 */ /* 0x000fc800078e33ff */
[----:B------:R-:W-:-:S13]  /*04d0*/  ISETP.GT.U32.AND P0, PT, R12, R9, PT ;  /* 0x000000090c00720c */ /* 0x000fda0003f04070 */
[-C--:B------:R-:W-:Y:S02]  /*04e0*/  @!P0 IADD3 R9, R9, -R12.reuse, RZ ;  /* 0x8000000c09098210 */ /* 0x080fe40007ffe0ff */
[----:B------:R-:W-:Y:S02]  /*04f0*/  @!P0 IADD3 R11, R11, 0x1, RZ ;  /* 0x000000010b0b8810 */ /* 0x000fe40007ffe0ff */
[-C--:B------:R-:W-:Y:S02]  /*0500*/  ISETP.GT.U32.AND P3, PT, R12, R9.reuse, PT ;  /* 0x000000090c00720c */ /* 0x080fe40003f64070 */
[CC--:B------:R-:W-:Y:S02]  /*0510*/  IADD3 R8, R9.reuse, -R12.reuse, RZ ;  /* 0x8000000c09087210 */ /* 0x0c0fe40007ffe0ff */
[----:B------:R-:W-:Y:S02]  /*0520*/  ISETP.GE.U32.AND P4, PT, R9, R12, PT ;  /* 0x0000000c0900720c */ /* 0x000fe40003f86070 */
[----:B------:R-:W-:-:S02]  /*0530*/  SEL R8, R8, R9, !P3 ;  /* 0x0000000908087207 */ /* 0x000fc40005800000 */
[----:B------:R-:W-:Y:S02]  /*0540*/  SHF.R.S32.HI R9, RZ, 0x1f, R74 ;  /* 0x0000001fff097819 */ /* 0x000fe4000001144a */
[----:B------:R-:W-:Y:S02]  /*0550*/  ISETP.GE.U32.AND P3, PT, R74, UR14, PT ;  /* 0x0000000e4a007c0c */ /* 0x000fe4000bf66070 */
[----:B------:R-:W-:Y:S02]  /*0560*/  ISETP.NE.AND P0, PT, R15, RZ, PT ;  /* 0x000000ff0f00720c */ /* 0x000fe40003f05270 */
[----:B------:R-:W-:Y:S02]  /*0570*/  ISETP.GE.AND.EX P3, PT, R9, UR15, PT, P3 ;  /* 0x0000000f09007c0c */ /* 0x000fe4000bf66330 */
[----:B------:R-:W-:Y:S02]  /*0580*/  @!P5 IADD3 R8, -R8, RZ, RZ ;  /* 0x000000ff0808d210 */ /* 0x000fe40007ffe1ff */
[----:B------:R-:W-:-:S02]  /*0590*/  ISETP.GT.U32.OR P3, PT, R77, 0x27f, P3 ;  /* 0x0000027f4d00780c */ /* 0x000fc40001f64470 */
[----:B------:R-:W-:Y:S02]  /*05a0*/  @P4 IADD3 R11, R11, 0x1, RZ ;  /* 0x000000010b0b4810 */ /* 0x000fe40007ffe0ff */
[----:B------:R-:W-:Y:S02]  /*05b0*/  SEL R36, R13, R8, !P0 ;  /* 0x000000080d247207 */ /* 0x000fe40004000000 */
[----:B------:R-:W-:Y:S02]  /*05c0*/  @!P2 IADD3 R11, -R11, RZ, RZ ;  /* 0x000000ff0b0ba210 */ /* 0x000fe40007ffe1ff */
[----:B------:R-:W-:Y:S01]  /*05d0*/  ISETP.GE.U32.AND P4, PT, R73, UR14, PT ;  /* 0x0000000e49007c0c */ /* 0x000fe2000bf86070 */
[----:B------:R-:W-:Y:S01]  /*05e0*/  IMAD R37, R36, 0x50, RZ ;  /* 0x0000005024257824 */ /* 0x000fe200078e02ff */
[----:B------:R-:W-:Y:S02]  /*05f0*/  SEL R15, R13, R11, !P0 ;  /* 0x0000000b0d0f7207 */ /* 0x000fe40004000000 */
[----:B------:R-:W-:Y:S01]  /*0600*/  SHF.R.S32.HI R11, RZ, 0x1f, R73 ;  /* 0x0000001fff0b7819 */ /* 0x000fe20000011449 */
[----:B------:R-:W3:Y:S01]  /*0610*/  @!P3 LDC.64 R12, c[0x0][0x288] ;  /* 0x0000a200ff0cbb82 */ /* 0x000ee20000000a00 */
[----:B------:R-:W-:-:S02]  /*0620*/  IADD3 R86, P0, R78, R37, RZ ;  /* 0x000000254e567210 */ /* 0x000fc40007f1e0ff */
[----:B------:R-:W-:Y:S02]  /*0630*/  SHF.R.S32.HI R8, RZ, 0x1f, R15 ;  /* 0x0000001fff087819 */ /* 0x000fe4000001140f */
[----:B------:R-:W-:Y:S02]  /*0640*/  ISETP.GE.AND.EX P4, PT, R11, UR15, PT, P4 ;  /* 0x0000000f0b007c0c */ /* 0x000fe4000bf86340 */
[----:B------:R-:W-:Y:S01]  /*0650*/  LEA.HI.X.SX32 R87, R37, R10, 0x1, P0 ;  /* 0x0000000a25577211 */ /* 0x000fe200000f0eff */
[----:B------:R-:W-:Y:S01]  /*0660*/  IMAD R8, R8, UR12, RZ ;  /* 0x0000000c08087c24 */ /* 0x000fe2000f8e02ff */
[----:B------:R-:W-:Y:S01]  /*0670*/  ISETP.GT.U32.OR P4, PT, R77, 0x27f, P4 ;  /* 0x0000027f4d00780c */ /* 0x000fe20002784470 */
[----:B------:R-:W4:Y:S01]  /*0680*/  @!P3 LDC.64 R24, c[0x0][0x230] ;  /* 0x00008c00ff18bb82 */ /* 0x000f220000000a00 */
[----:B------:R-:W-:Y:S01]  /*0690*/  ISETP.GE.U32.AND P2, PT, R72, UR14, PT ;  /* 0x0000000e48007c0c */ /* 0x000fe2000bf46070 */
[C---:B------:R-:W-:Y:S02]  /*06a0*/  IMAD R89, R15.reuse, UR13, R8 ;  /* 0x0000000d0f597c24 */ /* 0x040fe4000f8e0208 */
[----:B------:R-:W-:-:S04]  /*06b0*/  IMAD.WIDE.U32 R86, R15, UR12, R86 ;  /* 0x0000000c0f567c25 */ /* 0x000fc8000f8e0056 */
[----:B-1----:R-:W-:Y:S01]  /*06c0*/  @P1 IMAD R8, R3, R18, RZ ;  /* 0x0000001203081224 */ /* 0x002fe200078e02ff */
[----:B------:R-:W-:Y:S02]  /*06d0*/  IADD3 R89, R87, R89, RZ ;  /* 0x0000005957597210 */ /* 0x000fe40007ffe0ff */
[----:B------:R-:W-:Y:S01]  /*06e0*/  @P1 MOV R88, R86 ;  /* 0x0000005600581202 */ /* 0x000fe20000000f00 */
[----:B------:R-:W-:Y:S01]  /*06f0*/  @P1 IMAD R19, R75, R19, R8 ;  /* 0x000000134b131224 */ /* 0x000fe200078e0208 */
[----:B------:R-:W1:Y:S01]  /*0700*/  @!P4 LDC.64 R14, c[0x0][0x288] ;  /* 0x0000a200ff0ecb82 */ /* 0x000e620000000a00 */
[----:B---3--:R-:W-:Y:S02]  /*0710*/  @!P3 IMAD R10, R9, R12, RZ ;  /* 0x0000000c090ab224 */ /* 0x008fe400078e02ff */
[----:B------:R-:W-:Y:S01]  /*0720*/  @P1 IMAD.WIDE.U32 R16, R75, R18, R88 ;  /* 0x000000124b101225 */ /* 0x000fe200078e0058 */
[----:B------:R-:W-:-:S03]  /*0730*/  @!P3 MOV R18, R86 ;  /* 0x000000560012b202 */ /* 0x000fc60000000f00 */
[----:B------:R-:W-:Y:S01]  /*0740*/  @!P3 IMAD R21, R74, R13, R10 ;  /* 0x0000000d4a15b224 */ /* 0x000fe200078e020a */
[----:B------:R-:W-:Y:S02]  /*0750*/  @P1 IADD3 R19, R17, R19, RZ ;  /* 0x0000001311131210 */ /* 0x000fe40007ffe0ff */
[C---:B------:R-:W-:Y:S02]  /*0760*/  @P1 SHF.L.U32 R17, R16.reuse, 0x1, RZ ;  /* 0x0000000110111819 */ /* 0x040fe400000006ff */
[----:B------:R-:W-:Y:S02]  /*0770*/  @P1 SHF.L.U64.HI R8, R16, 0x1, R19 ;  /* 0x0000000110081819 */ /* 0x000fe40000010213 */
[----:B------:R-:W-:Y:S02]  /*0780*/  SHF.R.S32.HI R13, RZ, 0x1f, R72 ;  /* 0x0000001fff0d7819 */ /* 0x000fe40000011448 */
[----:B------:R-:W-:Y:S02]  /*0790*/  @!P3 MOV R19, R89 ;  /* 0x000000590013b202 */ /* 0x000fe40000000f00 */
[----:B--2---:R-:W-:-:S02]  /*07a0*/  @P1 IADD3 R16, P0, R17, R22, RZ ;  /* 0x0000001611101210 */ /* 0x004fc40007f1e0ff */
[----:B0-----:R-:W-:Y:S01]  /*07b0*/  @P1 IADD3 R26, P5, R17, R26, RZ ;  /* 0x0000001a111a1210 */ /* 0x001fe20007fbe0ff */
[----:B------:R-:W-:Y:S01]  /*07c0*/  @!P3 IMAD.WIDE.U32 R18, R74, R12, R18 ;  /* 0x0000000c4a12b225 */ /* 0x000fe200078e0012 */
[----:B------:R-:W-:Y:S02]  /*07d0*/  ISETP.GE.AND.EX P2, PT, R13, UR15, PT, P2 ;  /* 0x0000000f0d007c0c */ /* 0x000fe4000bf46320 */
[C---:B------:R-:W-:Y:S02]  /*07e0*/  @P1 IADD3.X R17, R8.reuse, R23, RZ, P0, !PT ;  /* 0x0000001708111210 */ /* 0x040fe400007fe4ff */
[----:B------:R-:W0:Y:S01]  /*07f0*/  @!P3 LDC.64 R22, c[0x0][0x228] ;  /* 0x00008a00ff16bb82 */ /* 0x000e220000000a00 */
[----:B------:R-:W-:Y:S02]  /*0800*/  ISETP.GT.U32.OR P2, PT, R77, 0x27f, P2 ;  /* 0x0000027f4d00780c */ /* 0x000fe40001744470 */
[----:B------:R-:W-:Y:S01]  /*0810*/  @!P3 IADD3 R19, R19, R21, RZ ;  /* 0x000000151313b210 */ /* 0x000fe20007ffe0ff */
[----:B-1----:R-:W-:Y:S01]  /*0820*/  @!P4 IMAD R10, R11, R14, RZ ;  /* 0x0000000e0b0ac224 */ /* 0x002fe200078e02ff */
[----:B------:R1:W5:Y:S01]  /*0830*/  @P1 LDG.E R65, desc[UR8][R16.64] ;  /* 0x0000000810411981 */ /* 0x000362000c1e1900 */
[----:B------:R-:W-:-:S02]  /*0840*/  @P1 IADD3.X R27, R8, R27, RZ, P5, !PT ;  /* 0x0000001b081b1210 */ /* 0x000fc40002ffe4ff */
[----:B------:R-:W2:Y:S01]  /*0850*/  @!P4 LDC.64 R20, c[0x0][0x230] ;  /* 0x00008c00ff14cb82 */ /* 0x000ea20000000a00 */
[----:B------:R-:W-:Y:S01]  /*0860*/  @!P4 IMAD R33, R73, R15, R10 ;  /* 0x0000000f4921c224 */ /* 0x000fe200078e020a */
[----:B------:R-:W-:Y:S02]  /*0870*/  SHF.R.S32.HI R15, RZ, 0x1f, R71 ;  /* 0x0000001fff0f7819 */ /* 0x000fe40000011447 */
[----:B------:R-:W-:Y:S02]  /*0880*/  CS2R R62, SRZ ;  /* 0x00000000003e7805 */ /* 0x000fe4000001ff00 */
[----:B------:R-:W-:Y:S01]  /*0890*/  ISETP.GE.U32.AND P0, PT, R71, UR14, PT ;  /* 0x0000000e47007c0c */ /* 0x000fe2000bf06070 */
[----:B------:R-:W5:Y:S01]  /*08a0*/  @P1 LDG.E R64, desc[UR8][R26.64] ;  /* 0x000000081a401981 */ /* 0x000f62000c1e1900 */
[C---:B------:R-:W-:Y:S01]  /*08b0*/  @!P3 SHF.L.U32 R31, R18.reuse, 0x1, RZ ;  /* 0x00000001121fb819 */ /* 0x040fe200000006ff */
[----:B-1----:R-:W1:Y:S01]  /*08c0*/  @!P4 LDC.64 R16, c[0x0][0x228] ;  /* 0x00008a00ff10cb82 */ /* 0x002e620000000a00 */
[----:B------:R-:W-:-:S02]  /*08d0*/  @!P3 SHF.L.U64.HI R8, R18, 0x1, R19 ;  /* 0x000000011208b819 */ /* 0x000fc40000010213 */
[----:B------:R-:W-:Y:S02]  /*08e0*/  @!P4 MOV R28, R86 ;  /* 0x00000056001cc202 */ /* 0x000fe40000000f00 */
[----:B------:R-:W-:Y:S02]  /*08f0*/  @!P4 MOV R29, R89 ;  /* 0x00000059001dc202 */ /* 0x000fe40000000f00 */
[----:B------:R-:W-:Y:S01]  /*0900*/  ISETP.GE.AND.EX P0, PT, R15, UR15, PT, P0 ;  /* 0x0000000f0f007c0c */ /* 0x000fe2000bf06300 */
[----:B------:R-:W3:Y:S01]  /*0910*/  @!P2 LDC.64 R18, c[0x0][0x288] ;  /* 0x0000a200ff12ab82 */ /* 0x000ee20000000a00 */
[----:B----4-:R-:W-:Y:S01]  /*0920*/  @!P3 IADD3 R24, P6, R31, R24, RZ ;  /* 0x000000181f18b210 */ /* 0x010fe20007fde0ff */
[----:B------:R-:W-:Y:S01]  /*0930*/  @!P4 IMAD.WIDE.U32 R28, R73, R14, R28 ;  /* 0x0000000e491cc225 */ /* 0x000fe200078e001c */
[----:B------:R-:W-:Y:S02]  /*0940*/  ISETP.GT.U32.OR P0, PT, R77, 0x27f, P0 ;  /* 0x0000027f4d00780c */ /* 0x000fe40000704470 */
[----:B0-----:R-:W-:-:S02]  /*0950*/  @!P3 IADD3 R22, P5, R31, R22, RZ ;  /* 0x000000161f16b210 */ /* 0x001fc40007fbe0ff */
[----:B------:R-:W-:Y:S01]  /*0960*/  @!P4 IADD3 R29, R29, R33, RZ ;  /* 0x000000211d1dc210 */ /* 0x000fe20007ffe0ff */
[----:B------:R-:W0:Y:S01]  /*0970*/  @!P2 LDC.64 R34, c[0x0][0x230] ;  /* 0x00008c00ff22ab82 */ /* 0x000e220000000a00 */
[----:B------:R-:W-:Y:S02]  /*0980*/  @!P4 SHF.L.U32 R33, R28, 0x1, RZ ;  /* 0x000000011c21c819 */ /* 0x000fe400000006ff */
[----:B------:R-:W-:Y:S02]  /*0990*/  MOV R66, RZ ;  /* 0x000000ff00427202 */ /* 0x000fe40000000f00 */
[C---:B------:R-:W-:Y:S02]  /*09a0*/  @!P3 IADD3.X R25, R8.reuse, R25, RZ, P6, !PT ;  /* 0x000000190819b210 */ /* 0x040fe400037fe4ff */
[----:B------:R-:W-:Y:S02]  /*09b0*/  @!P3 IADD3.X R23, R8, R23, RZ, P5, !PT ;  /* 0x000000170817b210 */ /* 0x000fe40002ffe4ff */
[----:B------:R-:W-:-:S02]  /*09c0*/  CS2R R60, SRZ ;  /* 0x00000000003c7805 */ /* 0x000fc4000001ff00 */
[----:B------:R-:W-:Y:S01]  /*09d0*/  @!P4 SHF.L.U64.HI R8, R28, 0x1, R29 ;  /* 0x000000011c08c819 */ /* 0x000fe2000001021d */
[----:B------:R-:W5:Y:S01]  /*09e0*/  @!P3 LDG.E R66, desc[UR8][R24.64] ;  /* 0x000000081842b981 */ /* 0x000f62000c1e1900 */
[C---:B--2---:R-:W-:Y:S01]  /*09f0*/  @!P4 IADD3 R30, P5, R33.reuse, R20, RZ ;  /* 0x00000014211ec210 */ /* 0x044fe20007fbe0ff */
[----:B------:R-:W2:Y:S02]  /*0a00*/  @!P2 LDC.64 R28, c[0x0][0x228] ;  /* 0x00008a00ff1cab82 */ /* 0x000ea40000000a00 */
[----:B------:R4:W5:Y:S01]  /*0a10*/  @!P3 LDG.E R63, desc[UR8][R22.64] ;  /* 0x00000008163fb981 */ /* 0x000962000c1e1900 */
[----:B------:R-:W-:Y:S02]  /*0a20*/  @!P4 IADD3.X R31, R8, R21, RZ, P5, !PT ;  /* 0x00000015081fc210 */ /* 0x000fe40002ffe4ff */
[----:B-1----:R-:W-:-:S03]  /*0a30*/  @!P4 IADD3 R32, P3, R33, R16, RZ ;  /* 0x000000102120c210 */ /* 0x002fc60007f7e0ff */
[----:B------:R-:W1:Y:S01]  /*0a40*/  @!P0 LDC.64 R20, c[0x0][0x288] ;  /* 0x0000a200ff148b82 */ /* 0x000e620000000a00 */
[----:B------:R-:W-:Y:S01]  /*0a50*/  @!P4 IADD3.X R33, R8, R17, RZ, P3, !PT ;  /* 0x000000110821c210 */ /* 0x000fe20001ffe4ff */
[----:B---3--:R-:W-:Y:S01]  /*0a60*/  @!P2 IMAD R10, R13, R18, RZ ;  /* 0x000000120d0aa224 */ /* 0x008fe200078e02ff */
[----:B------:R-:W-:Y:S01]  /*0a70*/  SHF.R.S32.HI R17, RZ, 0x1f, R70 ;  /* 0x0000001fff117819 */ /* 0x000fe20000011446 */
[----:B------:R3:W5:Y:S01]  /*0a80*/  @!P4 LDG.E R61, desc[UR8][R30.64] ;  /* 0x000000081e3dc981 */ /* 0x000762000c1e1900 */
[----:B----4-:R-:W-:Y:S02]  /*0a90*/  @!P2 MOV R22, R86 ;  /* 0x000000560016a202 */ /* 0x010fe40000000f00 */
[----:B------:R-:W-:Y:S01]  /*0aa0*/  @!P2 MOV R23, R89 ;  /* 0x000000590017a202 */ /* 0x000fe20000000f00 */
[----:B------:R-:W4:Y:S01]  /*0ab0*/  @!P0 LDC.64 R40, c[0x0][0x228] ;  /* 0x00008a00ff288b82 */ /* 0x000f220000000a00 */
[----:B------:R-:W-:Y:S01]  /*0ac0*/  ISETP.GE.U32.AND P3, PT, R70, UR14, PT ;  /* 0x0000000e46007c0c */ /* 0x000fe2000bf66070 */
[C---:B------:R-:W-:Y:S01]  /*0ad0*/  @!P2 IMAD R27, R72.reuse, R19, R10 ;  /* 0x00000013481ba224 */ /* 0x040fe200078e020a */
[----:B------:R-:W5:Y:S01]  /*0ae0*/  @!P4 LDG.E R60, desc[UR8][R32.64] ;  /* 0x00000008203cc981 */ /* 0x000f62000c1e1900 */
[----:B------:R-:W-:Y:S01]  /*0af0*/  @!P2 IMAD.WIDE.U32 R18, R72, R18, R22 ;  /* 0x000000124812a225 */ /* 0x000fe200078e0016 */
[----:B------:R-:W-:-:S04]  /*0b00*/  ISETP.GE.AND.EX P3, PT, R17, UR15, PT, P3 ;  /* 0x0000000f11007c0c */ /* 0x000fc8000bf66330 */
[----:B------:R-:W-:Y:S02]  /*0b10*/  ISETP.GT.U32.OR P3, PT, R77, 0x27f, P3 ;  /* 0x0000027f4d00780c */ /* 0x000fe40001f64470 */
[----:B------:R-:W-:Y:S02]  /*0b20*/  @!P2 IADD3 R19, R19, R27, RZ ;  /* 0x0000001b1313a210 */ /* 0x000fe40007ffe0ff */
[----:B------:R-:W4:Y:S01]  /*0b30*/  @!P0 LDC.64 R26, c[0x0][0x230] ;  /* 0x00008c00ff1a8b82 */ /* 0x000f220000000a00 */
[C---:B------:R-:W-:Y:S02]  /*0b40*/  @!P2 SHF.L.U32 R23, R18.reuse, 0x1, RZ ;  /* 0x000000011217a819 */ /* 0x040fe400000006ff */
[----:B------:R-:W-:Y:S02]  /*0b50*/  @!P2 SHF.L.U64.HI R18, R18, 0x1, R19 ;  /* 0x000000011212a819 */ /* 0x000fe40000010213 */
[----:B------:R-:W-:Y:S02]  /*0b60*/  SHF.R.S32.HI R19, RZ, 0x1f, R69 ;  /* 0x0000001fff137819 */ /* 0x000fe40000011445 */
[----:B------:R-:W-:-:S02]  /*0b70*/  ISETP.GE.U32.AND P4, PT, R69, UR14, PT ;  /* 0x0000000e45007c0c */ /* 0x000fc4000bf86070 */
[----:B0-----:R-:W-:Y:S01]  /*0b80*/  @!P2 IADD3 R34, P5, R23, R34, RZ ;  /* 0x000000221722a210 */ /* 0x001fe20007fbe0ff */
[----:B-1----:R-:W-:Y:S01]  /*0b90*/  @!P0 IMAD R8, R15, R20, RZ ;  /* 0x000000140f088224 */ /* 0x002fe200078e02ff */
[----:B--2---:R-:W-:Y:S01]  /*0ba0*/  @!P2 IADD3 R28, P6, R23, R28, RZ ;  /* 0x0000001c171ca210 */ /* 0x004fe20007fde0ff */
[----:B------:R-:W0:Y:S01]  /*0bb0*/  @!P3 LDC.64 R24, c[0x0][0x288] ;  /* 0x0000a200ff18bb82 */ /* 0x000e220000000a00 */
[----:B------:R-:W-:Y:S02]  /*0bc0*/  @!P0 MOV R22, R86 ;  /* 0x0000005600168202 */ /* 0x000fe40000000f00 */
[----:B------:R-:W-:Y:S02]  /*0bd0*/  @!P0 MOV R23, R89 ;  /* 0x0000005900178202 */ /* 0x000fe40000000f00 */
[----:B------:R-:W-:Y:S01]  /*0be0*/  ISETP.GE.AND.EX P4, PT, R19, UR15, PT, P4 ;  /* 0x0000000f13007c0c */ /* 0x000fe2000bf86340 */
[C---:B---3--:R-:W-:Y:S02]  /*0bf0*/  @!P0 IMAD R31, R71.reuse, R21, R8 ;  /* 0x00000015471f8224 */ /* 0x048fe400078e0208 */
[----:B------:R-:W-:Y:S01]  /*0c00*/  @!P0 IMAD.WIDE.U32 R22, R71, R20, R22 ;  /* 0x0000001447168225 */ /* 0x000fe200078e0016 */
[----:B------:R-:W-:Y:S01]  /*0c10*/  ISETP.GT.U32.OR P4, PT, R77, 0x27f, P4 ;  /* 0x0000027f4d00780c */ /* 0x000fe20002784470 */
[----:B------:R-:W1:Y:S01]  /*0c20*/  LDC.64 R20, c[0x0][0x248] ;  /* 0x00009200ff147b82 */ /* 0x000e620000000a00 */
[----:B------:R-:W-:-:S02]  /*0c30*/  @!P2 IADD3.X R35, R18, R35, RZ, P5, !PT ;  /* 0x000000231223a210 */ /* 0x000fc40002ffe4ff */
[----:B------:R-:W-:Y:S02]  /*0c40*/  @!P0 IADD3 R23, R23, R31, RZ ;  /* 0x0000001f17178210 */ /* 0x000fe40007ffe0ff */
[----:B------:R-:W-:Y:S02]  /*0c50*/  @!P0 SHF.L.U32 R31, R22, 0x1, RZ ;  /* 0x00000001161f8819 */ /* 0x000fe400000006ff */
[----:B------:R-:W-:Y:S02]  /*0c60*/  SHF.R.S32.HI R57, RZ, 0x1f, R68 ;  /* 0x0000001fff397819 */ /* 0x000fe40000011444 */
[----:B------:R-:W-:Y:S02]  /*0c70*/  CS2R R58, SRZ ;  /* 0x00000000003a7805 */ /* 0x000fe4000001ff00 */
[----:B------:R-:W-:Y:S01]  /*0c80*/  ISETP.GE.U32.AND P5, PT, R68, UR14, PT ;  /* 0x0000000e44007c0c */ /* 0x000fe2000bfa6070 */
[----:B------:R-:W5:Y:S01]  /*0c90*/  @!P2 LDG.E R62, desc[UR8][R34.64] ;  /* 0x00000008223ea981 */ /* 0x000f62000c1e1900 */
[----:B------:R-:W-:Y:S01]  /*0ca0*/  @!P2 IADD3.X R29, R18, R29, RZ, P6, !PT ;  /* 0x0000001d121da210 */ /* 0x000fe200037fe4ff */
[----:B------:R-:W2:Y:S01]  /*0cb0*/  @!P4 LDC.64 R38, c[0x0][0x288] ;  /* 0x0000a200ff26cb82 */ /* 0x000ea20000000a00 */
[----:B------:R-:W-:-:S02]  /*0cc0*/  @!P0 SHF.L.U64.HI R8, R22, 0x1, R23 ;  /* 0x0000000116088819 */ /* 0x000fc40000010217 */
[----:B----4-:R-:W-:Y:S01]  /*0cd0*/  @!P0 IADD3 R26, P6, R31, R26, RZ ;  /* 0x0000001a1f1a8210 */ /* 0x010fe20007fde0ff */
[----:B------:R-:W5:Y:S01]  /*0ce0*/  @!P2 LDG.E R59, desc[UR8][R28.64] ;  /* 0x000000081c3ba981 */ /* 0x000f62000c1e1900 */
[----:B------:R-:W-:Y:S02]  /*0cf0*/  ISETP.GE.AND.EX P5, PT, R57, UR15, PT, P5 ;  /* 0x0000000f39007c0c */ /* 0x000fe4000bfa6350 */
[----:B------:R-:W-:Y:S01]  /*0d00*/  MOV R56, RZ ;  /* 0x000000ff00387202 */ /* 0x000fe20000000f00 */
[----:B------:R-:W3:Y:S01]  /*0d10*/  @!P3 LDC.64 R22, c[0x0][0x230] ;  /* 0x00008c00ff16bb82 */ /* 0x000ee20000000a00 */
[----:B------:R-:W-:Y:S02]  /*0d20*/  @!P0 IADD3.X R27, R8, R27, RZ, P6, !PT ;  /* 0x0000001b081b8210 */ /* 0x000fe400037fe4ff */
[----:B------:R-:W-:Y:S02]  /*0d30*/  ISETP.GT.U32.OR P5, PT, R77, 0x27f, P5 ;  /* 0x0000027f4d00780c */ /* 0x000fe40002fa4470 */
[----:B------:R-:W-:Y:S01]  /*0d40*/  @!P0 IADD3 R40, P2, R31, R40, RZ ;  /* 0x000000281f288210 */ /* 0x000fe20007f5e0ff */
[----:B------:R4:W5:Y:S02]  /*0d50*/  @!P0 LDG.E R56, desc[UR8][R26.64] ;  /* 0x000000081a388981 */ /* 0x000964000c1e1900 */
[----:B------:R-:W3:Y:S01]  /*0d60*/  @!P3 LDC.64 R30, c[0x0][0x228] ;  /* 0x00008a00ff1ebb82 */ /* 0x000ee20000000a00 */
[----:B0-----:R-:W-:-:S02]  /*0d70*/  @!P3 IMAD R10, R17, R24, RZ ;  /* 0x00000018110ab224 */ /* 0x001fc400078e02ff */
[----:B-1----:R-:W-:Y:S01]  /*0d80*/  IMAD.WIDE R20, R76, 0x8, R20 ;  /* 0x000000084c147825 */ /* 0x002fe200078e0214 */
[----:B----4-:R-:W-:-:S04]  /*0d90*/  @!P3 MOV R26, R86 ;  /* 0x00000056001ab202 */ /* 0x010fc80000000f00 */
[----:B------:R-:W0:Y:S01]  /*0da0*/  @!P5 LDC.64 R32, c[0x0][0x288] ;  /* 0x0000a200ff20db82 */ /* 0x000e220000000a00 */
[----:B------:R-:W-:Y:S01]  /*0db0*/  @!P3 MOV R27, R89 ;  /* 0x00000059001bb202 */ /* 0x000fe20000000f00 */
[C---:B------:R-:W-:Y:S01]  /*0dc0*/  @!P3 IMAD R35, R70.reuse, R25, R10 ;  /* 0x000000194623b224 */ /* 0x040fe200078e020a */
[----:B------:R-:W4:Y:S01]  /*0dd0*/  LDG.E.64 R20, desc[UR8][R20.64] ;  /* 0x0000000814147981 */ /* 0x000f22000c1e1b00 */
[----:B------:R-:W-:Y:S01]  /*0de0*/  @!P3 IMAD.WIDE.U32 R24, R70, R24, R26 ;  /* 0x000000184618b225 */ /* 0x000fe200078e001a */
[----:B------:R-:W-:-:S03]  /*0df0*/  MOV R18, RZ ;  /* 0x000000ff00127202 */ /* 0x000fc60000000f00 */
[----:B------:R-:W1:Y:S01]  /*0e00*/  @!P4 LDC.64 R28, c[0x0][0x230] ;  /* 0x00008c00ff1ccb82 */ /* 0x000e620000000a00 */
[----:B------:R-:W-:Y:S02]  /*0e10*/  @!P0 IADD3.X R41, R8, R41, RZ, P2, !PT ;  /* 0x0000002908298210 */ /* 0x000fe400017fe4ff */
[----:B------:R-:W-:Y:S01]  /*0e20*/  @!P3 IADD3 R25, R25, R35, RZ ;  /* 0x000000231919b210 */ /* 0x000fe20007ffe0ff */
[----:B--2---:R-:W-:Y:S01]  /*0e30*/  @!P4 IMAD R10, R19, R38, RZ ;  /* 0x00000026130ac224 */ /* 0x004fe200078e02ff */
[C---:B------:R-:W-:Y:S01]  /*0e40*/  @!P3 SHF.L.U32 R27, R24.reuse, 0x1, RZ ;  /* 0x00000001181bb819 */ /* 0x040fe200000006ff */
[----:B------:R2:W5:Y:S01]  /*0e50*/  @!P0 LDG.E R18, desc[UR8][R40.64] ;  /* 0x0000000828128981 */ /* 0x000562000c1e1900 */
[----:B------:R-:W-:Y:S02]  /*0e60*/  @!P3 SHF.L.U64.HI R8, R24, 0x1, R25 ;  /* 0x000000011808b819 */ /* 0x000fe40000010219 */
[----:B------:R-:W-:Y:S02]  /*0e70*/  @!P4 MOV R24, R86 ;  /* 0x000000560018c202 */ /* 0x000fe40000000f00 */
[----:B------:R-:W-:Y:S01]  /*0e80*/  @!P4 MOV R25, R89 ;  /* 0x000000590019c202 */ /* 0x000fe20000000f00 */
[----:B------:R-:W-:Y:S01]  /*0e90*/  @!P4 IMAD R43, R69, R39, R10 ;  /* 0x00000027452bc224 */ /* 0x000fe200078e020a */
[----:B---3--:R-:W-:Y:S01]  /*0ea0*/  @!P3 IADD3 R34, P0, R27, R22, RZ ;  /* 0x000000161b22b210 */ /* 0x008fe20007f1e0ff */
[----:B------:R-:W-:Y:S01]  /*0eb0*/  @!P4 IMAD.WIDE.U32 R38, R69, R38, R24 ;  /* 0x000000264526c225 */ /* 0x000fe200078e0018 */
[----:B------:R-:W-:-:S02]  /*0ec0*/  @!P3 IADD3 R30, P2, R27, R30, RZ ;  /* 0x0000001e1b1eb210 */ /* 0x000fc40007f5e0ff */
[----:B------:R-:W3:Y:S01]  /*0ed0*/  @!P4 LDC.64 R24, c[0x0][0x228] ;  /* 0x00008a00ff18cb82 */ /* 0x000ee20000000a00 */
[----:B------:R-:W-:Y:S02]  /*0ee0*/  @!P3 IADD3.X R35, R8, R23, RZ, P0, !PT ;  /* 0x000000170823b210 */ /* 0x000fe400007fe4ff */
[----:B------:R-:W-:-:S05]  /*0ef0*/  @!P4 IADD3 R39, R39, R43, RZ ;  /* 0x0000002b2727c210 */ /* 0x000fca0007ffe0ff */
[----:B------:R-:W3:Y:S01]  /*0f00*/  @!P5 LDC.64 R26, c[0x0][0x230] ;  /* 0x00008c00ff1adb82 */ /* 0x000ee20000000a00 */
[----:B------:R-:W-:Y:S01]  /*0f10*/  @!P3 IADD3.X R31, R8, R31, RZ, P2, !PT ;  /* 0x0000001f081fb210 */ /* 0x000fe200017fe4ff */
[----:B0-----:R-:W-:-:S06]  /*0f20*/  @!P5 IMAD R10, R57, R32, RZ ;  /* 0x00000020390ad224 */ /* 0x001fcc00078e02ff */
[----:B------:R-:W0:Y:S01]  /*0f30*/  @!P5 LDC.64 R22, c[0x0][0x228] ;  /* 0x00008a00ff16db82 */ /* 0x000e220000000a00 */
[C---:B--2---:R-:W-:Y:S01]  /*0f40*/  @!P4 SHF.L.U32 R41, R38.reuse, 0x1, RZ ;  /* 0x000000012629c819 */ /* 0x044fe200000006ff */
[----:B------:R-:W5:Y:S01]  /*0f50*/  @!P3 LDG.E R58, desc[UR8][R34.64] ;  /* 0x00000008223ab981 */ /* 0x000f62000c1e1900 */
[----:B------:R-:W-:Y:S02]  /*0f60*/  @!P4 SHF.L.U64.HI R8, R38, 0x1, R39 ;  /* 0x000000012608c819 */ /* 0x000fe40000010227 */
[----:B------:R-:W-:Y:S02]  /*0f70*/  @!P5 MOV R38, R86 ;  /* 0x000000560026d202 */ /* 0x000fe40000000f00 */
[----:B------:R-:W-:Y:S01]  /*0f80*/  @!P5 MOV R39, R89 ;  /* 0x000000590027d202 */ /* 0x000fe20000000f00 */
[C---:B------:R-:W-:Y:S01]  /*0f90*/  @!P5 IMAD R43, R68.reuse, R33, R10 ;  /* 0x00000021442bd224 */ /* 0x040fe200078e020a */
[----:B------:R-:W-:Y:S01]  /*0fa0*/  MOV R16, RZ ;  /* 0x000000ff00107202 */ /* 0x000fe20000000f00 */
[----:B------:R-:W-:Y:S01]  /*0fb0*/  @!P5 IMAD.WIDE.U32 R32, R68, R32, R38 ;  /* 0x000000204420d225 */ /* 0x000fe200078e0026 */
[----:B-1----:R-:W-:-:S04]  /*0fc0*/  @!P4 IADD3 R28, P0, R41, R28, RZ ;  /* 0x0000001c291cc210 */ /* 0x002fc80007f1e0ff */
[----:B------:R-:W5:Y:S01]  /*0fd0*/  @!P3 LDG.E R16, desc[UR8][R30.64] ;  /* 0x000000081e10b981 */ /* 0x000f62000c1e1900 */
[----:B------:R-:W-:Y:S02]  /*0fe0*/  @!P5 IADD3 R39, R33, R43, RZ ;  /* 0x0000002b2127d210 */ /* 0x000fe40007ffe0ff */
[----:B------:R-:W-:Y:S02]  /*0ff0*/  @!P5 SHF.L.U32 R33, R32, 0x1, RZ ;  /* 0x000000012021d819 */ /* 0x000fe400000006ff */
[----:B------:R-:W-:Y:S02]  /*1000*/  @!P4 IADD3.X R29, R8, R29, RZ, P0, !PT ;  /* 0x0000001d081dc210 */ /* 0x000fe400007fe4ff */
[----:B---3--:R-:W-:Y:S02]  /*1010*/  @!P4 IADD3 R24, P0, R41, R24, RZ ;  /* 0x000000182918c210 */ /* 0x008fe40007f1e0ff */
[----:B------:R-:W-:Y:S02]  /*1020*/  @!P5 SHF.L.U64.HI R32, R32, 0x1, R39 ;  /* 0x000000012020d819 */ /* 0x000fe40000010227 */
[----:B------:R-:W-:-:S02]  /*1030*/  @!P5 IADD3 R26, P2, R33, R26, RZ ;  /* 0x0000001a211ad210 */ /* 0x000fc40007f5e0ff */
[----:B0-----:R-:W-:Y:S02]  /*1040*/  @!P5 IADD3 R22, P3, R33, R22, RZ ;  /* 0x000000162116d210 */ /* 0x001fe40007f7e0ff */
[----:B------:R-:W-:Y:S02]  /*1050*/  @!P4 IADD3.X R25, R8, R25, RZ, P0, !PT ;  /* 0x000000190819c210 */ /* 0x000fe400007fe4ff */
[----:B------:R-:W-:Y:S02]  /*1060*/  MOV R10, RZ ;  /* 0x000000ff000a7202 */ /* 0x000fe40000000f00 */
[----:B------:R-:W-:Y:S02]  /*1070*/  MOV R14, RZ ;  /* 0x000000ff000e7202 */ /* 0x000fe40000000f00 */
[----:B------:R-:W-:Y:S02]  /*1080*/  MOV R8, RZ ;  /* 0x000000ff00087202 */ /* 0x000fe40000000f00 */
[C---:B------:R-:W-:Y:S01]  /*1090*/  @!P5 IADD3.X R27, R32.reuse, R27, RZ, P2, !PT ;  /* 0x0000001b201bd210 */ /* 0x040fe200017fe4ff */
[----:B------:R-:W5:Y:S01]  /*10a0*/  @!P4 LDG.E R10, desc[UR8][R24.64] ;  /* 0x00000008180ac981 */ /* 0x000f62000c1e1900 */
[----:B------:R-:W-:-:S03]  /*10b0*/  @!P5 IADD3.X R23, R32, R23, RZ, P3, !PT ;  /* 0x000000172017d210 */ /* 0x000fc60001ffe4ff */
[----:B------:R-:W5:Y:S04]  /*10c0*/  @!P5 LDG.E R14, desc[UR8][R26.64] ;  /* 0x000000081a0ed981 */ /* 0x000f68000c1e1900 */
[----:B------:R-:W5:Y:S01]  /*10d0*/  @!P5 LDG.E R8, desc[UR8][R22.64] ;  /* 0x000000081608d981 */ /* 0x000f62000c1e1900 */
[----:B------:R-:W-:-:S06]  /*10e0*/  MOV R12, RZ ;  /* 0x000000ff000c7202 */ /* 0x000fcc0000000f00 */
[----:B------:R0:W5:Y:S01]  /*10f0*/  @!P4 LDG.E R12, desc[UR8][R28.64] ;  /* 0x000000081c0cc981 */ /* 0x000162000c1e1900 */
[----:B------:R-:W-:Y:S01]  /*1100*/  ISETP.GT.U32.AND P2, PT, R77, 0x27f, PT ;  /* 0x0000027f4d00780c */ /* 0x000fe20003f44070 */
[----:B------:R-:W-:Y:S01]  /*1110*/  BSSY B0, `(.L_x_388) ;  /* 0x000001b000007945 */ /* 0x000fe20003800000 */
[----:B------:R-:W-:Y:S02]  /*1120*/  MOV R80, 0x3f800000 ;  /* 0x3f80000000507802 */ /* 0x000fe40000000f00 */
[----:B------:R-:W-:Y:S02]  /*1130*/  MOV R84, RZ ;  /* 0x000000ff00547202 */ /* 0x000fe40000000f00 */
[----:B------:R-:W-:Y:S02]  /*1140*/  MOV R79, RZ ;  /* 0x000000ff004f7202 */ /* 0x000fe40000000f00 */
[----:B------:R-:W-:Y:S01]  /*1150*/  MOV R82, RZ ;  /* 0x000000ff00527202 */ /* 0x000fe20000000f00 */
[----:B----4-:R-:W-:-:S05]  /*1160*/  FFMA.FTZ R21, -R20, R20, R21 ;  /* 0x0000001414157223 */ /* 0x010fca0000010115 */
[----:B------:R-:W-:-:S13]  /*1170*/  FSETP.GTU.FTZ.AND P0, PT, R21, RZ, PT ;  /* 0x000000ff1500720b */ /* 0x000fda0003f1c000 */
[----:B0-----:R-:W0:Y:S02]  /*1180*/  @P0 LDC R28, c[0x0][0x250] ;  /* 0x00009400ff1c0b82 */ /* 0x001e240000000800 */
[----:B0-----:R-:W-:Y:S01]  /*1190*/  @P0 FADD.FTZ R28, R21, R28 ;  /* 0x0000001c151c0221 */ /* 0x001fe20000010000 */
[----:B------:R-:W-:Y:S01]  /*11a0*/  MOV R21, RZ ;  /* 0x000000ff00157202 */ /* 0x000fe20000000f00 */
[----:B------:R-:W-:Y:S06]  /*11b0*/  @P2 BRA `(.L_x_389) ;  /* 0x0000000000402947 */ /* 0x000fec0003800000 */
        /* <DEDUP_REMOVED lines=16> */
.L_x_389:
[----:B------:R-:W-:Y:S05]  /*12c0*/  BSYNC B0 ;  /* 0x0000000000007941 */ /* 0x000fea0003800000 */
.L_x_388:
[----:B------:R-:W0:Y:S01]  /*12d0*/  @P0 MUFU.RSQ R80, R28 ;  /* 0x0000001c00500308 */ /* 0x000e220000001400 */
[----:B------:R-:W-:Y:S02]  /*12e0*/  ISETP.NE.AND P5, PT, RZ, UR10, PT ;  /* 0x0000000aff007c0c */ /* 0x000fe4000bfa5270 */
[C---:B-----5:R-:W-:Y:S02]  /*12f0*/  PRMT R22, R65.reuse, 0x7632, R22 ;  /* 0x0000763241167816 */ /* 0x060fe40000000016 */
[----:B------:R-:W-:Y:S02]  /*1300*/  SHF.L.U32 R25, R65, 0x10, RZ ;  /* 0x0000001041197819 */ /* 0x000fe400000006ff */
[----:B------:R-:W-:Y:S02]  /*1310*/  SHF.L.U32 R27, R22, 0x10, RZ ;  /* 0x00000010161b7819 */ /* 0x000fe400000006ff */
[----:B------:R-:W-:Y:S01]  /*1320*/  SHF.L.U32 R37, R66, 0x10, RZ ;  /* 0x0000001042257819 */ /* 0x000fe200000006ff */
[----:B------:R-:W-:Y:S01]  /*1330*/  FADD.FTZ R25, -R20, R25 ;  /* 0x0000001914197221 */ /* 0x000fe20000010100 */
[----:B------:R-:W-:Y:S01]  /*1340*/  PRMT R24, R66, 0x7632, R24 ;  /* 0x0000763242187816 */ /* 0x000fe20000000018 */
[----:B------:R-:W-:Y:S01]  /*1350*/  FADD.FTZ R35, -R20, R27 ;  /* 0x0000001b14237221 */ /* 0x000fe20000010100 */
[----:B------:R-:W-:Y:S01]  /*1360*/  PRMT R29, R64, 0x7632, R29 ;  /* 0x00007632401d7816 */ /* 0x000fe2000000001d */
[----:B------:R-:W-:Y:S01]  /*1370*/  FADD.FTZ R37, -R20, R37 ;  /* 0x0000002514257221 */ /* 0x000fe20000010100 */
[----:B------:R-:W-:-:S02]  /*1380*/  PRMT R26, R63, 0x7632, R26 ;  /* 0x000076323f1a7816 */ /* 0x000fc4000000001a */
[----:B------:R-:W-:Y:S01]  /*1390*/  SHF.L.U32 R39, R24, 0x10, RZ ;  /* 0x0000001018277819 */ /* 0x000fe200000006ff */
[-C--:B0-----:R-:W-:Y:S01]  /*13a0*/  FMUL.FTZ R24, R25, R80.reuse ;  /* 0x0000005019187220 */ /* 0x081fe20000410000 */
[----:B------:R-:W-:Y:S01]  /*13b0*/  SHF.L.U32 R33, R64, 0x10, RZ ;  /* 0x0000001040217819 */ /* 0x000fe200000006ff */
[----:B------:R-:W-:Y:S01]  /*13c0*/  FMUL.FTZ R22, R35, R80 ;  /* 0x0000005023167220 */ /* 0x000fe20000410000 */
[----:B------:R-:W-:Y:S02]  /*13d0*/  SHF.L.U32 R31, R63, 0x10, RZ ;  /* 0x000000103f1f7819 */ /* 0x000fe400000006ff */
[----:B------:R-:W-:Y:S02]  /*13e0*/  PRMT R23, R61, 0x7632, R23 ;  /* 0x000076323d177816 */ /* 0x000fe40000000017 */
        /* <DEDUP_REMOVED lines=21> */
.L_x_390:
        /* <DEDUP_REMOVED lines=26> */
.L_x_391:
[----:B------:R-:W-:Y:S01]  /*16e0*/  FFMA.FTZ R39, R22, R30, R35 ;  /* 0x0000001e16277223 */ /* 0x000fe20000010023 */
[----:B------:R-:W-:Y:S01]  /*16f0*/  FADD.FTZ R30, R30, R25 ;  /* 0x000000191e1e7221 */ /* 0x000fe20000010000 */
[----:B------:R-:W-:Y:S01]  /*1700*/  SHF.L.U32 R25, R61, 0x10, RZ ;  /* 0x000000103d197819 */ /* 0x000fe200000006ff */
[----:B------:R-:W-:Y:S01]  /*1710*/  FMUL.FTZ R35, R31, R84 ;  /* 0x000000541f237220 */ /* 0x000fe20000410000 */
[----:B------:R-:W-:Y:S02]  /*1720*/  SHF.L.U32 R37, R23, 0x10, RZ ;  /* 0x0000001017257819 */ /* 0x000fe400000006ff */
[----:B------:R-:W-:Y:S01]  /*1730*/  SHF.L.U32 R41, R60, 0x10, RZ ;  /* 0x000000103c297819 */ /* 0x000fe200000006ff */
[----:B------:R-:W-:Y:S01]  /*1740*/  FFMA.FTZ R23, R28, R35, R39 ;  /* 0x000000231c177223 */ /* 0x000fe20000010027 */
[----:B------:R-:W-:Y:S01]  /*1750*/  FADD.FTZ R25, -R20, R25 ;  /* 0x0000001914197221 */ /* 0x000fe20000010100 */
[----:B------:R-:W-:Y:S01]  /*1760*/  PRMT R39, R60, 0x7632, R39 ;  /* 0x000076323c277816 */ /* 0x000fe20000000027 */
[----:B------:R-:W-:Y:S01]  /*1770*/  FADD.FTZ R37, -R20, R37 ;  /* 0x0000002514257221 */ /* 0x000fe20000010100 */
[----:B------:R-:W-:Y:S01]  /*1780*/  FADD.FTZ R30, R30, R35 ;  /* 0x000000231e1e7221 */ /* 0x000fe20000010000 */
        /* <DEDUP_REMOVED lines=23> */
.L_x_392:
        /* <DEDUP_REMOVED lines=8> */
[----:B------:R-:W-:Y:S02]  /*1980*/  SHF.L.U32 R35, R30, 0x10, RZ ;  /* 0x000000101e237819 */ /* 0x000fe400000006ff */
[C---:B------:R-:W-:Y:S01]  /*1990*/  PRMT R30, R59.reuse, 0x7632, R30 ;  /* 0x000076323b1e7816 */ /* 0x040fe2000000001e */
[C---:B------:R-:W-:Y:S01]  /*19a0*/  FADD.FTZ R43, -R20.reuse, R43 ;  /* 0x0000002b142b7221 */ /* 0x040fe20000010100 */
[----:B------:R-:W-:Y:S01]  /*19b0*/  SHF.L.U32 R37, R59, 0x10, RZ ;  /* 0x000000103b257819 */ /* 0x000fe200000006ff */
[----:B------:R-:W-:Y:S01]  /*19c0*/  FADD.FTZ R45, -R20, R35 ;  /* 0x00000023142d7221 */ /* 0x000fe20000010100 */
[----:B------:R-:W-:Y:S01]  /*19d0*/  SHF.L.U32 R35, R30, 0x10, RZ ;  /* 0x000000101e237819 */ /* 0x000fe200000006ff */
[-C--:B------:R-:W-:Y:S01]  /*19e0*/  FMUL.FTZ R32, R43, R80.reuse ;  /* 0x000000502b207220 */ /* 0x080fe20000410000 */
[----:B------:R-:W-:Y:S01]  /*19f0*/  PRMT R40, R56, 0x7632, R40 ;  /* 0x0000763238287816 */ /* 0x000fe20000000028 */
        /* <DEDUP_REMOVED lines=20> */
.L_x_393:
        /* <DEDUP_REMOVED lines=9> */
[C---:B------:R-:W-:Y:S01]  /*1bd0*/  FADD.FTZ R49, -R20.reuse, R45 ;  /* 0x0000002d14317221 */ /* 0x040fe20000010100 */
[----:B------:R-:W-:Y:S01]  /*1be0*/  FADD.FTZ R47, -R20, R47 ;  /* 0x0000002f142f7221 */ /* 0x000fe20000010100 */
[----:B------:R-:W-:-:S02]  /*1bf0*/  SHF.L.U32 R45, R18, 0x10, RZ ;  /* 0x00000010122d7819 */ /* 0x000fc400000006ff */
        /* <DEDUP_REMOVED lines=22> */
.L_x_394:
        /* <DEDUP_REMOVED lines=8> */
[----:B------:R-:W-:Y:S01]  /*1de0*/  PRMT R44, R16, 0x7632, R44 ;  /* 0x00007632102c7816 */ /* 0x000fe2000000002c */
[----:B------:R-:W-:Y:S01]  /*1df0*/  FADD.FTZ R53, -R20, R49 ;  /* 0x0000003114357221 */ /* 0x000fe20000010100 */
[----:B------:R-:W-:Y:S01]  /*1e00*/  FADD.FTZ R25, R46, R47 ;  /* 0x0000002f2e197221 */ /* 0x000fe20000010000 */
[----:B------:R-:W-:Y:S01]  /*1e10*/  FADD.FTZ R51, -R20, R51 ;  /* 0x0000003314337221 */ /* 0x000fe20000010100 */
[----:B------:R-:W-:Y:S01]  /*1e20*/  SHF.L.U32 R49, R44, 0x10, RZ ;  /* 0x000000102c317819 */ /* 0x000fe200000006ff */
[-C--:B------:R-:W-:Y:S01]  /*1e30*/  FMUL.FTZ R46, R53, R80.reuse ;  /* 0x00000050352e7220 */ /* 0x080fe20000410000 */
[----:B------:R-:W-:Y:S01]  /*1e40*/  SHF.L.U32 R47, R16, 0x10, RZ ;  /* 0x00000010102f7819 */ /* 0x000fe200000006ff */
[----:B------:R-:W-:Y:S01]  /*1e50*/  FMUL.FTZ R44, R51, R80 ;  /* 0x00000050332c7220 */ /* 0x000fe20000410000 */
[----:B------:R-:W-:Y:S01]  /*1e60*/  PRMT R48, R12, 0x7632, R48 ;  /* 0x000076320c307816 */ /* 0x000fe20000000030 */
        /* <DEDUP_REMOVED lines=19> */
.L_x_395:
        /* <DEDUP_REMOVED lines=34> */
.L_x_396:
[----:B------:R-:W-:Y:S01]  /*21c0*/  FFMA.FTZ R55, R44, R52, R23 ;  /* 0x000000342c377223 */ /* 0x000fe20000010017 */
[----:B------:R-:W-:Y:S01]  /*21d0*/  FMUL.FTZ R23, R53, R84 ;  /* 0x0000005435177220 */ /* 0x000fe20000410000 */
[----:B------:R-:W-:Y:S01]  /*21e0*/  FADD.FTZ R52, R52, R25 ;  /* 0x0000001934347221 */ /* 0x000fe20000010000 */
[----:B------:R-:W-:Y:S02]  /*21f0*/  SHF.L.U32 R81, R14, 0x10, RZ ;  /* 0x000000100e517819 */ /* 0x000fe400000006ff */
[----:B------:R-:W-:Y:S01]  /*2200*/  FFMA.FTZ R25, R50, R23, R55 ;  /* 0x0000001732197223 */ /* 0x000fe20000010037 */
[--C-:B------:R-:W-:Y:S01]  /*2210*/  FADD.FTZ R55, R52, R23.reuse ;  /* 0x0000001734377221 */ /* 0x100fe20000010000 */
[----:B------:R-:W-:Y:S01]  /*2220*/  PRMT R23, R14, 0x7632, R23 ;  /* 0x000076320e177816 */ /* 0x000fe20000000017 */
[----:B------:R-:W-:Y:S01]  /*2230*/  FMUL.FTZ R52, R51, R82 ;  /* 0x0000005233347220 */ /* 0x000fe20000410000 */
[----:B------:R-:W-:Y:S02]  /*2240*/  FADD.FTZ R81, -R20, R81 ;  /* 0x0000005114517221 */ /* 0x000fe40000010100 */
[----:B------:R-:W-:Y:S01]  /*2250*/  SHF.L.U32 R83, R23, 0x10, RZ ;  /* 0x0000001017537819 */ /* 0x000fe200000006ff */
[----:B------:R-:W-:Y:S01]  /*2260*/  FFMA.FTZ R23, R48, R52, R25 ;  /* 0x0000003430177223 */ /* 0x000fe20000010019 */
[--C-:B------:R-:W-:Y:S01]  /*2270*/  FADD.FTZ R25, R52, R55.reuse ;  /* 0x0000003734197221 */ /* 0x100fe20000010000 */
[----:B------:R-:W-:Y:S01]  /*2280*/  PRMT R55, R8, 0x7632, R55 ;  /* 0x0000763208377816 */ /* 0x000fe20000000037 */
[----:B------:R-:W-:Y:S01]  /*2290*/  FMUL.FTZ R52, R81, R80 ;  /* 0x0000005051347220 */ /* 0x000fe20000410000 */
[----:B------:R-:W-:-:S02]  /*22a0*/  FADD.FTZ R83, -R20, R83 ;  /* 0x0000005314537221 */ /* 0x000fc40000010100 */
[----:B------:R-:W-:Y:S02]  /*22b0*/  SHF.L.U32 R55, R55, 0x10, RZ ;  /* 0x0000001037377819 */ /* 0x000fe400000006ff */
        /* <DEDUP_REMOVED lines=21> */
.L_x_397:
[----:B------:R-:W-:Y:S01]  /*2410*/  FMUL.FTZ R90, R83, R84 ;  /* 0x00000054535a7220 */ /* 0x000fe20000410000 */
[----:B------:R-:W-:Y:S01]  /*2420*/  FMUL.FTZ R81, R55, R82 ;  /* 0x0000005237517220 */ /* 0x000fe20000410000 */
[----:B------:R-:W-:Y:S01]  /*2430*/  ISETP.GT.AND P0, PT, R0, 0x1e, PT ;  /* 0x0000001e0000780c */ /* 0x000fe20003f04270 */
[----:B------:R-:W-:Y:S01]  /*2440*/  FFMA.FTZ R85, R22, R29, RZ ;  /* 0x0000001d16557223 */ /* 0x000fe200000100ff */
[----:B------:R-:W-:Y:S01]  /*2450*/  FFMA.FTZ R23, R52, R90, R23 ;  /* 0x0000005a34177223 */ /* 0x000fe20000010017 */
[----:B------:R-:W-:Y:S01]  /*2460*/  FADD.FTZ R90, R25, R90 ;  /* 0x0000005a195a7221 */ /* 0x000fe20000010000 */
[----:B------:R-:W-:Y:S01]  /*2470*/  FADD.FTZ R22, RZ, R33 ;  /* 0x00000021ff167221 */ /* 0x000fe20000010000 */
[----:B------:R-:W0:Y:S01]  /*2480*/  S2UR UR11, SR_CgaCtaId ;  /* 0x00000000000b79c3 */ /* 0x000e220000008800 */
[----:B------:R-:W-:Y:S01]  /*2490*/  FFMA.FTZ R25, R54, R81, R23 ;  /* 0x0000005136197223 */ /* 0x000fe20000010017 */
[----:B------:R-:W-:Y:S01]  /*24a0*/  FADD.FTZ R23, R81, R90 ;  /* 0x0000005a51177221 */ /* 0x000fe20000010000 */
[----:B------:R-:W-:Y:S01]  /*24b0*/  FFMA.FTZ R81, R24, R33, RZ ;  /* 0x0000002118517223 */ /* 0x000fe200000100ff */
[----:B------:R-:W-:Y:S01]  /*24c0*/  FADD.FTZ R24, RZ, R29 ;  /* 0x0000001dff187221 */ /* 0x000fe20000010000 */
[----:B------:R-:W-:Y:S01]  /*24d0*/  UMOV UR6, 0x400 ;  /* 0x0000040000067882 */ /* 0x000fe20000000000 */
[----:B------:R-:W1:Y:S01]  /*24e0*/  SHFL.DOWN PT, R90, R25, 0x1, 0x1f ;  /* 0x08201f00195a7f89 */ /* 0x000e6200000e0000 */
[----:B------:R-:W-:Y:S01]  /*24f0*/  FFMA.FTZ R91, R28, R31, R81 ;  /* 0x0000001f1c5b7223 */ /* 0x000fe20000010051 */
[----:B------:R-:W-:Y:S01]  /*2500*/  FFMA.FTZ R81, R26, R27, R85 ;  /* 0x0000001b1a517223 */ /* 0x000fe20000010055 */
[----:B------:R-:W-:Y:S01]  /*2510*/  FADD.FTZ R26, R22, R31 ;  /* 0x0000001f161a7221 */ /* 0x000fe20000010000 */
        /* <DEDUP_REMOVED lines=11> */
[----:B------:R-:W3:Y:S01]  /*25d0*/  LDC R81, c[0x0][0xc] ;  /* 0x00000300ff517b82 */ /* 0x000ee20000000800 */
[----:B------:R-:W-:Y:S01]  /*25e0*/  FFMA.FTZ R27, R40, R43, R27 ;  /* 0x0000002b281b7223 */ /* 0x000fe2000001001b */
[----:B------:R-:W-:Y:S01]  /*25f0*/  FFMA.FTZ R91, R46, R47, R91 ;  /* 0x0000002f2e5b7223 */ /* 0x000fe2000001005b */
[----:B------:R-:W-:Y:S01]  /*2600*/  FADD.FTZ R26, R26, R45 ;  /* 0x0000002d1a1a7221 */ /* 0x000fe20000010000 */
[----:B------:R-:W-:Y:S01]  /*2610*/  FADD.FTZ R28, R28, R43 ;  /* 0x0000002b1c1c7221 */ /* 0x000fe20000010000 */
[----:B------:R-:W-:Y:S01]  /*2620*/  UIADD3 UR5, UR6, 0xd0, URZ ;  /* 0x000000d006057890 */ /* 0x000fe2000fffe03f */
[----:B------:R-:W-:Y:S01]  /*2630*/  FFMA.FTZ R29, R50, R53, R91 ;  /* 0x00000035321d7223 */ /* 0x000fe2000001005b */
[----:B------:R-:W-:Y:S01]  /*2640*/  FFMA.FTZ R27, R44, R49, R27 ;  /* 0x000000312c1b7223 */ /* 0x000fe2000001001b */
[----:B------:R-:W-:Y:S01]  /*2650*/  FADD.FTZ R26, R26, R47 ;  /* 0x0000002f1a1a7221 */ /* 0x000fe20000010000 */
[----:B-1----:R-:W-:Y:S01]  /*2660*/  @!P0 FADD.FTZ R25, R25, R90 ;  /* 0x0000005a19198221 */ /* 0x002fe20000010000 */
[----:B------:R-:W-:Y:S01]  /*2670*/  FADD.FTZ R28, R28, R49 ;  /* 0x000000311c1c7221 */ /* 0x000fe20000010000 */
[C---:B------:R-:W-:Y:S01]  /*2680*/  ISETP.NE.AND P3, PT, R0.reuse, RZ, PT ;  /* 0x000000ff0000720c */ /* 0x040fe20003f65270 */
[----:B0-----:R-:W-:Y:S01]  /*2690*/  ULEA UR5, UR11, UR5, 0x18 ;  /* 0x000000050b057291 */ /* 0x001fe2000f8ec03f */
[----:B--2---:R-:W-:Y:S01]  /*26a0*/  @!P0 FADD.FTZ R23, R23, R92 ;  /* 0x0000005c17178221 */ /* 0x004fe20000010000 */
[----:B------:R-:W0:Y:S01]  /*26b0*/  SHFL.DOWN PT, R90, R25, 0x2, 0x1f ;  /* 0x08401f00195a7f89 */ /* 0x000e2200000e0000 */
[----:B------:R-:W-:Y:S01]  /*26c0*/  ISETP.GT.AND P0, PT, R0, 0x1d, PT ;  /* 0x0000001d0000780c */ /* 0x000fe20003f04270 */
[----:B------:R-:W-:Y:S01]  /*26d0*/  FFMA.FTZ R27, R48, R51, R27 ;  /* 0x00000033301b7223 */ /* 0x000fe2000001001b */
[C---:B------:R-:W-:Y:S01]  /*26e0*/  ISETP.NE.AND P2, PT, R77.reuse, RZ, PT ;  /* 0x000000ff4d00720c */ /* 0x040fe20003f45270 */
[----:B------:R-:W1:Y:S01]  /*26f0*/  SHFL.DOWN PT, R92, R23, 0x2, 0x1f ;  /* 0x08401f00175c7f89 */ /* 0x000e6200000e0000 */
[----:B------:R-:W-:Y:S01]  /*2700*/  FADD.FTZ R26, R26, R53 ;  /* 0x000000351a1a7221 */ /* 0x000fe20000010000 */
[----:B------:R-:W-:Y:S01]  /*2710*/  FADD.FTZ R28, R28, R51 ;  /* 0x000000331c1c7221 */ /* 0x000fe20000010000 */
[----:B------:R-:W-:Y:S01]  /*2720*/  FFMA.FTZ R53, R54, R55, R27 ;  /* 0x0000003736357223 */ /* 0x000fe2000001001b */
[----:B------:R-:W-:Y:S01]  /*2730*/  FFMA.FTZ R52, R52, R83, R29 ;  /* 0x0000005334347223 */ /* 0x000fe2000001001d */
[----:B------:R-:W-:Y:S01]  /*2740*/  FADD.FTZ R54, R26, R83 ;  /* 0x000000531a367221 */ /* 0x000fe20000010000 */
[----:B------:R-:W-:Y:S01]  /*2750*/  FADD.FTZ R55, R28, R55 ;  /* 0x000000371c377221 */ /* 0x000fe20000010000 */
[C---:B------:R-:W-:Y:S01]  /*2760*/  LEA R85, R77.reuse, UR5, 0x4 ;  /* 0x000000054d557c11 */ /* 0x040fe2000f8e20ff */
[----:B------:R-:W-:Y:S01]  /*2770*/  BSSY B0, `(.L_x_398) ;  /* 0x000004c000007945 */ /* 0x000fe20003800000 */
[----:B------:R-:W-:Y:S01]  /*2780*/  ISETP.GT.U32.AND P4, PT, R77, 0x27, PT ;  /* 0x000000274d00780c */ /* 0x000fe20003f84070 */
[----:B------:R-:W-:-:S02]  /*2790*/  IMAD R83, R36, 0x28, R77 ;  /* 0x0000002824537824 */ /* 0x000fc400078e024d */
[----:B------:R-:W-:Y:S01]  /*27a0*/  STS.128 [R85], R52 ;  /* 0x0000003455007388 */ /* 0x000fe20000000c00 */
        /* <DEDUP_REMOVED lines=9> */
[----:B------:R-:W1:Y:S06]  /*2840*/  SHFL.DOWN PT, R90, R23, 0x8, 0x1f ;  /* 0x09001f00175a7f89 */ /* 0x000e6c00000e0000 */
[----:B0-----:R-:W-:Y:S01]  /*2850*/  @!P0 FADD.FTZ R25, R25, R92 ;  /* 0x0000005c19198221 */ /* 0x001fe20000010000 */
[----:B-1----:R-:W-:-:S04]  /*2860*/  @!P0 FADD.FTZ R23, R23, R90 ;  /* 0x0000005a17178221 */ /* 0x002fc80000010000 */
[----:B------:R-:W0:Y:S01]  /*2870*/  SHFL.DOWN PT, R22, R25, 0x10, 0x1f ;  /* 0x0a001f0019167f89 */ /* 0x000e2200000e0000 */
[----:B------:R-:W-:Y:S01]  /*2880*/  ISETP.GT.AND P0, PT, R0, 0xf, PT ;  /* 0x0000000f0000780c */ /* 0x000fe20003f04270 */
[----:B------:R-:W1:Y:S02]  /*2890*/  LDC.64 R90, c[0x0][0x268] ;  /* 0x00009a00ff5a7b82 */ /* 0x000e640000000a00 */
[----:B------:R-:W2:Y:S10]  /*28a0*/  SHFL.DOWN PT, R24, R23, 0x10, 0x1f ;  /* 0x0a001f0017187f89 */ /* 0x000eb400000e0000 */
[----:B0-----:R-:W-:Y:S01]  /*28b0*/  @!P0 FADD.FTZ R25, R25, R22 ;  /* 0x0000001619198221 */ /* 0x001fe20000010000 */
[----:B--2---:R-:W-:-:S04]  /*28c0*/  @!P0 FADD.FTZ R23, R23, R24 ;  /* 0x0000001817178221 */ /* 0x004fc80000010000 */
[----:B------:R-:W-:Y:S02]  /*28d0*/  MOV R22, R25 ;  /* 0x0000001900167202 */ /* 0x000fe40000000f00 */
[----:B---3--:R-:W-:-:S03]  /*28e0*/  ISETP.GE.U32.AND P0, PT, R81, 0x2, PT ;  /* 0x000000025100780c */ /* 0x008fc60003f06070 */
[----:B------:R0:W-:Y:S01]  /*28f0*/  @!P3 STS.64 [R2+0x18], R22 ;  /* 0x000018160200b388 */ /* 0x0001e20000000a00 */
[----:B------:R-:W-:Y:S06]  /*2900*/  BAR.SYNC.DEFER_BLOCKING 0x0 ;  /* 0x0000000000007b1d */ /* 0x000fec0000010000 */
[----:B------:R-:W-:Y:S05]  /*2910*/  @P2 BRA `(.L_x_399) ;  /* 0x0000000000c42947 */ /* 0x000fea0003800000 */
[----:B------:R-:W-:-:S09]  /*2920*/  ULEA UR5, UR11, UR6, 0x18 ;  /* 0x000000060b057291 */ /* 0x000fd2000f8ec03f */
[----:B------:R-:W2:Y:S04]  /*2930*/  LDS.128 R24, [UR5+0x20] ;  /* 0x00002005ff187984 */ /* 0x000ea80008000c00 */
[----:B------:R-:W3:Y:S04]  /*2940*/  LDS.128 R40, [UR5+0x30] ;  /* 0x00003005ff287984 */ /* 0x000ee80008000c00 */
[----:B------:R-:W4:Y:S04]  /*2950*/  LDS.128 R36, [UR5+0x40] ;  /* 0x00004005ff247984 */ /* 0x000f280008000c00 */
[----:B------:R-:W5:Y:S04]  /*2960*/  LDS.128 R32, [UR5+0x50] ;  /* 0x00005005ff207984 */ /* 0x000f680008000c00 */
[----:B------:R-:W1:Y:S04]  /*2970*/  LDS.128 R28, [UR5+0x60] ;  /* 0x00006005ff1c7984 */ /* 0x000e680008000c00 */
[----:B------:R-:W1:Y:S01]  /*2980*/  LDS.128 R44, [UR5+0x70] ;  /* 0x00007005ff2c7984 */ /* 0x000e620008000c00 */
[----:B--2---:R-:W-:Y:S01]  /*2990*/  FADD.FTZ R49, R22, R24 ;  /* 0x0000001816317221 */ /* 0x004fe20000010000 */
[----:B0-----:R-:W-:-:S03]  /*29a0*/  FADD.FTZ R22, R23, R25 ;  /* 0x0000001917167221 */ /* 0x001fc60000010000 */
[----:B------:R-:W-:Y:S01]  /*29b0*/  FADD.FTZ R49, R49, R26 ;  /* 0x0000001a31317221 */ /* 0x000fe20000010000 */
[----:B------:R-:W-:Y:S02]  /*29c0*/  FADD.FTZ R22, R22, R27 ;  /* 0x0000001b16167221 */ /* 0x000fe40000010000 */
[----:B------:R-:W0:Y:S01]  /*29d0*/  LDS.128 R24, [UR5+0x80] ;  /* 0x00008005ff187984 */ /* 0x000e220008000c00 */
[----:B---3--:R-:W-:Y:S01]  /*29e0*/  FADD.FTZ R49, R49, R40 ;  /* 0x0000002831317221 */ /* 0x008fe20000010000 */
[----:B------:R-:W-:-:S03]  /*29f0*/  FADD.FTZ R22, R22, R41 ;  /* 0x0000002916167221 */ /* 0x000fc60000010000 */
[----:B------:R-:W-:Y:S01]  /*2a00*/  FADD.FTZ R49, R49, R42 ;  /* 0x0000002a31317221 */ /* 0x000fe20000010000 */
[----:B------:R-:W-:Y:S02]  /*2a10*/  FADD.FTZ R22, R22, R43 ;  /* 0x0000002b16167221 */ /* 0x000fe40000010000 */
[----:B------:R-:W2:Y:S01]  /*2a20*/  LDS.128 R40, [UR5+0x90] ;  /* 0x00009005ff287984 */ /* 0x000ea20008000c00 */
[----:B----4-:R-:W-:Y:S01]  /*2a30*/  FADD.FTZ R49, R49, R36 ;  /* 0x0000002431317221 */ /* 0x010fe20000010000 */
[----:B------:R-:W-:-:S03]  /*2a40*/  FADD.FTZ R22, R22, R37 ;  /* 0x0000002516167221 */ /* 0x000fc60000010000 */
[----:B------:R-:W-:Y:S01]  /*2a50*/  FADD.FTZ R49, R49, R38 ;  /* 0x0000002631317221 */ /* 0x000fe20000010000 */
[----:B------:R-:W-:Y:S02]  /*2a60*/  FADD.FTZ R22, R22, R39 ;  /* 0x0000002716167221 */ /* 0x000fe40000010000 */
[----:B------:R-:W3:Y:S01]  /*2a70*/  LDS.128 R36, [UR5+0xa0] ;  /* 0x0000a005ff247984 */ /* 0x000ee20008000c00 */
[----:B-----5:R-:W-:Y:S01]  /*2a80*/  FADD.FTZ R49, R49, R32 ;  /* 0x0000002031317221 */ /* 0x020fe20000010000 */
[----:B------:R-:W-:-:S03]  /*2a90*/  FADD.FTZ R22, R22, R33 ;  /* 0x0000002116167221 */ /* 0x000fc60000010000 */
[----:B------:R-:W-:Y:S01]  /*2aa0*/  FADD.FTZ R49, R49, R34 ;  /* 0x0000002231317221 */ /* 0x000fe20000010000 */
[----:B------:R-:W-:Y:S02]  /*2ab0*/  FADD.FTZ R32, R22, R35 ;  /* 0x0000002316207221 */ /* 0x000fe40000010000 */
[----:B------:R-:W4:Y:S01]  /*2ac0*/  LDS.64 R22, [UR5+0xb0] ;  /* 0x0000b005ff167984 */ /* 0x000f220008000a00 */
[----:B-1----:R-:W-:Y:S01]  /*2ad0*/  FADD.FTZ R49, R49, R28 ;  /* 0x0000001c31317221 */ /* 0x002fe20000010000 */
        /* <DEDUP_REMOVED lines=19> */
[----:B----4-:R-:W-:Y:S01]  /*2c10*/  FADD.FTZ R22, R49, R22 ;  /* 0x0000001631167221 */ /* 0x010fe20000010000 */
[----:B------:R-:W-:-:S07]  /*2c20*/  FADD.FTZ R23, R32, R23 ;  /* 0x0000001720177221 */ /* 0x000fce0000010000 */
.L_x_399:
[----:B------:R-:W-:Y:S05]  /*2c30*/  BSYNC B0 ;  /* 0x0000000000007941 */ /* 0x000fea0003800000 */
.L_x_398:
[----:B------:R-:W-:Y:S06]  /*2c40*/  BAR.SYNC.DEFER_BLOCKING 0x0 ;  /* 0x0000000000007b1d */ /* 0x000fec0000010000 */
[----:B------:R-:W-:Y:S04]  /*2c50*/  BSSY B0, `(.L_x_400) ;  /* 0x000004d000007945 */ /* 0x000fe80003800000 */
[----:B------:R-:W-:Y:S05]  /*2c60*/  @P4 BRA `(.L_x_401) ;  /* 0x00000004002c4947 */ /* 0x000fea0003800000 */
[----:B------:R-:W2:Y:S04]  /*2c70*/  LDS.128 R24, [R85+0x280] ;  /* 0x0002800055187984 */ /* 0x000ea80000000c00 */
[----:B------:R-:W3:Y:S04]  /*2c80*/  LDS.128 R28, [R85+0x500] ;  /* 0x00050000551c7984 */ /* 0x000ee80000000c00 */
[----:B------:R-:W4:Y:S04]  /*2c90*/  LDS.128 R36, [R85+0x780] ;  /* 0x0007800055247984 */ /* 0x000f280000000c00 */
[----:B------:R-:W5:Y:S04]  /*2ca0*/  LDS.128 R48, [R85+0xa00] ;  /* 0x000a000055307984 */ /* 0x000f680000000c00 */
[----:B------:R-:W0:Y:S04]  /*2cb0*/  LDS.128 R32, [R85+0xc80] ;  /* 0x000c800055207984 */ /* 0x000e280000000c00 */
[----:B------:R-:W1:Y:S04]  /*2cc0*/  LDS.128 R40, [R85+0xf00] ;  /* 0x000f000055287984 */ /* 0x000e680000000c00 */
[----:B------:R-:W1:Y:S01]  /*2cd0*/  LDS.128 R44, [R85+0x1180] ;  /* 0x00118000552c7984 */ /* 0x000e620000000c00 */
[----:B--2---:R-:W-:Y:S01]  /*2ce0*/  FADD.FTZ R93, R52, R24 ;  /* 0x00000018345d7221 */ /* 0x004fe20000010000 */
        /* <DEDUP_REMOVED lines=16> */
[----:B------:R-:W3:Y:S01]  /*2df0*/  LDS.128 R28, [R85+0x1680] ;  /* 0x00168000551c7984 */ /* 0x000ee20000000c00 */
[----:B0-----:R-:W-:Y:S01]  /*2e00*/  FADD.FTZ R93, R93, R32 ;  /* 0x000000205d5d7221 */ /* 0x001fe20000010000 */
[----:B------:R-:W-:Y:S01]  /*2e10*/  FADD.FTZ R52, R52, R33 ;  /* 0x0000002134347221 */ /* 0x000fe20000010000 */
[----:B------:R-:W-:Y:S01]  /*2e20*/  FADD.FTZ R53, R53, R34 ;  /* 0x0000002235357221 */ /* 0x000fe20000010000 */
[----:B------:R-:W-:Y:S01]  /*2e30*/  FADD.FTZ R54, R54, R35 ;  /* 0x0000002336367221 */ /* 0x000fe20000010000 */
[----:B------:R-:W-:Y:S01]  /*2e40*/  LDS.128 R36, [R85+0x1b80] ;  /* 0x001b800055247984 */ /* 0x000fe20000000c00 */
[----:B-1----:R-:W-:Y:S01]  /*2e50*/  FADD.FTZ R93, R93, R40 ;  /* 0x000000285d5d7221 */ /* 0x002fe20000010000 */
[----:B------:R-:W-:Y:S01]  /*2e60*/  FADD.FTZ R52, R52, R41 ;  /* 0x0000002934347221 */ /* 0x000fe20000010000 */
[----:B------:R-:W-:Y:S01]  /*2e70*/  FADD.FTZ R53, R53, R42 ;  /* 0x0000002a35357221 */ /* 0x000fe20000010000 */
[----:B------:R-:W0:Y:S01]  /*2e80*/  LDS.128 R32, [R85+0x1900] ;  /* 0x0019000055207984 */ /* 0x000e220000000c00 */
[----:B------:R-:W-:Y:S01]  /*2e90*/  FADD.FTZ R54, R54, R43 ;  /* 0x0000002b36367221 */ /* 0x000fe20000010000 */
[----:B------:R-:W-:Y:S01]  /*2ea0*/  FADD.FTZ R93, R93, R44 ;  /* 0x0000002c5d5d7221 */ /* 0x000fe20000010000 */
[----:B------:R-:W-:Y:S01]  /*2eb0*/  FADD.FTZ R52, R52, R45 ;  /* 0x0000002d34347221 */ /* 0x000fe20000010000 */
[----:B------:R-:W1:Y:S01]  /*2ec0*/  LDS.128 R40, [R85+0x1e00] ;  /* 0x001e000055287984 */ /* 0x000e620000000c00 */
[----:B------:R-:W-:Y:S01]  /*2ed0*/  FADD.FTZ R53, R53, R46 ;  /* 0x0000002e35357221 */ /* 0x000fe20000010000 */
[----:B------:R-:W-:-:S02]  /*2ee0*/  FADD.FTZ R92, R54, R47 ;  /* 0x0000002f365c7221 */ /* 0x000fc40000010000 */
[----:B------:R-:W4:Y:S04]  /*2ef0*/  LDS.128 R44, [R85+0x2080] ;  /* 0x00208000552c7984 */ /* 0x000f280000000c00 */
[----:B------:R-:W5:Y:S01]  /*2f00*/  LDS.128 R48, [R85+0x2300] ;  /* 0x0023000055307984 */ /* 0x000f620000000c00 */
[----:B--2---:R-:W-:Y:S01]  /*2f10*/  FADD.FTZ R93, R93, R24 ;  /* 0x000000185d5d7221 */ /* 0x004fe20000010000 */
[----:B------:R-:W-:Y:S01]  /*2f20*/  FADD.FTZ R24, R52, R25 ;  /* 0x0000001934187221 */ /* 0x000fe20000010000 */
[----:B------:R-:W-:Y:S01]  /*2f30*/  FADD.FTZ R25, R53, R26 ;  /* 0x0000001a35197221 */ /* 0x000fe20000010000 */
[----:B------:R-:W-:Y:S01]  /*2f40*/  FADD.FTZ R92, R92, R27 ;  /* 0x0000001b5c5c7221 */ /* 0x000fe20000010000 */
[----:B------:R-:W2:Y:S01]  /*2f50*/  LDS.128 R52, [R85+0x2580] ;  /* 0x0025800055347984 */ /* 0x000ea20000000c00 */
[----:B---3--:R-:W-:Y:S01]  /*2f60*/  FADD.FTZ R93, R93, R28 ;  /* 0x0000001c5d5d7221 */ /* 0x008fe20000010000 */
[----:B------:R-:W-:Y:S01]  /*2f70*/  FADD.FTZ R24, R24, R29 ;  /* 0x0000001d18187221 */ /* 0x000fe20000010000 */
[----:B------:R-:W-:Y:S01]  /*2f80*/  FADD.FTZ R25, R25, R30 ;  /* 0x0000001e19197221 */ /* 0x000fe20000010000 */
[----:B------:R-:W-:Y:S01]  /*2f90*/  FADD.FTZ R92, R92, R31 ;  /* 0x0000001f5c5c7221 */ /* 0x000fe20000010000 */
[----:B0-----:R-:W-:Y:S01]  /*2fa0*/  FADD.FTZ R93, R93, R32 ;  /* 0x000000205d5d7221 */ /* 0x001fe20000010000 */
[----:B------:R-:W-:Y:S01]  /*2fb0*/  FADD.FTZ R24, R24, R33 ;  /* 0x0000002118187221 */ /* 0x000fe20000010000 */
[----:B------:R-:W-:Y:S01]  /*2fc0*/  FADD.FTZ R25, R25, R34 ;  /* 0x0000002219197221 */ /* 0x000fe20000010000 */
[----:B------:R-:W-:Y:S01]  /*2fd0*/  FADD.FTZ R92, R92, R35 ;  /* 0x000000235c5c7221 */ /* 0x000fe20000010000 */
[----:B------:R-:W-:Y:S01]  /*2fe0*/  FADD.FTZ R93, R93, R36 ;  /* 0x000000245d5d7221 */ /* 0x000fe20000010000 */
        /* <DEDUP_REMOVED lines=15> */
[----:B--2---:R-:W-:Y:S01]  /*30e0*/  FADD.FTZ R52, R93, R52 ;  /* 0x000000345d347221 */ /* 0x004fe20000010000 */
[----:B------:R-:W-:Y:S01]  /*30f0*/  FADD.FTZ R53, R24, R53 ;  /* 0x0000003518357221 */ /* 0x000fe20000010000 */
[----:B------:R-:W-:Y:S01]  /*3100*/  FADD.FTZ R54, R25, R54 ;  /* 0x0000003619367221 */ /* 0x000fe20000010000 */
[----:B------:R-:W-:-:S07]  /*3110*/  FADD.FTZ R55, R92, R55 ;  /* 0x000000375c377221 */ /* 0x000fce0000010000 */
.L_x_401:
[----:B------:R-:W-:Y:S05]  /*3120*/  BSYNC B0 ;  /* 0x0000000000007941 */ /* 0x000fea0003800000 */
.L_x_400:
[----:B------:R-:W-:Y:S01]  /*3130*/  BSSY B0, `(.L_x_402) ;  /* 0x000000f000007945 */ /* 0x000fe20003800000 */
[----:B------:R-:W-:Y:S01]  /*3140*/  PRMT R32, R65, 0x7632, R32 ;  /* 0x0000763241207816 */ /* 0x000fe20000000020 */
[----:B-1----:R-:W-:Y:S02]  /*3150*/  IMAD.WIDE R90, R83, 0x4, R90 ;  /* 0x00000004535a7825 */ /* 0x002fe400078e025a */
[----:B------:R-:W-:Y:S05]  /*3160*/  @P4 BRA `(.L_x_403) ;  /* 0x00000000002c4947 */ /* 0x000fea0003800000 */
[----:B------:R-:W1:Y:S01]  /*3170*/  LDC.64 R24, c[0x0][0x288] ;  /* 0x0000a200ff187b82 */ /* 0x000e620000000a00 */
[-C--:B------:R-:W-:Y:S01]  /*3180*/  LEA R30, P3, R4, R90.reuse, 0x2 ;  /* 0x0000005a041e7211 */ /* 0x080fe200078610ff */
[----:B------:R2:W-:Y:S01]  /*3190*/  REDG.E.ADD.F32.FTZ.RN.STRONG.GPU desc[UR8][R90.64], R52 ;  /* 0x000000345a0079a6 */ /* 0x0005e2000c10f388 */
[----:B------:R-:W-:Y:S02]  /*31a0*/  LEA R26, P6, R5, R90, 0x2 ;  /* 0x0000005a051a7211 */ /* 0x000fe400078c10ff */
[C---:B------:R-:W-:Y:S02]  /*31b0*/  IADD3.X R31, R91.reuse, R6, RZ, P3, !PT ;  /* 0x000000065b1f7210 */ /* 0x040fe40001ffe4ff */
[----:B------:R-:W-:-:S03]  /*31c0*/  IADD3.X R27, R91, R7, RZ, P6, !PT ;  /* 0x000000075b1b7210 */ /* 0x000fc600037fe4ff */
[----:B------:R2:W-:Y:S01]  /*31d0*/  REDG.E.ADD.F32.FTZ.RN.STRONG.GPU desc[UR8][R30.64], R53 ;  /* 0x000000351e0079a6 */ /* 0x0005e2000c10f388 */
[----:B-1----:R-:W-:-:S04]  /*31e0*/  LEA R28, P4, R24, R90, 0x2 ;  /* 0x0000005a181c7211 */ /* 0x002fc800078810ff */
[----:B------:R-:W-:-:S05]  /*31f0*/  LEA.HI.X R29, R24, R91, R25, 0x2, P4 ;  /* 0x0000005b181d7211 */ /* 0x000fca00020f1419 */
[----:B------:R2:W-:Y:S04]  /*3200*/  REDG.E.ADD.F32.FTZ.RN.STRONG.GPU desc[UR8][R28.64], R54 ;  /* 0x000000361c0079a6 */ /* 0x0005e8000c10f388 */
[----:B------:R2:W-:Y:S02]  /*3210*/  REDG.E.ADD.F32.FTZ.RN.STRONG.GPU desc[UR8][R26.64], R55 ;  /* 0x000000371a0079a6 */ /* 0x0005e4000c10f388 */
.L_x_403:
[----:B------:R-:W-:Y:S05]  /*3220*/  BSYNC B0 ;  /* 0x0000000000007941 */ /* 0x000fea0003800000 */
.L_x_402:
        /* <DEDUP_REMOVED lines=16> */
[----:B------:R-:W1:Y:S01]  /*3330*/  LDC R49, c[0x0][0x10] ;  /* 0x00000400ff317b82 */ /* 0x000e620000000800 */
[----:B------:R-:W3:Y:S01]  /*3340*/  S2R R48, SR_CTAID.Y ;  /* 0x0000000000307919 */ /* 0x000ee20000002600 */
[----:B--2---:R-:W-:-:S06]  /*3350*/  LOP3.LUT R26, R67, 0x1, RZ, 0xc0, !PT ;  /* 0x00000001431a7812 */ /* 0x004fcc00078ec0ff */
[----:B------:R-:W2:Y:S08]  /*3360*/  LDC.64 R24, c[0x0][0x258] ;  /* 0x00009600ff187b82 */ /* 0x000eb00000000a00 */
[----:B------:R-:W4:Y:S01]  /*3370*/  LDC.64 R52, c[0x0][0x260] ;  /* 0x00009800ff347b82 */ /* 0x000f220000000a00 */
[----:B-1----:R-:W-:-:S04]  /*3380*/  IMAD R26, R26, R49, RZ ;  /* 0x000000311a1a7224 */ /* 0x002fc800078e02ff */
[C---:B------:R-:W-:Y:S01]  /*3390*/  IMAD R28, R26.reuse, R81, RZ ;  /* 0x000000511a1c7224 */ /* 0x040fe200078e02ff */
[----:B---3--:R-:W-:-:S04]  /*33a0*/  IADD3 R27, R26, R48, RZ ;  /* 0x000000301a1b7210 */ /* 0x008fc80007ffe0ff */
[----:B------:R-:W-:Y:S01]  /*33b0*/  SHF.L.U32 R29, R28, 0x1, RZ ;  /* 0x000000011c1d7819 */ /* 0x000fe200000006ff */
[----:B--2---:R-:W-:-:S04]  /*33c0*/  IMAD.WIDE.U32 R24, R27, 0x4, R24 ;  /* 0x000000041b187825 */ /* 0x004fc800078e0018 */
[----:B----4-:R-:W-:Y:S01]  /*33d0*/  IMAD.WIDE R52, R29, 0x4, R52 ;  /* 0x000000041d347825 */ /* 0x010fe200078e0234 */
[----:B------:R-:W-:Y:S06]  /*33e0*/  @P2 BRA `(.L_x_405) ;  /* 0x0000000000602947 */ /* 0x000fec0003800000 */
[----:B------:R-:W1:Y:S01]  /*33f0*/  S2R R0, SR_LANEID ;  /* 0x0000000000007919 */ /* 0x000e620000000000 */
[----:B------:R-:W-:Y:S01]  /*3400*/  HFMA2.MMA R28, -RZ, RZ, 0, 5.9604644775390625e-08 ;  /* 0x00000001ff1c7435 */ /* 0x000fe200000001ff */
[----:B------:R-:W-:Y:S01]  /*3410*/  VOTEU.ANY UR5, UPT, PT ;  /* 0x0000000000057886 */ /* 0x000fe200038e0100 */
[----:B------:R-:W-:Y:S01]  /*3420*/  LOP3.LUT P0, RZ, R67, 0x2, RZ, 0xc0, !PT ;  /* 0x0000000243ff7812 */ /* 0x000fe2000780c0ff */
[----:B------:R-:W-:Y:S01]  /*3430*/  UFLO.U32 UR6, UR5 ;  /* 0x00000005000672bd */ /* 0x000fe200080e0000 */
[----:B------:R-:W-:Y:S01]  /*3440*/  IMAD R27, R49, UR7, R48 ;  /* 0x00000007311b7c24 */ /* 0x000fe2000f8e0230 */
[----:B------:R-:W-:Y:S01]  /*3450*/  UPOPC UR5, UR5 ;  /* 0x00000005000572bf */ /* 0x000fe20008000000 */
[----:B------:R-:W-:Y:S02]  /*3460*/  SEL R31, R81, RZ, !P0 ;  /* 0x000000ff511f7207 */ /* 0x000fe40004000000 */
[----:B------:R-:W-:Y:S02]  /*3470*/  IMAD.WIDE.U32 R26, R27, 0x8, R52 ;  /* 0x000000081b1a7825 */ /* 0x000fe400078e0034 */
[----:B------:R-:W-:-:S02]  /*3480*/  SEL R28, R28, 0xffffffff, !P0 ;  /* 0xffffffff1c1c7807 */ /* 0x000fc40004000000 */
[----:B------:R-:W-:Y:S01]  /*3490*/  ISETP.NE.AND P0, PT, R31, -0x1, PT ;  /* 0xffffffff1f00780c */ /* 0x000fe20003f05270 */
[----:B------:R2:W-:Y:S02]  /*34a0*/  STG.E.64 desc[UR8][R26.64], R22 ;  /* 0x000000161a007986 */ /* 0x0005e4000c101b08 */
[----:B------:R-:W-:Y:S01]  /*34b0*/  IMAD R29, R28, UR5, RZ ;  /* 0x000000051c1d7c24 */ /* 0x000fe2000f8e02ff */
[----:B-1----:R-:W-:-:S13]  /*34c0*/  ISETP.EQ.U32.AND P3, PT, R0, UR6, PT ;  /* 0x0000000600007c0c */ /* 0x002fda000bf62070 */
[----:B------:R-:W-:Y:S06]  /*34d0*/  @P3 MEMBAR.ALL.GPU ;  /* 0x0000000000003992 */ /* 0x000fec000000a000 */
[----:B------:R-:W-:-:S00]  /*34e0*/  @P3 ERRBAR ;  /* 0x00000000000039ab */ /* 0x000fc00000000000 */
[----:B------:R-:W-:Y:S06]  /*34f0*/  @P3 CGAERRBAR ;  /* 0x00000000000035ab */ /* 0x000fec0000000000 */
[----:B------:R2:W-:Y:S01]  /*3500*/  @P3 REDG.E.ADD.S32.STRONG.GPU desc[UR8][R24.64], R29 ;  /* 0x0000001d1800398e */ /* 0x0005e2000c10e388 */
[----:B------:R-:W-:Y:S05]  /*3510*/  @!P0 BRA `(.L_x_405) ;  /* 0x0000000000148947 */ /* 0x000fea0003800000 */
.L_x_406:
[----:B--2---:R-:W2:Y:S04]  /*3520*/  LDG.E.STRONG.GPU R26, desc[UR8][R24.64] ;  /* 0x00000008181a7981 */ /* 0x004ea8000c1ef900 */
[----:B--2---:R-:W-:Y:S01]  /*3530*/  CCTL.IVALL ;  /* 0x00000000ff00798f */ /* 0x004fe20002000000 */
[----:B------:R-:W-:Y:S05]  /*3540*/  YIELD ;  /* 0x0000000000007946 */ /* 0x000fea0003800000 */
[----:B------:R-:W-:-:S13]  /*3550*/  ISETP.NE.AND P0, PT, R26, R31, PT ;  /* 0x0000001f1a00720c */ /* 0x000fda0003f05270 */
[----:B------:R-:W-:Y:S05]  /*3560*/  @P0 BRA `(.L_x_406) ;  /* 0xfffffffc00ec0947 */ /* 0x000fea000383ffff */
.L_x_405:
[----:B------:R-:W-:Y:S01]  /*3570*/  ISETP.NE.AND P0, PT, R81, RZ, PT ;  /* 0x000000ff5100720c */ /* 0x000fe20003f05270 */
[----:B------:R-:W-:Y:S05]  /*3580*/  WARPSYNC.ALL ;  /* 0x0000000000007948 */ /* 0x000fea0003800000 */
[----:B------:R-:W-:Y:S07]  /*3590*/  BAR.SYNC.DEFER_BLOCKING 0x0 ;  /* 0x0000000000007b1d */ /* 0x000fee0000010000 */
[----:B------:R-:W-:Y:S05]  /*35a0*/  @!P0 BRA `(.L_x_404) ;  /* 0x0000000c00e88947 */ /* 0x000fea0003800000 */
[----:B--2---:R-:W-:Y:S02]  /*35b0*/  IADD3 R24, R81, -0x1, RZ ;  /* 0xffffffff51187810 */ /* 0x004fe40007ffe0ff */
[----:B------:R-:W-:Y:S02]  /*35c0*/  MOV R51, RZ ;  /* 0x000000ff00337202 */ /* 0x000fe40000000f00 */
[----:B------:R-:W-:-:S13]  /*35d0*/  ISETP.GE.U32.AND P0, PT, R24, 0x3, PT ;  /* 0x000000031800780c */ /* 0x000fda0003f06070 */
[----:B------:R-:W-:Y:S05]  /*35e0*/  @!P0 BRA `(.L_x_407) ;  /* 0x0000000c00688947 */ /* 0x000fea0003800000 */
[----:B------:R-:W-:Y:S01]  /*35f0*/  LOP3.LUT R50, R81, 0x3, RZ, 0xc0, !PT ;  /* 0x0000000351327812 */ /* 0x000fe200078ec0ff */
[----:B------:R-:W-:-:S03]  /*3600*/  HFMA2.MMA R51, -RZ, RZ, 0, 0 ;  /* 0x00000000ff337435 */ /* 0x000fc600000001ff */
[----:B------:R-:W-:-:S04]  /*3610*/  IADD3 R50, -R50, R81, RZ ;  /* 0x0000005132327210 */ /* 0x000fc80007ffe1ff */
[----:B------:R-:W-:-:S13]  /*3620*/  ISETP.GT.AND P0, PT, R50, RZ, PT ;  /* 0x000000ff3200720c */ /* 0x000fda0003f04270 */
[----:B------:R-:W-:Y:S05]  /*3630*/  @!P0 BRA `(.L_x_408) ;  /* 0x0000000800d88947 */ /* 0x000fea0003800000 */
[----:B------:R-:W-:Y:S02]  /*3640*/  ISETP.GT.AND P3, PT, R50, 0xc, PT ;  /* 0x0000000c3200780c */ /* 0x000fe40003f64270 */
[----:B------:R-:W-:-:S11]  /*3650*/  PLOP3.LUT P0, PT, PT, PT, PT, 0x80, 0x0 ;  /* 0x000000000000781c */ /* 0x000fd60003f0f070 */
[----:B------:R-:W-:Y:S05]  /*3660*/  @!P3 BRA `(.L_x_409) ;  /* 0x0000000400d0b947 */ /* 0x000fea0003800000 */
[----:B------:R-:W-:-:S13]  /*3670*/  PLOP3.LUT P0, PT, PT, PT, PT, 0x8, 0x0 ;  /* 0x000000000000781c */ /* 0x000fda0003f0e170 */
.L_x_410:
        /* <DEDUP_REMOVED lines=115> */
.L_x_409:
        /* <DEDUP_REMOVED lines=61> */
.L_x_411:
[----:B------:R-:W-:-:S13]  /*4180*/  ISETP.NE.OR P0, PT, R50, RZ, P0 ;  /* 0x000000ff3200720c */ /* 0x000fda0000705670 */
[----:B------:R-:W-:Y:S05]  /*4190*/  @!P0 BRA `(.L_x_407) ;  /* 0x00000000007c8947 */ /* 0x000fea0003800000 */
.L_x_408:
        /* <DEDUP_REMOVED lines=31> */
.L_x_407:
        /* <DEDUP_REMOVED lines=11> */
.L_x_413:
[----:B------:R-:W-:Y:S05]  /*4440*/  BSYNC B0 ;  /* 0x0000000000007941 */ /* 0x000fea0003800000 */
.L_x_412:
        /* <DEDUP_REMOVED lines=16> */
.L_x_404:
[----:B------:R-:W1:Y:S01]  /*4550*/  S2UR UR6, SR_CgaCtaId ;  /* 0x00000000000679c3 */ /* 0x000e620000008800 */
[----:B------:R-:W-:Y:S01]  /*4560*/  UMOV UR5, 0x400 ;  /* 0x0000040000057882 */ /* 0x000fe20000000000 */
[----:B------:R-:W-:Y:S01]  /*4570*/  SHF.L.U32 R65, R65, 0x10, RZ ;  /* 0x0000001041417819 */ /* 0x000fe200000006ff */
[----:B------:R-:W-:Y:S01]  /*4580*/  ULDC.64 UR14, c[0x0][0x290] ;  /* 0x0000a400000e7ab9 */ /* 0x000fe20000000a00 */
[----:B--2---:R-:W-:Y:S02]  /*4590*/  SHF.L.U32 R29, R32, 0x10, RZ ;  /* 0x00000010201d7819 */ /* 0x004fe400000006ff */
[----:B------:R-:W-:Y:S01]  /*45a0*/  ISETP.GE.U32.AND P0, PT, R74, UR14, PT ;  /* 0x0000000e4a007c0c */ /* 0x000fe2000bf06070 */
[----:B------:R-:W-:Y:S01]  /*45b0*/  FADD.FTZ R65, -R20, R65 ;  /* 0x0000004114417221 */ /* 0x000fe20000010100 */
[----:B------:R-:W-:-:S03]  /*45c0*/  SHF.L.U32 R47, R47, 0x10, RZ ;  /* 0x000000102f2f7819 */ /* 0x000fc600000006ff */
[----:B------:R-:W-:Y:S01]  /*45d0*/  FMUL.FTZ R52, R65, R80 ;  /* 0x0000005041347220 */ /* 0x000fe20000410000 */
[----:B-1----:R-:W-:-:S09]  /*45e0*/  ULEA UR5, UR6, UR5, 0x18 ;  /* 0x0000000506057291 */ /* 0x002fd2000f8ec03f */
[----:B------:R0:W-:Y:S01]  /*45f0*/  @!P2 STS.64 [UR5+0xc0], R22 ;  /* 0x0000c016ff00a988 */ /* 0x0001e20008000a05 */
[----:B------:R-:W-:Y:S01]  /*4600*/  BAR.SYNC.DEFER_BLOCKING 0x0 ;  /* 0x0000000000007b1d */ /* 0x000fe20000010000 */
[----:B0-----:R-:W-:Y:S01]  /*4610*/  FADD.FTZ R23, -R20, R29 ;  /* 0x0000001d14177221 */ /* 0x001fe20000010100 */
[----:B------:R-:W-:-:S03]  /*4620*/  SHF.L.U32 R29, R66, 0x10, RZ ;  /* 0x00000010421d7819 */ /* 0x000fc600000006ff */
[----:B------:R-:W-:Y:S01]  /*4630*/  FMUL.FTZ R50, R23, R80 ;  /* 0x0000005017327220 */ /* 0x000fe20000410000 */
[----:B------:R-:W0:Y:S01]  /*4640*/  LDS.64 R24, [UR5+0xc0] ;  /* 0x0000c005ff187984 */ /* 0x000e220008000a00 */
[----:B------:R-:W-:Y:S02]  /*4650*/  ULDC UR5, c[0x0][0x2bc] ;  /* 0x0000af0000057ab9 */ /* 0x000fe40000000800 */
[----:B0-----:R-:W-:Y:S01]  /*4660*/  FMUL.FTZ R26, R24, UR5 ;  /* 0x00000005181a7c20 */ /* 0x001fe20008410000 */
        /* <DEDUP_REMOVED lines=21> */
.L_x_414:
        /* <DEDUP_REMOVED lines=15> */
[----:B------:R-:W-:Y:S02]  /*48b0*/  LEA R24, P2, R22, UR12, 0x1 ;  /* 0x0000000c16187c11 */ /* 0x000fe4000f8408ff */
[----:B------:R-:W-:Y:S02]  /*48c0*/  IADD3 R49, R23, R49, RZ ;  /* 0x0000003117317210 */ /* 0x000fe40007ffe0ff */
[----:B------:R-:W-:Y:S02]  /*48d0*/  F2FP.BF16.F32.PACK_AB R23, R28, R31 ;  /* 0x0000001f1c17723e */ /* 0x000fe400000010ff */
[----:B------:R-:W-:-:S05]  /*48e0*/  LEA.HI.X R25, R22, UR13, R49, 0x1, P2 ;  /* 0x0000000d16197c11 */ /* 0x000fca00090f0c31 */
[----:B------:R0:W-:Y:S02]  /*48f0*/  STG.E desc[UR8][R24.64], R23 ;  /* 0x0000001718007986 */ /* 0x0001e4000c101908 */
.L_x_416:
[----:B------:R-:W-:Y:S05]  /*4900*/  BSYNC B0 ;  /* 0x0000000000007941 */ /* 0x000fea0003800000 */
.L_x_415:
        /* <DEDUP_REMOVED lines=35> */
.L_x_417:
        /* <DEDUP_REMOVED lines=20> */
.L_x_419:
[----:B------:R-:W-:Y:S05]  /*4c80*/  BSYNC B0 ;  /* 0x0000000000007941 */ /* 0x000fea0003800000 */
.L_x_418:
        /* <DEDUP_REMOVED lines=25> */
.L_x_420:
        /* <DEDUP_REMOVED lines=9> */
[----:B------:R-:W-:Y:S02]  /*4eb0*/  FFMA.FTZ R43, R43, R82, -R24 ;  /* 0x000000522b2b7223 */ /* 0x000fe40000010818 */
[----:B------:R-:W-:-:S04]  /*4ec0*/  IMAD.WIDE.U32 R22, R73, UR12, R22 ;  /* 0x0000000c49167c25 */ /* 0x000fc8000f8e0016 */
[----:B------:R-:W-:Y:S01]  /*4ed0*/  IMAD R11, R73, UR13, R28 ;  /* 0x0000000d490b7c24 */ /* 0x000fe2000f8e021c */
[----:B------:R-:W-:Y:S01]  /*4ee0*/  ULDC.64 UR12, c[0x0][0x210] ;  /* 0x00008400000c7ab9 */ /* 0x000fe20000000a00 */
[-C--:B------:R-:W-:Y:S01]  /*4ef0*/  FMUL.FTZ R28, R9, R80.reuse ;  /* 0x00000050091c7220 */ /* 0x080fe20000410000 */
[----:B------:R-:W-:Y:S01]  /*4f00*/  FMUL.FTZ R9, R43, R80 ;  /* 0x000000502b097220 */ /* 0x000fe20000410000 */
[C---:B------:R-:W-:Y:S02]  /*4f10*/  LEA R24, P3, R22.reuse, UR12, 0x1 ;  /* 0x0000000c16187c11 */ /* 0x040fe4000f8608ff */
[----:B------:R-:W-:Y:S02]  /*4f20*/  IADD3 R11, R23, R11, RZ ;  /* 0x0000000b170b7210 */ /* 0x000fe40007ffe0ff */
[----:B------:R-:W-:Y:S02]  /*4f30*/  F2FP.BF16.F32.PACK_AB R9, R9, R28 ;  /* 0x0000001c0909723e */ /* 0x000fe400000010ff */
[----:B------:R-:W-:-:S05]  /*4f40*/  LEA.HI.X R25, R22, UR13, R11, 0x1, P3 ;  /* 0x0000000d16197c11 */ /* 0x000fca00098f0c0b */
[----:B------:R0:W-:Y:S02]  /*4f50*/  STG.E desc[UR8][R24.64], R9 ;  /* 0x0000000918007986 */ /* 0x0001e4000c101908 */
.L_x_422:
[----:B------:R-:W-:Y:S05]  /*4f60*/  BSYNC B0 ;  /* 0x0000000000007941 */ /* 0x000fea0003800000 */
.L_x_421:
[----:B------:R-:W-:Y:S02]  /*4f70*/  SHF.L.U32 R23, R62, 0x10, RZ ;  /* 0x000000103e177819 */ /* 0x000fe400000006ff */
[----:B0-----:R-:W-:Y:S02]  /*4f80*/  SHF.L.U32 R9, R42, 0x10, RZ ;  /* 0x000000102a097819 */ /* 0x001fe400000006ff */
[----:B------:R-:W-:Y:S01]  /*4f90*/  ISETP.GE.U32.AND P3, PT, R70, UR14, PT ;  /* 0x0000000e46007c0c */ /* 0x000fe2000bf66070 */
[C---:B------:R-:W-:Y:S01]  /*4fa0*/  FADD.FTZ R49, -R20.reuse, R23 ;  /* 0x0000001714317221 */ /* 0x040fe20000010100 */
[----:B------:R-:W-:Y:S01]  /*4fb0*/  ISETP.GE.U32.AND P4, PT, R69, UR14, PT ;  /* 0x0000000e45007c0c */ /* 0x000fe2000bf86070 */
[----:B------:R-:W-:Y:S01]  /*4fc0*/  FADD.FTZ R23, -R20, R9 ;  /* 0x0000000914177221 */ /* 0x000fe20000010100 */
[----:B------:R-:W-:Y:S01]  /*4fd0*/  ISETP.GE.U32.AND P6, PT, R68, UR14, PT ;  /* 0x0000000e44007c0c */ /* 0x000fe2000bfc6070 */
[-C--:B------:R-:W-:Y:S01]  /*4fe0*/  FMUL.FTZ R30, R49, R80.reuse ;  /* 0x00000050311e7220 */ /* 0x080fe20000410000 */
[----:B------:R-:W-:Y:S01]  /*4ff0*/  SHF.L.U32 R45, R56, 0x10, RZ ;  /* 0x00000010382d7819 */ /* 0x000fe200000006ff */
[----:B------:R-:W-:Y:S01]  /*5000*/  FMUL.FTZ R28, R23, R80 ;  /* 0x00000050171c7220 */ /* 0x000fe20000410000 */
        /* <DEDUP_REMOVED lines=16> */
[----:B------:R-:W-:Y:S01]  /*5110*/  FADD.FTZ R11, -R20, R11 ;  /* 0x0000000b140b7221 */ /* 0x000fe20000010100 */
[----:B------:R-:W-:-:S02]  /*5120*/  ISETP.GE.AND.EX P3, PT, R17, UR15, PT, P3 ;  /* 0x0000000f11007c0c */ /* 0x000fc4000bf66330 */
[----:B------:R-:W-:Y:S02]  /*5130*/  ISETP.GE.AND.EX P4, PT, R19, UR15, PT, P4 ;  /* 0x0000000f13007c0c */ /* 0x000fe4000bf86340 */
[----:B------:R-:W-:Y:S02]  /*5140*/  ISETP.GE.AND.EX P6, PT, R57, UR15, PT, P6 ;  /* 0x0000000f39007c0c */ /* 0x000fe4000bfc6360 */
[C---:B------:R-:W-:Y:S02]  /*5150*/  ISETP.GT.U32.OR P0, PT, R77.reuse, 0x27f, P0 ;  /* 0x0000027f4d00780c */ /* 0x040fe40000704470 */
[C---:B------:R-:W-:Y:S02]  /*5160*/  ISETP.GT.U32.OR P2, PT, R77.reuse, 0x27f, P2 ;  /* 0x0000027f4d00780c */ /* 0x040fe40001744470 */
[C---:B------:R-:W-:Y:S02]  /*5170*/  ISETP.GT.U32.OR P3, PT, R77.reuse, 0x27f, P3 ;  /* 0x0000027f4d00780c */ /* 0x040fe40001f64470 */
[----:B------:R-:W-:-:S02]  /*5180*/  ISETP.GT.U32.OR P4, PT, R77, 0x27f, P4 ;  /* 0x0000027f4d00780c */ /* 0x000fc40002784470 */
        /* <DEDUP_REMOVED lines=22> */
.L_x_423:
[----:B------:R-:W-:Y:S04]  /*52f0*/  BSSY B0, `(.L_x_424) ;  /* 0x0000014000007945 */ /* 0x000fe80003800000 */
[----:B------:R-:W-:Y:S05]  /*5300*/  @P0 BRA `(.L_x_425) ;  /* 0x0000000000480947 */ /* 0x000fea0003800000 */
        /* <DEDUP_REMOVED lines=18> */
.L_x_425:
[----:B------:R-:W-:Y:S05]  /*5430*/  BSYNC B0 ;  /* 0x0000000000007941 */ /* 0x000fea0003800000 */
.L_x_424:
        /* <DEDUP_REMOVED lines=23> */
.L_x_426:
        /* <DEDUP_REMOVED lines=10> */
[----:B------:R-:W-:Y:S02]  /*5650*/  IMAD R15, R71, UR13, R18 ;  /* 0x0000000d470f7c24 */ /* 0x000fe4000f8e0212 */
        /* <DEDUP_REMOVED lines=9> */
.L_x_428:
[----:B------:R-:W-:Y:S05]  /*56f0*/  BSYNC B0 ;  /* 0x0000000000007941 */ /* 0x000fea0003800000 */
.L_x_427:
        /* <DEDUP_REMOVED lines=23> */
.L_x_429:
        /* <DEDUP_REMOVED lines=20> */
.L_x_431:
[----:B------:R-:W-:Y:S05]  /*59b0*/  BSYNC B0 ;  /* 0x0000000000007941 */ /* 0x000fea0003800000 */
.L_x_430:
        /* <DEDUP_REMOVED lines=23> */
.L_x_432:
        /* <DEDUP_REMOVED lines=20> */
.L_x_434:
[----:B------:R-:W-:Y:S05]  /*5c70*/  BSYNC B0 ;  /* 0x0000000000007941 */ /* 0x000fea0003800000 */
.L_x_433:
        /* <DEDUP_REMOVED lines=23> */
.L_x_435:
        /* <DEDUP_REMOVED lines=19> */
.L_x_437:
[----:B------:R-:W-:Y:S05]  /*5f20*/  BSYNC B0 ;  /* 0x0000000000007941 */ /* 0x000fea0003800000 */
.L_x_436:
[----:B0-----:R-:W0:Y:S01]  /*5f30*/  LDC R9, c[0x0][0x10] ;  /* 0x00000400ff097b82 */ /* 0x001e220000000800 */
[----:B------:R-:W-:Y:S02]  /*5f40*/  IADD3 R67, R67, 0x1, RZ ;  /* 0x0000000143437810 */ /* 0x000fe40007ffe0ff */
[----:B0-----:R-:W-:-:S04]  /*5f50*/  IADD3 R76, R9, R76, RZ ;  /* 0x0000004c094c7210 */ /* 0x001fc80007ffe0ff */
[----:B------:R-:W-:-:S13]  /*5f60*/  ISETP.GE.AND P0, PT, R76, UR4, PT ;  /* 0x000000044c007c0c */ /* 0x000fda000bf06270 */
[----:B------:R-:W-:Y:S05]  /*5f70*/  @!P0 BRA `(.L_x_438) ;  /* 0xffffffa000f08947 */ /* 0x000fea000383ffff */
.L_x_387:
        /* <DEDUP_REMOVED lines=19> */
.L_x_440:
[----:B------:R-:W-:Y:S05]  /*60b0*/  BSYNC B0 ;  /* 0x0000000000007941 */ /* 0x000fea0003800000 */
.L_x_439:
        /* <DEDUP_REMOVED lines=11> */
.L_x_442:
[----:B------:R-:W2:Y:S04]  /*6170*/  LDG.E.STRONG.GPU R5, desc[UR8][R2.64] ;  /* 0x0000000802057981 */ /* 0x000ea8000c1ef900 */
[----:B--2---:R-:W-:Y:S01]  /*6180*/  CCTL.IVALL ;  /* 0x00000000ff00798f */ /* 0x004fe20002000000 */
[----:B------:R-:W-:Y:S05]  /*6190*/  YIELD ;  /* 0x0000000000007946 */ /* 0x000fea0003800000 */
[----:B------:R-:W-:-:S13]  /*61a0*/  ISETP.NE.AND P0, PT, R5, R0, PT ;  /* 0x000000000500720c */ /* 0x000fda0003f05270 */
[----:B------:R-:W-:Y:S05]  /*61b0*/  @P0 BRA `(.L_x_442) ;  /* 0xfffffffc00ec0947 */ /* 0x000fea000383ffff */
.L_x_441:
        /* <DEDUP_REMOVED lines=24> */
.L_x_443:
        /* <DEDUP_REMOVED lines=25> */
.L_x_444:
        /* <DEDUP_REMOVED lines=11> */
.L_x_5119:


//--------------------- .text._Z35group_norm_nhwc_bwd_one_pass_kernelI11Bf16IOBf16WLi256ELi80ELi640EEv26Group_norm_nhwc_bwd_params --------------------------
	.section	.text._Z35group_norm_nhwc_bwd_one_pass_kernelI11Bf16IOBf16WLi256ELi80ELi640EEv26Group_norm_nhwc_bwd_params,"ax",@progbits
	.align	128
        .global         _Z35group_norm_nhwc_bwd_one_pass_kernelI11Bf16IOBf16WLi256ELi80ELi640EEv26Group_norm_nhwc_bwd_params
        .type           _Z35group_norm_nhwc_bwd_one_pass_kernelI11Bf16IOBf16WLi256ELi80ELi640EEv26Group_norm_nhwc_bwd_params,@function
        .size           _Z35group_norm_nhwc_bwd_one_pass_kernelI11Bf16IOBf16WLi256ELi80ELi640EEv26Group_norm_nhwc_bwd_params,(.L_x_5120 - _Z35group_norm_nhwc_bwd_one_pass_kernelI11Bf16IOBf16WLi256ELi80ELi640EEv26Group_norm_nhwc_bwd_params)
        .other          _Z35group_norm_nhwc_bwd_one_pass_kernelI11Bf16IOBf16WLi256ELi80ELi640EEv26Group_norm_nhwc_bwd_params,@"STO_CUDA_ENTRY STV_DEFAULT"
_Z35group_norm_nhwc_bwd_one_pass_kernelI11Bf16IOBf16WLi256ELi80ELi640EEv26Group_norm_nhwc_bwd_params:
.text._Z35group_norm_nhwc_bwd_one_pass_kernelI11Bf16IOBf16WLi256ELi80ELi640EEv26Group_norm_nhwc_bwd_params:
        /* <DEDUP_REMOVED lines=50> */
.L_x_528:
        /* <DEDUP_REMOVED lines=81> */
[----:B------:R-:W-:Y:S01]  /*0830*/  CS2R R62, SRZ ;  /* 0x00000000003e7805 */ /* 0x000fe2000001ff00 */
[----:B------:R-:W-:Y:S01]  /*0840*/  ULDC.64 UR12, c[0x0][0x248] ;  /* 0x00009200000c7ab9 */ /* 0x000fe20000000a00 */
[-C--:B-1----:R-:W-:Y:S01]  /*0850*/  @!P0 IMAD R10, R7, R20.reuse, RZ ;  /* 0x00000014070a8224 */ /* 0x082fe200078e02ff */
[----:B------:R-:W-:Y:S01]  /*0860*/  @P1 IADD3 R11, R9, R11, RZ ;  /* 0x0000000b090b1210 */ /* 0x000fe20007ffe0ff */
[----:B------:R-:W1:Y:S01]  /*0870*/  @!P0 LDC.64 R6, c[0x0][0x230] ;  /* 0x00008c00ff068b82 */ /* 0x000e620000000a00 */
[----:B------:R-:W-:Y:S01]  /*0880*/  @P1 SHF.L.U32 R9, R8, 0x1, RZ ;  /* 0x0000000108091819 */ /* 0x000fe200000006ff */
[----:B------:R-:W-:Y:S01]  /*0890*/  @!P0 IMAD.WIDE.U32 R12, R64, R20, R12 ;  /* 0x00000014400c8225 */ /* 0x000fe200078e000c */
[----:B------:R-:W-:Y:S02]  /*08a0*/  @P1 SHF.L.U64.HI R16, R8, 0x1, R11 ;  /* 0x0000000108101819 */ /* 0x000fe4000001020b */
        /* <DEDUP_REMOVED lines=20> */
[----:B------:R-:W-:Y:S02]  /*09f0*/  @!P0 IADD3.X R7, R20, R7, RZ, P5, !PT ;  /* 0x0000000714078210 */ /* 0x000fe40002ffe4ff */
[----:B------:R-:W-:Y:S01]  /*0a00*/  @!P4 IADD3 R15, R15, R23, RZ ;  /* 0x000000170f0fc210 */ /* 0x000fe20007ffe0ff */
[----:B------:R-:W1:Y:S01]  /*0a10*/  @!P3 LDC.64 R4, c[0x0][0x288] ;  /* 0x0000a200ff04bb82 */ /* 0x000e620000000a00 */
[----:B0-----:R-:W-:Y:S01]  /*0a20*/  @!P0 IADD3 R8, P5, R21, R8, RZ ;  /* 0x0000000815088210 */ /* 0x001fe20007fbe0ff */
[----:B------:R0:W5:Y:S01]  /*0a30*/  @!P0 LDG.E R55, desc[UR14][R6.64] ;  /* 0x0000000e06378981 */ /* 0x000162000c1e1900 */
[----:B------:R-:W-:-:S02]  /*0a40*/  @!P4 SHF.L.U32 R23, R14, 0x1, RZ ;  /* 0x000000010e17c819 */ /* 0x000fc400000006ff */
[----:B------:R-:W-:Y:S02]  /*0a50*/  @P1 IADD3.X R39, R16, R39, RZ, P6, !PT ;  /* 0x0000002710271210 */ /* 0x000fe400037fe4ff */
[----:B------:R-:W-:Y:S02]  /*0a60*/  @!P4 SHF.L.U64.HI R16, R14, 0x1, R15 ;  /* 0x000000010e10c819 */ /* 0x000fe4000001020f */
[----:B------:R-:W-:Y:S02]  /*0a70*/  @!P0 IADD3.X R9, R20, R9, RZ, P5, !PT ;  /* 0x0000000914098210 */ /* 0x000fe40002ffe4ff */
[----:B--2---:R-:W-:Y:S01]  /*0a80*/  @!P4 IADD3 R14, P6, R23, R10, RZ ;  /* 0x0000000a170ec210 */ /* 0x004fe20007fde0ff */
[----:B------:R-:W2:Y:S02]  /*0a90*/  @!P3 LDC.64 R20, c[0x0][0x230] ;  /* 0x00008c00ff14bb82 */ /* 0x000ea40000000a00 */
[----:B------:R4:W5:Y:S01]  /*0aa0*/  @!P0 LDG.E R54, desc[UR14][R8.64] ;  /* 0x0000000e08368981 */ /* 0x000962000c1e1900 */
[----:B------:R-:W-:-:S02]  /*0ab0*/  @!P4 IADD3.X R15, R16, R11, RZ, P6, !PT ;  /* 0x0000000b100fc210 */ /* 0x000fc400037fe4ff */
[----:B---3--:R-:W-:-:S03]  /*0ac0*/  @!P4 IADD3 R22, P0, R23, R12, RZ ;  /* 0x0000000c1716c210 */ /* 0x008fc60007f1e0ff */
[----:B------:R-:W3:Y:S01]  /*0ad0*/  @!P2 LDC.64 R10, c[0x0][0x288] ;  /* 0x0000a200ff0aab82 */ /* 0x000ee20000000a00 */
[----:B------:R3:W5:Y:S01]  /*0ae0*/  @!P4 LDG.E R48, desc[UR14][R14.64] ;  /* 0x0000000e0e30c981 */ /* 0x000762000c1e1900 */
[----:B-1----:R-:W-:Y:S01]  /*0af0*/  @!P3 IMAD R12, R17, R4, RZ ;  /* 0x00000004110cb224 */ /* 0x002fe200078e02ff */
[----:B------:R-:W-:Y:S02]  /*0b00*/  @!P4 IADD3.X R23, R16, R13, RZ, P0, !PT ;  /* 0x0000000d1017c210 */ /* 0x000fe400007fe4ff */
[----:B------:R-:W-:Y:S01]  /*0b10*/  @!P3 MOV R13, R89 ;  /* 0x00000059000db202 */ /* 0x000fe20000000f00 */
[----:B------:R-:W-:Y:S01]  /*0b20*/  @!P3 IMAD R5, R27, R5, R12 ;  /* 0x000000051b05b224 */ /* 0x000fe200078e020c */
[----:B------:R-:W-:Y:S01]  /*0b30*/  @!P3 MOV R12, R86 ;  /* 0x00000056000cb202 */ /* 0x000fe20000000f00 */
[----:B0-----:R-:W0:Y:S01]  /*0b40*/  @!P3 LDC.64 R6, c[0x0][0x228] ;  /* 0x00008a00ff06bb82 */ /* 0x001e220000000a00 */
[----:B------:R-:W-:Y:S02]  /*0b50*/  ISETP.GE.U32.AND P0, PT, R35, UR18, PT ;  /* 0x0000001223007c0c */ /* 0x000fe4000bf06070 */
[----:B------:R-:W-:Y:S01]  /*0b60*/  SHF.R.S32.HI R17, RZ, 0x1f, R35 ;  /* 0x0000001fff117819 */ /* 0x000fe20000011423 */
[----:B------:R-:W-:Y:S01]  /*0b70*/  @!P3 IMAD.WIDE.U32 R12, R27, R4, R12 ;  /* 0x000000041b0cb225 */ /* 0x000fe200078e000c */
[----:B------:R-:W-:-:S02]  /*0b80*/  HFMA2.MMA R4, -RZ, RZ, 0, 0 ;  /* 0x00000000ff047435 */ /* 0x000fc400000001ff */
[----:B------:R-:W-:Y:S01]  /*0b90*/  ISETP.GE.AND.EX P0, PT, R17, UR19, PT, P0 ;  /* 0x0000001311007c0c */ /* 0x000fe2000bf06300 */
[----:B----4-:R-:W1:Y:S01]  /*0ba0*/  @!P2 LDC.64 R8, c[0x0][0x230] ;  /* 0x00008c00ff08ab82 */ /* 0x010e620000000a00 */
[----:B------:R-:W-:Y:S02]  /*0bb0*/  IADD3 R16, R70, 0xa0, RZ ;  /* 0x000000a046107810 */ /* 0x000fe40007ffe0ff */
[----:B------:R-:W-:Y:S02]  /*0bc0*/  ISETP.GT.U32.OR P0, PT, R71, 0x27f, P0 ;  /* 0x0000027f4700780c */ /* 0x000fe40000704470 */
[----:B------:R-:W-:Y:S02]  /*0bd0*/  SHF.R.S32.HI R27, RZ, 0x1f, R16 ;  /* 0x0000001fff1b7819 */ /* 0x000fe40000011410 */
[----:B------:R0:W5:Y:S01]  /*0be0*/  @!P4 LDG.E R4, desc[UR14][R22.64] ;  /* 0x0000000e1604c981 */ /* 0x000162000c1e1900 */
[----:B------:R-:W-:Y:S01]  /*0bf0*/  ISETP.GE.U32.AND P4, PT, R16, UR18, PT ;  /* 0x0000001210007c0c */ /* 0x000fe2000bf86070 */
[----:B---3--:R-:W-:Y:S01]  /*0c00*/  @!P2 IMAD R14, R25, R10, RZ ;  /* 0x0000000a190ea224 */ /* 0x008fe200078e02ff */
[----:B------:R-:W-:-:S02]  /*0c10*/  @!P3 IADD3 R5, R13, R5, RZ ;  /* 0x000000050d05b210 */ /* 0x000fc40007ffe0ff */
[----:B------:R-:W-:Y:S02]  /*0c20*/  ISETP.GE.AND.EX P4, PT, R27, UR19, PT, P4 ;  /* 0x000000131b007c0c */ /* 0x000fe4000bf86340 */
[C---:B------:R-:W-:Y:S02]  /*0c30*/  @!P3 SHF.L.U32 R25, R12.reuse, 0x1, RZ ;  /* 0x000000010c19b819 */ /* 0x040fe400000006ff */
[----:B------:R-:W-:Y:S01]  /*0c40*/  @!P3 SHF.L.U64.HI R28, R12, 0x1, R5 ;  /* 0x000000010c1cb819 */ /* 0x000fe20000010205 */
[----:B------:R-:W-:Y:S01]  /*0c50*/  @!P2 IMAD R5, R29, R11, R14 ;  /* 0x0000000b1d05a224 */ /* 0x000fe200078e020e */
[----:B------:R-:W-:Y:S01]  /*0c60*/  @!P2 MOV R12, R86 ;  /* 0x00000056000ca202 */ /* 0x000fe20000000f00 */
[----:B------:R-:W3:Y:S01]  /*0c70*/  @!P0 LDC.64 R14, c[0x0][0x288] ;  /* 0x0000a200ff0e8b82 */ /* 0x000ee20000000a00 */
[----:B------:R-:W-:Y:S02]  /*0c80*/  @!P2 MOV R13, R89 ;  /* 0x00000059000da202 */ /* 0x000fe40000000f00 */
[----:B------:R-:W-:-:S02]  /*0c90*/  ISETP.GT.U32.OR P4, PT, R71, 0x27f, P4 ;  /* 0x0000027f4700780c */ /* 0x000fc40002784470 */
[----:B--2---:R-:W-:Y:S01]  /*0ca0*/  @!P3 IADD3 R20, P5, R25, R20, RZ ;  /* 0x000000141914b210 */ /* 0x004fe20007fbe0ff */
[----:B------:R-:W-:Y:S02]  /*0cb0*/  @!P2 IMAD.WIDE.U32 R10, R29, R10, R12 ;  /* 0x0000000a1d0aa225 */ /* 0x000fe400078e000c */
[----:B------:R-:W2:Y:S01]  /*0cc0*/  @!P2 LDC.64 R12, c[0x0][0x228] ;  /* 0x00008a00ff0cab82 */ /* 0x000ea20000000a00 */
[----:B------:R-:W-:Y:S02]  /*0cd0*/  @!P3 IADD3.X R21, R28, R21, RZ, P5, !PT ;  /* 0x000000151c15b210 */ /* 0x000fe40002ffe4ff */
[----:B------:R-:W-:Y:S02]  /*0ce0*/  @!P2 IADD3 R5, R11, R5, RZ ;  /* 0x000000050b05a210 */ /* 0x000fe40007ffe0ff */
[----:B0-----:R-:W-:Y:S01]  /*0cf0*/  @!P3 IADD3 R22, P5, R25, R6, RZ ;  /* 0x000000061916b210 */ /* 0x001fe20007fbe0ff */
[----:B------:R-:W5:Y:S01]  /*0d00*/  @!P3 LDG.E R56, desc[UR14][R20.64] ;  /* 0x0000000e1438b981 */ /* 0x000f62000c1e1900 */
[----:B------:R-:W-:-:S02]  /*0d10*/  @!P2 SHF.L.U32 R31, R10, 0x1, RZ ;  /* 0x000000010a1fa819 */ /* 0x000fc400000006ff */
[----:B------:R-:W-:Y:S02]  /*0d20*/  @!P2 SHF.L.U64.HI R26, R10, 0x1, R5 ;  /* 0x000000010a1aa819 */ /* 0x000fe40000010205 */
[----:B------:R-:W-:Y:S01]  /*0d30*/  @!P3 IADD3.X R23, R28, R7, RZ, P5, !PT ;  /* 0x000000071c17b210 */ /* 0x000fe20002ffe4ff */
[----:B------:R-:W0:Y:S01]  /*0d40*/  @!P4 LDC.64 R10, c[0x0][0x288] ;  /* 0x0000a200ff0acb82 */ /* 0x000e220000000a00 */
[----:B------:R-:W-:-:S03]  /*0d50*/  IADD3 R5, R70, 0xc0, RZ ;  /* 0x000000c046057810 */ /* 0x000fc60007ffe0ff */
[----:B------:R4:W5:Y:S01]  /*0d60*/  @!P3 LDG.E R53, desc[UR14][R22.64] ;  /* 0x0000000e1635b981 */ /* 0x000962000c1e1900 */
[----:B------:R-:W-:Y:S02]  /*0d70*/  ISETP.GE.U32.AND P3, PT, R5, UR18, PT ;  /* 0x0000001205007c0c */ /* 0x000fe4000bf66070 */
[----:B------:R-:W-:Y:S02]  /*0d80*/  SHF.R.S32.HI R29, RZ, 0x1f, R5 ;  /* 0x0000001fff1d7819 */ /* 0x000fe40000011405 */
[----:B-1----:R-:W-:Y:S01]  /*0d90*/  @!P2 IADD3 R24, P6, R31, R8, RZ ;  /* 0x000000081f18a210 */ /* 0x002fe20007fde0ff */
[----:B---3--:R-:W-:Y:S01]  /*0da0*/  @!P0 IMAD R28, R17, R14, RZ ;  /* 0x0000000e111c8224 */ /* 0x008fe200078e02ff */
[----:B------:R-:W-:Y:S01]  /*0db0*/  ISETP.GE.AND.EX P3, PT, R29, UR19, PT, P3 ;  /* 0x000000131d007c0c */ /* 0x000fe2000bf66330 */
[----:B------:R-:W1:Y:S01]  /*0dc0*/  @!P0 LDC.64 R6, c[0x0][0x228] ;  /* 0x00008a00ff068b82 */ /* 0x000e620000000a00 */
[----:B------:R-:W-:Y:S02]  /*0dd0*/  @!P2 IADD3.X R25, R26, R9, RZ, P6, !PT ;  /* 0x000000091a19a210 */ /* 0x000fe400037fe4ff */
[----:B----4-:R-:W-:-:S02]  /*0de0*/  @!P0 MOV R22, R86 ;  /* 0x0000005600168202 */ /* 0x010fc40000000f00 */
[----:B------:R-:W-:Y:S01]  /*0df0*/  @!P0 MOV R23, R89 ;  /* 0x0000005900178202 */ /* 0x000fe20000000f00 */
[----:B------:R-:W-:Y:S01]  /*0e00*/  @!P0 IMAD R17, R35, R15, R28 ;  /* 0x0000000f23118224 */ /* 0x000fe200078e021c */
[----:B------:R-:W-:Y:S01]  /*0e10*/  ISETP.GT.U32.OR P3, PT, R71, 0x27f, P3 ;  /* 0x0000027f4700780c */ /* 0x000fe20001f64470 */
[----:B------:R-:W3:Y:S01]  /*0e20*/  @!P0 LDC.64 R8, c[0x0][0x230] ;  /* 0x00008c00ff088b82 */ /* 0x000ee20000000a00 */
[----:B--2---:R-:W-:Y:S01]  /*0e30*/  @!P2 IADD3 R20, P5, R31, R12, RZ ;  /* 0x0000000c1f14a210 */ /* 0x004fe20007fbe0ff */
[----:B------:R-:W-:Y:S01]  /*0e40*/  @!P0 IMAD.WIDE.U32 R14, R35, R14, R22 ;  /* 0x0000000e230e8225 */ /* 0x000fe200078e0016 */
[----:B------:R2:W5:Y:S02]  /*0e50*/  @!P2 LDG.E R51, desc[UR14][R24.64] ;  /* 0x0000000e1833a981 */ /* 0x000564000c1e1900 */
[----:B------:R-:W-:Y:S02]  /*0e60*/  @!P2 IADD3.X R21, R26, R13, RZ, P5, !PT ;  /* 0x0000000d1a15a210 */ /* 0x000fe40002ffe4ff */
[----:B------:R-:W-:Y:S01]  /*0e70*/  @!P0 IADD3 R15, R15, R17, RZ ;  /* 0x000000110f0f8210 */ /* 0x000fe20007ffe0ff */
[----:B------:R-:W4:Y:S01]  /*0e80*/  @!P4 LDC.64 R12, c[0x0][0x230] ;  /* 0x00008c00ff0ccb82 */ /* 0x000f220000000a00 */
[----:B------:R-:W-:Y:S01]  /*0e90*/  @!P4 MOV R22, R86 ;  /* 0x000000560016c202 */ /* 0x000fe20000000f00 */
[----:B0-----:R-:W-:Y:S01]  /*0ea0*/  @!P4 IMAD R27, R27, R10, RZ ;  /* 0x0000000a1b1bc224 */ /* 0x001fe200078e02ff */
[----:B------:R-:W-:Y:S01]  /*0eb0*/  @!P4 MOV R23, R89 ;  /* 0x000000590017c202 */ /* 0x000fe20000000f00 */
[----:B------:R1:W5:Y:S01]  /*0ec0*/  @!P2 LDG.E R50, desc[UR14][R20.64] ;  /* 0x0000000e1432a981 */ /* 0x000362000c1e1900 */
[----:B--2---:R-:W-:-:S02]  /*0ed0*/  @!P0 SHF.L.U32 R25, R14, 0x1, RZ ;  /* 0x000000010e198819 */ /* 0x004fc400000006ff */
[----:B------:R-:W-:Y:S02]  /*0ee0*/  @!P0 SHF.L.U64.HI R28, R14, 0x1, R15 ;  /* 0x000000010e1c8819 */ /* 0x000fe4000001020f */
[----:B------:R-:W-:Y:S01]  /*0ef0*/  IADD3 R17, R70, 0xd0, RZ ;  /* 0x000000d046117810 */ /* 0x000fe20007ffe0ff */
[----:B------:R-:W0:Y:S01]  /*0f00*/  @!P3 LDC.64 R14, c[0x0][0x288] ;  /* 0x0000a200ff0ebb82 */ /* 0x000e220000000a00 */
[C---:B------:R-:W-:Y:S02]  /*0f10*/  @!P4 IMAD R31, R16.reuse, R11, R27 ;  /* 0x0000000b101fc224 */ /* 0x040fe400078e021b */
[----:B------:R-:W-:Y:S01]  /*0f20*/  @!P4 IMAD.WIDE.U32 R22, R16, R10, R22 ;  /* 0x0000000a1016c225 */ /* 0x000fe200078e0016 */
[----:B------:R-:W-:Y:S02]  /*0f30*/  ISETP.GE.U32.AND P2, PT, R17, UR18, PT ;  /* 0x0000001211007c0c */ /* 0x000fe4000bf46070 */
[----:B------:R-:W-:Y:S02]  /*0f40*/  SHF.R.S32.HI R27, RZ, 0x1f, R17 ;  /* 0x0000001fff1b7819 */ /* 0x000fe40000011411 */
[----:B------:R-:W2:Y:S02]  /*0f50*/  @!P4 LDC.64 R10, c[0x0][0x228] ;  /* 0x00008a00ff0acb82 */ /* 0x000ea40000000a00 */
[----:B------:R-:W-:-:S02]  /*0f60*/  ISETP.GE.AND.EX P2, PT, R27, UR19, PT, P2 ;  /* 0x000000131b007c0c */ /* 0x000fc4000bf46320 */
[----:B---3--:R-:W-:Y:S02]  /*0f70*/  @!P0 IADD3 R24, P6, R25, R8, RZ ;  /* 0x0000000819188210 */ /* 0x008fe40007fde0ff */
[----:B------:R-:W-:Y:S02]  /*0f80*/  ISETP.GT.U32.OR P2, PT, R71, 0x27f, P2 ;  /* 0x0000027f4700780c */ /* 0x000fe40001744470 */
[----:B-1----:R-:W-:Y:S02]  /*0f90*/  @!P0 IADD3 R20, P5, R25, R6, RZ ;  /* 0x0000000619148210 */ /* 0x002fe40007fbe0ff */
[----:B------:R-:W-:Y:S02]  /*0fa0*/  @!P0 IADD3.X R25, R28, R9, RZ, P6, !PT ;  /* 0x000000091c198210 */ /* 0x000fe400037fe4ff */
[----:B------:R-:W-:Y:S02]  /*0fb0*/  @!P4 IADD3 R9, R23, R31, RZ ;  /* 0x0000001f1709c210 */ /* 0x000fe40007ffe0ff */
[C---:B------:R-:W-:Y:S01]  /*0fc0*/  @!P4 SHF.L.U32 R31, R22.reuse, 0x1, RZ ;  /* 0x00000001161fc819 */ /* 0x040fe200000006ff */
[----:B------:R1:W5:Y:S01]  /*0fd0*/  @!P0 LDG.E R52, desc[UR14][R24.64] ;  /* 0x0000000e18348981 */ /* 0x000362000c1e1900 */
[----:B------:R-:W-:-:S02]  /*0fe0*/  @!P4 SHF.L.U64.HI R26, R22, 0x1, R9 ;  /* 0x00000001161ac819 */ /* 0x000fc40000010209 */
[----:B----4-:R-:W-:Y:S01]  /*0ff0*/  @!P4 IADD3 R22, P6, R31, R12, RZ ;  /* 0x0000000c1f16c210 */ /* 0x010fe20007fde0ff */
[----:B------:R-:W3:Y:S01]  /*1000*/  @!P3 LDC.64 R8, c[0x0][0x230] ;  /* 0x00008c00ff08bb82 */ /* 0x000ee20000000a00 */
[----:B------:R-:W-:Y:S01]  /*1010*/  @!P0 IADD3.X R21, R28, R7, RZ, P5, !PT ;  /* 0x000000071c158210 */ /* 0x000fe20002ffe4ff */
[----:B0-----:R-:W-:Y:S01]  /*1020*/  @!P3 IMAD R30, R29, R14, RZ ;  /* 0x0000000e1d1eb224 */ /* 0x001fe200078e02ff */
[----:B------:R-:W-:Y:S02]  /*1030*/  @!P4 IADD3.X R23, R26, R13, RZ, P6, !PT ;  /* 0x0000000d1a17c210 */ /* 0x000fe400037fe4ff */
[----:B-1----:R-:W-:Y:S01]  /*1040*/  @!P3 MOV R24, R86 ;  /* 0x000000560018b202 */ /* 0x002fe20000000f00 */
[----:B------:R-:W-:Y:S01]  /*1050*/  HFMA2.MMA R16, -RZ, RZ, 0, 0 ;  /* 0x00000000ff107435 */ /* 0x000fe200000001ff */
[----:B------:R-:W-:Y:S01]  /*1060*/  @!P3 MOV R25, R89 ;  /* 0x000000590019b202 */ /* 0x000fe20000000f00 */
[----:B------:R-:W0:Y:S01]  /*1070*/  @!P3 LDC.64 R6, c[0x0][0x228] ;  /* 0x00008a00ff06bb82 */ /* 0x000e220000000a00 */
[----:B------:R-:W5:Y:S01]  /*1080*/  @!P0 LDG.E R49, desc[UR14][R20.64] ;  /* 0x0000000e14318981 */ /* 0x000f62000c1e1900 */
[----:B--2---:R-:W-:Y:S01]  /*1090*/  @!P4 IADD3 R28, P0, R31, R10, RZ ;  /* 0x0000000a1f1cc210 */ /* 0x004fe20007f1e0ff */
[----:B------:R-:W-:Y:S01]  /*10a0*/  @!P3 IMAD.WIDE.U32 R24, R5, R14, R24 ;  /* 0x0000000e0518b225 */ /* 0x000fe200078e0018 */
[----:B------:R-:W-:-:S04]  /*10b0*/  HFMA2.MMA R14, -RZ, RZ, 0, 0 ;  /* 0x00000000ff0e7435 */ /* 0x000fc800000001ff */
[----:B------:R-:W1:Y:S01]  /*10c0*/  @!P2 LDC.64 R12, c[0x0][0x288] ;  /* 0x0000a200ff0cab82 */ /* 0x000e620000000a00 */
[----:B------:R-:W-:Y:S01]  /*10d0*/  @!P3 IMAD R31, R5, R15, R30 ;  /* 0x0000000f051fb224 */ /* 0x000fe200078e021e */
[----:B------:R-:W-:Y:S01]  /*10e0*/  IADD3 R15, R70, 0xe0, RZ ;  /* 0x000000e0460f7810 */ /* 0x000fe20007ffe0ff */
[----:B------:R2:W5:Y:S01]  /*10f0*/  @!P4 LDG.E R16, desc[UR14][R22.64] ;  /* 0x0000000e1610c981 */ /* 0x000562000c1e1900 */
[----:B------:R-:W-:Y:S02]  /*1100*/  @!P4 IADD3.X R29, R26, R11, RZ, P0, !PT ;  /* 0x0000000b1a1dc210 */ /* 0x000fe400007fe4ff */
[----:B------:R-:W-:Y:S02]  /*1110*/  ISETP.GE.U32.AND P0, PT, R15, UR18, PT ;  /* 0x000000120f007c0c */ /* 0x000fe4000bf06070 */
[----:B------:R-:W-:Y:S01]  /*1120*/  SHF.R.S32.HI R41, RZ, 0x1f, R15 ;  /* 0x0000001fff297819 */ /* 0x000fe2000001140f */
[----:B------:R4:W5:Y:S03]  /*1130*/  @!P4 LDG.E R14, desc[UR14][R28.64] ;  /* 0x0000000e1c0ec981 */ /* 0x000966000c1e1900 */
[----:B------:R-:W-:Y:S01]  /*1140*/  ISETP.GE.AND.EX P4, PT, R41, UR19, PT, P0 ;  /* 0x0000001329007c0c */ /* 0x000fe2000bf86300 */
[----:B--2---:R-:W2:Y:S01]  /*1150*/  @!P2 LDC.64 R22, c[0x0][0x228] ;  /* 0x00008a00ff16ab82 */ /* 0x004ea20000000a00 */
[----:B------:R-:W-:-:S02]  /*1160*/  @!P3 IADD3 R11, R25, R31, RZ ;  /* 0x0000001f190bb210 */ /* 0x000fc40007ffe0ff */
[----:B------:R-:W-:Y:S02]  /*1170*/  ISETP.GT.U32.OR P4, PT, R71, 0x27f, P4 ;  /* 0x0000027f4700780c */ /* 0x000fe40002784470 */
[C---:B------:R-:W-:Y:S02]  /*1180*/  @!P3 SHF.L.U32 R5, R24.reuse, 0x1, RZ ;  /* 0x000000011805b819 */ /* 0x040fe400000006ff */
[----:B------:R-:W-:Y:S02]  /*1190*/  @!P3 SHF.L.U64.HI R20, R24, 0x1, R11 ;  /* 0x000000011814b819 */ /* 0x000fe4000001020b */
[----:B------:R-:W2:Y:S01]  /*11a0*/  @!P2 LDC.64 R10, c[0x0][0x230] ;  /* 0x00008c00ff0aab82 */ /* 0x000ea20000000a00 */
[C---:B---3--:R-:W-:Y:S02]  /*11b0*/  @!P3 IADD3 R24, P5, R5.reuse, R8, RZ ;  /* 0x000000080518b210 */ /* 0x048fe40007fbe0ff */
[----:B0-----:R-:W-:Y:S01]  /*11c0*/  @!P3 IADD3 R26, P0, R5, R6, RZ ;  /* 0x00000006051ab210 */ /* 0x001fe20007f1e0ff */
[----:B-1----:R-:W-:Y:S01]  /*11d0*/  @!P2 IMAD R6, R27, R12, RZ ;  /* 0x0000000c1b06a224 */ /* 0x002fe200078e02ff */
[----:B------:R-:W-:-:S02]  /*11e0*/  SHF.R.S32.HI R5, RZ, 0x1f, R69 ;  /* 0x0000001fff057819 */ /* 0x000fc40000011445 */
[----:B------:R-:W-:Y:S01]  /*11f0*/  ISETP.GE.U32.AND P6, PT, R69, UR18, PT ;  /* 0x0000001245007c0c */ /* 0x000fe2000bfc6070 */
[----:B------:R-:W0:Y:S01]  /*1200*/  @!P4 LDC.64 R34, c[0x0][0x228] ;  /* 0x00008a00ff22cb82 */ /* 0x000e220000000a00 */
[C---:B------:R-:W-:Y:S01]  /*1210*/  @!P3 IADD3.X R25, R20.reuse, R9, RZ, P5, !PT ;  /* 0x000000091419b210 */ /* 0x040fe20002ffe4ff */
[----:B------:R-:W-:Y:S01]  /*1220*/  @!P2 IMAD R9, R17, R13, R6 ;  /* 0x0000000d1109a224 */ /* 0x000fe200078e0206 */
[----:B------:R-:W-:Y:S02]  /*1230*/  @!P3 IADD3.X R27, R20, R7, RZ, P0, !PT ;  /* 0x00000007141bb210 */ /* 0x000fe400007fe4ff */
[----:B------:R-:W-:Y:S02]  /*1240*/  ISETP.GE.AND.EX P5, PT, R5, UR19, PT, P6 ;  /* 0x0000001305007c0c */ /* 0x000fe4000bfa6360 */
[----:B------:R-:W-:Y:S01]  /*1250*/  @!P2 MOV R6, R86 ;  /* 0x000000560006a202 */ /* 0x000fe20000000f00 */
[----:B------:R-:W1:Y:S01]  /*1260*/  @!P4 LDC.64 R20, c[0x0][0x288] ;  /* 0x0000a200ff14cb82 */ /* 0x000e620000000a00 */
[----:B------:R-:W-:-:S02]  /*1270*/  @!P2 MOV R7, R89 ;  /* 0x000000590007a202 */ /* 0x000fc40000000f00 */
[----:B------:R-:W-:Y:S01]  /*1280*/  ISETP.GT.U32.OR P5, PT, R71, 0x27f, P5 ;  /* 0x0000027f4700780c */ /* 0x000fe20002fa4470 */
[----:B------:R-:W-:Y:S01]  /*1290*/  @!P2 IMAD.WIDE.U32 R12, R17, R12, R6 ;  /* 0x0000000c110ca225 */ /* 0x000fe200078e0006 */
[----:B------:R-:W-:-:S04]  /*12a0*/  CS2R R6, SRZ ;  /* 0x0000000000067805 */ /* 0x000fc8000001ff00 */
[----:B------:R-:W-:Y:S02]  /*12b0*/  @!P2 IADD3 R9, R13, R9, RZ ;  /* 0x000000090d09a210 */ /* 0x000fe40007ffe0ff */
[C---:B------:R-:W-:Y:S01]  /*12c0*/  @!P2 SHF.L.U32 R37, R12.reuse, 0x1, RZ ;  /* 0x000000010c25a819 */ /* 0x040fe200000006ff */
[----:B------:R1:W5:Y:S01]  /*12d0*/  @!P3 LDG.E R6, desc[UR14][R24.64] ;  /* 0x0000000e1806b981 */ /* 0x000362000c1e1900 */
[----:B------:R-:W-:-:S03]  /*12e0*/  @!P2 SHF.L.U64.HI R8, R12, 0x1, R9 ;  /* 0x000000010c08a819 */ /* 0x000fc60000010209 */
[----:B----4-:R-:W3:Y:S01]  /*12f0*/  @!P5 LDC.64 R28, c[0x0][0x228] ;  /* 0x00008a00ff1cdb82 */ /* 0x010ee20000000a00 */
[C---:B--2---:R-:W-:Y:S01]  /*1300*/  @!P2 IADD3 R36, P6, R37.reuse, R22, RZ ;  /* 0x000000162524a210 */ /* 0x044fe20007fde0ff */
[----:B------:R2:W5:Y:S01]  /*1310*/  @!P3 LDG.E R7, desc[UR14][R26.64] ;  /* 0x0000000e1a07b981 */ /* 0x000562000c1e1900 */
[----:B------:R-:W-:Y:S02]  /*1320*/  @!P2 IADD3 R30, P3, R37, R10, RZ ;  /* 0x0000000a251ea210 */ /* 0x000fe40007f7e0ff */
[----:B------:R-:W-:-:S03]  /*1330*/  @!P2 IADD3.X R37, R8, R23, RZ, P6, !PT ;  /* 0x000000170825a210 */ /* 0x000fc600037fe4ff */
[----:B------:R-:W4:Y:S01]  /*1340*/  @!P5 LDC.64 R12, c[0x0][0x288] ;  /* 0x0000a200ff0cdb82 */ /* 0x000f220000000a00 */
[----:B------:R-:W-:Y:S02]  /*1350*/  SHF.R.S32.HI R9, RZ, 0x1f, R68 ;  /* 0x0000001fff097819 */ /* 0x000fe40000011444 */
[----:B------:R-:W-:-:S05]  /*1360*/  ISETP.GE.U32.AND P0, PT, R68, UR18, PT ;  /* 0x0000001244007c0c */ /* 0x000fca000bf06070 */
[----:B------:R-:W0:Y:S01]  /*1370*/  @!P4 LDC.64 R22, c[0x0][0x230] ;  /* 0x00008c00ff16cb82 */ /* 0x000e220000000a00 */
[----:B------:R-:W-:Y:S01]  /*1380*/  ISETP.GE.AND.EX P0, PT, R9, UR19, PT, P0 ;  /* 0x0000001309007c0c */ /* 0x000fe2000bf06300 */
[----:B-1----:R-:W-:Y:S01]  /*1390*/  @!P4 IMAD R24, R41, R20, RZ ;  /* 0x000000142918c224 */ /* 0x002fe200078e02ff */
[----:B------:R-:W-:Y:S02]  /*13a0*/  @!P4 MOV R18, R86 ;  /* 0x000000560012c202 */ /* 0x000fe40000000f00 */
[----:B------:R-:W-:Y:S02]  /*13b0*/  @!P4 MOV R19, R89 ;  /* 0x000000590013c202 */ /* 0x000fe40000000f00 */
[----:B------:R-:W-:Y:S01]  /*13c0*/  ISETP.GT.U32.OR P0, PT, R71, 0x27f, P0 ;  /* 0x0000027f4700780c */ /* 0x000fe20000704470 */
[C---:B------:R-:W-:Y:S02]  /*13d0*/  @!P4 IMAD R17, R15.reuse, R21, R24 ;  /* 0x000000150f11c224 */ /* 0x040fe400078e0218 */
[----:B------:R-:W-:Y:S01]  /*13e0*/  @!P4 IMAD.WIDE.U32 R18, R15, R20, R18 ;  /* 0x000000140f12c225 */ /* 0x000fe200078e0012 */
[----:B------:R-:W-:Y:S01]  /*13f0*/  @!P2 IADD3.X R31, R8, R11, RZ, P3, !PT ;  /* 0x0000000b081fa210 */ /* 0x000fe20001ffe4ff */
[----:B------:R-:W-:Y:S01]  /*1400*/  HFMA2.MMA R8, -RZ, RZ, 0, 0 ;  /* 0x00000000ff087435 */ /* 0x000fe200000001ff */
[----:B------:R-:W1:Y:S02]  /*1410*/  @!P5 LDC.64 R20, c[0x0][0x230] ;  /* 0x00008c00ff14db82 */ /* 0x000e640000000a00 */
[----:B------:R-:W-:-:S02]  /*1420*/  @!P4 IADD3 R17, R19, R17, RZ ;  /* 0x000000111311c210 */ /* 0x000fc40007ffe0ff */
[----:B------:R-:W-:Y:S02]  /*1430*/  MOV R10, RZ ;  /* 0x000000ff000a7202 */ /* 0x000fe40000000f00 */
[C---:B------:R-:W-:Y:S02]  /*1440*/  @!P4 SHF.L.U32 R15, R18.reuse, 0x1, RZ ;  /* 0x00000001120fc819 */ /* 0x040fe400000006ff */
[----:B------:R-:W-:Y:S01]  /*1450*/  @!P4 SHF.L.U64.HI R24, R18, 0x1, R17 ;  /* 0x000000011218c819 */ /* 0x000fe20000010211 */
[----:B----4-:R-:W-:Y:S01]  /*1460*/  @!P5 IMAD R40, R5, R12, RZ ;  /* 0x0000000c0528d224 */ /* 0x010fe200078e02ff */
[----:B------:R-:W-:Y:S01]  /*1470*/  @!P5 MOV R18, R86 ;  /* 0x000000560012d202 */ /* 0x000fe20000000f00 */
[----:B--2---:R-:W2:Y:S01]  /*1480*/  @!P0 LDC.64 R26, c[0x0][0x288] ;  /* 0x0000a200ff1a8b82 */ /* 0x004ea20000000a00 */
[----:B------:R-:W-:Y:S01]  /*1490*/  @!P5 MOV R19, R89 ;  /* 0x000000590013d202 */ /* 0x000fe20000000f00 */
[----:B------:R-:W5:Y:S01]  /*14a0*/  @!P2 LDG.E R8, desc[UR14][R30.64] ;  /* 0x0000000e1e08a981 */ /* 0x000f62000c1e1900 */
[----:B------:R-:W-:Y:S01]  /*14b0*/  SHF.R.S32.HI R11, RZ, 0x1f, R67 ;  /* 0x0000001fff0b7819 */ /* 0x000fe20000011443 */
[----:B------:R-:W-:-:S02]  /*14c0*/  @!P5 IMAD R13, R69, R13, R40 ;  /* 0x0000000d450dd224 */ /* 0x000fc400078e0228 */
[----:B------:R0:W5:Y:S01]  /*14d0*/  @!P2 LDG.E R10, desc[UR14][R36.64] ;  /* 0x0000000e240aa981 */ /* 0x000162000c1e1900 */
[----:B------:R-:W-:Y:S01]  /*14e0*/  ISETP.GE.U32.AND P2, PT, R67, UR18, PT ;  /* 0x0000001243007c0c */ /* 0x000fe2000bf46070 */
[----:B------:R-:W-:-:S03]  /*14f0*/  @!P5 IMAD.WIDE.U32 R18, R69, R12, R18 ;  /* 0x0000000c4512d225 */ /* 0x000fc600078e0012 */
[----:B------:R-:W-:Y:S02]  /*1500*/  ISETP.GE.AND.EX P2, PT, R11, UR19, PT, P2 ;  /* 0x000000130b007c0c */ /* 0x000fe4000bf46320 */
[----:B0-----:R-:W-:-:S04]  /*1510*/  @!P4 IADD3 R36, P3, R15, R22, RZ ;  /* 0x000000160f24c210 */ /* 0x001fc80007f7e0ff */
[----:B------:R-:W-:Y:S02]  /*1520*/  @!P4 IADD3.X R37, R24, R23, RZ, P3, !PT ;  /* 0x000000171825c210 */ /* 0x000fe40001ffe4ff */
[----:B------:R-:W-:Y:S01]  /*1530*/  @!P4 IADD3 R34, P3, R15, R34, RZ ;  /* 0x000000220f22c210 */ /* 0x000fe20007f7e0ff */
        /* <DEDUP_REMOVED lines=9> */
[----:B------:R-:W4:Y:S01]  /*15d0*/  @!P0 LDC.64 R18, c[0x0][0x230] ;  /* 0x00008c00ff128b82 */ /* 0x000f220000000a00 */
[C---:B-1----:R-:W-:Y:S02]  /*15e0*/  @!P5 IADD3 R30, P3, R13.reuse, R20, RZ ;  /* 0x000000140d1ed210 */ /* 0x042fe40007f7e0ff */
[----:B---3--:R-:W-:Y:S02]  /*15f0*/  @!P5 IADD3 R20, P6, R13, R28, RZ ;  /* 0x0000001c0d14d210 */ /* 0x008fe40007fde0ff */
[C---:B------:R-:W-:Y:S02]  /*1600*/  @!P5 IADD3.X R31, R40.reuse, R21, RZ, P3, !PT ;  /* 0x00000015281fd210 */ /* 0x040fe40001ffe4ff */
[----:B------:R-:W-:Y:S01]  /*1610*/  @!P5 IADD3.X R21, R40, R29, RZ, P6, !PT ;  /* 0x0000001d2815d210 */ /* 0x000fe200037fe4ff */
[----:B------:R-:W1:Y:S01]  /*1620*/  @!P2 LDC.64 R24, c[0x0][0x288] ;  /* 0x0000a200ff18ab82 */ /* 0x000e620000000a00 */
        /* <DEDUP_REMOVED lines=19> */
[----:B---3--:R-:W-:-:S02]  /*1760*/  @!P0 SHF.L.U32 R35, R28, 0x1, RZ ;  /* 0x000000011c238819 */ /* 0x008fc400000006ff */
[----:B------:R-:W-:Y:S01]  /*1770*/  MOV R28, UR12 ;  /* 0x0000000c001c7c02 */ /* 0x000fe20008000f00 */
[----:B0-----:R-:W0:Y:S01]  /*1780*/  @!P2 LDC.64 R20, c[0x0][0x230] ;  /* 0x00008c00ff14ab82 */ /* 0x001e220000000a00 */
[----:B----4-:R-:W-:Y:S02]  /*1790*/  @!P0 IADD3 R36, P4, R35, R18, RZ ;  /* 0x0000001223248210 */ /* 0x010fe40007f9e0ff */
[----:B------:R-:W-:Y:S02]  /*17a0*/  MOV R29, UR13 ;  /* 0x0000000d001d7c02 */ /* 0x000fe40008000f00 */
[----:B------:R-:W-:Y:S02]  /*17b0*/  ISETP.GE.AND.EX P3, PT, R15, UR19, PT, P3 ;  /* 0x000000130f007c0c */ /* 0x000fe4000bf66330 */
[----:B------:R-:W-:Y:S02]  /*17c0*/  @!P0 IADD3.X R37, R40, R19, RZ, P4, !PT ;  /* 0x0000001328258210 */ /* 0x000fe400027fe4ff */
[----:B------:R3:W4:Y:S01]  /*17d0*/  LDG.E.64 R18, desc[UR14][R28.64] ;  /* 0x0000000e1c127981 */ /* 0x000722000c1e1b00 */
[----:B------:R-:W-:Y:S01]  /*17e0*/  ISETP.GT.U32.OR P3, PT, R71, 0x27f, P3 ;  /* 0x0000027f4700780c */ /* 0x000fe20001f64470 */
[----:B-1----:R-:W-:Y:S01]  /*17f0*/  @!P2 IMAD R26, R11, R24, RZ ;  /* 0x000000180b1aa224 */ /* 0x002fe200078e02ff */
[----:B------:R-:W-:Y:S01]  /*1800*/  SHF.R.S32.HI R17, RZ, 0x1f, R65 ;  /* 0x0000001fff117819 */ /* 0x000fe20000011441 */
[----:B------:R1:W5:Y:S01]  /*1810*/  @!P0 LDG.E R58, desc[UR14][R36.64] ;  /* 0x0000000e243a8981 */ /* 0x000362000c1e1900 */
[----:B------:R-:W-:Y:S01]  /*1820*/  @!P2 MOV R27, R89 ;  /* 0x00000059001ba202 */ /* 0x000fe20000000f00 */
[----:B------:R-:W-:Y:S01]  /*1830*/  @!P2 IMAD R43, R67, R25, R26 ;  /* 0x00000019432ba224 */ /* 0x000fe200078e021a */
[----:B------:R-:W-:-:S02]  /*1840*/  @!P2 MOV R26, R86 ;  /* 0x00000056001aa202 */ /* 0x000fc40000000f00 */
[----:B------:R-:W-:-:S03]  /*1850*/  ISETP.GE.AND.EX P6, PT, R17, UR19, PT, P6 ;  /* 0x0000001311007c0c */ /* 0x000fc6000bfc6360 */
[----:B------:R-:W-:Y:S01]  /*1860*/  @!P2 IMAD.WIDE.U32 R24, R67, R24, R26 ;  /* 0x000000184318a225 */ /* 0x000fe200078e001a */
[----:B------:R-:W-:Y:S01]  /*1870*/  @!P0 IADD3 R34, P5, R35, R22, RZ ;  /* 0x0000001623228210 */ /* 0x000fe20007fbe0ff */
[----:B------:R-:W2:Y:S01]  /*1880*/  @!P3 LDC.64 R26, c[0x0][0x288] ;  /* 0x0000a200ff1abb82 */ /* 0x000ea20000000a00 */
[----:B------:R-:W-:Y:S02]  /*1890*/  ISETP.GT.U32.OR P4, PT, R71, 0x27f, P6 ;  /* 0x0000027f4700780c */ /* 0x000fe40003784470 */
[----:B------:R-:W-:Y:S02]  /*18a0*/  ISETP.GE.U32.AND P6, PT, R41, UR18, PT ;  /* 0x0000001229007c0c */ /* 0x000fe4000bfc6070 */
[----:B------:R-:W-:Y:S02]  /*18b0*/  SHF.R.S32.HI R45, RZ, 0x1f, R41 ;  /* 0x0000001fff2d7819 */ /* 0x000fe40000011429 */
[----:B------:R-:W-:Y:S02]  /*18c0*/  @!P0 IADD3.X R35, R40, R23, RZ, P5, !PT ;  /* 0x0000001728238210 */ /* 0x000fe40002ffe4ff */
[----:B------:R-:W-:-:S02]  /*18d0*/  @!P2 IADD3 R23, R25, R43, RZ ;  /* 0x0000002b1917a210 */ /* 0x000fc40007ffe0ff */
[C---:B------:R-:W-:Y:S01]  /*18e0*/  @!P2 SHF.L.U32 R47, R24.reuse, 0x1, RZ ;  /* 0x00000001182fa819 */ /* 0x040fe200000006ff */
[----:B------:R2:W5:Y:S01]  /*18f0*/  @!P0 LDG.E R57, desc[UR14][R34.64] ;  /* 0x0000000e22398981 */ /* 0x000562000c1e1900 */
[----:B------:R-:W-:Y:S01]  /*1900*/  ISETP.GE.AND.EX P5, PT, R45, UR19, PT, P6 ;  /* 0x000000132d007c0c */ /* 0x000fe2000bfa6360 */
[----:B---3--:R-:W3:Y:S01]  /*1910*/  @!P4 LDC.64 R28, c[0x0][0x288] ;  /* 0x0000a200ff1ccb82 */ /* 0x008ee20000000a00 */
[----:B------:R-:W-:Y:S02]  /*1920*/  @!P2 SHF.L.U64.HI R40, R24, 0x1, R23 ;  /* 0x000000011828a819 */ /* 0x000fe40000010217 */
[----:B0-----:R-:W-:Y:S02]  /*1930*/  @!P2 IADD3 R42, P6, R47, R20, RZ ;  /* 0x000000142f2aa210 */ /* 0x001fe40007fde0ff */
[----:B------:R-:W-:Y:S02]  /*1940*/  ISETP.GT.U32.OR P5, PT, R71, 0x27f, P5 ;  /* 0x0000027f4700780c */ /* 0x000fe40002fa4470 */
[----:B------:R-:W-:Y:S01]  /*1950*/  @!P2 IADD3.X R43, R40, R21, RZ, P6, !PT ;  /* 0x00000015282ba210 */ /* 0x000fe200037fe4ff */
[----:B------:R-:W0:Y:S01]  /*1960*/  @!P3 LDC.64 R22, c[0x0][0x228] ;  /* 0x00008a00ff16bb82 */ /* 0x000e220000000a00 */
[----:B-1----:R-:W-:Y:S01]  /*1970*/  @!P3 MOV R36, R86 ;  /* 0x000000560024b202 */ /* 0x002fe20000000f00 */
[----:B--2---:R-:W-:Y:S01]  /*1980*/  @!P3 IMAD R39, R15, R26, RZ ;  /* 0x0000001a0f27b224 */ /* 0x004fe200078e02ff */
[----:B------:R-:W-:-:S02]  /*1990*/  @!P3 MOV R37, R89 ;  /* 0x000000590025b202 */ /* 0x000fc40000000f00 */
[----:B------:R-:W-:Y:S02]  /*19a0*/  CS2R R72, SRZ ;  /* 0x0000000000487805 */ /* 0x000fe4000001ff00 */
[----:B------:R-:W-:Y:S01]  /*19b0*/  @!P2 IADD3 R38, P0, R47, R30, RZ ;  /* 0x0000001e2f26a210 */ /* 0x000fe20007f1e0ff */
[----:B------:R-:W1:Y:S01]  /*19c0*/  @!P3 LDC.64 R20, c[0x0][0x230] ;  /* 0x00008c00ff14bb82 */ /* 0x000e620000000a00 */
[C---:B------:R-:W-:Y:S01]  /*19d0*/  @!P3 IMAD R47, R66.reuse, R27, R39 ;  /* 0x0000001b422fb224 */ /* 0x040fe200078e0227 */
[----:B------:R2:W5:Y:S01]  /*19e0*/  @!P2 LDG.E R59, desc[UR14][R42.64] ;  /* 0x0000000e2a3ba981 */ /* 0x000562000c1e1900 */
[----:B------:R-:W-:-:S05]  /*19f0*/  @!P3 IMAD.WIDE.U32 R36, R66, R26, R36 ;  /* 0x0000001a4224b225 */ /* 0x000fca00078e0024 */
[----:B------:R-:W0:Y:S01]  /*1a00*/  @!P5 LDC.64 R24, c[0x0][0x288] ;  /* 0x0000a200ff18db82 */ /* 0x000e220000000a00 */
[----:B------:R-:W-:Y:S02]  /*1a10*/  @!P3 IADD3 R35, R37, R47, RZ ;  /* 0x0000002f2523b210 */ /* 0x000fe40007ffe0ff */
[----:B------:R-:W-:Y:S02]  /*1a20*/  @!P2 IADD3.X R39, R40, R31, RZ, P0, !PT ;  /* 0x0000001f2827a210 */ /* 0x000fe400007fe4ff */
[C---:B------:R-:W-:Y:S01]  /*1a30*/  @!P3 SHF.L.U32 R31, R36.reuse, 0x1, RZ ;  /* 0x00000001241fb819 */ /* 0x040fe200000006ff */
[----:B---3--:R-:W-:Y:S01]  /*1a40*/  @!P4 IMAD R30, R17, R28, RZ ;  /* 0x0000001c111ec224 */ /* 0x008fe200078e02ff */
[----:B------:R-:W-:Y:S01]  /*1a50*/  @!P3 SHF.L.U64.HI R40, R36, 0x1, R35 ;  /* 0x000000012428b819 */ /* 0x000fe20000010223 */
[----:B------:R-:W3:Y:S01]  /*1a60*/  @!P4 LDC.64 R26, c[0x0][0x230] ;  /* 0x00008c00ff1acb82 */ /* 0x000ee20000000a00 */
[----:B------:R-:W-:Y:S01]  /*1a70*/  @!P4 MOV R36, R86 ;  /* 0x000000560024c202 */ /* 0x000fe20000000f00 */
[----:B------:R0:W5:Y:S01]  /*1a80*/  @!P2 LDG.E R72, desc[UR14][R38.64] ;  /* 0x0000000e2648a981 */ /* 0x000162000c1e1900 */
[----:B------:R-:W-:Y:S01]  /*1a90*/  @!P4 MOV R37, R89 ;  /* 0x000000590025c202 */ /* 0x000fe20000000f00 */
[----:B--2---:R-:W-:Y:S01]  /*1aa0*/  @!P4 IMAD R43, R65, R29, R30 ;  /* 0x0000001d412bc224 */ /* 0x004fe200078e021e */
[----:B-1----:R-:W-:Y:S01]  /*1ab0*/  @!P3 IADD3 R34, P0, R31, R20, RZ ;  /* 0x000000141f22b210 */ /* 0x002fe20007f1e0ff */
[----:B------:R-:W-:Y:S01]  /*1ac0*/  @!P4 IMAD.WIDE.U32 R36, R65, R28, R36 ;  /* 0x0000001c4124c225 */ /* 0x000fe200078e0024 */
[----:B0-----:R-:W-:Y:S01]  /*1ad0*/  @!P3 IADD3 R22, P2, R31, R22, RZ ;  /* 0x000000161f16b210 */ /* 0x001fe20007f5e0ff */
[----:B------:R-:W0:Y:S01]  /*1ae0*/  @!P4 LDC.64 R28, c[0x0][0x228] ;  /* 0x00008a00ff1ccb82 */ /* 0x000e220000000a00 */
[----:B------:R-:W-:-:S02]  /*1af0*/  @!P3 IADD3.X R35, R40, R21, RZ, P0, !PT ;  /* 0x000000152823b210 */ /* 0x000fc400007fe4ff */
[----:B------:R-:W-:-:S05]  /*1b00*/  @!P4 IADD3 R37, R37, R43, RZ ;  /* 0x0000002b2525c210 */ /* 0x000fca0007ffe0ff */
[----:B------:R-:W1:Y:S08]  /*1b10*/  @!P5 LDC.64 R30, c[0x0][0x230] ;  /* 0x00008c00ff1edb82 */ /* 0x000e700000000a00 */
[----:B------:R-:W2:Y:S01]  /*1b20*/  @!P5 LDC.64 R20, c[0x0][0x228] ;  /* 0x00008a00ff14db82 */ /* 0x000ea20000000a00 */
[C---:B------:R-:W-:Y:S01]  /*1b30*/  @!P4 SHF.L.U32 R39, R36.reuse, 0x1, RZ ;  /* 0x000000012427c819 */ /* 0x040fe200000006ff */
[----:B------:R-:W-:Y:S01]  /*1b40*/  @!P5 IMAD R42, R45, R24, RZ ;  /* 0x000000182d2ad224 */ /* 0x000fe200078e02ff */
[----:B------:R-:W-:-:S02]  /*1b50*/  @!P4 SHF.L.U64.HI R38, R36, 0x1, R37 ;  /* 0x000000012426c819 */ /* 0x000fc40000010225 */
[----:B------:R-:W-:Y:S02]  /*1b60*/  CS2R R74, SRZ ;  /* 0x00000000004a7805 */ /* 0x000fe4000001ff00 */
[----:B------:R-:W-:Y:S01]  /*1b70*/  @!P5 MOV R36, R86 ;  /* 0x000000560024d202 */ /* 0x000fe20000000f00 */
[----:B------:R0:W5:Y:S01]  /*1b80*/  @!P3 LDG.E R73, desc[UR14][R34.64] ;  /* 0x0000000e2249b981 */ /* 0x000162000c1e1900 */
[----:B------:R-:W-:Y:S01]  /*1b90*/  @!P5 MOV R37, R89 ;  /* 0x000000590025d202 */ /* 0x000fe20000000f00 */
[C---:B------:R-:W-:Y:S02]  /*1ba0*/  @!P5 IMAD R43, R41.reuse, R25, R42 ;  /* 0x00000019292bd224 */ /* 0x040fe400078e022a */
[----:B------:R-:W-:Y:S01]  /*1bb0*/  @!P5 IMAD.WIDE.U32 R24, R41, R24, R36 ;  /* 0x000000182918d225 */ /* 0x000fe200078e0024 */
[----:B------:R-:W-:Y:S02]  /*1bc0*/  @!P3 IADD3.X R23, R40, R23, RZ, P2, !PT ;  /* 0x000000172817b210 */ /* 0x000fe400017fe4ff */
[----:B---3--:R-:W-:-:S02]  /*1bd0*/  @!P4 IADD3 R26, P0, R39, R26, RZ ;  /* 0x0000001a271ac210 */ /* 0x008fc40007f1e0ff */
[----:B------:R-:W-:Y:S01]  /*1be0*/  @!P5 IADD3 R37, R25, R43, RZ ;  /* 0x0000002b1925d210 */ /* 0x000fe20007ffe0ff */
[----:B------:R3:W5:Y:S01]  /*1bf0*/  @!P3 LDG.E R74, desc[UR14][R22.64] ;  /* 0x0000000e164ab981 */ /* 0x000762000c1e1900 */
[----:B------:R-:W-:Y:S02]  /*1c00*/  @!P5 SHF.L.U32 R25, R24, 0x1, RZ ;  /* 0x000000011819d819 */ /* 0x000fe400000006ff */
[----:B------:R-:W-:Y:S02]  /*1c10*/  @!P4 IADD3.X R27, R38, R27, RZ, P0, !PT ;  /* 0x0000001b261bc210 */ /* 0x000fe400007fe4ff */
[----:B0-----:R-:W-:Y:S02]  /*1c20*/  @!P4 IADD3 R28, P0, R39, R28, RZ ;  /* 0x0000001c271cc210 */ /* 0x001fe40007f1e0ff */
[----:B------:R-:W-:Y:S02]  /*1c30*/  @!P5 SHF.L.U64.HI R24, R24, 0x1, R37 ;  /* 0x000000011818d819 */ /* 0x000fe40000010225 */
[----:B------:R-:W-:-:S02]  /*1c40*/  CS2R R76, SRZ ;  /* 0x00000000004c7805 */ /* 0x000fc4000001ff00 */
[C---:B-1----:R-:W-:Y:S02]  /*1c50*/  @!P5 IADD3 R30, P2, R25.reuse, R30, RZ ;  /* 0x0000001e191ed210 */ /* 0x042fe40007f5e0ff */
[----:B------:R-:W-:Y:S02]  /*1c60*/  CS2R R78, SRZ ;  /* 0x00000000004e7805 */ /* 0x000fe4000001ff00 */
[----:B--2---:R-:W-:Y:S01]  /*1c70*/  @!P5 IADD3 R20, P3, R25, R20, RZ ;  /* 0x000000141914d210 */ /* 0x004fe20007f7e0ff */
[----:B------:R3:W5:Y:S01]  /*1c80*/  @!P4 LDG.E R75, desc[UR14][R26.64] ;  /* 0x0000000e1a4bc981 */ /* 0x000762000c1e1900 */
        /* <DEDUP_REMOVED lines=10> */
[----:B----4-:R-:W-:-:S13]  /*1d30*/  R2UR UR13, R18 ;  /* 0x00000000120d72ca */ /* 0x010fda00000e0000 */
        /* <DEDUP_REMOVED lines=11> */
[----:B---3--:R-:W-:Y:S05]  /*1df0*/  @P0 BRA `(.L_x_447) ;  /* 0x0000000000400947 */ /* 0x008fea0003800000 */
        /* <DEDUP_REMOVED lines=16> */
.L_x_447:
[----:B------:R-:W-:Y:S05]  /*1f00*/  BSYNC B0 ;  /* 0x0000000000007941 */ /* 0x000fea0003800000 */
.L_x_446:
        /* <DEDUP_REMOVED lines=38> */
.L_x_448:
[----:B------:R-:W-:Y:S01]  /*2170*/  FMUL.FTZ R19, R22, R81 ;  /* 0x0000005116137220 */ /* 0x000fe20000410000 */
[----:B------:R-:W-:Y:S01]  /*2180*/  FADD.FTZ R24, R35, -UR13 ;  /* 0x8000000d23187e21 */ /* 0x000fe20008010000 */
[----:B------:R-:W-:Y:S01]  /*2190*/  FFMA.FTZ R38, R21, R22, RZ ;  /* 0x0000001615267223 */ /* 0x000fe200000100ff */
        /* <DEDUP_REMOVED lines=23> */
.L_x_449:
[----:B------:R-:W-:Y:S01]  /*2310*/  FFMA.FTZ R28, R18, R26, R21 ;  /* 0x0000001a121c7223 */ /* 0x000fe20000010015 */
[----:B------:R-:W-:Y:S01]  /*2320*/  FADD.FTZ R21, RZ, R22 ;  /* 0x00000016ff157221 */ /* 0x000fe20000010000 */
[----:B------:R-:W-:Y:S01]  /*2330*/  FADD.FTZ R29, R26, R19 ;  /* 0x000000131a1d7221 */ /* 0x000fe20000010000 */
[----:B------:R-:W-:Y:S01]  /*2340*/  FFMA.FTZ R19, R27, R20, R38 ;  /* 0x000000141b137223 */ /* 0x000fe20000010026 */
[----:B------:R-:W-:Y:S01]  /*2350*/  FMUL.FTZ R26, R20, R81 ;  /* 0x00000051141a7220 */ /* 0x000fe20000410000 */
[----:B------:R-:W-:Y:S01]  /*2360*/  FADD.FTZ R20, R21, R20 ;  /* 0x0000001415147221 */ /* 0x000fe20000010000 */
[----:B------:R-:W-:Y:S01]  /*2370*/  FFMA.FTZ R21, R18, R23, RZ ;  /* 0x0000001712157223 */ /* 0x000fe200000100ff */
[--C-:B------:R-:W-:Y:S01]  /*2380*/  FADD.FTZ R22, RZ, R23.reuse ;  /* 0x00000017ff167221 */ /* 0x100fe20000010000 */
        /* <DEDUP_REMOVED lines=35> */
.L_x_450:
[----:B------:R-:W-:Y:S01]  /*25c0*/  FMUL.FTZ R27, R28, R81 ;  /* 0x000000511c1b7220 */ /* 0x000fe20000410000 */
[----:B------:R-:W-:Y:S01]  /*25d0*/  FADD.FTZ R30, R25, R26 ;  /* 0x0000001a191e7221 */ /* 0x000fe20000010000 */
        /* <DEDUP_REMOVED lines=37> */
.L_x_451:
[----:B------:R-:W-:Y:S01]  /*2830*/  FMUL.FTZ R24, R26, R81 ;  /* 0x000000511a187220 */ /* 0x000fe20000410000 */
[----:B------:R-:W-:Y:S01]  /*2840*/  PRMT R25, R73, 0x7632, R25 ;  /* 0x0000763249197816 */ /* 0x000fe20000000019 */
[----:B------:R-:W-:Y:S01]  /*2850*/  FADD.FTZ R29, R22, R27 ;  /* 0x0000001b161d7221 */ /* 0x000fe20000010000 */
[----:B------:R-:W-:Y:S01]  /*2860*/  FADD.FTZ R20, R20, R26 ;  /* 0x0000001a14147221 */ /* 0x000fe20000010000 */
[C---:B------:R-:W-:Y:S01]  /*2870*/  FFMA.FTZ R19, R36.reuse, R26, R19 ;  /* 0x0000001a24137223 */ /* 0x040fe20000010013 */
[----:B------:R-:W-:Y:S01]  /*2880*/  FFMA.FTZ R26, R36, R24, R37 ;  /* 0x00000018241a7223 */ /* 0x000fe20000010025 */
[----:B------:R-:W-:Y:S01]  /*2890*/  FADD.FTZ R21, R21, R28 ;  /* 0x0000001c15157221 */ /* 0x000fe20000010000 */
[----:B------:R-:W-:Y:S01]  /*28a0*/  FFMA.FTZ R18, R23, R28, R18 ;  /* 0x0000001c17127223 */ /* 0x000fe20000010012 */
[----:B------:R-:W-:Y:S01]  /*28b0*/  FMUL.FTZ R22, R28, R82 ;  /* 0x000000521c167220 */ /* 0x000fe20000410000 */
[----:B------:R-:W-:Y:S02]  /*28c0*/  SHF.L.U32 R27, R73, 0x10, RZ ;  /* 0x00000010491b7819 */ /* 0x000fe400000006ff */
[----:B------:R-:W-:Y:S01]  /*28d0*/  SHF.L.U32 R28, R25, 0x10, RZ ;  /* 0x00000010191c7819 */ /* 0x000fe200000006ff */
[----:B------:R-:W-:Y:S01]  /*28e0*/  FFMA.FTZ R36, R23, R22, R26 ;  /* 0x0000001617247223 */ /* 0x000fe2000001001a */
[----:B------:R-:W-:Y:S01]  /*28f0*/  PRMT R23, R74, 0x7632, R23 ;  /* 0x000076324a177816 */ /* 0x000fe20000000017 */
[----:B------:R-:W-:Y:S01]  /*2900*/  FADD.FTZ R27, R27, -UR13 ;  /* 0x8000000d1b1b7e21 */ /* 0x000fe20008010000 */
[----:B------:R-:W-:Y:S01]  /*2910*/  FADD.FTZ R25, R29, R24 ;  /* 0x000000181d197221 */ /* 0x000fe20000010000 */
        /* <DEDUP_REMOVED lines=24> */
.L_x_452:
[----:B------:R-:W-:Y:S01]  /*2aa0*/  FMUL.FTZ R27, R24, R81 ;  /* 0x00000051181b7220 */ /* 0x000fe20000410000 */
[--C-:B------:R-:W-:Y:S01]  /*2ab0*/  FADD.FTZ R28, R22, R25.reuse ;  /* 0x00000019161c7221 */ /* 0x100fe20000010000 */
[----:B------:R-:W-:Y:S01]  /*2ac0*/  PRMT R25, R75, 0x7632, R25 ;  /* 0x000076324b197816 */ /* 0x000fe20000000019 */
[----:B------:R-:W-:Y:S01]  /*2ad0*/  FADD.FTZ R20, R20, R24 ;  /* 0x0000001814147221 */ /* 0x000fe20000010000 */
[C---:B------:R-:W-:Y:S01]  /*2ae0*/  FFMA.FTZ R19, R37.reuse, R24, R19 ;  /* 0x0000001825137223 */ /* 0x040fe20000010013 */
        /* <DEDUP_REMOVED lines=34> */
.L_x_453:
[----:B------:R-:W-:Y:S01]  /*2d10*/  FMUL.FTZ R25, R24, R81 ;  /* 0x0000005118197220 */ /* 0x000fe20000410000 */
[----:B------:R-:W-:Y:S01]  /*2d20*/  PRMT R26, R55, 0x7632, R26 ;  /* 0x00007632371a7816 */ /* 0x000fe2000000001a */
[----:B------:R-:W-:Y:S01]  /*2d30*/  FADD.FTZ R30, R22, R27 ;  /* 0x0000001b161e7221 */ /* 0x000fe20000010000 */
[----:B------:R-:W-:Y:S01]  /*2d40*/  FADD.FTZ R20, R20, R24 ;  /* 0x0000001814147221 */ /* 0x000fe20000010000 */
[C---:B------:R-:W-:Y:S01]  /*2d50*/  FFMA.FTZ R19, R37.reuse, R24, R19 ;  /* 0x0000001825137223 */ /* 0x040fe20000010013 */
[----:B------:R-:W-:Y:S01]  /*2d60*/  FFMA.FTZ R24, R37, R25, R36 ;  /* 0x0000001925187223 */ /* 0x000fe20000010024 */
[----:B------:R-:W-:Y:S01]  /*2d70*/  FMUL.FTZ R22, R28, R82 ;  /* 0x000000521c167220 */ /* 0x000fe20000410000 */
[----:B------:R-:W-:Y:S01]  /*2d80*/  SHF.L.U32 R27, R55, 0x10, RZ ;  /* 0x00000010371b7819 */ /* 0x000fe200000006ff */
[C---:B------:R-:W-:Y:S01]  /*2d90*/  FFMA.FTZ R18, R23.reuse, R28, R18 ;  /* 0x0000001c17127223 */ /* 0x040fe20000010012 */
        /* <DEDUP_REMOVED lines=30> */
.L_x_454:
        /* <DEDUP_REMOVED lines=39> */
.L_x_455:
        /* <DEDUP_REMOVED lines=39> */
.L_x_456:
[----:B------:R-:W-:Y:S01]  /*3460*/  FMUL.FTZ R25, R28, R81 ;  /* 0x000000511c197220 */ /* 0x000fe20000410000 */
[----:B------:R-:W-:Y:S01]  /*3470*/  PRMT R26, R52, 0x7632, R26 ;  /* 0x00007632341a7816 */ /* 0x000fe2000000001a */
[----:B------:R-:W-:Y:S01]  /*3480*/  FADD.FTZ R24, R20, R28 ;  /* 0x0000001c14187221 */ /* 0x000fe20000010000 */
[----:B------:R-:W-:Y:S01]  /*3490*/  FADD.FTZ R20, R21, R29 ;  /* 0x0000001d15147221 */ /* 0x000fe20000010000 */
[----:B------:R-:W-:Y:S01]  /*34a0*/  FADD.FTZ R30, R22, R27 ;  /* 0x0000001b161e7221 */ /* 0x000fe20000010000 */
[----:B------:R-:W-:Y:S01]  /*34b0*/  FFMA.FTZ R19, R37, R28, R19 ;  /* 0x0000001c25137223 */ /* 0x000fe20000010013 */
[----:B------:R-:W-:Y:S01]  /*34c0*/  FFMA.FTZ R21, R23, R29, R18 ;  /* 0x0000001d17157223 */ /* 0x000fe20000010012 */
        /* <DEDUP_REMOVED lines=33> */
.L_x_457:
        /* <DEDUP_REMOVED lines=36> */
.L_x_458:
[----:B------:R-:W-:Y:S01]  /*3920*/  FFMA.FTZ R34, R22, R31, R19 ;  /* 0x0000001f16227223 */ /* 0x000fe20000010013 */
[----:B------:R-:W-:Y:S01]  /*3930*/  FMUL.FTZ R32, R28, R81 ;  /* 0x000000511c207220 */ /* 0x000fe20000410000 */
[----:B------:R-:W-:Y:S01]  /*3940*/  FADD.FTZ R33, R31, R18 ;  /* 0x000000121f217221 */ /* 0x000fe20000010000 */
[----:B------:R-:W-:Y:S02]  /*3950*/  SHF.L.U32 R31, R48, 0x10, RZ ;  /* 0x00000010301f7819 */ /* 0x000fe400000006ff */
[----:B------:R-:W-:Y:S01]  /*3960*/  SHF.L.U32 R29, R29, 0x10, RZ ;  /* 0x000000101d1d7819 */ /* 0x000fe200000006ff */
[----:B------:R-:W-:Y:S01]  /*3970*/  FADD.FTZ R18, R33, R32 ;  /* 0x0000002021127221 */ /* 0x000fe20000010000 */
[----:B------:R-:W-:Y:S01]  /*3980*/  FFMA.FTZ R19, R25, R32, R34 ;  /* 0x0000002019137223 */ /* 0x000fe20000010022 */
[C---:B------:R-:W-:Y:S01]  /*3990*/  PRMT R33, R4.reuse, 0x7632, R33 ;  /* 0x0000763204217816 */ /* 0x040fe20000000021 */
[----:B------:R-:W-:Y:S01]  /*39a0*/  FADD.FTZ R31, R31, -UR13 ;  /* 0x8000000d1f1f7e21 */ /* 0x000fe20008010000 */
[----:B------:R-:W-:Y:S01]  /*39b0*/  FADD.FTZ R34, R29, -UR13 ;  /* 0x8000000d1d227e21 */ /* 0x000fe20008010000 */
[----:B------:R-:W-:-:S02]  /*39c0*/  SHF.L.U32 R32, R4, 0x10, RZ ;  /* 0x0000001004207819 */ /* 0x000fc400000006ff */
[----:B------:R-:W-:Y:S01]  /*39d0*/  SHF.L.U32 R29, R33, 0x10, RZ ;  /* 0x00000010211d7819 */ /* 0x000fe200000006ff */
[----:B------:R-:W-:Y:S01]  /*39e0*/  FMUL.FTZ R31, R31, UR18 ;  /* 0x000000121f1f7c20 */ /* 0x000fe20008410000 */
        /* <DEDUP_REMOVED lines=21> */
.L_x_459:
[----:B------:R-:W-:Y:S01]  /*3b40*/  FFMA.FTZ R38, R26, R33, R19 ;  /* 0x000000211a267223 */ /* 0x000fe20000010013 */
[----:B------:R-:W-:Y:S01]  /*3b50*/  FADD.FTZ R37, R33, R18 ;  /* 0x0000001221257221 */ /* 0x000fe20000010000 */
[----:B------:R-:W-:Y:S01]  /*3b60*/  PRMT R33, R6, 0x7632, R33 ;  /* 0x0000763206217816 */ /* 0x000fe20000000021 */
[----:B------:R-:W-:Y:S01]  /*3b70*/  FMUL.FTZ R36, R32, R81 ;  /* 0x0000005120247220 */ /* 0x000fe20000410000 */
        /* <DEDUP_REMOVED lines=11> */
[----:B------:R-:W-:Y:S01]  /*3c30*/  PRMT R37, R8, 0x7632, R37 ;  /* 0x0000763208257816 */ /* 0x000fe20000000025 */
        /* <DEDUP_REMOVED lines=20> */
.L_x_460:
[----:B------:R-:W-:Y:S01]  /*3d80*/  FFMA.FTZ R42, R34, R39, R19 ;  /* 0x00000027222a7223 */ /* 0x000fe20000010013 */
[----:B------:R-:W-:Y:S01]  /*3d90*/  FMUL.FTZ R40, R38, R81 ;  /* 0x0000005126287220 */ /* 0x000fe20000410000 */
        /* <DEDUP_REMOVED lines=27> */
[----:B-1----:R-:W-:Y:S01]  /*3f50*/  FMUL.FTZ R37, R37, R90 ;  /* 0x0000005a25257220 */ /* 0x002fe20000410000 */
[----:B------:R-:W-:Y:S02]  /*3f60*/  FADD.FTZ R90, -R90, 1 ;  /* 0x3f8000005a5a7421 */ /* 0x000fe40000010100 */
[----:B------:R-:W-:Y:S02]  /*3f70*/  FMUL.FTZ R42, R42, R47 ;  /* 0x0000002f2a2a7220 */ /* 0x000fe40000410000 */
[----:B------:R-:W-:-:S04]  /*3f80*/  FFMA.FTZ R90, R43, R90, 1 ;  /* 0x3f8000002b5a7423 */ /* 0x000fc8000001005a */
[----:B------:R-:W-:-:S07]  /*3f90*/  FMUL.FTZ R37, R37, R90 ;  /* 0x0000005a25257220 */ /* 0x000fce0000410000 */
.L_x_461:
[----:B------:R-:W-:Y:S01]  /*3fa0*/  FFMA.FTZ R46, R36, R41, R19 ;  /* 0x00000029242e7223 */ /* 0x000fe20000010013 */
[----:B------:R-:W-:Y:S01]  /*3fb0*/  FMUL.FTZ R44, R42, R81 ;  /* 0x000000512a2c7220 */ /* 0x000fe20000410000 */
[--C-:B------:R-:W-:Y:S01]  /*3fc0*/  FADD.FTZ R43, R41, R18.reuse ;  /* 0x00000012292b7221 */ /* 0x100fe20000010000 */
[C---:B------:R-:W-:Y:S01]  /*3fd0*/  PRMT R18, R12.reuse, 0x7632, R18 ;  /* 0x000076320c127816 */ /* 0x040fe20000000012 */
[----:B------:R-:W-:Y:S01]  /*3fe0*/  FMUL.FTZ R41, R37, R82 ;  /* 0x0000005225297220 */ /* 0x000fe20000410000 */
[----:B------:R-:W-:Y:S01]  /*3ff0*/  FFMA.FTZ R19, R39, R44, R46 ;  /* 0x0000002c27137223 */ /* 0x000fe2000001002e */
[----:B------:R-:W-:Y:S01]  /*4000*/  FADD.FTZ R44, R43, R44 ;  /* 0x0000002c2b2c7221 */ /* 0x000fe20000010000 */
[----:B------:R-:W-:Y:S02]  /*4010*/  SHF.L.U32 R43, R12, 0x10, RZ ;  /* 0x000000100c2b7819 */ /* 0x000fe400000006ff */
        /* <DEDUP_REMOVED lines=29> */
.L_x_462:
[----:B------:R-:W-:Y:S01]  /*41f0*/  FMUL.FTZ R46, R90, R81 ;  /* 0x000000515a2e7220 */ /* 0x000fe20000410000 */
[----:B------:R-:W-:-:S03]  /*4200*/  PRMT R47, R77, 0x7632, R47 ;  /* 0x000076324d2f7816 */ /* 0x000fc6000000002f */
[----:B------:R-:W-:Y:S01]  /*4210*/  FFMA.FTZ R45, R43, R46, R18 ;  /* 0x0000002e2b2d7223 */ /* 0x000fe20000010012 */
[----:B------:R-:W-:Y:S01]  /*4220*/  FADD.FTZ R46, R19, R46 ;  /* 0x0000002e132e7221 */ /* 0x000fe20000010000 */
[----:B------:R-:W-:Y:S01]  /*4230*/  FMUL.FTZ R19, R41, R82 ;  /* 0x0000005229137220 */ /* 0x000fe20000410000 */
[----:B------:R-:W-:-:S03]  /*4240*/  SHF.L.U32 R47, R47, 0x10, RZ ;  /* 0x000000102f2f7819 */ /* 0x000fc600000006ff */
[--C-:B------:R-:W-:Y:S01]  /*4250*/  FFMA.FTZ R18, R44, R19, R45.reuse ;  /* 0x000000132c127223 */ /* 0x100fe2000001002d */
[C---:B------:R-:W-:Y:S01]  /*4260*/  PRMT R45, R78.reuse, 0x7632, R45 ;  /* 0x000076324e2d7816 */ /* 0x040fe2000000002d */
[----:B------:R-:W-:Y:S01]  /*4270*/  FADD.FTZ R19, R19, R46 ;  /* 0x0000002e13137221 */ /* 0x000fe20000010000 */
[----:B------:R-:W-:Y:S02]  /*4280*/  SHF.L.U32 R46, R78, 0x10, RZ ;  /* 0x000000104e2e7819 */ /* 0x000fe400000006ff */
[----:B------:R-:W-:-:S03]  /*4290*/  SHF.L.U32 R45, R45, 0x10, RZ ;  /* 0x000000102d2d7819 */ /* 0x000fc600000006ff */
[----:B------:R-:W-:Y:S02]  /*42a0*/  FADD.FTZ R46, R46, -UR13 ;  /* 0x8000000d2e2e7e21 */ /* 0x000fe40008010000 */
[----:B------:R-:W-:Y:S02]  /*42b0*/  FADD.FTZ R92, R45, -UR13 ;  /* 0x8000000d2d5c7e21 */ /* 0x000fe40008010000 */
        /* <DEDUP_REMOVED lines=22> */
.L_x_463:
[----:B------:R-:W-:Y:S01]  /*4420*/  FMUL.FTZ R83, R46, R81 ;  /* 0x000000512e537220 */ /* 0x000fe20000410000 */
[----:B------:R-:W-:Y:S01]  /*4430*/  ISETP.GT.AND P0, PT, R0, 0x1e, PT ;  /* 0x0000001e0000780c */ /* 0x000fe20003f04270 */
[----:B------:R-:W0:Y:S01]  /*4440*/  S2UR UR19, SR_CgaCtaId ;  /* 0x00000000001379c3 */ /* 0x000e220000008800 */
[----:B------:R-:W-:Y:S01]  /*4450*/  FFMA.FTZ R21, R22, R23, R21 ;  /* 0x0000001716157223 */ /* 0x000fe20000010015 */
[----:B------:R-:W-:Y:S01]  /*4460*/  FFMA.FTZ R85, R45, R83, R18 ;  /* 0x000000532d557223 */ /* 0x000fe20000010012 */
[----:B------:R-:W-:Y:S01]  /*4470*/  FADD.FTZ R83, R19, R83 ;  /* 0x0000005313537221 */ /* 0x000fe20000010000 */
[----:B------:R-:W-:Y:S01]  /*4480*/  FMUL.FTZ R19, R47, R82 ;  /* 0x000000522f137220 */ /* 0x000fe20000410000 */
[----:B------:R-:W-:Y:S01]  /*4490*/  FADD.FTZ R20, R20, R23 ;  /* 0x0000001714147221 */ /* 0x000fe20000010000 */
[----:B------:R-:W-:Y:S01]  /*44a0*/  FFMA.FTZ R30, R25, R28, R30 ;  /* 0x0000001c191e7223 */ /* 0x000fe2000001001e */
[----:B------:R-:W-:Y:S01]  /*44b0*/  FADD.FTZ R23, R24, R28 ;  /* 0x0000001c18177221 */ /* 0x000fe20000010000 */
[----:B------:R-:W-:Y:S01]  /*44c0*/  FFMA.FTZ R18, R92, R19, R85 ;  /* 0x000000135c127223 */ /* 0x000fe20000010055 */
[----:B------:R-:W-:Y:S01]  /*44d0*/  FADD.FTZ R19, R19, R83 ;  /* 0x0000005313137221 */ /* 0x000fe20000010000 */
[----:B------:R-:W-:Y:S01]  /*44e0*/  FFMA.FTZ R25, R26, R27, R21 ;  /* 0x0000001b1a197223 */ /* 0x000fe20000010015 */
[----:B------:R-:W-:Y:S01]  /*44f0*/  FFMA.FTZ R30, R31, R32, R30 ;  /* 0x000000201f1e7223 */ /* 0x000fe2000001001e */
[----:B------:R-:W-:Y:S01]  /*4500*/  FADD.FTZ R23, R23, R32 ;  /* 0x0000002017177221 */ /* 0x000fe20000010000 */
[----:B------:R-:W1:Y:S01]  /*4510*/  SHFL.DOWN PT, R83, R18, 0x1, 0x1f ;  /* 0x08201f0012537f89 */ /* 0x000e6200000e0000 */
[----:B------:R-:W-:Y:S01]  /*4520*/  FADD.FTZ R20, R20, R27 ;  /* 0x0000001b14147221 */ /* 0x000fe20000010000 */
        /* <DEDUP_REMOVED lines=9> */
[----:B------:R-:W-:Y:S01]  /*45c0*/  UMOV UR12, 0x400 ;  /* 0x00000400000c7882 */ /* 0x000fe20000000000 */
[----:B------:R-:W-:Y:S01]  /*45d0*/  FFMA.FTZ R30, R43, R90, R30 ;  /* 0x0000005a2b1e7223 */ /* 0x000fe2000001001e */
[----:B------:R-:W-:Y:S01]  /*45e0*/  FADD.FTZ R23, R23, R90 ;  /* 0x0000005a17177221 */ /* 0x000fe20000010000 */
[----:B------:R-:W-:Y:S01]  /*45f0*/  UIADD3 UR11, UR12, 0xd0, URZ ;  /* 0x000000d00c0b7890 */ /* 0x000fe2000fffe03f */
[----:B------:R-:W3:Y:S01]  /*4600*/  LDC.64 R90, c[0x0][0x268] ;  /* 0x00009a00ff5a7b82 */ /* 0x000ee20000000a00 */
[----:B------:R-:W-:Y:S01]  /*4610*/  FFMA.FTZ R25, R40, R37, R25 ;  /* 0x0000002528197223 */ /* 0x000fe20000010019 */
[----:B------:R-:W-:Y:S01]  /*4620*/  FADD.FTZ R20, R20, R37 ;  /* 0x0000002514147221 */ /* 0x000fe20000010000 */
[----:B------:R-:W-:Y:S01]  /*4630*/  ISETP.NE.AND P3, PT, R0, RZ, PT ;  /* 0x000000ff0000720c */ /* 0x000fe20003f65270 */
[----:B0-----:R-:W-:Y:S01]  /*4640*/  ULEA UR11, UR19, UR11, 0x18 ;  /* 0x0000000b130b7291 */ /* 0x001fe2000f8ec03f */
[----:B------:R-:W-:Y:S01]  /*4650*/  FFMA.FTZ R25, R44, R41, R25 ;  /* 0x000000292c197223 */ /* 0x000fe20000010019 */
[----:B------:R-:W-:Y:S01]  /*4660*/  ISETP.NE.AND P2, PT, R71, RZ, PT ;  /* 0x000000ff4700720c */ /* 0x000fe20003f45270 */
        /* <DEDUP_REMOVED lines=44> */
[----:B----4-:R-:W-:-:S03]  /*4930*/  FADD.FTZ R18, R19, R21 ;  /* 0x0000001513127221 */ /* 0x010fc60000010000 */
        /* <DEDUP_REMOVED lines=19> */
[----:B------:R-:W-:Y:S02]  /*4a70*/  FADD.FTZ R36, R18, R37 ;  /* 0x0000002512247221 */ /* 0x000fe40000010000 */
[----:B------:R-:W4:Y:S01]  /*4a80*/  LDS.64 R18, [UR11+0xb0] ;  /* 0x0000b00bff127984 */ /* 0x000f220008000a00 */
        /* <DEDUP_REMOVED lines=20> */
.L_x_465:
[----:B------:R-:W-:Y:S05]  /*4bd0*/  BSYNC B0 ;  /* 0x0000000000007941 */ /* 0x000fea0003800000 */
.L_x_464:
        /* <DEDUP_REMOVED lines=78> */
.L_x_467:
[----:B------:R-:W-:Y:S05]  /*50c0*/  BSYNC B0 ;  /* 0x0000000000007941 */ /* 0x000fea0003800000 */
.L_x_466:
        /* <DEDUP_REMOVED lines=17> */
.L_x_469:
[----:B------:R-:W-:Y:S05]  /*51e0*/  BSYNC B0 ;  /* 0x0000000000007941 */ /* 0x000fea0003800000 */
.L_x_468:
        /* <DEDUP_REMOVED lines=45> */
.L_x_472:
[----:B------:R-:W2:Y:S04]  /*54c0*/  LDG.E.STRONG.GPU R22, desc[UR14][R20.64] ;  /* 0x0000000e14167981 */ /* 0x000ea8000c1ef900 */
[----:B--2---:R-:W-:Y:S01]  /*54d0*/  CCTL.IVALL ;  /* 0x00000000ff00798f */ /* 0x004fe20002000000 */
[----:B------:R-:W-:Y:S05]  /*54e0*/  YIELD ;  /* 0x0000000000007946 */ /* 0x000fea0003800000 */
[----:B------:R-:W-:-:S13]  /*54f0*/  ISETP.NE.AND P0, PT, R22, R25, PT ;  /* 0x000000191600720c */ /* 0x000fda0003f05270 */
[----:B------:R-:W-:Y:S05]  /*5500*/  @P0 BRA `(.L_x_472) ;  /* 0xfffffffc00ec0947 */ /* 0x000fea000383ffff */
.L_x_471:
        /* <DEDUP_REMOVED lines=17> */
.L_x_476:
        /* <DEDUP_REMOVED lines=115> */
.L_x_475:
        /* <DEDUP_REMOVED lines=61> */
.L_x_477:
[----:B------:R-:W-:-:S13]  /*6120*/  ISETP.NE.OR P0, PT, R42, RZ, P0 ;  /* 0x000000ff2a00720c */ /* 0x000fda0000705670 */
[----:B------:R-:W-:Y:S05]  /*6130*/  @!P0 BRA `(.L_x_473) ;  /* 0x00000000007c8947 */ /* 0x000fea0003800000 */
.L_x_474:
        /* <DEDUP_REMOVED lines=31> */
.L_x_473:
        /* <DEDUP_REMOVED lines=11> */
.L_x_479:
[----:B------:R-:W-:Y:S05]  /*63e0*/  BSYNC B0 ;  /* 0x0000000000007941 */ /* 0x000fea0003800000 */
.L_x_478:
        /* <DEDUP_REMOVED lines=16> */
.L_x_470:
        /* <DEDUP_REMOVED lines=15> */
[----:B------:R0:W-:Y:S01]  /*65e0*/  @!P2 STS.64 [UR11+0xc0], R18 ;  /* 0x0000c012ff00a988 */ /* 0x0001e20008000a0b */
[----:B------:R-:W-:Y:S01]  /*65f0*/  BAR.SYNC.DEFER_BLOCKING 0x0 ;  /* 0x0000000000007b1d */ /* 0x000fe20000010000 */
[----:B0-----:R-:W-:-:S05]  /*6600*/  SHF.L.U32 R18, R61, 0x10, RZ ;  /* 0x000000103d127819 */ /* 0x001fca00000006ff */
[----:B------:R-:W0:Y:S02]  /*6610*/  LDS.64 R20, [UR11+0xc0] ;  /* 0x0000c00bff147984 */ /* 0x000e240008000a00 */
[----:B0-----:R-:W-:Y:S01]  /*6620*/  FMUL.FTZ R20, R20, UR12 ;  /* 0x0000000c14147c20 */ /* 0x001fe20008410000 */
[----:B-1----:R-:W-:-:S04]  /*6630*/  FMUL.FTZ R22, R21, UR12 ;  /* 0x0000000c15167c20 */ /* 0x002fc80008410000 */
[----:B------:R-:W-:Y:S01]  /*6640*/  R2UR UR11, R20 ;  /* 0x00000000140b72ca */ /* 0x000fe200000e0000 */
[----:B------:R-:W-:-:S14]  /*6650*/  @!P5 BRA `(.L_x_480) ;  /* 0x000000000048d947 */ /* 0x000fdc0003800000 */
        /* <DEDUP_REMOVED lines=18> */
.L_x_480:
        /* <DEDUP_REMOVED lines=20> */
.L_x_482:
[----:B------:R-:W-:Y:S05]  /*68c0*/  BSYNC B0 ;  /* 0x0000000000007941 */ /* 0x000fea0003800000 */
.L_x_481:
        /* <DEDUP_REMOVED lines=29> */
.L_x_483:
[----:B------:R-:W-:Y:S04]  /*6aa0*/  BSSY B0, `(.L_x_484) ;  /* 0x0000014000007945 */ /* 0x000fe80003800000 */
[----:B------:R-:W-:Y:S05]  /*6ab0*/  @P0 BRA `(.L_x_485) ;  /* 0x0000000000480947 */ /* 0x000fea0003800000 */
[--C-:B------:R-:W-:Y:S01]  /*6ac0*/  FFMA.FTZ R19, R63, UR11, R22.reuse ;  /* 0x0000000b3f137c23 */ /* 0x100fe20008010016 */
[----:B------:R-:W-:Y:S01]  /*6ad0*/  FFMA.FTZ R18, R27, UR11, R22 ;  /* 0x0000000b1b127c23 */ /* 0x000fe20008010016 */
[----:B------:R-:W-:Y:S02]  /*6ae0*/  ULDC.64 UR22, c[0x0][0x288] ;  /* 0x0000a20000167ab9 */ /* 0x000fe40000000a00 */
[----:B0-----:R-:W-:Y:S02]  /*6af0*/  IMAD R20, R5, UR22, RZ ;  /* 0x0000001605147c24 */ /* 0x001fe4000f8e02ff */
        /* <DEDUP_REMOVED lines=14> */
.L_x_485:
[----:B------:R-:W-:Y:S05]  /*6be0*/  BSYNC B0 ;  /* 0x0000000000007941 */ /* 0x000fea0003800000 */
.L_x_484:
[----:B------:R-:W-:Y:S01]  /*6bf0*/  ISETP.GE.U32.AND P4, PT, R68, UR20, PT ;  /* 0x0000001444007c0c */ /* 0x000fe2000bf86070 */
[----:B------:R-:W-:Y:S01]  /*6c00*/  FADD.FTZ R58, R58, -UR13 ;  /* 0x8000000d3a3a7e21 */ /* 0x000fe20008010000 */
[----:B------:R-:W-:Y:S01]  /*6c10*/  ISETP.GE.U32.AND P2, PT, R67, UR20, PT ;  /* 0x0000001443007c0c */ /* 0x000fe2000bf46070 */
[----:B------:R-:W-:Y:S01]  /*6c20*/  FADD.FTZ R36, R36, -UR13 ;  /* 0x8000000d24247e21 */ /* 0x000fe20008010000 */
[----:B------:R-:W-:Y:S01]  /*6c30*/  ISETP.GE.U32.AND P3, PT, R66, UR20, PT ;  /* 0x0000001442007c0c */ /* 0x000fe2000bf66070 */
[----:B------:R-:W-:Y:S01]  /*6c40*/  FMUL.FTZ R27, R58, UR18 ;  /* 0x000000123a1b7c20 */ /* 0x000fe20008410000 */
[----:B------:R-:W-:Y:S01]  /*6c50*/  ISETP.GE.AND.EX P4, PT, R9, UR21, PT, P4 ;  /* 0x0000001509007c0c */ /* 0x000fe2000bf86340 */
[----:B------:R-:W-:Y:S01]  /*6c60*/  FMUL.FTZ R25, R36, UR18 ;  /* 0x0000001224197c20 */ /* 0x000fe20008410000 */
[----:B------:R-:W-:Y:S02]  /*6c70*/  ISETP.GE.AND.EX P2, PT, R11, UR21, PT, P2 ;  /* 0x000000150b007c0c */ /* 0x000fe4000bf46320 */
[----:B------:R-:W-:-:S02]  /*6c80*/  SHF.L.U32 R18, R57, 0x10, RZ ;  /* 0x0000001039127819 */ /* 0x000fc400000006ff */
[----:B------:R-:W-:Y:S02]  /*6c90*/  ISETP.GE.U32.AND P0, PT, R65, UR20, PT ;  /* 0x0000001441007c0c */ /* 0x000fe4000bf06070 */
[----:B------:R-:W-:Y:S02]  /*6ca0*/  ISETP.GE.AND.EX P3, PT, R15, UR21, PT, P3 ;  /* 0x000000150f007c0c */ /* 0x000fe4000bf66330 */
[C---:B------:R-:W-:Y:S02]  /*6cb0*/  ISETP.GT.U32.OR P4, PT, R71.reuse, 0x27f, P4 ;  /* 0x0000027f4700780c */ /* 0x040fe40002784470 */
[----:B------:R-:W-:Y:S02]  /*6cc0*/  ISETP.GT.U32.OR P2, PT, R71, 0x27f, P2 ;  /* 0x0000027f4700780c */ /* 0x000fe40001744470 */
[----:B------:R-:W-:Y:S02]  /*6cd0*/  SHF.L.U32 R35, R35, 0x10, RZ ;  /* 0x0000001023237819 */ /* 0x000fe400000006ff */
[----:B------:R-:W-:-:S02]  /*6ce0*/  SHF.L.U32 R59, R59, 0x10, RZ ;  /* 0x000000103b3b7819 */ /* 0x000fc400000006ff */
[----:B------:R-:W-:Y:S01]  /*6cf0*/  SHF.L.U32 R34, R34, 0x10, RZ ;  /* 0x0000001022227819 */ /* 0x000fe200000006ff */
[----:B------:R-:W-:Y:S06]  /*6d00*/  @!P5 BRA `(.L_x_486) ;  /* 0x000000000048d947 */ /* 0x000fec0003800000 */
[----:B-1----:R-:W-:Y:S01]  /*6d10*/  FFMA.FTZ R5, R27, R81, R80 ;  /* 0x000000511b057223 */ /* 0x002fe20000010050 */
        /* <DEDUP_REMOVED lines=17> */
.L_x_486:
        /* <DEDUP_REMOVED lines=20> */
.L_x_488:
[----:B------:R-:W-:Y:S05]  /*6f70*/  BSYNC B0 ;  /* 0x0000000000007941 */ /* 0x000fea0003800000 */
.L_x_487:
[----:B------:R-:W-:Y:S01]  /*6f80*/  FADD.FTZ R59, R59, -UR13 ;  /* 0x8000000d3b3b7e21 */ /* 0x000fe20008010000 */
[----:B------:R-:W-:Y:S01]  /*6f90*/  FADD.FTZ R34, R34, -UR13 ;  /* 0x8000000d22227e21 */ /* 0x000fe20008010000 */
[----:B------:R-:W-:Y:S02]  /*6fa0*/  SHF.L.U32 R72, R72, 0x10, RZ ;  /* 0x0000001048487819 */ /* 0x000fe400000006ff */
[----:B------:R-:W-:Y:S01]  /*6fb0*/  SHF.L.U32 R33, R33, 0x10, RZ ;  /* 0x0000001021217819 */ /* 0x000fe200000006ff */
[----:B------:R-:W-:Y:S01]  /*6fc0*/  FMUL.FTZ R59, R59, UR18 ;  /* 0x000000123b3b7c20 */ /* 0x000fe20008410000 */
[----:B0-----:R-:W-:Y:S01]  /*6fd0*/  FMUL.FTZ R23, R34, UR18 ;  /* 0x0000001222177c20 */ /* 0x001fe20008410000 */
[----:B------:R-:W-:Y:S06]  /*6fe0*/  @!P5 BRA `(.L_x_489) ;  /* 0x000000000048d947 */ /* 0x000fec0003800000 */
[----:B-12---:R-:W-:Y:S01]  /*6ff0*/  FFMA.FTZ R5, R59, R81, R80 ;  /* 0x000000513b057223 */ /* 0x006fe20000010050 */
        /* <DEDUP_REMOVED lines=17> */
.L_x_489:
[----:B------:R-:W-:Y:S04]  /*7110*/  BSSY B0, `(.L_x_490) ;  /* 0x0000014000007945 */ /* 0x000fe80003800000 */
[----:B------:R-:W-:Y:S05]  /*7120*/  @P2 BRA `(.L_x_491) ;  /* 0x0000000000482947 */ /* 0x000fea0003800000 */
[--C-:B------:R-:W-:Y:S01]  /*7130*/  FFMA.FTZ R18, R23, UR11, R22.reuse ;  /* 0x0000000b17127c23 */ /* 0x100fe20008010016 */
[----:B------:R-:W-:Y:S01]  /*7140*/  ULDC.64 UR22, c[0x0][0x288] ;  /* 0x0000a20000167ab9 */ /* 0x000fe20000000a00 */
[----:B-12---:R-:W-:Y:S01]  /*7150*/  FFMA.FTZ R5, R59, UR11, R22 ;  /* 0x0000000b3b057c23 */ /* 0x006fe20008010016 */
[----:B------:R-:W-:Y:S01]  /*7160*/  MOV R19, R89 ;  /* 0x0000005900137202 */ /* 0x000fe20000000f00 */
[----:B------:R-:W-:Y:S01]  /*7170*/  FFMA.FTZ R33, R33, R82, -R18 ;  /* 0x0000005221217223 */ /* 0x000fe20000010812 */
[----:B------:R-:W-:Y:S01]  /*7180*/  MOV R18, R86 ;  /* 0x0000005600127202 */ /* 0x000fe20000000f00 */
[----:B------:R-:W-:Y:S02]  /*7190*/  IMAD R20, R11, UR22, RZ ;  /* 0x000000160b147c24 */ /* 0x000fe4000f8e02ff */
[----:B------:R-:W-:Y:S02]  /*71a0*/  FFMA.FTZ R5, R72, R81, -R5 ;  /* 0x0000005148057223 */ /* 0x000fe40000010805 */
        /* <DEDUP_REMOVED lines=10> */
.L_x_491:
[----:B------:R-:W-:Y:S05]  /*7250*/  BSYNC B0 ;  /* 0x0000000000007941 */ /* 0x000fea0003800000 */
.L_x_490:
[----:B------:R-:W-:Y:S02]  /*7260*/  SHF.L.U32 R73, R73, 0x10, RZ ;  /* 0x0000001049497819 */ /* 0x000fe400000006ff */
[----:B------:R-:W-:Y:S02]  /*7270*/  SHF.L.U32 R32, R32, 0x10, RZ ;  /* 0x0000001020207819 */ /* 0x000fe400000006ff */
[----:B------:R-:W-:Y:S01]  /*7280*/  ISETP.GE.AND.EX P0, PT, R17, UR21, PT, P0 ;  /* 0x0000001511007c0c */ /* 0x000fe2000bf06300 */
[----:B------:R-:W-:Y:S01]  /*7290*/  FADD.FTZ R73, R73, -UR13 ;  /* 0x8000000d49497e21 */ /* 0x000fe20008010000 */
        /* <DEDUP_REMOVED lines=8> */
[----:B012---:R-:W-:Y:S01]  /*7320*/  FFMA.FTZ R5, R73, R81, R80 ;  /* 0x0000005149057223 */ /* 0x007fe20000010050 */
        /* <DEDUP_REMOVED lines=17> */
.L_x_492:
[----:B------:R-:W-:Y:S04]  /*7440*/  BSSY B0, `(.L_x_493) ;  /* 0x0000014000007945 */ /* 0x000fe80003800000 */
[----:B------:R-:W-:Y:S05]  /*7450*/  @P3 BRA `(.L_x_494) ;  /* 0x0000000000483947 */ /* 0x000fea0003800000 */
[--C-:B------:R-:W-:Y:S01]  /*7460*/  FFMA.FTZ R18, R23, UR11, R22.reuse ;  /* 0x0000000b17127c23 */ /* 0x100fe20008010016 */
[----:B------:R-:W-:Y:S01]  /*7470*/  ULDC.64 UR22, c[0x0][0x288] ;  /* 0x0000a20000167ab9 */ /* 0x000fe20000000a00 */
[----:B012---:R-:W-:Y:S01]  /*7480*/  FFMA.FTZ R5, R73, UR11, R22 ;  /* 0x0000000b49057c23 */ /* 0x007fe20008010016 */
        /* <DEDUP_REMOVED lines=15> */
.L_x_494:
[----:B------:R-:W-:Y:S05]  /*7580*/  BSYNC B0 ;  /* 0x0000000000007941 */ /* 0x000fea0003800000 */
.L_x_493:
        /* <DEDUP_REMOVED lines=9> */
[----:B0123--:R-:W-:Y:S01]  /*7620*/  SHF.R.S32.HI R5, RZ, 0x1f, R64 ;  /* 0x0000001fff057819 */ /* 0x00ffe20000011440 */
        /* <DEDUP_REMOVED lines=19> */
.L_x_495:
[----:B------:R-:W-:Y:S04]  /*7760*/  BSSY B0, `(.L_x_496) ;  /* 0x0000014000007945 */ /* 0x000fe80003800000 */
[----:B------:R-:W-:Y:S05]  /*7770*/  @P0 BRA `(.L_x_497) ;  /* 0x0000000000480947 */ /* 0x000fea0003800000 */
[--C-:B------:R-:W-:Y:S01]  /*7780*/  FFMA.FTZ R18, R23, UR11, R22.reuse ;  /* 0x0000000b17127c23 */ /* 0x100fe20008010016 */
[----:B------:R-:W-:Y:S01]  /*7790*/  ULDC.64 UR22, c[0x0][0x288] ;  /* 0x0000a20000167ab9 */ /* 0x000fe20000000a00 */
[----:B------:R-:W-:Y:S01]  /*77a0*/  FFMA.FTZ R9, R75, UR11, R22 ;  /* 0x0000000b4b097c23 */ /* 0x000fe20008010016 */
        /* <DEDUP_REMOVED lines=15> */
.L_x_497:
[----:B------:R-:W-:Y:S05]  /*78a0*/  BSYNC B0 ;  /* 0x0000000000007941 */ /* 0x000fea0003800000 */
.L_x_496:
[C---:B------:R-:W-:Y:S02]  /*78b0*/  PRMT R11, R55.reuse, 0x7632, R11 ;  /* 0x00007632370b7816 */ /* 0x040fe4000000000b */
[----:B------:R-:W-:Y:S02]  /*78c0*/  SHF.L.U32 R55, R55, 0x10, RZ ;  /* 0x0000001037377819 */ /* 0x000fe400000006ff */
[----:B------:R-:W-:Y:S02]  /*78d0*/  SHF.L.U32 R11, R11, 0x10, RZ ;  /* 0x000000100b0b7819 */ /* 0x000fe400000006ff */
[----:B0-----:R-:W-:Y:S01]  /*78e0*/  IADD3 R9, R70, 0x70, RZ ;  /* 0x0000007046097810 */ /* 0x001fe20007ffe0ff */
        /* <DEDUP_REMOVED lines=30> */
.L_x_498:
[----:B------:R-:W-:Y:S04]  /*7ad0*/  BSSY B0, `(.L_x_499) ;  /* 0x0000014000007945 */ /* 0x000fe80003800000 */
[----:B------:R-:W-:Y:S05]  /*7ae0*/  @P2 BRA `(.L_x_500) ;  /* 0x0000000000482947 */ /* 0x000fea0003800000 */
[----:B------:R-:W-:Y:S01]  /*7af0*/  FFMA.FTZ R18, R27, UR11, R22 ;  /* 0x0000000b1b127c23 */ /* 0x000fe20008010016 */
[----:B------:R-:W-:Y:S01]  /*7b00*/  ULDC.64 UR22, c[0x0][0x288] ;  /* 0x0000a20000167ab9 */ /* 0x000fe20000000a00 */
[----:B------:R-:W-:Y:S01]  /*7b10*/  MOV R19, R89 ;  /* 0x0000005900137202 */ /* 0x000fe20000000f00 */
[----:B------:R-:W-:Y:S02]  /*7b20*/  IMAD R21, R5, UR22, RZ ;  /* 0x0000001605157c24 */ /* 0x000fe4000f8e02ff */
[----:B------:R-:W-:Y:S01]  /*7b30*/  FFMA.FTZ R5, R17, R82, -R18 ;  /* 0x0000005211057223 */ /* 0x000fe20000010812 */
[----:B------:R-:W-:Y:S01]  /*7b40*/  MOV R18, R86 ;  /* 0x0000005600127202 */ /* 0x000fe20000000f00 */
[----:B------:R-:W-:Y:S01]  /*7b50*/  FFMA.FTZ R15, R55, UR11, R22 ;  /* 0x0000000b370f7c23 */ /* 0x000fe20008010016 */
[----:B------:R-:W-:Y:S02]  /*7b60*/  IMAD R21, R64, UR23, R21 ;  /* 0x0000001740157c24 */ /* 0x000fe4000f8e0215 */
[----:B------:R-:W-:Y:S01]  /*7b70*/  FMUL.FTZ R5, R5, UR18 ;  /* 0x0000001205057c20 */ /* 0x000fe20008410000 */
[----:B------:R-:W-:Y:S01]  /*7b80*/  FFMA.FTZ R15, R54, R81, -R15 ;  /* 0x00000051360f7223 */ /* 0x000fe2000001080f */
        /* <DEDUP_REMOVED lines=8> */
.L_x_500:
[----:B------:R-:W-:Y:S05]  /*7c10*/  BSYNC B0 ;  /* 0x0000000000007941 */ /* 0x000fea0003800000 */
.L_x_499:
        /* <DEDUP_REMOVED lines=34> */
.L_x_501:
[----:B------:R-:W-:Y:S04]  /*7e40*/  BSSY B0, `(.L_x_502) ;  /* 0x0000014000007945 */ /* 0x000fe80003800000 */
[----:B------:R-:W-:Y:S05]  /*7e50*/  @P0 BRA `(.L_x_503) ;  /* 0x0000000000480947 */ /* 0x000fea0003800000 */
[--C-:B------:R-:W-:Y:S01]  /*7e60*/  FFMA.FTZ R17, R31, UR11, R22.reuse ;  /* 0x0000000b1f117c23 */ /* 0x100fe20008010016 */
        /* <DEDUP_REMOVED lines=17> */
.L_x_503:
[----:B------:R-:W-:Y:S05]  /*7f80*/  BSYNC B0 ;  /* 0x0000000000007941 */ /* 0x000fea0003800000 */
.L_x_502:
        /* <DEDUP_REMOVED lines=34> */
.L_x_504:
[----:B------:R-:W-:Y:S04]  /*81b0*/  BSSY B0, `(.L_x_505) ;  /* 0x0000014000007945 */ /* 0x000fe80003800000 */
[----:B------:R-:W-:Y:S05]  /*81c0*/  @P2 BRA `(.L_x_506) ;  /* 0x0000000000482947 */ /* 0x000fea0003800000 */
[--C-:B------:R-:W-:Y:S01]  /*81d0*/  FFMA.FTZ R18, R27, UR11, R22.reuse ;  /* 0x0000000b1b127c23 */ /* 0x100fe20008010016 */
[----:B------:R-:W-:Y:S01]  /*81e0*/  ULDC.64 UR22, c[0x0][0x288] ;  /* 0x0000a20000167ab9 */ /* 0x000fe20000000a00 */
[----:B------:R-:W-:Y:S01]  /*81f0*/  FFMA.FTZ R17, R51, UR11, R22 ;  /* 0x0000000b33117c23 */ /* 0x000fe20008010016 */
[----:B------:R-:W-:Y:S02]  /*8200*/  IMAD R24, R15, UR22, RZ ;  /* 0x000000160f187c24 */ /* 0x000fe4000f8e02ff */
[----:B------:R-:W-:Y:S01]  /*8210*/  FFMA.FTZ R15, R19, R82, -R18 ;  /* 0x00000052130f7223 */ /* 0x000fe20000010812 */
[----:B------:R-:W-:Y:S01]  /*8220*/  MOV R18, R86 ;  /* 0x0000005600127202 */ /* 0x000fe20000000f00 */
[----:B------:R-:W-:Y:S01]  /*8230*/  FFMA.FTZ R17, R50, R81, -R17 ;  /* 0x0000005132117223 */ /* 0x000fe20000010811 */
        /* <DEDUP_REMOVED lines=11> */
.L_x_506:
[----:B------:R-:W-:Y:S05]  /*82f0*/  BSYNC B0 ;  /* 0x0000000000007941 */ /* 0x000fea0003800000 */
.L_x_505:
        /* <DEDUP_REMOVED lines=34> */
.L_x_507:
        /* <DEDUP_REMOVED lines=20> */
.L_x_509:
[----:B------:R-:W-:Y:S05]  /*8660*/  BSYNC B0 ;  /* 0x0000000000007941 */ /* 0x000fea0003800000 */
.L_x_508:
[C---:B------:R-:W-:Y:S02]  /*8670*/  PRMT R11, R16.reuse, 0x7632, R11 ;  /* 0x00007632100b7816 */ /* 0x040fe4000000000b */
[----:B------:R-:W-:Y:S02]  /*8680*/  SHF.L.U32 R17, R16, 0x10, RZ ;  /* 0x0000001010117819 */ /* 0x000fe400000006ff */
[----:B------:R-:W-:Y:S02]  /*8690*/  SHF.L.U32 R11, R11, 0x10, RZ ;  /* 0x000000100b0b7819 */ /* 0x000fe400000006ff */
[C---:B0-----:R-:W-:Y:S01]  /*86a0*/  PRMT R19, R14.reuse, 0x7632, R19 ;  /* 0x000076320e137816 */ /* 0x041fe20000000013 */
        /* <DEDUP_REMOVED lines=30> */
.L_x_510:
        /* <DEDUP_REMOVED lines=20> */
.L_x_512:
[----:B------:R-:W-:Y:S05]  /*89d0*/  BSYNC B0 ;  /* 0x0000000000007941 */ /* 0x000fea0003800000 */
.L_x_511:
        /* <DEDUP_REMOVED lines=9> */
[----:B------:R-:W-:Y:S01]  /*8a70*/  SHF.L.U32 R16, R4, 0x10, RZ ;  /* 0x0000001004107819 */ /* 0x000fe200000006ff */
        /* <DEDUP_REMOVED lines=24> */
.L_x_513:
        /* <DEDUP_REMOVED lines=20> */
.L_x_515:
[----:B------:R-:W-:Y:S05]  /*8d40*/  BSYNC B0 ;  /* 0x0000000000007941 */ /* 0x000fea0003800000 */
.L_x_514:
[C---:B------:R-:W-:Y:S02]  /*8d50*/  PRMT R11, R6.reuse, 0x7632, R11 ;  /* 0x00007632060b7816 */ /* 0x040fe4000000000b */
[----:B0-----:R-:W-:Y:S02]  /*8d60*/  SHF.L.U32 R9, R6, 0x10, RZ ;  /* 0x0000001006097819 */ /* 0x001fe400000006ff */
[----:B------:R-:W-:Y:S02]  /*8d70*/  SHF.L.U32 R6, R11, 0x10, RZ ;  /* 0x000000100b067819 */ /* 0x000fe400000006ff */
[----:B------:R-:W-:Y:S01]  /*8d80*/  PRMT R15, R7, 0x7632, R15 ;  /* 0x00007632070f7816 */ /* 0x000fe2000000000f */
[----:B------:R-:W-:Y:S01]  /*8d90*/  FADD.FTZ R11, R9, -UR13 ;  /* 0x8000000d090b7e21 */ /* 0x000fe20008010000 */
[----:B------:R-:W-:Y:S01]  /*8da0*/  SHF.L.U32 R14, R7, 0x10, RZ ;  /* 0x00000010070e7819 */ /* 0x000fe200000006ff */
[----:B------:R-:W-:Y:S01]  /*8db0*/  FADD.FTZ R7, R6, -UR13 ;  /* 0x8000000d06077e21 */ /* 0x000fe20008010000 */
[----:B------:R-:W-:Y:S01]  /*8dc0*/  ISETP.GE.AND.EX P2, PT, R4, UR21, PT, P2 ;  /* 0x0000001504007c0c */ /* 0x000fe2000bf46320 */
[----:B------:R-:W-:Y:S01]  /*8dd0*/  FMUL.FTZ R23, R11, UR18 ;  /* 0x000000120b177c20 */ /* 0x000fe20008410000 */
[----:B------:R-:W-:Y:S01]  /*8de0*/  PRMT R25, R8, 0x7632, R25 ;  /* 0x0000763208197816 */ /* 0x000fe20000000019 */
[----:B------:R-:W-:Y:S01]  /*8df0*/  FMUL.FTZ R21, R7, UR18 ;  /* 0x0000001207157c20 */ /* 0x000fe20008410000 */
[----:B------:R-:W-:-:S02]  /*8e00*/  ISETP.GT.U32.OR P2, PT, R71, 0x27f, P2 ;  /* 0x0000027f4700780c */ /* 0x000fc40001744470 */
[----:B------:R-:W-:Y:S02]  /*8e10*/  IADD3 R6, R70, 0xd0, RZ ;  /* 0x000000d046067810 */ /* 0x000fe40007ffe0ff */
        /* <DEDUP_REMOVED lines=20> */
.L_x_516:
[----:B------:R-:W-:Y:S04]  /*8f60*/  BSSY B0, `(.L_x_517) ;  /* 0x0000014000007945 */ /* 0x000fe80003800000 */
[----:B------:R-:W-:Y:S05]  /*8f70*/  @P2 BRA `(.L_x_518) ;  /* 0x0000000000482947 */ /* 0x000fea0003800000 */
[--C-:B------:R-:W-:Y:S01]  /*8f80*/  FFMA.FTZ R7, R23, UR11, R22.reuse ;  /* 0x0000000b17077c23 */ /* 0x100fe20008010016 */
[----:B------:R-:W-:Y:S01]  /*8f90*/  ULDC.64 UR22, c[0x0][0x288] ;  /* 0x0000a20000167ab9 */ /* 0x000fe20000000a00 */
[----:B------:R-:W-:Y:S01]  /*8fa0*/  MOV R15, R89 ;  /* 0x00000059000f7202 */ /* 0x000fe20000000f00 */
[----:B------:R-:W-:Y:S01]  /*8fb0*/  FFMA.FTZ R16, R21, UR11, R22 ;  /* 0x0000000b15107c23 */ /* 0x000fe20008010016 */
        /* <DEDUP_REMOVED lines=14> */
.L_x_518:
[----:B------:R-:W-:Y:S05]  /*90a0*/  BSYNC B0 ;  /* 0x0000000000007941 */ /* 0x000fea0003800000 */
.L_x_517:
[----:B0-----:R-:W-:Y:S02]  /*90b0*/  IADD3 R7, R70, 0xe0, RZ ;  /* 0x000000e046077810 */ /* 0x001fe40007ffe0ff */
[----:B------:R-:W-:Y:S02]  /*90c0*/  SHF.L.U32 R11, R8, 0x10, RZ ;  /* 0x00000010080b7819 */ /* 0x000fe400000006ff */
[----:B------:R-:W-:Y:S02]  /*90d0*/  SHF.L.U32 R9, R25, 0x10, RZ ;  /* 0x0000001019097819 */ /* 0x000fe400000006ff */
[----:B------:R-:W-:Y:S01]  /*90e0*/  IADD3 R4, R70, 0xf0, RZ ;  /* 0x000000f046047810 */ /* 0x000fe20007ffe0ff */
[----:B------:R-:W-:Y:S01]  /*90f0*/  FADD.FTZ R14, R11, -UR13 ;  /* 0x8000000d0b0e7e21 */ /* 0x000fe20008010000 */
        /* <DEDUP_REMOVED lines=10> */
[----:B------:R-:W-:Y:S02]  /*91a0*/  PRMT R15, R10, 0x7632, R15 ;  /* 0x000076320a0f7816 */ /* 0x000fe4000000000f */
[----:B------:R-:W-:Y:S02]  /*91b0*/  ISETP.GE.AND.EX P0, PT, R8, UR21, PT, P2 ;  /* 0x0000001508007c0c */ /* 0x000fe4000bf06320 */
[----:B------:R-:W-:-:S02]  /*91c0*/  ISETP.GE.AND.EX P2, PT, R5, UR21, PT, P4 ;  /* 0x0000001505007c0c */ /* 0x000fc4000bf46340 */
        /* <DEDUP_REMOVED lines=22> */
.L_x_519:
[----:B------:R-:W-:Y:S04]  /*9330*/  BSSY B0, `(.L_x_520) ;  /* 0x0000014000007945 */ /* 0x000fe80003800000 */
[----:B------:R-:W-:Y:S05]  /*9340*/  @P3 BRA `(.L_x_521) ;  /* 0x0000000000483947 */ /* 0x000fea0003800000 */
[--C-:B------:R-:W-:Y:S01]  /*9350*/  FFMA.FTZ R9, R25, UR11, R22.reuse ;  /* 0x0000000b19097c23 */ /* 0x100fe20008010016 */
[----:B------:R-:W-:Y:S01]  /*9360*/  FFMA.FTZ R14, R23, UR11, R22 ;  /* 0x0000000b170e7c23 */ /* 0x000fe20008010016 */
[----:B------:R-:W-:Y:S02]  /*9370*/  ULDC.64 UR20, c[0x0][0x288] ;  /* 0x0000a20000147ab9 */ /* 0x000fe40000000a00 */
[----:B------:R-:W-:Y:S01]  /*9380*/  FFMA.FTZ R9, R10, R81, -R9 ;  /* 0x000000510a097223 */ /* 0x000fe20000010809 */
[----:B------:R-:W-:Y:S01]  /*9390*/  FFMA.FTZ R16, R11, R82, -R14 ;  /* 0x000000520b107223 */ /* 0x000fe2000001080e */
[----:B------:R-:W-:Y:S01]  /*93a0*/  MOV R10, R86 ;  /* 0x00000056000a7202 */ /* 0x000fe20000000f00 */
[----:B------:R-:W-:Y:S01]  /*93b0*/  IMAD R17, R26, UR20, RZ ;  /* 0x000000141a117c24 */ /* 0x000fe2000f8e02ff */
[----:B------:R-:W-:Y:S01]  /*93c0*/  MOV R11, R89 ;  /* 0x00000059000b7202 */ /* 0x000fe20000000f00 */
[----:B------:R-:W-:Y:S02]  /*93d0*/  FMUL.FTZ R9, R9, UR18 ;  /* 0x0000001209097c20 */ /* 0x000fe40008410000 */
[----:B------:R-:W-:-:S02]  /*93e0*/  IMAD R17, R6, UR21, R17 ;  /* 0x0000001506117c24 */ /* 0x000fc4000f8e0211 */
        /* <DEDUP_REMOVED lines=8> */
.L_x_521:
[----:B------:R-:W-:Y:S05]  /*9470*/  BSYNC B0 ;  /* 0x0000000000007941 */ /* 0x000fea0003800000 */
.L_x_520:
[C---:B------:R-:W-:Y:S02]  /*9480*/  PRMT R6, R12.reuse, 0x7632, R6 ;  /* 0x000076320c067816 */ /* 0x040fe40000000006 */
[----:B------:R-:W-:Y:S02]  /*9490*/  SHF.L.U32 R12, R12, 0x10, RZ ;  /* 0x000000100c0c7819 */ /* 0x000fe400000006ff */
[----:B------:R-:W-:Y:S02]  /*94a0*/  SHF.L.U32 R6, R6, 0x10, RZ ;  /* 0x0000001006067819 */ /* 0x000fe400000006ff */
[C---:B0-----:R-:W-:Y:S01]  /*94b0*/  PRMT R9, R13.reuse, 0x7632, R9 ;  /* 0x000076320d097816 */ /* 0x041fe20000000009 */
        /* <DEDUP_REMOVED lines=29> */
.L_x_522:
[----:B------:R-:W-:Y:S04]  /*9690*/  BSSY B0, `(.L_x_523) ;  /* 0x0000014000007945 */ /* 0x000fe80003800000 */
[----:B------:R-:W-:Y:S05]  /*96a0*/  @P0 BRA `(.L_x_524) ;  /* 0x0000000000480947 */ /* 0x000fea0003800000 */
[--C-:B------:R-:W-:Y:S01]  /*96b0*/  FFMA.FTZ R11, R23, UR11, R22.reuse ;  /* 0x0000000b170b7c23 */ /* 0x100fe20008010016 */
[----:B------:R-:W-:Y:S01]  /*96c0*/  FFMA.FTZ R6, R21, UR11, R22 ;  /* 0x0000000b15067c23 */ /* 0x000fe20008010016 */
[----:B------:R-:W-:Y:S02]  /*96d0*/  ULDC.64 UR20, c[0x0][0x288] ;  /* 0x0000a20000147ab9 */ /* 0x000fe40000000a00 */
[----:B------:R-:W-:Y:S01]  /*96e0*/  FFMA.FTZ R11, R10, R81, -R11 ;  /* 0x000000510a0b7223 */ /* 0x000fe2000001080b */
[----:B------:R-:W-:Y:S02]  /*96f0*/  IMAD R10, R8, UR20, RZ ;  /* 0x00000014080a7c24 */ /* 0x000fe4000f8e02ff */
[----:B------:R-:W-:Y:S01]  /*9700*/  FFMA.FTZ R6, R9, R82, -R6 ;  /* 0x0000005209067223 */ /* 0x000fe20000010806 */
[----:B------:R-:W-:Y:S01]  /*9710*/  MOV R8, R86 ;  /* 0x0000005600087202 */ /* 0x000fe20000000f00 */
[----:B------:R-:W-:Y:S01]  /*9720*/  FMUL.FTZ R11, R11, UR18 ;  /* 0x000000120b0b7c20 */ /* 0x000fe20008410000 */
[----:B------:R-:W-:-:S03]  /*9730*/  MOV R9, R89 ;  /* 0x0000005900097202 */ /* 0x000fc60000000f00 */
[----:B------:R-:W-:-:S04]  /*9740*/  IMAD.WIDE.U32 R8, R7, UR20, R8 ;  /* 0x0000001407087c25 */ /* 0x000fc8000f8e0008 */
[----:B------:R-:W-:Y:S01]  /*9750*/  IMAD R7, R7, UR21, R10 ;  /* 0x0000001507077c24 */ /* 0x000fe2000f8e020a */
[----:B------:R-:W-:Y:S01]  /*9760*/  ULDC.64 UR20, c[0x0][0x210] ;  /* 0x0000840000147ab9 */ /* 0x000fe20000000a00 */
[----:B------:R-:W-:Y:S01]  /*9770*/  FMUL.FTZ R10, R6, UR18 ;  /* 0x00000012060a7c20 */ /* 0x000fe20008410000 */
[----:B------:R-:W-:Y:S02]  /*9780*/  LEA R6, P0, R8, UR20, 0x1 ;  /* 0x0000001408067c11 */ /* 0x000fe4000f8008ff */
[----:B------:R-:W-:Y:S02]  /*9790*/  IADD3 R7, R9, R7, RZ ;  /* 0x0000000709077210 */ /* 0x000fe40007ffe0ff */
[----:B------:R-:W-:Y:S02]  /*97a0*/  F2FP.BF16.F32.PACK_AB R9, R10, R11 ;  /* 0x0000000b0a09723e */ /* 0x000fe400000010ff */
[----:B------:R-:W-:-:S05]  /*97b0*/  LEA.HI.X R7, R8, UR21, R7, 0x1, P0 ;  /* 0x0000001508077c11 */ /* 0x000fca00080f0c07 */
[----:B------:R0:W-:Y:S02]  /*97c0*/  STG.E desc[UR14][R6.64], R9 ;  /* 0x0000000906007986 */ /* 0x0001e4000c10190e */
.L_x_524:
[----:B------:R-:W-:Y:S05]  /*97d0*/  BSYNC B0 ;  /* 0x0000000000007941 */ /* 0x000fea0003800000 */
.L_x_523:
[----:B0-----:R-:W-:Y:S01]  /*97e0*/  PRMT R7, R77, 0x7632, R7 ;  /* 0x000076324d077816 */ /* 0x001fe20000000007 */
        /* <DEDUP_REMOVED lines=26> */
.L_x_525:
[----:B------:R-:W-:Y:S04]  /*9990*/  BSSY B0, `(.L_x_526) ;  /* 0x0000013000007945 */ /* 0x000fe80003800000 */
[----:B------:R-:W-:Y:S05]  /*99a0*/  @P2 BRA `(.L_x_527) ;  /* 0x0000000000442947 */ /* 0x000fea0003800000 */
[----:B------:R-:W-:Y:S01]  /*99b0*/  ULDC.64 UR12, c[0x0][0x288] ;  /* 0x0000a200000c7ab9 */ /* 0x000fe20000000a00 */
[--C-:B------:R-:W-:Y:S01]  /*99c0*/  FFMA.FTZ R9, R15, UR11, R22.reuse ;  /* 0x0000000b0f097c23 */ /* 0x100fe20008010016 */
[----:B------:R-:W-:Y:S01]  /*99d0*/  MOV R87, R89 ;  /* 0x0000005900577202 */ /* 0x000fe20000000f00 */
        /* <DEDUP_REMOVED lines=14> */
.L_x_527:
[----:B------:R-:W-:Y:S05]  /*9ac0*/  BSYNC B0 ;  /* 0x0000000000007941 */ /* 0x000fea0003800000 */
.L_x_526:
[----:B------:R-:W-:Y:S01]  /*9ad0*/  ULDC UR11, c[0x0][0x10] ;  /* 0x00000400000b7ab9 */ /* 0x000fe20000000800 */
[----:B------:R-:W-:Y:S02]  /*9ae0*/  UIADD3 UR4, UR4, 0x1, URZ ;  /* 0x0000000104047890 */ /* 0x000fe4000fffe03f */
[----:B------:R-:W-:-:S04]  /*9af0*/  UIADD3 UR6, UR11, UR6, URZ ;  /* 0x000000060b067290 */ /* 0x000fc8000fffe03f */
[----:B------:R-:W-:-:S06]  /*9b00*/  UISETP.GE.AND UP0, UPT, UR6, UR5, UPT ;  /* 0x000000050600728c */ /* 0x000fcc000bf06270 */
[----:B------:R-:W-:-:S13]  /*9b10*/  PLOP3.LUT P0, PT, PT, PT, UP0, 0x80, 0x0 ;  /* 0x000000000000781c */ /* 0x000fda0003f0f008 */
[----:B------:R-:W-:Y:S05]  /*9b20*/  @!P0 BRA `(.L_x_528) ;  /* 0xffffff6400fc8947 */ /* 0x000fea000383ffff */
.L_x_445:
        /* <DEDUP_REMOVED lines=19> */
.L_x_530:
[----:B------:R-:W-:Y:S05]  /*9c60*/  BSYNC B0 ;  /* 0x0000000000007941 */ /* 0x000fea0003800000 */
.L_x_529:
        /* <DEDUP_REMOVED lines=11> */
.L_x_532:
[----:B------:R-:W2:Y:S04]  /*9d20*/  LDG.E.STRONG.GPU R5, desc[UR14][R2.64] ;  /* 0x0000000e02057981 */ /* 0x000ea8000c1ef900 */
[----:B--2---:R-:W-:Y:S01]  /*9d30*/  CCTL.IVALL ;  /* 0x00000000ff00798f */ /* 0x004fe20002000000 */
[----:B------:R-:W-:Y:S05]  /*9d40*/  YIELD ;  /* 0x0000000000007946 */ /* 0x000fea0003800000 */
[----:B------:R-:W-:-:S13]  /*9d50*/  ISETP.NE.AND P0, PT, R5, R0, PT ;  /* 0x000000000500720c */ /* 0x000fda0003f05270 */
[----:B------:R-:W-:Y:S05]  /*9d60*/  @P0 BRA `(.L_x_532) ;  /* 0xfffffffc00ec0947 */ /* 0x000fea000383ffff */
.L_x_531:
        /* <DEDUP_REMOVED lines=24> */
.L_x_533:
        /* <DEDUP_REMOVED lines=25> */
.L_x_534:
        /* <DEDUP_REMOVED lines=16> */
.L_x_5120:


//--------------------- .text._Z35group_norm_nhwc_bwd_one_pass_kernelI11Bf16IOBf16WLi512ELi80ELi640EEv26Group_norm_nhwc_bwd_params --------------------------
	.section	.text._Z35group_norm_nhwc_bwd_one_pass_kernelI11Bf16IOBf16WLi512ELi80ELi640EEv26Group_norm_nhwc_bwd_params,"ax",@progbits
	.align	128
        .global         _Z35group_norm_nhwc_bwd_one_pass_kernelI11Bf16IOBf16WLi512ELi80ELi640EEv26Group_norm_nhwc_bwd_params
        .type           _Z35group_norm_nhwc_bwd_one_pass_kernelI11Bf16IOBf16WLi512ELi80ELi640EEv26Group_norm_nhwc_bwd_params,@function
        .size           _Z35group_norm_nhwc_bwd_one_pass_kernelI11Bf16IOBf16WLi512ELi80ELi640EEv26Group_norm_nhwc_bwd_params,(.L_x_5121 - _Z35group_norm_nhwc_bwd_one_pass_kernelI11Bf16IOBf16WLi512ELi80ELi640EEv26Group_norm_nhwc_bwd_params)
        .other          _Z35group_norm_nhwc_bwd_one_pass_kernelI11Bf16IOBf16WLi512ELi80ELi640EEv26Group_norm_nhwc_bwd_params,@"STO_CUDA_ENTRY STV_DEFAULT"
_Z35group_norm_nhwc_bwd_one_pass_kernelI11Bf16IOBf16WLi512ELi80ELi640EEv26Group_norm_nhwc_bwd_params:
.text._Z35group_norm_nhwc_bwd_one_pass_kernelI11Bf16IOBf16WLi512ELi80ELi640EEv26Group_norm_nhwc_bwd_params:
        /* <DEDUP_REMOVED lines=71> */
.L_x_682:
[----:B------:R-:W2:Y:S01]  /*0470*/  LDL R88, [R1+0x5c] ;  /* 0x00005c0001587983 */ /* 0x000ea20000100800 */
[----:B------:R-:W-:Y:S01]  /*0480*/  ULDC UR15, c[0x0][0x2a0] ;  /* 0x0000a800000f7ab9 */ /* 0x000fe20000000800 */
[----:B0-----:R-:W-:Y:S01]  /*0490*/  IABS R5, UR9 ;  /* 0x0000000900057c13 */ /* 0x001fe20008000000 */
        /* <DEDUP_REMOVED lines=65> */
[----:B------:R-:W-:Y:S02]  /*08b0*/  IADD3 R35, R2, 0x190, RZ ;  /* 0x0000019002237810 */ /* 0x000fe40007ffe0ff */
[----:B------:R-:W-:Y:S02]  /*08c0*/  CS2R R74, SRZ ;  /* 0x00000000004a7805 */ /* 0x000fe4000001ff00 */
[----:B------:R-:W-:Y:S02]  /*08d0*/  CS2R R72, SRZ ;  /* 0x0000000000487805 */ /* 0x000fe4000001ff00 */
[----:B--2---:R-:W-:Y:S02]  /*08e0*/  SHF.R.S32.HI R3, RZ, 0x1f, R88 ;  /* 0x0000001fff037819 */ /* 0x004fe40000011458 */
[----:B------:R-:W-:-:S04]  /*08f0*/  IADD3 R18, P0, R88, UR17, RZ ;  /* 0x0000001158127c10 */ /* 0x000fc8000ff1e0ff */
[----:B------:R-:W-:Y:S02]  /*0900*/  LEA.HI.X.SX32 R19, R4, R3, 0x1, P0 ;  /* 0x0000000304137211 */ /* 0x000fe400000f0eff */
[----:B------:R-:W-:Y:S01]  /*0910*/  MOV R3, UR14 ;  /* 0x0000000e00037c02 */ /* 0x000fe20008000f00 */
[----:B------:R-:W2:Y:S01]  /*0920*/  @!P3 LDC.64 R4, c[0x0][0x288] ;  /* 0x0000a200ff04bb82 */ /* 0x000ea20000000a00 */
[----:B------:R-:W-:-:S03]  /*0930*/  ISETP.GE.U32.AND P0, PT, R26, UR18, PT ;  /* 0x000000121a007c0c */ /* 0x000fc6000bf06070 */
[----:B------:R-:W-:Y:S01]  /*0940*/  IMAD.WIDE.U32 R18, R3, UR7, R18 ;  /* 0x0000000703127c25 */ /* 0x000fe2000f8e0012 */
[----:B------:R-:W-:Y:S02]  /*0950*/  SHF.R.S32.HI R3, RZ, 0x1f, R26 ;  /* 0x0000001fff037819 */ /* 0x000fe4000001141a */
[----:B------:R-:W-:Y:S02]  /*0960*/  IADD3 R34, R2, 0x1a0, RZ ;  /* 0x000001a002227810 */ /* 0x000fe40007ffe0ff */
[----:B------:R-:W-:Y:S02]  /*0970*/  CS2R R70, SRZ ;  /* 0x0000000000467805 */ /* 0x000fe4000001ff00 */
[----:B------:R-:W-:Y:S02]  /*0980*/  ISETP.GE.AND.EX P0, PT, R3, UR19, PT, P0 ;  /* 0x0000001303007c0c */ /* 0x000fe4000bf06300 */
[----:B------:R-:W-:Y:S02]  /*0990*/  CS2R R68, SRZ ;  /* 0x0000000000447805 */ /* 0x000fe4000001ff00 */
[----:B------:R-:W-:-:S02]  /*09a0*/  IADD3 R21, R19, UR5, RZ ;  /* 0x0000000513157c10 */ /* 0x000fc4000fffe0ff */
[----:B------:R-:W-:Y:S02]  /*09b0*/  CS2R R64, SRZ ;  /* 0x0000000000407805 */ /* 0x000fe4000001ff00 */
[----:B------:R-:W-:Y:S01]  /*09c0*/  ISETP.GT.U32.OR P0, PT, R0, 0x27f, P0 ;  /* 0x0000027f0000780c */ /* 0x000fe20000704470 */
[----:B------:R-:W-:Y:S01]  /*09d0*/  HFMA2.MMA R58, -RZ, RZ, 0, 0 ;  /* 0x00000000ff3a7435 */ /* 0x000fe200000001ff */
[----:B------:R-:W-:Y:S02]  /*09e0*/  @P1 MOV R20, R18 ;  /* 0x0000001200141202 */ /* 0x000fe40000000f00 */
[----:B------:R-:W-:Y:S02]  /*09f0*/  CS2R R56, SRZ ;  /* 0x0000000000387805 */ /* 0x000fe4000001ff00 */
[----:B------:R-:W-:Y:S01]  /*0a00*/  CS2R R54, SRZ ;  /* 0x0000000000367805 */ /* 0x000fe2000001ff00 */
[----:B------:R-:W-:Y:S01]  /*0a10*/  HFMA2.MMA R40, -RZ, RZ, 0, 0 ;  /* 0x00000000ff287435 */ /* 0x000fe200000001ff */
[----:B------:R-:W-:Y:S01]  /*0a20*/  CS2R R80, SRZ ;  /* 0x0000000000507805 */ /* 0x000fe2000001ff00 */
[----:B------:R-:W-:Y:S01]  /*0a30*/  @P1 IMAD.WIDE.U32 R6, R2, R10, R20 ;  /* 0x0000000a02061225 */ /* 0x000fe200078e0014 */
[----:B------:R-:W-:-:S02]  /*0a40*/  CS2R R78, SRZ ;  /* 0x00000000004e7805 */ /* 0x000fc4000001ff00 */
[C---:B------:R-:W-:Y:S02]  /*0a50*/  IADD3 R47, R2.reuse, 0x10, RZ ;  /* 0x00000010022f7810 */ /* 0x040fe40007ffe0ff */
[----:B------:R-:W-:Y:S01]  /*0a60*/  IADD3 R44, R2, 0x20, RZ ;  /* 0x00000020022c7810 */ /* 0x000fe20007ffe0ff */
[----:B--2---:R-:W-:Y:S01]  /*0a70*/  @!P3 IMAD R8, R9, R4, RZ ;  /* 0x000000040908b224 */ /* 0x004fe200078e02ff */
[----:B------:R-:W-:Y:S01]  /*0a80*/  @P1 IADD3 R7, R7, R11, RZ ;  /* 0x0000000b07071210 */ /* 0x000fe20007ffe0ff */
[----:B------:R-:W2:Y:S01]  /*0a90*/  @!P0 LDC.64 R14, c[0x0][0x288] ;  /* 0x0000a200ff0e8b82 */ /* 0x000ea20000000a00 */
[----:B------:R-:W-:Y:S01]  /*0aa0*/  @P1 SHF.L.U32 R11, R6, 0x1, RZ ;  /* 0x00000001060b1819 */ /* 0x000fe200000006ff */
[----:B------:R-:W-:Y:S01]  /*0ab0*/  @!P3 IMAD R23, R22, R5, R8 ;  /* 0x000000051617b224 */ /* 0x000fe200078e0208 */
[----:B------:R-:W-:Y:S02]  /*0ac0*/  @P1 SHF.L.U64.HI R10, R6, 0x1, R7 ;  /* 0x00000001060a1819 */ /* 0x000fe40000010207 */
[----:B------:R-:W-:-:S02]  /*0ad0*/  IADD3 R48, R2, 0x30, RZ ;  /* 0x0000003002307810 */ /* 0x000fc40007ffe0ff */
[----:B------:R-:W-:Y:S02]  /*0ae0*/  CS2R R76, SRZ ;  /* 0x00000000004c7805 */ /* 0x000fe4000001ff00 */
[----:B-1----:R-:W-:Y:S01]  /*0af0*/  @P1 IADD3 R16, P2, R11, R16, RZ ;  /* 0x000000100b101210 */ /* 0x002fe20007f5e0ff */
[----:B------:R-:W1:Y:S01]  /*0b00*/  @!P3 LDC.64 R6, c[0x0][0x228] ;  /* 0x00008a00ff06bb82 */ /* 0x000e620000000a00 */
[----:B------:R-:W-:Y:S01]  /*0b10*/  @!P3 MOV R8, R18 ;  /* 0x000000120008b202 */ /* 0x000fe20000000f00 */
[----:B------:R-:W-:Y:S01]  /*0b20*/  HFMA2.MMA R52, -RZ, RZ, 0, 0 ;  /* 0x00000000ff347435 */ /* 0x000fe200000001ff */
[----:B------:R-:W-:Y:S02]  /*0b30*/  @!P3 MOV R9, R21 ;  /* 0x000000150009b202 */ /* 0x000fe40000000f00 */
[----:B------:R-:W-:Y:S02]  /*0b40*/  MOV R63, RZ ;  /* 0x000000ff003f7202 */ /* 0x000fe40000000f00 */
[----:B------:R-:W-:-:S02]  /*0b50*/  CS2R R86, SRZ ;  /* 0x0000000000567805 */ /* 0x000fc4000001ff00 */
[----:B------:R-:W-:Y:S01]  /*0b60*/  @P1 IADD3.X R17, R10, R17, RZ, P2, !PT ;  /* 0x000000110a111210 */ /* 0x000fe200017fe4ff */
[----:B------:R-:W-:Y:S01]  /*0b70*/  @!P3 IMAD.WIDE.U32 R4, R22, R4, R8 ;  /* 0x000000041604b225 */ /* 0x000fe200078e0008 */
[----:B----4-:R-:W-:Y:S01]  /*0b80*/  @P1 IADD3 R30, P2, R11, R30, RZ ;  /* 0x0000001e0b1e1210 */ /* 0x010fe20007f5e0ff */
[----:B------:R-:W3:Y:S01]  /*0b90*/  @!P0 LDC.64 R8, c[0x0][0x230] ;  /* 0x00008c00ff088b82 */ /* 0x000ee20000000a00 */
[----:B------:R-:W-:Y:S01]  /*0ba0*/  IADD3 R53, R2, 0x70, RZ ;  /* 0x0000007002357810 */ /* 0x000fe20007ffe0ff */
[----:B------:R1:W5:Y:S01]  /*0bb0*/  @P1 LDG.E R51, desc[UR22][R16.64] ;  /* 0x0000001610331981 */ /* 0x000362000c1e1900 */
[----:B------:R-:W-:Y:S02]  /*0bc0*/  @P1 IADD3.X R31, R10, R31, RZ, P2, !PT ;  /* 0x0000001f0a1f1210 */ /* 0x000fe400017fe4ff */
[----:B------:R-:W-:Y:S02]  /*0bd0*/  CS2R R84, SRZ ;  /* 0x0000000000547805 */ /* 0x000fe4000001ff00 */
[----:B------:R-:W-:Y:S01]  /*0be0*/  @!P3 IADD3 R5, R5, R23, RZ ;  /* 0x000000170505b210 */ /* 0x000fe20007ffe0ff */
[----:B--2---:R-:W-:Y:S01]  /*0bf0*/  @!P0 IMAD R22, R3, R14, RZ ;  /* 0x0000000e03168224 */ /* 0x004fe200078e02ff */
[----:B------:R-:W-:Y:S01]  /*0c00*/  @!P3 SHF.L.U32 R23, R4, 0x1, RZ ;  /* 0x000000010417b819 */ /* 0x000fe200000006ff */
[----:B------:R-:W2:Y:S01]  /*0c10*/  @!P4 LDC.64 R10, c[0x0][0x288] ;  /* 0x0000a200ff0acb82 */ /* 0x000ea20000000a00 */
[----:B------:R-:W-:Y:S01]  /*0c20*/  ISETP.GE.U32.AND P2, PT, R28, UR18, PT ;  /* 0x000000121c007c0c */ /* 0x000fe2000bf46070 */
[----:B------:R-:W-:Y:S01]  /*0c30*/  @!P0 IMAD R3, R26, R15, R22 ;  /* 0x0000000f1a038224 */ /* 0x000fe200078e0216 */
[----:B0-----:R-:W-:Y:S01]  /*0c40*/  @!P3 IADD3 R12, P6, R23, R12, RZ ;  /* 0x0000000c170cb210 */ /* 0x001fe20007fde0ff */
[----:B------:R-:W-:Y:S01]  /*0c50*/  ULDC.64 UR6, c[0x0][0x248] ;  /* 0x0000920000067ab9 */ /* 0x000fe20000000a00 */
[----:B------:R-:W-:-:S02]  /*0c60*/  ISETP.GE.AND.EX P2, PT, R27, UR19, PT, P2 ;  /* 0x000000131b007c0c */ /* 0x000fc4000bf46320 */
[----:B-1----:R-:W-:Y:S02]  /*0c70*/  @!P3 IADD3 R16, P5, R23, R6, RZ ;  /* 0x000000061710b210 */ /* 0x002fe40007fbe0ff */
[----:B------:R-:W-:Y:S02]  /*0c80*/  @!P0 MOV R22, R18 ;  /* 0x0000001200168202 */ /* 0x000fe40000000f00 */
[----:B------:R-:W-:Y:S02]  /*0c90*/  @!P0 MOV R23, R21 ;  /* 0x0000001500178202 */ /* 0x000fe40000000f00 */
[----:B------:R-:W-:Y:S02]  /*0ca0*/  @!P3 SHF.L.U64.HI R24, R4, 0x1, R5 ;  /* 0x000000010418b819 */ /* 0x000fe40000010205 */
[----:B------:R-:W0:Y:S01]  /*0cb0*/  @!P0 LDC.64 R4, c[0x0][0x228] ;  /* 0x00008a00ff048b82 */ /* 0x000e220000000a00 */
[----:B------:R-:W-:Y:S01]  /*0cc0*/  ISETP.GT.U32.OR P2, PT, R0, 0x27f, P2 ;  /* 0x0000027f0000780c */ /* 0x000fe20001744470 */
[----:B------:R-:W-:Y:S01]  /*0cd0*/  @!P0 IMAD.WIDE.U32 R14, R26, R14, R22 ;  /* 0x0000000e1a0e8225 */ /* 0x000fe200078e0016 */
[----:B------:R-:W-:-:S02]  /*0ce0*/  @!P3 IADD3.X R13, R24, R13, RZ, P6, !PT ;  /* 0x0000000d180db210 */ /* 0x000fc400037fe4ff */
[----:B------:R-:W-:Y:S02]  /*0cf0*/  @!P3 IADD3.X R17, R24, R7, RZ, P5, !PT ;  /* 0x000000071811b210 */ /* 0x000fe40002ffe4ff */
[----:B------:R-:W-:Y:S01]  /*0d00*/  @!P0 IADD3 R7, R15, R3, RZ ;  /* 0x000000030f078210 */ /* 0x000fe20007ffe0ff */
[----:B------:R1:W5:Y:S01]  /*0d10*/  @!P3 LDG.E R39, desc[UR22][R12.64] ;  /* 0x000000160c27b981 */ /* 0x000362000c1e1900 */
[----:B------:R-:W-:Y:S01]  /*0d20*/  @!P0 SHF.L.U32 R3, R14, 0x1, RZ ;  /* 0x000000010e038819 */ /* 0x000fe200000006ff */
[----:B--2---:R-:W-:Y:S01]  /*0d30*/  @!P4 IMAD R26, R25, R10, RZ ;  /* 0x0000000a191ac224 */ /* 0x004fe200078e02ff */
[----:B------:R-:W2:Y:S01]  /*0d40*/  @!P4 LDC.64 R22, c[0x0][0x228] ;  /* 0x00008a00ff16cb82 */ /* 0x000ea20000000a00 */
[----:B------:R4:W2:Y:S01]  /*0d50*/  @!P3 LDG.E R83, desc[UR22][R16.64] ;  /* 0x000000161053b981 */ /* 0x0008a2000c1e1900 */
[----:B------:R-:W-:Y:S02]  /*0d60*/  ISETP.GE.U32.AND P3, PT, R32, UR18, PT ;  /* 0x0000001220007c0c */ /* 0x000fe4000bf66070 */
[----:B------:R-:W-:-:S02]  /*0d70*/  @!P0 SHF.L.U64.HI R14, R14, 0x1, R7 ;  /* 0x000000010e0e8819 */ /* 0x000fc40000010207 */
[----:B------:R-:W-:Y:S02]  /*0d80*/  ISETP.GE.AND.EX P3, PT, R33, UR19, PT, P3 ;  /* 0x0000001321007c0c */ /* 0x000fe4000bf66330 */
[----:B------:R-:W2:Y:S01]  /*0d90*/  @!P2 LDC.64 R6, c[0x0][0x288] ;  /* 0x0000a200ff06ab82 */ /* 0x000ea20000000a00 */
[----:B-1----:R-:W-:Y:S02]  /*0da0*/  @!P4 MOV R12, R18 ;  /* 0x00000012000cc202 */ /* 0x002fe40000000f00 */
[----:B------:R-:W-:Y:S01]  /*0db0*/  @!P4 MOV R13, R21 ;  /* 0x00000015000dc202 */ /* 0x000fe20000000f00 */
[----:B------:R-:W-:Y:S01]  /*0dc0*/  @!P4 IMAD R15, R29, R11, R26 ;  /* 0x0000000b1d0fc224 */ /* 0x000fe200078e021a */
[----:B------:R-:W-:-:S03]  /*0dd0*/  ISETP.GT.U32.OR P3, PT, R0, 0x27f, P3 ;  /* 0x0000027f0000780c */ /* 0x000fc60001f64470 */
[----:B------:R-:W1:Y:S01]  /*0de0*/  @!P4 LDC.64 R24, c[0x0][0x230] ;  /* 0x00008c00ff18cb82 */ /* 0x000e620000000a00 */
[----:B------:R-:W-:Y:S01]  /*0df0*/  @!P4 IMAD.WIDE.U32 R10, R29, R10, R12 ;  /* 0x0000000a1d0ac225 */ /* 0x000fe200078e000c */
[C---:B0-----:R-:W-:Y:S02]  /*0e00*/  @!P0 IADD3 R4, P5, R3.reuse, R4, RZ ;  /* 0x0000000403048210 */ /* 0x041fe40007fbe0ff */
[----:B---3--:R-:W-:Y:S02]  /*0e10*/  @!P0 IADD3 R8, P6, R3, R8, RZ ;  /* 0x0000000803088210 */ /* 0x008fe40007fde0ff */
[----:B------:R-:W-:Y:S02]  /*0e20*/  @!P4 IADD3 R11, R11, R15, RZ ;  /* 0x0000000f0b0bc210 */ /* 0x000fe40007ffe0ff */
[C---:B------:R-:W-:Y:S01]  /*0e30*/  @!P0 IADD3.X R5, R14.reuse, R5, RZ, P5, !PT ;  /* 0x000000050e058210 */ /* 0x040fe20002ffe4ff */
[----:B----4-:R-:W0:Y:S01]  /*0e40*/  @!P2 LDC.64 R16, c[0x0][0x228] ;  /* 0x00008a00ff10ab82 */ /* 0x010e220000000a00 */
[----:B------:R-:W-:-:S02]  /*0e50*/  @!P0 IADD3.X R9, R14, R9, RZ, P6, !PT ;  /* 0x000000090e098210 */ /* 0x000fc400037fe4ff */
[----:B------:R-:W-:Y:S01]  /*0e60*/  SHF.R.S32.HI R29, RZ, 0x1f, R35 ;  /* 0x0000001fff1d7819 */ /* 0x000fe20000011423 */
[----:B------:R-:W-:Y:S01]  /*0e70*/  HFMA2.MMA R3, -RZ, RZ, 0, 0 ;  /* 0x00000000ff037435 */ /* 0x000fe200000001ff */
[----:B------:R-:W-:Y:S01]  /*0e80*/  ISETP.GE.U32.AND P5, PT, R35, UR18, PT ;  /* 0x0000001223007c0c */ /* 0x000fe2000bfa6070 */
[----:B------:R3:W4:Y:S01]  /*0e90*/  @!P0 LDG.E R74, desc[UR22][R4.64] ;  /* 0x00000016044a8981 */ /* 0x000722000c1e1900 */
[C---:B------:R-:W-:Y:S01]  /*0ea0*/  @!P4 SHF.L.U32 R13, R10.reuse, 0x1, RZ ;  /* 0x000000010a0dc819 */ /* 0x040fe200000006ff */
[----:B------:R-:W0:Y:S01]  /*0eb0*/  @!P2 LDC.64 R14, c[0x0][0x230] ;  /* 0x00008c00ff0eab82 */ /* 0x000e220000000a00 */
[----:B------:R-:W-:Y:S02]  /*0ec0*/  @!P4 SHF.L.U64.HI R12, R10, 0x1, R11 ;  /* 0x000000010a0cc819 */ /* 0x000fe4000001020b */
[----:B------:R-:W-:Y:S01]  /*0ed0*/  ISETP.GE.AND.EX P5, PT, R29, UR19, PT, P5 ;  /* 0x000000131d007c0c */ /* 0x000fe2000bfa6350 */
[----:B--2---:R-:W-:Y:S02]  /*0ee0*/  @!P2 IMAD R26, R27, R6, RZ ;  /* 0x000000061b1aa224 */ /* 0x004fe400078e02ff */
[----:B------:R2:W5:Y:S02]  /*0ef0*/  @!P0 LDG.E R3, desc[UR22][R8.64] ;  /* 0x0000001608038981 */ /* 0x000564000c1e1900 */
[----:B------:R-:W0:Y:S01]  /*0f00*/  @!P3 LDC.64 R10, c[0x0][0x288] ;  /* 0x0000a200ff0abb82 */ /* 0x000e220000000a00 */
[----:B------:R-:W-:-:S02]  /*0f10*/  ISETP.GT.U32.OR P5, PT, R0, 0x27f, P5 ;  /* 0x0000027f0000780c */ /* 0x000fc40002fa4470 */
[----:B---3--:R-:W-:Y:S02]  /*0f20*/  @!P2 MOV R4, R18 ;  /* 0x000000120004a202 */ /* 0x008fe40000000f00 */
[----:B------:R-:W-:Y:S01]  /*0f30*/  @!P2 MOV R5, R21 ;  /* 0x000000150005a202 */ /* 0x000fe20000000f00 */
[C---:B--2---:R-:W-:Y:S02]  /*0f40*/  @!P2 IMAD R9, R28.reuse, R7, R26 ;  /* 0x000000071c09a224 */ /* 0x044fe400078e021a */
[----:B------:R-:W-:Y:S01]  /*0f50*/  @!P2 IMAD.WIDE.U32 R6, R28, R6, R4 ;  /* 0x000000061c06a225 */ /* 0x000fe200078e0004 */
[C---:B-1----:R-:W-:Y:S02]  /*0f60*/  @!P4 IADD3 R24, P0, R13.reuse, R24, RZ ;  /* 0x000000180d18c210 */ /* 0x042fe40007f1e0ff */
[----:B------:R-:W-:Y:S01]  /*0f70*/  @!P4 IADD3 R22, P6, R13, R22, RZ ;  /* 0x000000160d16c210 */ /* 0x000fe20007fde0ff */
[----:B------:R-:W-:Y:S01]  /*0f80*/  HFMA2.MMA R4, -RZ, RZ, 0, 0 ;  /* 0x00000000ff047435 */ /* 0x000fe200000001ff */
[----:B------:R-:W-:-:S02]  /*0f90*/  @!P2 IADD3 R7, R7, R9, RZ ;  /* 0x000000090707a210 */ /* 0x000fc40007ffe0ff */
[C---:B------:R-:W-:Y:S01]  /*0fa0*/  @!P4 IADD3.X R25, R12.reuse, R25, RZ, P0, !PT ;  /* 0x000000190c19c210 */ /* 0x040fe200007fe4ff */
[----:B------:R-:W1:Y:S01]  /*0fb0*/  @!P3 LDC.64 R8, c[0x0][0x228] ;  /* 0x00008a00ff08bb82 */ /* 0x000e620000000a00 */
[----:B------:R-:W-:Y:S02]  /*0fc0*/  @!P4 IADD3.X R23, R12, R23, RZ, P6, !PT ;  /* 0x000000170c17c210 */ /* 0x000fe400037fe4ff */
[C---:B------:R-:W-:Y:S02]  /*0fd0*/  @!P2 SHF.L.U32 R5, R6.reuse, 0x1, RZ ;  /* 0x000000010605a819 */ /* 0x040fe400000006ff */
[----:B------:R-:W-:Y:S01]  /*0fe0*/  @!P2 SHF.L.U64.HI R26, R6, 0x1, R7 ;  /* 0x00000001061aa819 */ /* 0x000fe20000010207 */
[----:B------:R2:W3:Y:S02]  /*0ff0*/  @!P4 LDG.E R73, desc[UR22][R22.64] ;  /* 0x000000161649c981 */ /* 0x0004e4000c1e1900 */
[----:B------:R-:W1:Y:S01]  /*1000*/  @!P5 LDC.64 R12, c[0x0][0x288] ;  /* 0x0000a200ff0cdb82 */ /* 0x000e620000000a00 */
[----:B0-----:R-:W-:Y:S01]  /*1010*/  @!P2 IADD3 R14, P0, R5, R14, RZ ;  /* 0x0000000e050ea210 */ /* 0x001fe20007f1e0ff */
[----:B------:R-:W-:Y:S01]  /*1020*/  @!P3 IMAD R28, R33, R10, RZ ;  /* 0x0000000a211cb224 */ /* 0x000fe200078e02ff */
[----:B------:R0:W5:Y:S05]  /*1030*/  @!P4 LDG.E R4, desc[UR22][R24.64] ;  /* 0x000000161804c981 */ /* 0x00016a000c1e1900 */
[----:B------:R-:W1:Y:S01]  /*1040*/  @!P3 LDC.64 R6, c[0x0][0x230] ;  /* 0x00008c00ff06bb82 */ /* 0x000e620000000a00 */
[----:B--2---:R-:W-:-:S02]  /*1050*/  @!P3 MOV R22, R18 ;  /* 0x000000120016b202 */ /* 0x004fc40000000f00 */
[----:B------:R-:W-:Y:S02]  /*1060*/  @!P3 MOV R23, R21 ;  /* 0x000000150017b202 */ /* 0x000fe40000000f00 */
[----:B------:R-:W-:Y:S01]  /*1070*/  @!P2 IADD3.X R15, R26, R15, RZ, P0, !PT ;  /* 0x0000000f1a0fa210 */ /* 0x000fe200007fe4ff */
[C---:B------:R-:W-:Y:S01]  /*1080*/  @!P3 IMAD R11, R32.reuse, R11, R28 ;  /* 0x0000000b200bb224 */ /* 0x040fe200078e021c */
[----:B------:R-:W-:Y:S01]  /*1090*/  SHF.R.S32.HI R27, RZ, 0x1f, R34 ;  /* 0x0000001fff1b7819 */ /* 0x000fe20000011422 */
[----:B------:R-:W-:Y:S01]  /*10a0*/  @!P3 IMAD.WIDE.U32 R22, R32, R10, R22 ;  /* 0x0000000a2016b225 */ /* 0x000fe200078e0016 */
[----:B------:R-:W-:Y:S02]  /*10b0*/  ISETP.GE.U32.AND P0, PT, R34, UR18, PT ;  /* 0x0000001222007c0c */ /* 0x000fe4000bf06070 */
[----:B------:R-:W-:Y:S02]  /*10c0*/  @!P2 IADD3 R16, P4, R5, R16, RZ ;  /* 0x000000100510a210 */ /* 0x000fe40007f9e0ff */
[----:B------:R-:W-:-:S02]  /*10d0*/  ISETP.GE.AND.EX P0, PT, R27, UR19, PT, P0 ;  /* 0x000000131b007c0c */ /* 0x000fc4000bf06300 */
[----:B------:R-:W-:Y:S02]  /*10e0*/  @!P2 IADD3.X R17, R26, R17, RZ, P4, !PT ;  /* 0x000000111a11a210 */ /* 0x000fe400027fe4ff */
[----:B------:R-:W-:Y:S02]  /*10f0*/  @!P3 IADD3 R11, R23, R11, RZ ;  /* 0x0000000b170bb210 */ /* 0x000fe40007ffe0ff */
[----:B------:R-:W-:Y:S01]  /*1100*/  ISETP.GT.U32.OR P0, PT, R0, 0x27f, P0 ;  /* 0x0000027f0000780c */ /* 0x000fe20000704470 */
[----:B------:R2:W3:Y:S01]  /*1110*/  @!P2 LDG.E R70, desc[UR22][R16.64] ;  /* 0x000000161046a981 */ /* 0x0004e2000c1e1900 */
[----:B------:R-:W-:Y:S02]  /*1120*/  MOV R5, RZ ;  /* 0x000000ff00057202 */ /* 0x000fe40000000f00 */
[----:B0-----:R-:W-:Y:S02]  /*1130*/  @!P3 SHF.L.U64.HI R24, R22, 0x1, R11 ;  /* 0x000000011618b819 */ /* 0x001fe4000001020b */
[----:B------:R-:W-:Y:S01]  /*1140*/  IADD3 R32, R2, 0x1b0, RZ ;  /* 0x000001b002207810 */ /* 0x000fe20007ffe0ff */
[----:B------:R-:W0:Y:S01]  /*1150*/  @!P5 LDC.64 R10, c[0x0][0x228] ;  /* 0x00008a00ff0adb82 */ /* 0x000e220000000a00 */
[----:B------:R-:W-:Y:S01]  /*1160*/  @!P3 SHF.L.U32 R23, R22, 0x1, RZ ;  /* 0x000000011617b819 */ /* 0x000fe200000006ff */
[----:B------:R2:W5:Y:S01]  /*1170*/  @!P2 LDG.E R5, desc[UR22][R14.64] ;  /* 0x000000160e05a981 */ /* 0x000562000c1e1900 */
[----:B-1----:R-:W-:-:S05]  /*1180*/  @!P5 IMAD R22, R29, R12, RZ ;  /* 0x0000000c1d16d224 */ /* 0x002fca00078e02ff */
[----:B--2---:R-:W1:Y:S01]  /*1190*/  @!P5 LDC.64 R16, c[0x0][0x230] ;  /* 0x00008c00ff10db82 */ /* 0x004e620000000a00 */
[----:B------:R-:W-:Y:S02]  /*11a0*/  SHF.R.S32.HI R25, RZ, 0x1f, R32 ;  /* 0x0000001fff197819 */ /* 0x000fe40000011420 */
[----:B------:R-:W-:Y:S01]  /*11b0*/  ISETP.GE.U32.AND P2, PT, R32, UR18, PT ;  /* 0x0000001220007c0c */ /* 0x000fe2000bf46070 */
[----:B------:R-:W-:Y:S01]  /*11c0*/  @!P5 IMAD R13, R35, R13, R22 ;  /* 0x0000000d230dd224 */ /* 0x000fe200078e0216 */
[C---:B------:R-:W-:Y:S02]  /*11d0*/  @!P3 IADD3 R6, P6, R23.reuse, R6, RZ ;  /* 0x000000061706b210 */ /* 0x040fe40007fde0ff */
[----:B------:R-:W-:Y:S01]  /*11e0*/  @!P3 IADD3 R8, P4, R23, R8, RZ ;  /* 0x000000081708b210 */ /* 0x000fe20007f9e0ff */
[----:B------:R-:W2:Y:S01]  /*11f0*/  @!P0 LDC.64 R14, c[0x0][0x288] ;  /* 0x0000a200ff0e8b82 */ /* 0x000ea20000000a00 */
[----:B------:R-:W-:Y:S02]  /*1200*/  ISETP.GE.AND.EX P2, PT, R25, UR19, PT, P2 ;  /* 0x0000001319007c0c */ /* 0x000fe4000bf46320 */
[----:B------:R-:W-:-:S02]  /*1210*/  @!P5 MOV R22, R18 ;  /* 0x000000120016d202 */ /* 0x000fc40000000f00 */
[----:B------:R-:W-:Y:S02]  /*1220*/  @!P5 MOV R23, R21 ;  /* 0x000000150017d202 */ /* 0x000fe40000000f00 */
[----:B------:R-:W-:Y:S01]  /*1230*/  ISETP.GT.U32.OR P2, PT, R0, 0x27f, P2 ;  /* 0x0000027f0000780c */ /* 0x000fe20001744470 */
[----:B------:R-:W-:Y:S01]  /*1240*/  @!P5 IMAD.WIDE.U32 R22, R35, R12, R22 ;  /* 0x0000000c2316d225 */ /* 0x000fe200078e0016 */
[C---:B------:R-:W-:Y:S02]  /*1250*/  @!P3 IADD3.X R7, R24.reuse, R7, RZ, P6, !PT ;  /* 0x000000071807b210 */ /* 0x040fe400037fe4ff */
[----:B------:R-:W-:Y:S02]  /*1260*/  @!P3 IADD3.X R9, R24, R9, RZ, P4, !PT ;  /* 0x000000091809b210 */ /* 0x000fe400027fe4ff */
[----:B------:R-:W-:Y:S01]  /*1270*/  @!P5 IADD3 R13, R23, R13, RZ ;  /* 0x0000000d170dd210 */ /* 0x000fe20007ffe0ff */
[----:B------:R0:W3:Y:S01]  /*1280*/  @!P3 LDG.E R69, desc[UR22][R6.64] ;  /* 0x000000160645b981 */ /* 0x0000e2000c1e1900 */
[----:B------:R-:W-:-:S02]  /*1290*/  @!P5 SHF.L.U32 R23, R22, 0x1, RZ ;  /* 0x000000011617d819 */ /* 0x000fc400000006ff */
[----:B------:R-:W-:Y:S01]  /*12a0*/  @!P5 SHF.L.U64.HI R24, R22, 0x1, R13 ;  /* 0x000000011618d819 */ /* 0x000fe2000001020d */
[----:B------:R0:W3:Y:S01]  /*12b0*/  @!P3 LDG.E R68, desc[UR22][R8.64] ;  /* 0x000000160844b981 */ /* 0x0000e2000c1e1900 */
[C---:B-1----:R-:W-:Y:S01]  /*12c0*/  @!P5 IADD3 R16, P3, R23.reuse, R16, RZ ;  /* 0x000000101710d210 */ /* 0x042fe20007f7e0ff */
[----:B------:R-:W1:Y:S01]  /*12d0*/  @!P2 LDC.64 R12, c[0x0][0x288] ;  /* 0x0000a200ff0cab82 */ /* 0x000e620000000a00 */
[----:B0-----:R-:W-:Y:S01]  /*12e0*/  @!P5 IADD3 R10, P6, R23, R10, RZ ;  /* 0x0000000a170ad210 */ /* 0x001fe20007fde0ff */
[----:B------:R-:W-:Y:S01]  /*12f0*/  HFMA2.MMA R6, -RZ, RZ, 0, 0 ;  /* 0x00000000ff067435 */ /* 0x000fe200000001ff */
[----:B------:R-:W-:-:S05]  /*1300*/  IADD3 R28, R2, 0x1c0, RZ ;  /* 0x000001c0021c7810 */ /* 0x000fca0007ffe0ff */
[----:B------:R-:W0:Y:S01]  /*1310*/  @!P0 LDC.64 R22, c[0x0][0x230] ;  /* 0x00008c00ff168b82 */ /* 0x000e220000000a00 */
[----:B------:R-:W-:Y:S02]  /*1320*/  @!P5 IADD3.X R17, R24, R17, RZ, P3, !PT ;  /* 0x000000111811d210 */ /* 0x000fe40001ffe4ff */
[----:B------:R-:W-:-:S05]  /*1330*/  SHF.R.S32.HI R7, RZ, 0x1f, R28 ;  /* 0x0000001fff077819 */ /* 0x000fca000001141c */
[----:B------:R-:W0:Y:S01]  /*1340*/  @!P0 LDC.64 R8, c[0x0][0x228] ;  /* 0x00008a00ff088b82 */ /* 0x000e220000000a00 */
[----:B------:R-:W-:Y:S01]  /*1350*/  ISETP.GE.U32.AND P4, PT, R28, UR18, PT ;  /* 0x000000121c007c0c */ /* 0x000fe2000bf86070 */
[----:B------:R2:W5:Y:S02]  /*1360*/  @!P5 LDG.E R6, desc[UR22][R16.64] ;  /* 0x000000161006d981 */ /* 0x000564000c1e1900 */
[----:B--2---:R-:W-:Y:S01]  /*1370*/  @!P0 IMAD R26, R27, R14, RZ ;  /* 0x0000000e1b1a8224 */ /* 0x004fe200078e02ff */
        /* <DEDUP_REMOVED lines=8> */
[----:B------:R-:W2:Y:S02]  /*1400*/  @!P2 LDC.64 R16, c[0x0][0x230] ;  /* 0x00008c00ff10ab82 */ /* 0x000ea40000000a00 */
[----:B------:R1:W3:Y:S01]  /*1410*/  @!P5 LDG.E R72, desc[UR22][R10.64] ;  /* 0x000000160a48d981 */ /* 0x0002e2000c1e1900 */
[----:B------:R-:W-:-:S02]  /*1420*/  @!P0 IADD3 R27, R15, R27, RZ ;  /* 0x0000001b0f1b8210 */ /* 0x000fc40007ffe0ff */
[C---:B------:R-:W-:Y:S01]  /*1430*/  @!P0 SHF.L.U32 R15, R14.reuse, 0x1, RZ ;  /* 0x000000010e0f8819 */ /* 0x040fe200000006ff */
[----:B-1----:R-:W-:Y:S01]  /*1440*/  @!P2 IMAD R24, R25, R12, RZ ;  /* 0x0000000c1918a224 */ /* 0x002fe200078e02ff */
[----:B------:R-:W-:Y:S01]  /*1450*/  @!P0 SHF.L.U64.HI R26, R14, 0x1, R27 ;  /* 0x000000010e1a8819 */ /* 0x000fe2000001021b */
[----:B------:R-:W1:Y:S01]  /*1460*/  @!P2 LDC.64 R10, c[0x0][0x228] ;  /* 0x00008a00ff0aab82 */ /* 0x000e620000000a00 */
[C---:B0-----:R-:W-:Y:S02]  /*1470*/  @!P0 IADD3 R22, P6, R15.reuse, R22, RZ ;  /* 0x000000160f168210 */ /* 0x041fe40007fde0ff */
[----:B------:R-:W-:Y:S02]  /*1480*/  @!P0 IADD3 R8, P5, R15, R8, RZ ;  /* 0x000000080f088210 */ /* 0x000fe40007fbe0ff */
[----:B------:R-:W-:Y:S02]  /*1490*/  SHF.R.S32.HI R27, RZ, 0x1f, R34 ;  /* 0x0000001fff1b7819 */ /* 0x000fe40000011422 */
[----:B------:R-:W-:Y:S01]  /*14a0*/  ISETP.GE.U32.AND P3, PT, R34, UR18, PT ;  /* 0x0000001222007c0c */ /* 0x000fe2000bf66070 */
[----:B------:R-:W0:Y:S01]  /*14b0*/  @!P4 LDC.64 R14, c[0x0][0x288] ;  /* 0x0000a200ff0ecb82 */ /* 0x000e220000000a00 */
        /* <DEDUP_REMOVED lines=8> */
[----:B------:R2:W3:Y:S01]  /*1540*/  @!P0 LDG.E R71, desc[UR22][R22.64] ;  /* 0x0000001616478981 */ /* 0x0004e2000c1e1900 */
[----:B------:R-:W-:Y:S02]  /*1550*/  @!P2 SHF.L.U32 R13, R12, 0x1, RZ ;  /* 0x000000010c0da819 */ /* 0x000fe400000006ff */
[----:B------:R-:W-:Y:S02]  /*1560*/  @!P0 IADD3.X R9, R26, R9, RZ, P5, !PT ;  /* 0x000000091a098210 */ /* 0x000fe40002ffe4ff */
[----:B------:R-:W-:Y:S02]  /*1570*/  @!P2 SHF.L.U64.HI R24, R12, 0x1, R25 ;  /* 0x000000010c18a819 */ /* 0x000fe40000010219 */
[C---:B--2---:R-:W-:Y:S01]  /*1580*/  @!P2 IADD3 R16, P6, R13.reuse, R16, RZ ;  /* 0x000000100d10a210 */ /* 0x044fe20007fde0ff */
[----:B------:R2:W5:Y:S01]  /*1590*/  @!P0 LDG.E R64, desc[UR22][R8.64] ;  /* 0x0000001608408981 */ /* 0x000562000c1e1900 */
[----:B------:R-:W-:Y:S01]  /*15a0*/  IADD3 R35, R2, 0x1e0, RZ ;  /* 0x000001e002237810 */ /* 0x000fe20007ffe0ff */
[----:B------:R-:W4:Y:S01]  /*15b0*/  @!P3 LDC.64 R22, c[0x0][0x288] ;  /* 0x0000a200ff16bb82 */ /* 0x000f220000000a00 */
[----:B-1----:R-:W-:Y:S01]  /*15c0*/  @!P2 IADD3 R10, P5, R13, R10, RZ ;  /* 0x0000000a0d0aa210 */ /* 0x002fe20007fbe0ff */
[----:B0-----:R-:W-:Y:S01]  /*15d0*/  @!P4 IMAD R26, R7, R14, RZ ;  /* 0x0000000e071ac224 */ /* 0x001fe200078e02ff */
[----:B------:R-:W-:-:S02]  /*15e0*/  @!P2 IADD3.X R17, R24, R17, RZ, P6, !PT ;  /* 0x000000111811a210 */ /* 0x000fc400037fe4ff */
[----:B------:R-:W-:Y:S02]  /*15f0*/  SHF.R.S32.HI R29, RZ, 0x1f, R35 ;  /* 0x0000001fff1d7819 */ /* 0x000fe40000011423 */
[----:B------:R-:W-:Y:S01]  /*1600*/  ISETP.GE.U32.AND P0, PT, R35, UR18, PT ;  /* 0x0000001223007c0c */ /* 0x000fe2000bf06070 */
[----:B--2---:R-:W0:Y:S01]  /*1610*/  @!P4 LDC.64 R8, c[0x0][0x230] ;  /* 0x00008c00ff08cb82 */ /* 0x004e220000000a00 */
        /* <DEDUP_REMOVED lines=15> */
[----:B----4-:R-:W-:Y:S01]  /*1710*/  @!P3 IMAD R24, R27, R22, RZ ;  /* 0x000000161b18b224 */ /* 0x010fe200078e02ff */
[----:B------:R-:W-:Y:S02]  /*1720*/  IADD3 R28, R2, 0x140, RZ ;  /* 0x00000140021c7810 */ /* 0x000fe40007ffe0ff */
[----:B0-----:R-:W-:-:S04]  /*1730*/  @!P4 IADD3 R8, P6, R25, R8, RZ ;  /* 0x000000081908c210 */ /* 0x001fc80007fde0ff */
[----:B--2---:R-:W0:Y:S01]  /*1740*/  @!P0 LDC.64 R10, c[0x0][0x288] ;  /* 0x0000a200ff0a8b82 */ /* 0x004e220000000a00 */
        /* <DEDUP_REMOVED lines=24> */
[----:B--2---:R-:W-:-:S04]  /*18d0*/  @!P0 IMAD R9, R35, R11, R22 ;  /* 0x0000000b23098224 */ /* 0x004fc800078e0216 */
[----:B----4-:R-:W2:Y:S01]  /*18e0*/  @!P2 LDC.64 R12, c[0x0][0x288] ;  /* 0x0000a200ff0cab82 */ /* 0x010ea20000000a00 */
        /* <DEDUP_REMOVED lines=15> */
[----:B--2---:R-:W-:-:S06]  /*19e0*/  @!P2 IMAD R26, R26, R12, RZ ;  /* 0x0000000c1a1aa224 */ /* 0x004fcc00078e02ff */
[----:B----4-:R-:W2:Y:S01]  /*19f0*/  @!P2 LDC.64 R14, c[0x0][0x228] ;  /* 0x00008a00ff0eab82 */ /* 0x010ea20000000a00 */
        /* <DEDUP_REMOVED lines=43> */
[----:B------:R2:W5:Y:S07]  /*1cb0*/  @!P2 LDG.E R10, desc[UR22][R22.64] ;  /* 0x00000016160aa981 */ /* 0x00056e000c1e1900 */
[----:B0-----:R-:W0:Y:S01]  /*1cc0*/  @!P3 LDC.64 R14, c[0x0][0x228] ;  /* 0x00008a00ff0ebb82 */ /* 0x001e220000000a00 */
[----:B--2---:R-:W-:Y:S02]  /*1cd0*/  @!P4 IADD3 R12, P6, R29, R12, RZ ;  /* 0x0000000c1d0cc210 */ /* 0x004fe40007fde0ff */
[----:B------:R-:W-:-:S05]  /*1ce0*/  IADD3 R11, R2, 0x100, RZ ;  /* 0x00000100020b7810 */ /* 0x000fca0007ffe0ff */
[----:B------:R-:W2:Y:S01]  /*1cf0*/  @!P0 LDC.64 R22, c[0x0][0x288] ;  /* 0x0000a200ff168b82 */ /* 0x000ea20000000a00 */
[----:B-1----:R-:W-:Y:S01]  /*1d00*/  @!P4 IADD3 R24, P5, R29, R24, RZ ;  /* 0x000000181d18c210 */ /* 0x002fe20007fbe0ff */
[----:B----4-:R-:W-:Y:S01]  /*1d10*/  @!P3 IMAD R36, R36, R26, RZ ;  /* 0x0000001a2424b224 */ /* 0x010fe200078e02ff */
[----:B------:R-:W-:Y:S02]  /*1d20*/  @!P3 MOV R28, R18 ;  /* 0x00000012001cb202 */ /* 0x000fe40000000f00 */
[----:B------:R-:W-:Y:S02]  /*1d30*/  @!P3 MOV R29, R21 ;  /* 0x00000015001db202 */ /* 0x000fe40000000f00 */
[----:B------:R-:W-:Y:S02]  /*1d40*/  @!P4 IADD3.X R13, R38, R13, RZ, P6, !PT ;  /* 0x0000000d260dc210 */ /* 0x000fe400037fe4ff */
[----:B------:R-:W-:Y:S02]  /*1d50*/  ISETP.GE.U32.AND P2, PT, R11, UR18, PT ;  /* 0x000000120b007c0c */ /* 0x000fe4000bf46070 */
[----:B------:R-:W-:Y:S01]  /*1d60*/  SHF.R.S32.HI R34, RZ, 0x1f, R11 ;  /* 0x0000001fff227819 */ /* 0x000fe2000001140b */
[C---:B------:R-:W-:Y:S01]  /*1d70*/  @!P3 IMAD R27, R33.reuse, R27, R36 ;  /* 0x0000001b211bb224 */ /* 0x040fe200078e0224 */
[----:B------:R1:W5:Y:S01]  /*1d80*/  @!P4 LDG.E R40, desc[UR22][R12.64] ;  /* 0x000000160c28c981 */ /* 0x000362000c1e1900 */
[----:B------:R-:W-:Y:S01]  /*1d90*/  @!P3 IMAD.WIDE.U32 R28, R33, R26, R28 ;  /* 0x0000001a211cb225 */ /* 0x000fe200078e001c */
[----:B------:R-:W-:-:S02]  /*1da0*/  ISETP.GE.AND.EX P2, PT, R34, UR19, PT, P2 ;  /* 0x0000001322007c0c */ /* 0x000fc4000bf46320 */
[----:B------:R-:W-:Y:S02]  /*1db0*/  @!P4 IADD3.X R25, R38, R25, RZ, P5, !PT ;  /* 0x000000192619c210 */ /* 0x000fe40002ffe4ff */
[----:B------:R-:W-:Y:S01]  /*1dc0*/  ISETP.GT.U32.OR P2, PT, R0, 0x27f, P2 ;  /* 0x0000027f0000780c */ /* 0x000fe20001744470 */
[----:B-1----:R-:W1:Y:S01]  /*1dd0*/  @!P0 LDC.64 R12, c[0x0][0x230] ;  /* 0x00008c00ff0c8b82 */ /* 0x002e620000000a00 */
[----:B------:R-:W-:Y:S01]  /*1de0*/  @!P3 IADD3 R27, R29, R27, RZ ;  /* 0x0000001b1d1bb210 */ /* 0x000fe20007ffe0ff */
[----:B------:R4:W3:Y:S01]  /*1df0*/  @!P4 LDG.E R82, desc[UR22][R24.64] ;  /* 0x000000161852c981 */ /* 0x0008e2000c1e1900 */
[C---:B------:R-:W-:Y:S02]  /*1e00*/  @!P3 SHF.L.U32 R29, R28.reuse, 0x1, RZ ;  /* 0x000000011c1db819 */ /* 0x040fe400000006ff */
[----:B------:R-:W-:Y:S02]  /*1e10*/  @!P3 SHF.L.U64.HI R36, R28, 0x1, R27 ;  /* 0x000000011c24b819 */ /* 0x000fe4000001021b */
[----:B------:R-:W-:Y:S01]  /*1e20*/  @!P3 IADD3 R16, P4, R29, R16, RZ ;  /* 0x000000101d10b210 */ /* 0x000fe20007f9e0ff */
[----:B--2---:R-:W-:Y:S01]  /*1e30*/  @!P0 IMAD R35, R35, R22, RZ ;  /* 0x0000001623238224 */ /* 0x004fe200078e02ff */
[----:B0-----:R-:W-:Y:S01]  /*1e40*/  @!P3 IADD3 R14, P5, R29, R14, RZ ;  /* 0x0000000e1d0eb210 */ /* 0x001fe20007fbe0ff */
[----:B------:R-:W0:Y:S01]  /*1e50*/  @!P0 LDC.64 R26, c[0x0][0x228] ;  /* 0x00008a00ff1a8b82 */ /* 0x000e220000000a00 */
[----:B------:R-:W-:-:S02]  /*1e60*/  @!P0 MOV R28, R18 ;  /* 0x00000012001c8202 */ /* 0x000fc40000000f00 */
[----:B------:R-:W-:Y:S02]  /*1e70*/  @!P0 MOV R29, R21 ;  /* 0x00000015001d8202 */ /* 0x000fe40000000f00 */
[----:B------:R-:W-:Y:S01]  /*1e80*/  IADD3 R33, R2, 0x110, RZ ;  /* 0x0000011002217810 */ /* 0x000fe20007ffe0ff */
[----:B------:R-:W-:Y:S01]  /*1e90*/  @!P0 IMAD R23, R32, R23, R35 ;  /* 0x0000001720178224 */ /* 0x000fe200078e0223 */
[----:B------:R-:W-:Y:S01]  /*1ea0*/  @!P3 IADD3.X R17, R36, R17, RZ, P4, !PT ;  /* 0x000000112411b210 */ /* 0x000fe200027fe4ff */
[----:B------:R-:W-:Y:S01]  /*1eb0*/  @!P0 IMAD.WIDE.U32 R28, R32, R22, R28 ;  /* 0x00000016201c8225 */ /* 0x000fe200078e001c */
[----:B----4-:R-:W2:Y:S01]  /*1ec0*/  @!P2 LDC.64 R24, c[0x0][0x288] ;  /* 0x0000a200ff18ab82 */ /* 0x010ea20000000a00 */
[----:B------:R-:W-:Y:S02]  /*1ed0*/  ISETP.GE.U32.AND P4, PT, R33, UR18, PT ;  /* 0x0000001221007c0c */ /* 0x000fe4000bf86070 */
[----:B------:R-:W-:Y:S02]  /*1ee0*/  SHF.R.S32.HI R35, RZ, 0x1f, R33 ;  /* 0x0000001fff237819 */ /* 0x000fe40000011421 */
[----:B------:R-:W-:-:S02]  /*1ef0*/  @!P0 IADD3 R29, R29, R23, RZ ;  /* 0x000000171d1d8210 */ /* 0x000fc40007ffe0ff */
[----:B------:R-:W-:Y:S02]  /*1f00*/  ISETP.GE.AND.EX P4, PT, R35, UR19, PT, P4 ;  /* 0x0000001323007c0c */ /* 0x000fe4000bf86340 */
[----:B------:R-:W-:Y:S02]  /*1f10*/  @!P0 SHF.L.U32 R23, R28, 0x1, RZ ;  /* 0x000000011c178819 */ /* 0x000fe400000006ff */
[----:B------:R-:W-:Y:S01]  /*1f20*/  @!P3 IADD3.X R15, R36, R15, RZ, P5, !PT ;  /* 0x0000000f240fb210 */ /* 0x000fe20002ffe4ff */
[----:B------:R-:W-:Y:S01]  /*1f30*/  HFMA2.MMA R37, -RZ, RZ, 0, 0 ;  /* 0x00000000ff257435 */ /* 0x000fe200000001ff */
[----:B------:R-:W-:Y:S02]  /*1f40*/  ISETP.GT.U32.OR P4, PT, R0, 0x27f, P4 ;  /* 0x0000027f0000780c */ /* 0x000fe40002784470 */
[----:B------:R-:W-:Y:S01]  /*1f50*/  @!P0 SHF.L.U64.HI R42, R28, 0x1, R29 ;  /* 0x000000011c2a8819 */ /* 0x000fe2000001021d */
[----:B------:R4:W3:Y:S01]  /*1f60*/  @!P3 LDG.E R81, desc[UR22][R14.64] ;  /* 0x000000160e51b981 */ /* 0x0008e2000c1e1900 */
[----:B-1----:R-:W-:-:S02]  /*1f70*/  @!P0 IADD3 R12, P5, R23, R12, RZ ;  /* 0x0000000c170c8210 */ /* 0x002fc40007fbe0ff */
[----:B------:R-:W-:Y:S02]  /*1f80*/  IADD3 R32, R2, 0x120, RZ ;  /* 0x0000012002207810 */ /* 0x000fe40007ffe0ff */
[----:B------:R-:W-:Y:S01]  /*1f90*/  @!P0 IADD3.X R13, R42, R13, RZ, P5, !PT ;  /* 0x0000000d2a0d8210 */ /* 0x000fe20002ffe4ff */
[----:B------:R1:W5:Y:S01]  /*1fa0*/  @!P3 LDG.E R37, desc[UR22][R16.64] ;  /* 0x000000161025b981 */ /* 0x000362000c1e1900 */
[----:B------:R-:W-:Y:S02]  /*1fb0*/  ISETP.GE.U32.AND P5, PT, R32, UR18, PT ;  /* 0x0000001220007c0c */ /* 0x000fe4000bfa6070 */
[----:B------:R-:W-:Y:S01]  /*1fc0*/  SHF.R.S32.HI R36, RZ, 0x1f, R32 ;  /* 0x0000001fff247819 */ /* 0x000fe20000011420 */
[----:B--2---:R-:W-:Y:S01]  /*1fd0*/  @!P2 IMAD R34, R34, R24, RZ ;  /* 0x000000182222a224 */ /* 0x004fe200078e02ff */
[----:B------:R-:W-:Y:S01]  /*1fe0*/  @!P2 MOV R28, R18 ;  /* 0x00000012001ca202 */ /* 0x000fe20000000f00 */
[----:B----4-:R-:W2:Y:S01]  /*1ff0*/  @!P2 LDC.64 R14, c[0x0][0x228] ;  /* 0x00008a00ff0eab82 */ /* 0x010ea20000000a00 */
[----:B------:R-:W-:-:S02]  /*2000*/  ISETP.GE.AND.EX P5, PT, R36, UR19, PT, P5 ;  /* 0x0000001324007c0c */ /* 0x000fc4000bfa6350 */
[----:B0-----:R-:W-:Y:S02]  /*2010*/  @!P0 IADD3 R26, P3, R23, R26, RZ ;  /* 0x0000001a171a8210 */ /* 0x001fe40007f7e0ff */
[----:B------:R-:W-:-:S03]  /*2020*/  ISETP.GT.U32.OR P5, PT, R0, 0x27f, P5 ;  /* 0x0000027f0000780c */ /* 0x000fc60002fa4470 */
[----:B------:R-:W0:Y:S01]  /*2030*/  @!P4 LDC.64 R22, c[0x0][0x288] ;  /* 0x0000a200ff16cb82 */ /* 0x000e220000000a00 */
[----:B------:R-:W-:Y:S01]  /*2040*/  @!P2 MOV R29, R21 ;  /* 0x00000015001da202 */ /* 0x000fe20000000f00 */
[----:B------:R-:W-:Y:S01]  /*2050*/  @!P2 IMAD R25, R11, R25, R34 ;  /* 0x000000190b19a224 */ /* 0x000fe200078e0222 */
[----:B------:R-:W-:-:S05]  /*2060*/  HFMA2.MMA R38, -RZ, RZ, 0, 0 ;  /* 0x00000000ff267435 */ /* 0x000fca00000001ff */
[----:B-1----:R-:W1:Y:S01]  /*2070*/  @!P2 LDC.64 R16, c[0x0][0x230] ;  /* 0x00008c00ff10ab82 */ /* 0x002e620000000a00 */
[----:B------:R-:W-:Y:S01]  /*2080*/  @!P2 IMAD.WIDE.U32 R28, R11, R24, R28 ;  /* 0x000000180b1ca225 */ /* 0x000fe200078e001c */
[----:B------:R-:W-:Y:S02]  /*2090*/  IADD3 R11, R2, 0x130, RZ ;  /* 0x00000130020b7810 */ /* 0x000fe40007ffe0ff */
[----:B------:R-:W-:Y:S01]  /*20a0*/  @!P0 IADD3.X R27, R42, R27, RZ, P3, !PT ;  /* 0x0000001b2a1b8210 */ /* 0x000fe20001ffe4ff */
[----:B------:R4:W5:Y:S01]  /*20b0*/  @!P0 LDG.E R38, desc[UR22][R12.64] ;  /* 0x000000160c268981 */ /* 0x000962000c1e1900 */
[----:B------:R-:W-:Y:S02]  /*20c0*/  @!P2 IADD3 R41, R29, R25, RZ ;  /* 0x000000191d29a210 */ /* 0x000fe40007ffe0ff */
[----:B------:R-:W2:Y:S01]  /*20d0*/  @!P5 LDC.64 R24, c[0x0][0x288] ;  /* 0x0000a200ff18db82 */ /* 0x000ea20000000a00 */
[----:B------:R-:W-:Y:S01]  /*20e0*/  ISETP.GE.U32.AND P3, PT, R11, UR18, PT ;  /* 0x000000120b007c0c */ /* 0x000fe2000bf66070 */
[----:B------:R1:W3:Y:S01]  /*20f0*/  @!P0 LDG.E R80, desc[UR22][R26.64] ;  /* 0x000000161a508981 */ /* 0x0002e2000c1e1900 */
[----:B------:R-:W-:-:S02]  /*2100*/  SHF.R.S32.HI R34, RZ, 0x1f, R11 ;  /* 0x0000001fff227819 */ /* 0x000fc4000001140b */
[C---:B------:R-:W-:Y:S02]  /*2110*/  @!P2 SHF.L.U32 R43, R28.reuse, 0x1, RZ ;  /* 0x000000011c2ba819 */ /* 0x040fe400000006ff */
[----:B------:R-:W-:Y:S01]  /*2120*/  @!P2 SHF.L.U64.HI R41, R28, 0x1, R41 ;  /* 0x000000011c29a819 */ /* 0x000fe20000010229 */
[----:B----4-:R-:W4:Y:S01]  /*2130*/  @!P4 LDC.64 R12, c[0x0][0x230] ;  /* 0x00008c00ff0ccb82 */ /* 0x010f220000000a00 */
[----:B------:R-:W-:Y:S01]  /*2140*/  ISETP.GE.AND.EX P3, PT, R34, UR19, PT, P3 ;  /* 0x0000001322007c0c */ /* 0x000fe2000bf66330 */
[----:B0-----:R-:W-:-:S06]  /*2150*/  @!P4 IMAD R42, R35, R22, RZ ;  /* 0x00000016232ac224 */ /* 0x001fcc00078e02ff */
[----:B------:R-:W0:Y:S01]  /*2160*/  @!P4 LDC.64 R28, c[0x0][0x228] ;  /* 0x00008a00ff1ccb82 */ /* 0x000e220000000a00 */
[----:B------:R-:W-:Y:S01]  /*2170*/  ISETP.GT.U32.OR P3, PT, R0, 0x27f, P3 ;  /* 0x0000027f0000780c */ /* 0x000fe20001f64470 */
[----:B------:R-:W-:Y:S01]  /*2180*/  HFMA2.MMA R35, -RZ, RZ, 0, 0 ;  /* 0x00000000ff237435 */ /* 0x000fe200000001ff */
[C---:B-1----:R-:W-:Y:S02]  /*2190*/  @!P2 IADD3 R16, P6, R43.reuse, R16, RZ ;  /* 0x000000102b10a210 */ /* 0x042fe40007fde0ff */
[----:B------:R-:W-:Y:S02]  /*21a0*/  @!P4 MOV R26, R18 ;  /* 0x00000012001ac202 */ /* 0x000fe40000000f00 */
[----:B------:R-:W-:Y:S02]  /*21b0*/  @!P4 MOV R27, R21 ;  /* 0x00000015001bc202 */ /* 0x000fe40000000f00 */
[----:B--2---:R-:W-:Y:S01]  /*21c0*/  @!P2 IADD3 R14, P0, R43, R14, RZ ;  /* 0x0000000e2b0ea210 */ /* 0x004fe20007f1e0ff */
[----:B------:R-:W-:Y:S01]  /*21d0*/  @!P4 IMAD R43, R33, R23, R42 ;  /* 0x00000017212bc224 */ /* 0x000fe200078e022a */
[----:B------:R-:W-:Y:S01]  /*21e0*/  @!P2 IADD3.X R17, R41, R17, RZ, P6, !PT ;  /* 0x000000112911a210 */ /* 0x000fe200037fe4ff */
[----:B------:R-:W-:Y:S01]  /*21f0*/  @!P4 IMAD.WIDE.U32 R22, R33, R22, R26 ;  /* 0x000000162116c225 */ /* 0x000fe200078e001a */
[----:B------:R-:W-:-:S03]  /*2200*/  @!P2 IADD3.X R15, R41, R15, RZ, P0, !PT ;  /* 0x0000000f290fa210 */ /* 0x000fc600007fe4ff */
[----:B------:R1:W5:Y:S01]  /*2210*/  @!P2 LDG.E R35, desc[UR22][R16.64] ;  /* 0x000000161023a981 */ /* 0x000362000c1e1900 */
[----:B------:R-:W-:Y:S01]  /*2220*/  @!P4 IADD3 R27, R23, R43, RZ ;  /* 0x0000002b171bc210 */ /* 0x000fe20007ffe0ff */
[----:B------:R-:W-:Y:S01]  /*2230*/  @!P5 IMAD R36, R36, R24, RZ ;  /* 0x000000182424d224 */ /* 0x000fe200078e02ff */
[----:B------:R-:W-:Y:S01]  /*2240*/  @!P4 SHF.L.U32 R23, R22, 0x1, RZ ;  /* 0x000000011617c819 */ /* 0x000fe200000006ff */
[----:B------:R2:W3:Y:S01]  /*2250*/  @!P2 LDG.E R79, desc[UR22][R14.64] ;  /* 0x000000160e4fa981 */ /* 0x0004e2000c1e1900 */
[----:B------:R-:W-:Y:S01]  /*2260*/  SHF.R.S32.HI R49, RZ, 0x1f, R47 ;  /* 0x0000001fff317819 */ /* 0x000fe2000001142f */
[----:B-1----:R-:W1:Y:S01]  /*2270*/  @!P3 LDC.64 R16, c[0x0][0x288] ;  /* 0x0000a200ff10bb82 */ /* 0x002e620000000a00 */
[----:B------:R-:W-:Y:S01]  /*2280*/  ISETP.GE.U32.AND P6, PT, R47, UR18, PT ;  /* 0x000000122f007c0c */ /* 0x000fe2000bfc6070 */
[----:B------:R-:W-:Y:S01]  /*2290*/  @!P5 IMAD R41, R32, R25, R36 ;  /* 0x000000192029d224 */ /* 0x000fe200078e0224 */
[----:B------:R-:W-:Y:S01]  /*22a0*/  @!P4 SHF.L.U64.HI R26, R22, 0x1, R27 ;  /* 0x00000001161ac819 */ /* 0x000fe2000001021b */
[----:B------:R-:W-:Y:S01]  /*22b0*/  HFMA2.MMA R36, -RZ, RZ, 0, 0 ;  /* 0x00000000ff247435 */ /* 0x000fe200000001ff */
[----:B----4-:R-:W-:-:S02]  /*22c0*/  @!P4 IADD3 R12, P2, R23, R12, RZ ;  /* 0x0000000c170cc210 */ /* 0x010fc40007f5e0ff */
[----:B0-----:R-:W-:Y:S02]  /*22d0*/  @!P4 IADD3 R28, P0, R23, R28, RZ ;  /* 0x0000001c171cc210 */ /* 0x001fe40007f1e0ff */
[----:B--2---:R-:W-:Y:S01]  /*22e0*/  @!P5 MOV R14, R18 ;  /* 0x00000012000ed202 */ /* 0x004fe20000000f00 */
[----:B------:R-:W0:Y:S01]  /*22f0*/  @!P5 LDC.64 R22, c[0x0][0x230] ;  /* 0x00008c00ff16db82 */ /* 0x000e220000000a00 */
[----:B------:R-:W-:Y:S02]  /*2300*/  @!P5 MOV R15, R21 ;  /* 0x00000015000fd202 */ /* 0x000fe40000000f00 */
[----:B------:R-:W-:Y:S02]  /*2310*/  ISETP.GE.AND.EX P6, PT, R49, UR19, PT, P6 ;  /* 0x0000001331007c0c */ /* 0x000fe4000bfc6360 */
[----:B------:R-:W-:Y:S01]  /*2320*/  @!P4 IADD3.X R13, R26, R13, RZ, P2, !PT ;  /* 0x0000000d1a0dc210 */ /* 0x000fe200017fe4ff */
[----:B------:R-:W-:Y:S01]  /*2330*/  @!P5 IMAD.WIDE.U32 R24, R32, R24, R14 ;  /* 0x000000182018d225 */ /* 0x000fe200078e000e */
[----:B------:R-:W-:Y:S01]  /*2340*/  ISETP.GT.U32.OR P6, PT, R0, 0x27f, P6 ;  /* 0x0000027f0000780c */ /* 0x000fe200037c4470 */
[----:B------:R-:W2:Y:S02]  /*2350*/  @!P5 LDC.64 R14, c[0x0][0x228] ;  /* 0x00008a00ff0edb82 */ /* 0x000ea40000000a00 */
[----:B------:R4:W5:Y:S01]  /*2360*/  @!P4 LDG.E R36, desc[UR22][R12.64] ;  /* 0x000000160c24c981 */ /* 0x000962000c1e1900 */
[----:B------:R-:W-:-:S02]  /*2370*/  @!P5 IADD3 R41, R25, R41, RZ ;  /* 0x000000291929d210 */ /* 0x000fc40007ffe0ff */
[----:B------:R-:W-:-:S03]  /*2380*/  @!P4 IADD3.X R29, R26, R29, RZ, P0, !PT ;  /* 0x0000001d1a1dc210 */ /* 0x000fc600007fe4ff */
[----:B----4-:R-:W4:Y:S01]  /*2390*/  @!P3 LDC.64 R12, c[0x0][0x230] ;  /* 0x00008c00ff0cbb82 */ /* 0x010f220000000a00 */
[----:B------:R-:W-:Y:S01]  /*23a0*/  SHF.R.S32.HI R46, RZ, 0x1f, R44 ;  /* 0x0000001fff2e7819 */ /* 0x000fe2000001142c */
[----:B-1----:R-:W-:Y:S01]  /*23b0*/  @!P3 IMAD R42, R34, R16, RZ ;  /* 0x00000010222ab224 */ /* 0x002fe200078e02ff */
[----:B------:R-:W-:Y:S01]  /*23c0*/  ISETP.GE.U32.AND P0, PT, R44, UR18, PT ;  /* 0x000000122c007c0c */ /* 0x000fe2000bf06070 */
[----:B------:R1:W3:Y:S01]  /*23d0*/  @!P4 LDG.E R78, desc[UR22][R28.64] ;  /* 0x000000161c4ec981 */ /* 0x0002e2000c1e1900 */
[C---:B------:R-:W-:Y:S02]  /*23e0*/  @!P5 SHF.L.U32 R34, R24.reuse, 0x1, RZ ;  /* 0x000000011822d819 */ /* 0x040fe400000006ff */
[----:B------:R-:W-:Y:S01]  /*23f0*/  @!P5 SHF.L.U64.HI R41, R24, 0x1, R41 ;  /* 0x000000011829d819 */ /* 0x000fe20000010229 */
[----:B------:R-:W1:Y:S01]  /*2400*/  @!P3 LDC.64 R26, c[0x0][0x228] ;  /* 0x00008a00ff1abb82 */ /* 0x000e620000000a00 */
[----:B------:R-:W-:Y:S02]  /*2410*/  ISETP.GE.AND.EX P0, PT, R46, UR19, PT, P0 ;  /* 0x000000132e007c0c */ /* 0x000fe4000bf06300 */
[----:B------:R-:W-:-:S02]  /*2420*/  @!P3 MOV R32, R18 ;  /* 0x000000120020b202 */ /* 0x000fc40000000f00 */
[----:B------:R-:W-:-:S03]  /*2430*/  @!P3 MOV R33, R21 ;  /* 0x000000150021b202 */ /* 0x000fc60000000f00 */
[----:B------:R-:W1:Y:S01]  /*2440*/  @!P6 LDC.64 R24, c[0x0][0x288] ;  /* 0x0000a200ff18eb82 */ /* 0x000e620000000a00 */
[C---:B------:R-:W-:Y:S01]  /*2450*/  @!P3 IMAD R42, R11.reuse, R17, R42 ;  /* 0x000000110b2ab224 */ /* 0x040fe200078e022a */
[----:B0-----:R-:W-:Y:S01]  /*2460*/  @!P5 IADD3 R22, P2, R34, R22, RZ ;  /* 0x000000162216d210 */ /* 0x001fe20007f5e0ff */
[----:B------:R-:W-:Y:S01]  /*2470*/  @!P3 IMAD.WIDE.U32 R16, R11, R16, R32 ;  /* 0x000000100b10b225 */ /* 0x000fe200078e0020 */
[----:B------:R-:W-:Y:S02]  /*2480*/  ISETP.GT.U32.OR P0, PT, R0, 0x27f, P0 ;  /* 0x0000027f0000780c */ /* 0x000fe40000704470 */
[----:B------:R-:W-:Y:S02]  /*2490*/  @!P5 IADD3.X R23, R41, R23, RZ, P2, !PT ;  /* 0x000000172917d210 */ /* 0x000fe400017fe4ff */
[----:B--2---:R-:W-:Y:S02]  /*24a0*/  @!P5 IADD3 R14, P2, R34, R14, RZ ;  /* 0x0000000e220ed210 */ /* 0x004fe40007f5e0ff */
[----:B------:R-:W-:-:S02]  /*24b0*/  @!P3 IADD3 R17, R17, R42, RZ ;  /* 0x0000002a1111b210 */ /* 0x000fc40007ffe0ff */
[C---:B------:R-:W-:Y:S01]  /*24c0*/  @!P3 SHF.L.U32 R33, R16.reuse, 0x1, RZ ;  /* 0x000000011021b819 */ /* 0x040fe200000006ff */
[----:B------:R-:W-:Y:S01]  /*24d0*/  HFMA2.MMA R11, -RZ, RZ, 0, 0 ;  /* 0x00000000ff0b7435 */ /* 0x000fe200000001ff */
[----:B------:R-:W-:Y:S02]  /*24e0*/  @!P5 IADD3.X R15, R41, R15, RZ, P2, !PT ;  /* 0x0000000f290fd210 */ /* 0x000fe400017fe4ff */
[----:B------:R-:W-:Y:S02]  /*24f0*/  @!P3 SHF.L.U64.HI R32, R16, 0x1, R17 ;  /* 0x000000011020b819 */ /* 0x000fe40000010211 */
[----:B----4-:R-:W-:Y:S01]  /*2500*/  @!P3 IADD3 R12, P2, R33, R12, RZ ;  /* 0x0000000c210cb210 */ /* 0x010fe20007f5e0ff */
[----:B------:R-:W0:Y:S01]  /*2510*/  @!P0 LDC.64 R16, c[0x0][0x288] ;  /* 0x0000a200ff108b82 */ /* 0x000e220000000a00 */
[----:B------:R-:W-:Y:S01]  /*2520*/  SHF.R.S32.HI R45, RZ, 0x1f, R48 ;  /* 0x0000001fff2d7819 */ /* 0x000fe20000011430 */
[----:B------:R2:W4:Y:S01]  /*2530*/  @!P5 LDG.E R77, desc[UR22][R14.64] ;  /* 0x000000160e4dd981 */ /* 0x000522000c1e1900 */
[----:B------:R-:W-:-:S02]  /*2540*/  @!P3 IADD3.X R13, R32, R13, RZ, P2, !PT ;  /* 0x0000000d200db210 */ /* 0x000fc400017fe4ff */
[----:B------:R-:W-:Y:S01]  /*2550*/  ISETP.GE.U32.AND P2, PT, R48, UR18, PT ;  /* 0x0000001230007c0c */ /* 0x000fe2000bf46070 */
[----:B------:R2:W5:Y:S01]  /*2560*/  @!P5 LDG.E R11, desc[UR22][R22.64] ;  /* 0x00000016160bd981 */ /* 0x000562000c1e1900 */
[----:B-1----:R-:W-:Y:S02]  /*2570*/  @!P6 MOV R28, R18 ;  /* 0x00000012001ce202 */ /* 0x002fe40000000f00 */
[----:B------:R-:W-:Y:S02]  /*2580*/  ISETP.GE.AND.EX P2, PT, R45, UR19, PT, P2 ;  /* 0x000000132d007c0c */ /* 0x000fe4000bf46320 */
[----:B------:R-:W-:Y:S01]  /*2590*/  @!P6 MOV R29, R21 ;  /* 0x00000015001de202 */ /* 0x000fe20000000f00 */
[----:B--2---:R-:W1:Y:S01]  /*25a0*/  @!P6 LDC.64 R14, c[0x0][0x230] ;  /* 0x00008c00ff0eeb82 */ /* 0x004e620000000a00 */
[----:B------:R-:W-:Y:S01]  /*25b0*/  @!P3 IADD3 R26, P4, R33, R26, RZ ;  /* 0x0000001a211ab210 */ /* 0x000fe20007f9e0ff */
[----:B------:R-:W-:Y:S01]  /*25c0*/  @!P6 IMAD R22, R49, R24, RZ ;  /* 0x000000183116e224 */ /* 0x000fe200078e02ff */
[----:B------:R-:W-:-:S03]  /*25d0*/  ISETP.GT.U32.OR P2, PT, R0, 0x27f, P2 ;  /* 0x0000027f0000780c */ /* 0x000fc60001744470 */
[C---:B------:R-:W-:Y:S01]  /*25e0*/  @!P6 IMAD R33, R47.reuse, R25, R22 ;  /* 0x000000192f21e224 */ /* 0x040fe200078e0216 */
[----:B------:R-:W-:Y:S01]  /*25f0*/  MOV R34, RZ ;  /* 0x000000ff00227202 */ /* 0x000fe20000000f00 */
[----:B------:R-:W-:Y:S01]  /*2600*/  @!P6 IMAD.WIDE.U32 R24, R47, R24, R28 ;  /* 0x000000182f18e225 */ /* 0x000fe200078e001c */
[----:B------:R-:W2:Y:S01]  /*2610*/  @!P6 LDC.64 R22, c[0x0][0x228] ;  /* 0x00008a00ff16eb82 */ /* 0x000ea20000000a00 */
[----:B------:R-:W-:-:S03]  /*2620*/  @!P3 IADD3.X R27, R32, R27, RZ, P4, !PT ;  /* 0x0000001b201bb210 */ /* 0x000fc600027fe4ff */
[----:B------:R-:W-:Y:S01]  /*2630*/  @!P6 IADD3 R25, R25, R33, RZ ;  /* 0x000000211919e210 */ /* 0x000fe20007ffe0ff */
[----:B------:R0:W5:Y:S01]  /*2640*/  @!P3 LDG.E R34, desc[UR22][R12.64] ;  /* 0x000000160c22b981 */ /* 0x000162000c1e1900 */
[C---:B------:R-:W-:Y:S02]  /*2650*/  @!P6 SHF.L.U32 R33, R24.reuse, 0x1, RZ ;  /* 0x000000011821e819 */ /* 0x040fe400000006ff */
[----:B------:R-:W-:Y:S01]  /*2660*/  @!P6 SHF.L.U64.HI R32, R24, 0x1, R25 ;  /* 0x000000011820e819 */ /* 0x000fe20000010219 */
[----:B------:R0:W4:Y:S01]  /*2670*/  @!P3 LDG.E R76, desc[UR22][R26.64] ;  /* 0x000000161a4cb981 */ /* 0x000122000c1e1900 */
[----:B------:R-:W2:Y:S01]  /*2680*/  @!P0 LDC.64 R24, c[0x0][0x228] ;  /* 0x00008a00ff188b82 */ /* 0x000ea20000000a00 */
[----:B0-----:R-:W-:-:S07]  /*2690*/  @!P0 IMAD R28, R46, R16, RZ ;  /* 0x000000102e1c8224 */ /* 0x001fce00078e02ff */
[----:B------:R-:W0:Y:S01]  /*26a0*/  @!P0 LDC.64 R12, c[0x0][0x230] ;  /* 0x00008c00ff0c8b82 */ /* 0x000e220000000a00 */
[----:B------:R-:W-:Y:S01]  /*26b0*/  @!P0 IMAD R41, R44, R17, R28 ;  /* 0x000000112c298224 */ /* 0x000fe200078e021c */
[----:B------:R-:W-:-:S06]  /*26c0*/  @!P0 MOV R28, R18 ;  /* 0x00000012001c8202 */ /* 0x000fcc0000000f00 */
[----:B------:R-:W0:Y:S01]  /*26d0*/  @!P2 LDC.64 R26, c[0x0][0x288] ;  /* 0x0000a200ff1aab82 */ /* 0x000e220000000a00 */
[----:B------:R-:W-:Y:S02]  /*26e0*/  @!P0 MOV R29, R21 ;  /* 0x00000015001d8202 */ /* 0x000fe40000000f00 */
[----:B------:R-:W-:Y:S02]  /*26f0*/  IADD3 R46, R2, 0x40, RZ ;  /* 0x00000040022e7810 */ /* 0x000fe40007ffe0ff */
[----:B-1----:R-:W-:Y:S01]  /*2700*/  @!P6 IADD3 R14, P3, R33, R14, RZ ;  /* 0x0000000e210ee210 */ /* 0x002fe20007f7e0ff */
[----:B------:R-:W-:Y:S01]  /*2710*/  @!P0 IMAD.WIDE.U32 R16, R44, R16, R28 ;  /* 0x000000102c108225 */ /* 0x000fe200078e001c */
[----:B------:R-:W-:Y:S02]  /*2720*/  SHF.R.S32.HI R47, RZ, 0x1f, R46 ;  /* 0x0000001fff2f7819 */ /* 0x000fe4000001142e */
[----:B------:R-:W-:Y:S02]  /*2730*/  ISETP.GE.U32.AND P4, PT, R46, UR18, PT ;  /* 0x000000122e007c0c */ /* 0x000fe4000bf86070 */
[----:B------:R-:W-:-:S02]  /*2740*/  @!P6 IADD3.X R15, R32, R15, RZ, P3, !PT ;  /* 0x0000000f200fe210 */ /* 0x000fc40001ffe4ff */
[----:B------:R-:W-:Y:S02]  /*2750*/  ISETP.GE.AND.EX P4, PT, R47, UR19, PT, P4 ;  /* 0x000000132f007c0c */ /* 0x000fe4000bf86340 */
[----:B--2---:R-:W-:Y:S01]  /*2760*/  @!P6 IADD3 R22, P3, R33, R22, RZ ;  /* 0x000000162116e210 */ /* 0x004fe20007f7e0ff */
        /* <DEDUP_REMOVED lines=11> */
[----:B------:R-:W-:Y:S01]  /*2820*/  @!P2 IMAD R28, R45, R26, RZ ;  /* 0x0000001a2d1ca224 */ /* 0x000fe200078e02ff */
        /* <DEDUP_REMOVED lines=8> */
[----:B------:R-:W-:Y:S01]  /*28b0*/  @!P2 MOV R28, R18 ;  /* 0x00000012001ca202 */ /* 0x000fe20000000f00 */
[----:B------:R-:W-:Y:S01]  /*28c0*/  HFMA2.MMA R49, -RZ, RZ, 0, 0 ;  /* 0x00000000ff317435 */ /* 0x000fe200000001ff */
[----:B------:R-:W-:Y:S01]  /*28d0*/  @!P2 MOV R29, R21 ;  /* 0x00000015001da202 */ /* 0x000fe20000000f00 */
[----:B------:R1:W5:Y:S01]  /*28e0*/  @!P0 LDG.E R65, desc[UR22][R24.64] ;  /* 0x0000001618418981 */ /* 0x000362000c1e1900 */
[----:B------:R-:W-:Y:S01]  /*28f0*/  ISETP.GT.U32.OR P3, PT, R0, 0x27f, P3 ;  /* 0x0000027f0000780c */ /* 0x000fe20001f64470 */
[----:B------:R-:W-:Y:S01]  /*2900*/  @!P2 IMAD.WIDE.U32 R28, R48, R26, R28 ;  /* 0x0000001a301ca225 */ /* 0x000fe200078e001c */
[----:B------:R-:W-:-:S05]  /*2910*/  IADD3 R42, R2, 0x60, RZ ;  /* 0x00000060022a7810 */ /* 0x000fca0007ffe0ff */
[----:B------:R1:W5:Y:S01]  /*2920*/  @!P0 LDG.E R49, desc[UR22][R12.64] ;  /* 0x000000160c318981 */ /* 0x000362000c1e1900 */
[----:B------:R-:W-:Y:S01]  /*2930*/  @!P2 IADD3 R27, R29, R27, RZ ;  /* 0x0000001b1d1ba210 */ /* 0x000fe20007ffe0ff */
[----:B-1----:R-:W1:Y:S03]  /*2940*/  @!P4 LDC.64 R24, c[0x0][0x228] ;  /* 0x00008a00ff18cb82 */ /* 0x002e660000000a00 */
[C---:B------:R-:W-:Y:S02]  /*2950*/  @!P2 SHF.L.U64.HI R32, R28.reuse, 0x1, R27 ;  /* 0x000000011c20a819 */ /* 0x040fe4000001021b */
[----:B------:R-:W-:-:S03]  /*2960*/  @!P2 SHF.L.U32 R12, R28, 0x1, RZ ;  /* 0x000000011c0ca819 */ /* 0x000fc600000006ff */
[----:B------:R-:W1:Y:S01]  /*2970*/  @!P3 LDC.64 R26, c[0x0][0x288] ;  /* 0x0000a200ff1abb82 */ /* 0x000e620000000a00 */
[----:B------:R-:W-:Y:S02]  /*2980*/  SHF.R.S32.HI R43, RZ, 0x1f, R42 ;  /* 0x0000001fff2b7819 */ /* 0x000fe4000001142a */
[C---:B------:R-:W-:Y:S02]  /*2990*/  @!P2 IADD3 R14, P6, R12.reuse, R14, RZ ;  /* 0x0000000e0c0ea210 */ /* 0x040fe40007fde0ff */
[----:B--2---:R-:W-:Y:S02]  /*29a0*/  @!P2 IADD3 R16, P5, R12, R16, RZ ;  /* 0x000000100c10a210 */ /* 0x004fe40007fbe0ff */
        /* <DEDUP_REMOVED lines=24> */
[----:B------:R-:W-:-:S05]  /*2b30*/  @!P4 IADD3 R24, P2, R28, R24, RZ ;  /* 0x000000181c18c210 */ /* 0x000fca0007f5e0ff */
        /* <DEDUP_REMOVED lines=15> */
[----:B-1----:R-:W-:Y:S02]  /*2c30*/  @!P3 SHF.L.U32 R12, R28, 0x1, RZ ;  /* 0x000000011c0cb819 */ /* 0x002fe400000006ff */
[----:B------:R-:W-:Y:S01]  /*2c40*/  ISETP.GT.U32.OR P2, PT, R0, 0x27f, P2 ;  /* 0x0000027f0000780c */ /* 0x000fe20001744470 */
[----:B---3--:R-:W1:Y:S01]  /*2c50*/  @!P5 LDC.64 R24, c[0x0][0x288] ;  /* 0x0000a200ff18db82 */ /* 0x008e620000000a00 */
[C---:B0-----:R-:W-:Y:S01]  /*2c60*/  @!P3 IADD3 R16, P6, R12.reuse, R16, RZ ;  /* 0x000000100c10b210 */ /* 0x041fe20007fde0ff */
[----:B------:R-:W-:Y:S01]  /*2c70*/  @!P0 IMAD R29, R43, R22, RZ ;  /* 0x000000162b1d8224 */ /* 0x000fe200078e02ff */
[----:B--2---:R-:W-:-:S02]  /*2c80*/  @!P3 IADD3 R14, P4, R12, R14, RZ ;  /* 0x0000000e0c0eb210 */ /* 0x004fc40007f9e0ff */
[----:B------:R-:W-:Y:S02]  /*2c90*/  @!P0 MOV R12, R18 ;  /* 0x00000012000c8202 */ /* 0x000fe40000000f00 */
[----:B------:R-:W-:Y:S02]  /*2ca0*/  @!P0 MOV R13, R21 ;  /* 0x00000015000d8202 */ /* 0x000fe40000000f00 */
[----:B------:R-:W-:Y:S01]  /*2cb0*/  @!P3 SHF.L.U64.HI R28, R28, 0x1, R27 ;  /* 0x000000011c1cb819 */ /* 0x000fe2000001021b */
[C---:B------:R-:W-:Y:S01]  /*2cc0*/  @!P0 IMAD R29, R42.reuse, R23, R29 ;  /* 0x000000172a1d8224 */ /* 0x040fe200078e021d */
[----:B------:R-:W-:Y:S01]  /*2cd0*/  HFMA2.MMA R48, -RZ, RZ, 0, 0 ;  /* 0x00000000ff307435 */ /* 0x000fe200000001ff */
        /* <DEDUP_REMOVED lines=34> */
[----:B------:R-:W-:Y:S02]  /*2f00*/  IADD3 R42, R2, 0x90, RZ ;  /* 0x00000090022a7810 */ /* 0x000fe40007ffe0ff */
[----:B------:R-:W-:Y:S01]  /*2f10*/  MOV R45, RZ ;  /* 0x000000ff002d7202 */ /* 0x000fe20000000f00 */
[----:B0-----:R-:W0:Y:S01]  /*2f20*/  @!P2 LDC.64 R12, c[0x0][0x228] ;  /* 0x00008a00ff0cab82 */ /* 0x001e220000000a00 */
[----:B------:R-:W-:Y:S02]  /*2f30*/  @!P2 IADD3 R15, R25, R15, RZ ;  /* 0x0000000f190fa210 */ /* 0x000fe40007ffe0ff */
[C---:B------:R-:W-:Y:S02]  /*2f40*/  @!P2 SHF.L.U32 R14, R24.reuse, 0x1, RZ ;  /* 0x00000001180ea819 */ /* 0x040fe400000006ff */
[----:B------:R-:W-:Y:S01]  /*2f50*/  @!P2 SHF.L.U64.HI R32, R24, 0x1, R15 ;  /* 0x000000011820a819 */ /* 0x000fe2000001020f */
[----:B------:R1:W5:Y:S01]  /*2f60*/  @!P0 LDG.E R45, desc[UR22][R26.64] ;  /* 0x000000161a2d8981 */ /* 0x000362000c1e1900 */
[----:B------:R-:W-:-:S02]  /*2f70*/  MOV R24, UR6 ;  /* 0x0000000600187c02 */ /* 0x000fc40008000f00 */
[----:B------:R-:W-:-:S06]  /*2f80*/  MOV R25, UR7 ;  /* 0x0000000700197c02 */ /* 0x000fcc0008000f00 */
[----:B------:R-:W3:Y:S01]  /*2f90*/  LDG.E.64 R24, desc[UR22][R24.64] ;  /* 0x0000001618187981 */ /* 0x000ee2000c1e1b00 */
[----:B------:R-:W-:Y:S01]  /*2fa0*/  SHF.R.S32.HI R43, RZ, 0x1f, R42 ;  /* 0x0000001fff2b7819 */ /* 0x000fe2000001142a */
[----:B-1----:R-:W1:Y:S01]  /*2fb0*/  @!P2 LDC.64 R26, c[0x0][0x230] ;  /* 0x00008c00ff1aab82 */ /* 0x002e620000000a00 */
[----:B------:R-:W-:-:S04]  /*2fc0*/  ISETP.GE.U32.AND P3, PT, R42, UR18, PT ;  /* 0x000000122a007c0c */ /* 0x000fc8000bf66070 */
[----:B------:R-:W-:-:S04]  /*2fd0*/  ISETP.GE.AND.EX P3, PT, R43, UR19, PT, P3 ;  /* 0x000000132b007c0c */ /* 0x000fc8000bf66330 */
[----:B------:R-:W-:Y:S02]  /*2fe0*/  ISETP.GT.U32.OR P3, PT, R0, 0x27f, P3 ;  /* 0x0000027f0000780c */ /* 0x000fe40001f64470 */
[----:B------:R-:W-:-:S04]  /*2ff0*/  IADD3 R62, R2, 0xa0, RZ ;  /* 0x000000a0023e7810 */ /* 0x000fc80007ffe0ff */
[----:B------:R-:W-:Y:S02]  /*3000*/  SHF.R.S32.HI R90, RZ, 0x1f, R62 ;  /* 0x0000001fff5a7819 */ /* 0x000fe4000001143e */
[----:B------:R-:W-:-:S05]  /*3010*/  ISETP.GE.U32.AND P0, PT, R62, UR18, PT ;  /* 0x000000123e007c0c */ /* 0x000fca000bf06070 */
[----:B------:R-:W0:Y:S01]  /*3020*/  @!P3 LDC.64 R28, c[0x0][0x288] ;  /* 0x0000a200ff1cbb82 */ /* 0x000e220000000a00 */
[----:B------:R-:W-:Y:S02]  /*3030*/  ISETP.GE.AND.EX P0, PT, R90, UR19, PT, P0 ;  /* 0x000000135a007c0c */ /* 0x000fe4000bf06300 */
[----:B------:R-:W-:Y:S02]  /*3040*/  CS2R R66, SRZ ;  /* 0x0000000000427805 */ /* 0x000fe4000001ff00 */
[C---:B------:R-:W-:Y:S02]  /*3050*/  @!P5 IADD3.X R23, R41.reuse, R23, RZ, P6, !PT ;  /* 0x000000172917d210 */ /* 0x040fe400037fe4ff */
[----:B------:R-:W-:Y:S01]  /*3060*/  ISETP.GT.U32.OR P0, PT, R0, 0x27f, P0 ;  /* 0x0000027f0000780c */ /* 0x000fe20000704470 */
[----:B------:R-:W-:Y:S01]  /*3070*/  HFMA2.MMA R46, -RZ, RZ, 0, 0 ;  /* 0x00000000ff2e7435 */ /* 0x000fe200000001ff */
[----:B------:R-:W-:Y:S01]  /*3080*/  @!P5 IADD3.X R17, R41, R17, RZ, P4, !PT ;  /* 0x000000112911d210 */ /* 0x000fe200027fe4ff */
[----:B------:R1:W5:Y:S01]  /*3090*/  @!P5 LDG.E R67, desc[UR22][R22.64] ;  /* 0x000000161643d981 */ /* 0x000362000c1e1900 */
[----:B------:R-:W-:-:S02]  /*30a0*/  IADD3 R59, R2, 0xb0, RZ ;  /* 0x000000b0023b7810 */ /* 0x000fc40007ffe0ff */
[----:B-1----:R-:W-:-:S05]  /*30b0*/  @!P2 IADD3 R26, P6, R14, R26, RZ ;  /* 0x0000001a0e1aa210 */ /* 0x002fca0007fde0ff */
[----:B------:R1:W5:Y:S01]  /*30c0*/  @!P5 LDG.E R46, desc[UR22][R16.64] ;  /* 0x00000016102ed981 */ /* 0x000362000c1e1900 */
[----:B------:R-:W1:Y:S01]  /*30d0*/  @!P3 LDC.64 R22, c[0x0][0x230] ;  /* 0x00008c00ff16bb82 */ /* 0x000e620000000a00 */
[----:B------:R-:W-:Y:S02]  /*30e0*/  SHF.R.S32.HI R89, RZ, 0x1f, R59 ;  /* 0x0000001fff597819 */ /* 0x000fe4000001143b */
[----:B------:R-:W-:Y:S02]  /*30f0*/  ISETP.GE.U32.AND P4, PT, R59, UR18, PT ;  /* 0x000000123b007c0c */ /* 0x000fe4000bf86070 */
[----:B0-----:R-:W-:-:S03]  /*3100*/  @!P2 IADD3 R12, P5, R14, R12, RZ ;  /* 0x0000000c0e0ca210 */ /* 0x001fc60007fbe0ff */
[----:B-1----:R-:W0:Y:S01]  /*3110*/  @!P0 LDC.64 R16, c[0x0][0x288] ;  /* 0x0000a200ff108b82 */ /* 0x002e220000000a00 */
        /* <DEDUP_REMOVED lines=9> */
[----:B------:R-:W1:Y:S01]  /*31b0*/  @!P3 LDC.64 R14, c[0x0][0x228] ;  /* 0x00008a00ff0ebb82 */ /* 0x000e620000000a00 */
        /* <DEDUP_REMOVED lines=10> */
[----:B------:R-:W-:Y:S01]  /*3260*/  @!P3 IADD3 R22, P6, R53, R22, RZ ;  /* 0x000000163516b210 */ /* 0x000fe20007fde0ff */
        /* <DEDUP_REMOVED lines=10> */
[----:B------:R-:W4:Y:S01]  /*3310*/  @!P0 LDC.64 R30, c[0x0][0x228] ;  /* 0x00008a00ff1e8b82 */ /* 0x000f220000000a00 */
[----:B0-----:R-:W-:Y:S01]  /*3320*/  @!P0 IMAD R22, R62, R17, R12 ;  /* 0x000000113e168224 */ /* 0x001fe200078e020c */
[----:B------:R-:W-:-:S06]  /*3330*/  @!P0 MOV R12, R18 ;  /* 0x00000012000c8202 */ /* 0x000fcc0000000f00 */
[----:B-1----:R-:W0:Y:S01]  /*3340*/  @!P5 LDC.64 R26, c[0x0][0x288] ;  /* 0x0000a200ff1adb82 */ /* 0x002e220000000a00 */
        /* <DEDUP_REMOVED lines=14> */
[----:B------:R-:W-:Y:S01]  /*3430*/  @!P0 IADD3 R28, P2, R17, R28, RZ ;  /* 0x0000001c111c8210 */ /* 0x000fe20007f5e0ff */
[----:B------:R-:W-:Y:S01]  /*3440*/  @!P4 IMAD.WIDE.U32 R32, R59, R32, R14 ;  /* 0x000000203b20c225 */ /* 0x000fe200078e000e */
[----:B------:R-:W-:Y:S01]  /*3450*/  @!P0 IADD3 R30, P3, R17, R30, RZ ;  /* 0x0000001e111e8210 */ /* 0x000fe20007f7e0ff */
        /* <DEDUP_REMOVED lines=12> */
[----:B-1----:R-:W-:Y:S01]  /*3520*/  @!P4 IADD3 R12, P2, R59, R12, RZ ;  /* 0x0000000c3b0cc210 */ /* 0x002fe20007f5e0ff */
        /* <DEDUP_REMOVED lines=35> */
[----:B------:R0:W-:Y:S04]  /*3760*/  STL [R1], R87 ;  /* 0x0000005701007387 */ /* 0x0001e80000100800 */
        /* <DEDUP_REMOVED lines=17> */
[----:B------:R-:W-:Y:S01]  /*3880*/  HFMA2.MMA R13, -RZ, RZ, 0, 0 ;  /* 0x00000000ff0d7435 */ /* 0x000fe200000001ff */
[----:B------:R1:W5:Y:S04]  /*3890*/  @!P4 LDG.E R59, desc[UR22][R14.64] ;  /* 0x000000160e3bc981 */ /* 0x000368000c1e1900 */
[----:B------:R2:W5:Y:S04]  /*38a0*/  @!P5 LDG.E R12, desc[UR22][R16.64] ;  /* 0x00000016100cd981 */ /* 0x000568000c1e1900 */
[----:B------:R0:W5:Y:S01]  /*38b0*/  @!P5 LDG.E R53, desc[UR22][R22.64] ;  /* 0x000000161635d981 */ /* 0x000162000c1e1900 */
[----:B------:R-:W-:-:S02]  /*38c0*/  ISETP.NE.AND P5, PT, RZ, UR25, PT ;  /* 0x00000019ff007c0c */ /* 0x000fc4000bfa5270 */
[----:B-1----:R-:W-:Y:S02]  /*38d0*/  CS2R R14, SRZ ;  /* 0x00000000000e7805 */ /* 0x002fe4000001ff00 */
[----:B--2---:R-:W-:Y:S01]  /*38e0*/  MOV R16, RZ ;  /* 0x000000ff00107202 */ /* 0x004fe20000000f00 */
[----:B------:R-:W-:Y:S08]  /*38f0*/  @P0 BRA `(.L_x_537) ;  /* 0x0000000000400947 */ /* 0x000ff00003800000 */
[----:B------:R-:W-:Y:S02]  /*3900*/  ISETP.NE.AND P0, PT, RZ, UR25, PT ;  /* 0x00000019ff007c0c */ /* 0x000fe4000bf05270 */
[----:B------:R-:W-:-:S04]  /*3910*/  IADD3 R13, R88, UR17, RZ ;  /* 0x00000011580d7c10 */ /* 0x000fc8000fffe0ff */
[----:B0-----:R-:W-:-:S07]  /*3920*/  SHF.R.S32.HI R22, RZ, 0x1f, R13 ;  /* 0x0000001fff167819 */ /* 0x001fce000001140d */
[----:B------:R-:W0:Y:S02]  /*3930*/  @P0 LDC.64 R16, c[0x0][0x240] ;  /* 0x00009000ff100b82 */ /* 0x000e240000000a00 */
[----:B0-----:R-:W-:-:S04]  /*3940*/  @P0 LEA R16, P2, R13, R16, 0x1 ;  /* 0x000000100d100211 */ /* 0x001fc800078408ff */
[----:B------:R-:W-:-:S05]  /*3950*/  @P0 LEA.HI.X R17, R13, R17, R22, 0x1, P2 ;  /* 0x000000110d110211 */ /* 0x000fca00010f0c16 */
[----:B------:R-:W2:Y:S04]  /*3960*/  @P0 LDG.E.U16 R22, desc[UR22][R16.64] ;  /* 0x0000001610160981 */ /* 0x000ea8000c1e1500 */
[----:B------:R0:W3:Y:S02]  /*3970*/  @P0 LDG.E.U16 R23, desc[UR22][R16.64+0x2] ;  /* 0x0000021610170981 */ /* 0x0000e4000c1e1500 */
[----:B0-----:R-:W0:Y:S02]  /*3980*/  LDC.64 R16, c[0x0][0x238] ;  /* 0x00008e00ff107b82 */ /* 0x001e240000000a00 */
[----:B0-----:R-:W-:-:S05]  /*3990*/  IMAD.WIDE R16, R13, 0x2, R16 ;  /* 0x000000020d107825 */ /* 0x001fca00078e0210 */
[----:B------:R-:W4:Y:S04]  /*39a0*/  LDG.E.U16 R13, desc[UR22][R16.64] ;  /* 0x00000016100d7981 */ /* 0x000f28000c1e1500 */
[----:B------:R-:W4:Y:S01]  /*39b0*/  LDG.E.U16 R16, desc[UR22][R16.64+0x2] ;  /* 0x0000021610107981 */ /* 0x000f22000c1e1500 */
[----:B--2---:R-:W-:Y:S02]  /*39c0*/  @P0 SHF.L.U32 R14, R22, 0x10, RZ ;  /* 0x00000010160e0819 */ /* 0x004fe400000006ff */
[----:B---3--:R-:W-:Y:S02]  /*39d0*/  @P0 SHF.L.U32 R15, R23, 0x10, RZ ;  /* 0x00000010170f0819 */ /* 0x008fe400000006ff */
[----:B----4-:R-:W-:Y:S02]  /*39e0*/  SHF.L.U32 R13, R13, 0x10, RZ ;  /* 0x000000100d0d7819 */ /* 0x010fe400000006ff */
[----:B------:R-:W-:-:S07]  /*39f0*/  SHF.L.U32 R16, R16, 0x10, RZ ;  /* 0x0000001010107819 */ /* 0x000fce00000006ff */
.L_x_537:
[----:B------:R-:W-:Y:S05]  /*3a00*/  BSYNC B0 ;  /* 0x0000000000007941 */ /* 0x000fea0003800000 */
.L_x_536:
[C---:B-----5:R-:W-:Y:S02]  /*3a10*/  PRMT R17, R51.reuse, 0x7632, R17 ;  /* 0x0000763233117816 */ /* 0x060fe40000000011 */
[----:B------:R-:W-:Y:S02]  /*3a20*/  SHF.L.U32 R27, R51, 0x10, RZ ;  /* 0x00000010331b7819 */ /* 0x000fe400000006ff */
[----:B------:R-:W-:Y:S02]  /*3a30*/  SHF.L.U32 R24, R52, 0x10, RZ ;  /* 0x0000001034187819 */ /* 0x000fe400000006ff */
[----:B------:R-:W-:Y:S01]  /*3a40*/  SHF.L.U32 R17, R17, 0x10, RZ ;  /* 0x0000001011117819 */ /* 0x000fe200000006ff */
[----:B------:R-:W-:Y:S01]  /*3a50*/  FADD.FTZ R27, R27, -UR26 ;  /* 0x8000001a1b1b7e21 */ /* 0x000fe20008010000 */
[----:B------:R-:W-:Y:S01]  /*3a60*/  PRMT R26, R61, 0x7632, R26 ;  /* 0x000076323d1a7816 */ /* 0x000fe2000000001a */
[----:B------:R-:W-:Y:S01]  /*3a70*/  FADD.FTZ R24, R24, -UR26 ;  /* 0x8000001a18187e21 */ /* 0x000fe20008010000 */
[----:B0-----:R-:W-:Y:S01]  /*3a80*/  PRMT R23, R52, 0x7632, R23 ;  /* 0x0000763234177816 */ /* 0x001fe20000000017 */
        /* <DEDUP_REMOVED lines=29> */
.L_x_538:
        /* <DEDUP_REMOVED lines=26> */
.L_x_539:
[----:B------:R-:W-:Y:S01]  /*3e00*/  FADD.FTZ R29, RZ, R29 ;  /* 0x0000001dff1d7221 */ /* 0x000fe20000010000 */
[----:B------:R-:W-:Y:S01]  /*3e10*/  FFMA.FTZ R27, R17, R32, R27 ;  /* 0x00000020111b7223 */ /* 0x000fe2000001001b */
[----:B------:R-:W-:Y:S01]  /*3e20*/  FADD.FTZ R32, R32, R22 ;  /* 0x0000001620207221 */ /* 0x000fe20000010000 */
[C---:B------:R-:W-:Y:S01]  /*3e30*/  FFMA.FTZ R28, R24.reuse, R31, R28 ;  /* 0x0000001f181c7223 */ /* 0x040fe2000001001c */
[----:B------:R-:W-:Y:S01]  /*3e40*/  FMUL.FTZ R22, R31, R13 ;  /* 0x0000000d1f167220 */ /* 0x000fe20000410000 */
[----:B------:R-:W-:Y:S01]  /*3e50*/  FADD.FTZ R31, R29, R31 ;  /* 0x0000001f1d1f7221 */ /* 0x000fe20000010000 */
[----:B------:R-:W-:Y:S01]  /*3e60*/  PRMT R29, R49, 0x7632, R29 ;  /* 0x00007632311d7816 */ /* 0x000fe2000000001d */
[----:B------:R-:W-:Y:S01]  /*3e70*/  FFMA.FTZ R17, R17, R26, RZ ;  /* 0x0000001a11117223 */ /* 0x000fe200000100ff */
[----:B------:R-:W-:Y:S01]  /*3e80*/  FADD.FTZ R26, RZ, R26 ;  /* 0x0000001aff1a7221 */ /* 0x000fe20000010000 */
[----:B------:R-:W-:Y:S01]  /*3e90*/  FFMA.FTZ R27, R24, R22, R27 ;  /* 0x00000016181b7223 */ /* 0x000fe2000001001b */
[----:B------:R-:W-:Y:S01]  /*3ea0*/  SHF.L.U32 R24, R49, 0x10, RZ ;  /* 0x0000001031187819 */ /* 0x000fe200000006ff */
[----:B------:R-:W-:Y:S01]  /*3eb0*/  FFMA.FTZ R17, R23, R25, R17 ;  /* 0x0000001917117223 */ /* 0x000fe20000010011 */
[----:B------:R-:W-:Y:S01]  /*3ec0*/  SHF.L.U32 R29, R29, 0x10, RZ ;  /* 0x000000101d1d7819 */ /* 0x000fe200000006ff */
[----:B------:R-:W-:Y:S01]  /*3ed0*/  FADD.FTZ R26, R26, R25 ;  /* 0x000000191a1a7221 */ /* 0x000fe20000010000 */
[----:B------:R-:W-:Y:S01]  /*3ee0*/  FMUL.FTZ R25, R25, R16 ;  /* 0x0000001019197220 */ /* 0x000fe20000410000 */
[----:B------:R-:W-:Y:S01]  /*3ef0*/  FADD.FTZ R32, R32, R22 ;  /* 0x0000001620207221 */ /* 0x000fe20000010000 */
        /* <DEDUP_REMOVED lines=27> */
.L_x_540:
        /* <DEDUP_REMOVED lines=39> */
.L_x_541:
        /* <DEDUP_REMOVED lines=39> */
.L_x_542:
        /* <DEDUP_REMOVED lines=39> */
.L_x_543:
        /* <DEDUP_REMOVED lines=39> */
.L_x_544:
        /* <DEDUP_REMOVED lines=39> */
.L_x_545:
        /* <DEDUP_REMOVED lines=39> */
.L_x_546:
        /* <DEDUP_REMOVED lines=12> */
[C---:B------:R-:W-:Y:S01]  /*5010*/  PRMT R32, R62.reuse, 0x7632, R32 ;  /* 0x000076323e207816 */ /* 0x040fe20000000020 */
        /* <DEDUP_REMOVED lines=26> */
.L_x_547:
        /* <DEDUP_REMOVED lines=39> */
.L_x_548:
        /* <DEDUP_REMOVED lines=39> */
.L_x_549:
        /* <DEDUP_REMOVED lines=39> */
.L_x_550:
        /* <DEDUP_REMOVED lines=39> */
.L_x_551:
        /* <DEDUP_REMOVED lines=39> */
.L_x_552:
        /* <DEDUP_REMOVED lines=39> */
.L_x_553:
        /* <DEDUP_REMOVED lines=39> */
.L_x_554:
        /* <DEDUP_REMOVED lines=39> */
.L_x_555:
        /* <DEDUP_REMOVED lines=39> */
.L_x_556:
        /* <DEDUP_REMOVED lines=39> */
.L_x_557:
        /* <DEDUP_REMOVED lines=39> */
.L_x_558:
        /* <DEDUP_REMOVED lines=39> */
.L_x_559:
[----:B------:R-:W-:Y:S01]  /*6f00*/  FMUL.FTZ R23, R29, R13 ;  /* 0x0000000d1d177220 */ /* 0x000fe20000410000 */
[----:B------:R-:W-:Y:S01]  /*6f10*/  FFMA.FTZ R28, R25, R29, R28 ;  /* 0x0000001d191c7223 */ /* 0x000fe2000001001c */
[----:B------:R-:W-:Y:S01]  /*6f20*/  FADD.FTZ R31, R31, R29 ;  /* 0x0000001d1f1f7221 */ /* 0x000fe20000010000 */
[----:B------:R-:W-:Y:S01]  /*6f30*/  FADD.FTZ R24, R30, R24 ;  /* 0x000000181e187221 */ /* 0x000fe20000010000 */
[----:B------:R-:W-:Y:S01]  /*6f40*/  FFMA.FTZ R22, R25, R23, R22 ;  /* 0x0000001719167223 */ /* 0x000fe20000010016 */
[----:B------:R-:W-:Y:S01]  /*6f50*/  PRMT R25, R4, 0x7632, R25 ;  /* 0x0000763204197816 */ /* 0x000fe20000000019 */
        /* <DEDUP_REMOVED lines=33> */
.L_x_560:
[----:B------:R-:W-:Y:S01]  /*7170*/  FMUL.FTZ R22, R30, R13 ;  /* 0x0000000d1e167220 */ /* 0x000fe20000410000 */
[C---:B------:R-:W-:Y:S01]  /*7180*/  FFMA.FTZ R28, R29.reuse, R30, R28 ;  /* 0x0000001e1d1c7223 */ /* 0x040fe2000001001c */
[--C-:B------:R-:W-:Y:S01]  /*7190*/  FADD.FTZ R26, R26, R24.reuse ;  /* 0x000000181a1a7221 */ /* 0x100fe20000010000 */
[----:B------:R-:W-:Y:S01]  /*71a0*/  FADD.FTZ R23, R32, R23 ;  /* 0x0000001720177221 */ /* 0x000fe20000010000 */
[----:B------:R-:W-:Y:S01]  /*71b0*/  FFMA.FTZ R29, R29, R22, R27 ;  /* 0x000000161d1d7223 */ /* 0x000fe2000001001b */
[----:B------:R-:W-:Y:S01]  /*71c0*/  FMUL.FTZ R27, R24, R16 ;  /* 0x00000010181b7220 */ /* 0x000fe20000410000 */
[----:B------:R-:W-:Y:S01]  /*71d0*/  FFMA.FTZ R17, R25, R24, R17 ;  /* 0x0000001819117223 */ /* 0x000fe20000010011 */
[----:B------:R-:W-:Y:S01]  /*71e0*/  PRMT R24, R5, 0x7632, R24 ;  /* 0x0000763205187816 */ /* 0x000fe20000000018 */
[----:B------:R0:W-:Y:S01]  /*71f0*/  STL [R1+0x50], R26 ;  /* 0x0000501a01007387 */ /* 0x0001e20000100800 */
[----:B------:R-:W-:Y:S01]  /*7200*/  FADD.FTZ R22, R23, R22 ;  /* 0x0000001617167221 */ /* 0x000fe20000010000 */
[----:B------:R-:W-:Y:S01]  /*7210*/  FFMA.FTZ R25, R25, R27, R29 ;  /* 0x0000001b19197223 */ /* 0x000fe2000001001d */
[----:B------:R-:W-:Y:S01]  /*7220*/  SHF.L.U32 R23, R24, 0x10, RZ ;  /* 0x0000001018177819 */ /* 0x000fe200000006ff */
[----:B------:R-:W-:Y:S01]  /*7230*/  FADD.FTZ R31, R31, R30 ;  /* 0x0000001e1f1f7221 */ /* 0x000fe20000010000 */
[--C-:B------:R-:W-:Y:S01]  /*7240*/  FADD.FTZ R27, R27, R22.reuse ;  /* 0x000000161b1b7221 */ /* 0x100fe20000010000 */
[----:B------:R-:W-:-:S02]  /*7250*/  PRMT R22, R70, 0x7632, R22 ;  /* 0x0000763246167816 */ /* 0x000fc40000000016 */
[----:B------:R-:W-:Y:S01]  /*7260*/  FADD.FTZ R23, R23, -UR26 ;  /* 0x8000001a17177e21 */ /* 0x000fe20008010000 */
[----:B------:R-:W-:Y:S02]  /*7270*/  SHF.L.U32 R29, R70, 0x10, RZ ;  /* 0x00000010461d7819 */ /* 0x000fe400000006ff */
[----:B0-----:R-:W-:Y:S01]  /*7280*/  SHF.L.U32 R26, R5, 0x10, RZ ;  /* 0x00000010051a7819 */ /* 0x001fe200000006ff */
[----:B------:R-:W-:Y:S01]  /*7290*/  FMUL.FTZ R23, R23, UR27 ;  /* 0x0000001b17177c20 */ /* 0x000fe20008410000 */
[----:B------:R-:W-:Y:S02]  /*72a0*/  PRMT R30, R69, 0x7632, R30 ;  /* 0x00007632451e7816 */ /* 0x000fe4000000001e */
[----:B------:R-:W-:Y:S01]  /*72b0*/  SHF.L.U32 R22, R22, 0x10, RZ ;  /* 0x0000001016167819 */ /* 0x000fe200000006ff */
[----:B------:R-:W-:-:S04]  /*72c0*/  FADD.FTZ R26, R26, -UR26 ;  /* 0x8000001a1a1a7e21 */ /* 0x000fc80008010000 */
        /* <DEDUP_REMOVED lines=20> */
.L_x_561:
[----:B------:R-:W-:Y:S01]  /*7410*/  FADD.FTZ R32, R31, R29 ;  /* 0x0000001d1f207221 */ /* 0x000fe20000010000 */
[----:B------:R-:W-:Y:S01]  /*7420*/  FMUL.FTZ R24, R29, R13 ;  /* 0x0000000d1d187220 */ /* 0x000fe20000410000 */
[--C-:B------:R-:W-:Y:S01]  /*7430*/  FFMA.FTZ R31, R26, R29, R28.reuse ;  /* 0x0000001d1a1f7223 */ /* 0x100fe2000001001c */
[----:B------:R-:W-:Y:S02]  /*7440*/  SHF.L.U32 R29, R69, 0x10, RZ ;  /* 0x00000010451d7819 */ /* 0x000fe400000006ff */
[----:B------:R-:W-:Y:S01]  /*7450*/  SHF.L.U32 R30, R30, 0x10, RZ ;  /* 0x000000101e1e7819 */ /* 0x000fe200000006ff */
[----:B------:R-:W-:Y:S01]  /*7460*/  STL [R1+0x58], R32 ;  /* 0x0000582001007387 */ /* 0x000fe20000100800 */
[----:B------:R-:W-:Y:S01]  /*7470*/  PRMT R28, R68, 0x7632, R28 ;  /* 0x00007632441c7816 */ /* 0x000fe2000000001c */
[----:B------:R-:W-:Y:S01]  /*7480*/  FADD.FTZ R29, R29, -UR26 ;  /* 0x8000001a1d1d7e21 */ /* 0x000fe20008010000 */
[----:B------:R-:W-:Y:S01]  /*7490*/  FFMA.FTZ R25, R26, R24, R25 ;  /* 0x000000181a197223 */ /* 0x000fe20000010019 */
[----:B------:R-:W-:Y:S01]  /*74a0*/  FADD.FTZ R30, R30, -UR26 ;  /* 0x8000001a1e1e7e21 */ /* 0x000fe20008010000 */
[----:B------:R0:W-:Y:S01]  /*74b0*/  STL [R1+0x54], R31 ;  /* 0x0000541f01007387 */ /* 0x0001e20000100800 */
[----:B------:R-:W-:Y:S01]  /*74c0*/  FADD.FTZ R27, R27, R24 ;  /* 0x000000181b1b7221 */ /* 0x000fe20000010000 */
[----:B------:R-:W-:Y:S01]  /*74d0*/  SHF.L.U32 R24, R68, 0x10, RZ ;  /* 0x0000001044187819 */ /* 0x000fe200000006ff */
[----:B------:R-:W-:Y:S01]  /*74e0*/  FMUL.FTZ R29, R29, UR27 ;  /* 0x0000001b1d1d7c20 */ /* 0x000fe20008410000 */
[----:B------:R-:W-:Y:S01]  /*74f0*/  SHF.L.U32 R28, R28, 0x10, RZ ;  /* 0x000000101c1c7819 */ /* 0x000fe200000006ff */
[----:B------:R-:W-:Y:S01]  /*7500*/  FMUL.FTZ R30, R30, UR27 ;  /* 0x0000001b1e1e7c20 */ /* 0x000fe20008410000 */
[----:B0-----:R-:W-:Y:S01]  /*7510*/  FMUL.FTZ R31, R22, R16 ;  /* 0x00000010161f7220 */ /* 0x001fe20000410000 */
        /* <DEDUP_REMOVED lines=19> */
.L_x_562:
        /* <DEDUP_REMOVED lines=36> */
.L_x_563:
        /* <DEDUP_REMOVED lines=34> */
.L_x_564:
        /* <DEDUP_REMOVED lines=36> */
.L_x_565:
        /* <DEDUP_REMOVED lines=34> */
.L_x_566:
[----:B------:R-:W-:Y:S01]  /*7f10*/  PRMT R86, R8, 0x7632, R86 ;  /* 0x0000763208567816 */ /* 0x000fe20000000056 */
[----:B------:R-:W-:Y:S01]  /*7f20*/  FFMA.FTZ R25, R78, R26, R25 ;  /* 0x0000001a4e197223 */ /* 0x000fe20000010019 */
[----:B------:R-:W-:Y:S01]  /*7f30*/  FMUL.FTZ R27, R79, R13 ;  /* 0x0000000d4f1b7220 */ /* 0x000fe20000410000 */
[----:B------:R-:W-:Y:S01]  /*7f40*/  SHF.L.U32 R85, R8, 0x10, RZ ;  /* 0x0000001008557819 */ /* 0x000fe200000006ff */
[----:B------:R-:W-:Y:S01]  /*7f50*/  FADD.FTZ R32, R26, R32 ;  /* 0x000000201a207221 */ /* 0x000fe20000010000 */
[----:B------:R-:W-:Y:S01]  /*7f60*/  SHF.L.U32 R86, R86, 0x10, RZ ;  /* 0x0000001056567819 */ /* 0x000fe200000006ff */
[----:B------:R-:W-:Y:S01]  /*7f70*/  FMUL.FTZ R26, R80, R16 ;  /* 0x00000010501a7220 */ /* 0x000fe20000410000 */
[----:B------:R-:W-:Y:S01]  /*7f80*/  FFMA.FTZ R25, R81, R27, R25 ;  /* 0x0000001b51197223 */ /* 0x000fe20000010019 */
        /* <DEDUP_REMOVED lines=29> */
.L_x_567:
[----:B------:R-:W-:Y:S01]  /*8160*/  PRMT R89, R9, 0x7632, R89 ;  /* 0x0000763209597816 */ /* 0x000fe20000000059 */
        /* <DEDUP_REMOVED lines=34> */
.L_x_568:
[----:B------:R-:W-:Y:S01]  /*8390*/  FMUL.FTZ R27, R90, R13 ;  /* 0x0000000d5a1b7220 */ /* 0x000fe20000410000 */
[----:B------:R-:W-:Y:S01]  /*83a0*/  FMUL.FTZ R33, R87, R16 ;  /* 0x0000001057217220 */ /* 0x000fe20000410000 */
[----:B------:R-:W-:Y:S02]  /*83b0*/  SHF.L.U32 R91, R12, 0x10, RZ ;  /* 0x000000100c5b7819 */ /* 0x000fe400000006ff */
[----:B------:R-:W-:Y:S01]  /*83c0*/  FFMA.FTZ R25, R88, R27, R25 ;  /* 0x0000001b58197223 */ /* 0x000fe20000010019 */
[--C-:B------:R-:W-:Y:S01]  /*83d0*/  FADD.FTZ R26, R26, R27.reuse ;  /* 0x0000001b1a1a7221 */ /* 0x100fe20000010000 */
[----:B------:R-:W-:Y:S01]  /*83e0*/  PRMT R27, R53, 0x7632, R27 ;  /* 0x00007632351b7816 */ /* 0x000fe2000000001b */
[----:B------:R-:W-:Y:S01]  /*83f0*/  FADD.FTZ R91, R91, -UR26 ;  /* 0x8000001a5b5b7e21 */ /* 0x000fe20008010000 */
[--C-:B------:R-:W-:Y:S01]  /*8400*/  FFMA.FTZ R32, R89, R33, R25.reuse ;  /* 0x0000002159207223 */ /* 0x100fe20000010019 */
[----:B------:R-:W-:Y:S01]  /*8410*/  PRMT R25, R12, 0x7632, R25 ;  /* 0x000076320c197816 */ /* 0x000fe20000000019 */
[----:B------:R-:W-:Y:S01]  /*8420*/  FADD.FTZ R33, R33, R26 ;  /* 0x0000001a21217221 */ /* 0x000fe20000010000 */
[----:B------:R-:W-:Y:S01]  /*8430*/  SHF.L.U32 R27, R27, 0x10, RZ ;  /* 0x000000101b1b7819 */ /* 0x000fe200000006ff */
[----:B------:R-:W-:Y:S01]  /*8440*/  FMUL.FTZ R91, R91, UR27 ;  /* 0x0000001b5b5b7c20 */ /* 0x000fe20008410000 */
[----:B------:R-:W-:-:S02]  /*8450*/  SHF.L.U32 R25, R25, 0x10, RZ ;  /* 0x0000001019197819 */ /* 0x000fc400000006ff */
[----:B------:R-:W-:-:S03]  /*8460*/  SHF.L.U32 R26, R53, 0x10, RZ ;  /* 0x00000010351a7819 */ /* 0x000fc600000006ff */
        /* <DEDUP_REMOVED lines=21> */
.L_x_569:
[----:B------:R-:W-:Y:S04]  /*85c0*/  STL [R1+0x6c], R4 ;  /* 0x00006c0401007387 */ /* 0x000fe80000100800 */
[----:B------:R0:W-:Y:S04]  /*85d0*/  STL [R1+0x68], R3 ;  /* 0x0000680301007387 */ /* 0x0001e80000100800 */
[----:B0-----:R-:W2:Y:S04]  /*85e0*/  LDL.LU R3, [R1+0x50] ;  /* 0x0000500001037983 */ /* 0x001ea80000300800 */
[----:B------:R0:W-:Y:S04]  /*85f0*/  STL [R1+0x64], R2 ;  /* 0x0000640201007387 */ /* 0x0001e80000100800 */
[----:B0-----:R-:W3:Y:S01]  /*8600*/  LDL.LU R2, [R1+0x54] ;  /* 0x0000540001027983 */ /* 0x001ee20000300800 */
        /* <DEDUP_REMOVED lines=8> */
[----:B------:R-:W4:Y:S01]  /*8690*/  SHFL.DOWN PT, R93, R33, 0x1, 0x1f ;  /* 0x08201f00215d7f89 */ /* 0x000f2200000e0000 */
[----:B0-----:R-:W-:-:S13]  /*86a0*/  ISETP.GT.AND P0, PT, R4, 0x1e, PT ;  /* 0x0000001e0400780c */ /* 0x001fda0003f04270 */
[----:B-1----:R-:W-:Y:S01]  /*86b0*/  @!P0 FADD.FTZ R32, R32, R92 ;  /* 0x0000005c20208221 */ /* 0x002fe20000010000 */
[----:B----4-:R-:W-:Y:S01]  /*86c0*/  @!P0 FADD.FTZ R33, R33, R93 ;  /* 0x0000005d21218221 */ /* 0x010fe20000010000 */
[----:B------:R-:W-:-:S03]  /*86d0*/  ISETP.GT.AND P0, PT, R4, 0x1d, PT ;  /* 0x0000001d0400780c */ /* 0x000fc60003f04270 */
[----:B------:R-:W0:Y:S04]  /*86e0*/  SHFL.DOWN PT, R92, R32, 0x2, 0x1f ;  /* 0x08401f00205c7f89 */ /* 0x000e2800000e0000 */
[----:B------:R-:W1:Y:S06]  /*86f0*/  SHFL.DOWN PT, R93, R33, 0x2, 0x1f ;  /* 0x08401f00215d7f89 */ /* 0x000e6c00000e0000 */
[----:B0-----:R-:W-:Y:S01]  /*8700*/  @!P0 FADD.FTZ R32, R32, R92 ;  /* 0x0000005c20208221 */ /* 0x001fe20000010000 */
[----:B-1----:R-:W-:-:S04]  /*8710*/  @!P0 FADD.FTZ R33, R33, R93 ;  /* 0x0000005d21218221 */ /* 0x002fc80000010000 */
[----:B------:R-:W0:Y:S01]  /*8720*/  SHFL.DOWN PT, R92, R32, 0x4, 0x1f ;  /* 0x08801f00205c7f89 */ /* 0x000e2200000e0000 */
[----:B------:R-:W-:-:S03]  /*8730*/  ISETP.GT.AND P0, PT, R4, 0x1b, PT ;  /* 0x0000001b0400780c */ /* 0x000fc60003f04270 */
[----:B------:R-:W1:Y:S01]  /*8740*/  SHFL.DOWN PT, R93, R33, 0x4, 0x1f ;  /* 0x08801f00215d7f89 */ /* 0x000e6200000e0000 */
[----:B------:R-:W-:-:S09]  /*8750*/  FFMA.FTZ R17, R23, R22, R17 ;  /* 0x0000001617117223 */ /* 0x000fd20000010011 */
[----:B0-----:R-:W-:Y:S01]  /*8760*/  @!P0 FADD.FTZ R32, R32, R92 ;  /* 0x0000005c20208221 */ /* 0x001fe20000010000 */
[----:B-1----:R-:W-:Y:S01]  /*8770*/  @!P0 FADD.FTZ R33, R33, R93 ;  /* 0x0000005d21218221 */ /* 0x002fe20000010000 */
[----:B------:R-:W-:-:S03]  /*8780*/  ISETP.GT.AND P0, PT, R4, 0x17, PT ;  /* 0x000000170400780c */ /* 0x000fc60003f04270 */
[----:B------:R-:W0:Y:S04]  /*8790*/  SHFL.DOWN PT, R92, R32, 0x8, 0x1f ;  /* 0x09001f00205c7f89 */ /* 0x000e2800000e0000 */
[----:B------:R1:W5:Y:S04]  /*87a0*/  LDL.LU R4, [R1+0x6c] ;  /* 0x00006c0001047983 */ /* 0x0003680000300800 */
[----:B------:R-:W4:Y:S04]  /*87b0*/  LDL.LU R23, [R1+0x58] ;  /* 0x0000580001177983 */ /* 0x000f280000300800 */
[----:B------:R-:W1:Y:S01]  /*87c0*/  SHFL.DOWN PT, R93, R33, 0x8, 0x1f ;  /* 0x09001f00215d7f89 */ /* 0x000e6200000e0000 */
[----:B--2---:R-:W-:-:S03]  /*87d0*/  FADD.FTZ R22, R3, R22 ;  /* 0x0000001603167221 */ /* 0x004fc60000010000 */
[----:B------:R2:W5:Y:S01]  /*87e0*/  LDL.LU R3, [R1+0x68] ;  /* 0x0000680001037983 */ /* 0x0005620000300800 */
[----:B---3--:R-:W-:-:S03]  /*87f0*/  FFMA.FTZ R29, R29, R24, R2 ;  /* 0x000000181d1d7223 */ /* 0x008fc60000010002 */
[----:B------:R2:W5:Y:S01]  /*8800*/  LDL.LU R2, [R1+0x64] ;  /* 0x0000640001027983 */ /* 0x0005620000300800 */
[----:B------:R-:W-:-:S03]  /*8810*/  FFMA.FTZ R29, R69, R31, R29 ;  /* 0x0000001f451d7223 */ /* 0x000fc6000001001d */
[----:B------:R-:W3:Y:S01]  /*8820*/  LDL R69, [R1+0x60] ;  /* 0x0000600001457983 */ /* 0x000ee20000100800 */
[----:B0-----:R-:W-:Y:S02]  /*8830*/  @!P0 FADD.FTZ R32, R32, R92 ;  /* 0x0000005c20208221 */ /* 0x001fe40000010000 */
[----:B------:R-:W0:Y:S01]  /*8840*/  S2R R92, SR_LANEID ;  /* 0x00000000005c7919 */ /* 0x000e220000000000 */
[----:B-1----:R-:W-:Y:S01]  /*8850*/  @!P0 FADD.FTZ R33, R33, R93 ;  /* 0x0000005d21218221 */ /* 0x002fe20000010000 */
[----:B------:R-:W-:Y:S01]  /*8860*/  FFMA.FTZ R17, R30, R28, R17 ;  /* 0x0000001c1e117223 */ /* 0x000fe20000010011 */
[----:B------:R-:W-:Y:S01]  /*8870*/  FADD.FTZ R22, R22, R28 ;  /* 0x0000001c16167221 */ /* 0x000fe20000010000 */
[----:B------:R-:W1:Y:S02]  /*8880*/  S2UR UR7, SR_CgaCtaId ;  /* 0x00000000000779c3 */ /* 0x000e640000008800 */
[----:B------:R-:W2:Y:S01]  /*8890*/  SHFL.DOWN PT, R28, R33, 0x10, 0x1f ;  /* 0x0a001f00211c7f89 */ /* 0x000ea200000e0000 */
[----:B------:R-:W-:Y:S01]  /*88a0*/  FFMA.FTZ R17, R70, R68, R17 ;  /* 0x0000004446117223 */ /* 0x000fe20000010011 */
[----:B------:R-:W-:-:S03]  /*88b0*/  FADD.FTZ R22, R22, R68 ;  /* 0x0000004416167221 */ /* 0x000fc60000010000 */
[----:B------:R-:W-:Y:S01]  /*88c0*/  FFMA.FTZ R17, R74, R72, R17 ;  /* 0x000000484a117223 */ /* 0x000fe20000010011 */
[----:B------:R-:W-:Y:S01]  /*88d0*/  FADD.FTZ R22, R22, R72 ;  /* 0x0000004816167221 */ /* 0x000fe20000010000 */
[----:B------:R-:W-:Y:S02]  /*88e0*/  FFMA.FTZ R29, R73, R71, R29 ;  /* 0x00000047491d7223 */ /* 0x000fe4000001001d */
[----:B------:R-:W-:Y:S01]  /*88f0*/  FFMA.FTZ R17, R78, R76, R17 ;  /* 0x0000004c4e117223 */ /* 0x000fe20000010011 */
[----:B------:R-:W-:Y:S01]  /*8900*/  FADD.FTZ R22, R22, R76 ;  /* 0x0000004c16167221 */ /* 0x000fe20000010000 */
[----:B------:R-:W-:Y:S02]  /*8910*/  FFMA.FTZ R29, R77, R75, R29 ;  /* 0x0000004b4d1d7223 */ /* 0x000fe4000001001d */
[----:B------:R-:W-:Y:S01]  /*8920*/  FFMA.FTZ R17, R82, R80, R17 ;  /* 0x0000005052117223 */ /* 0x000fe20000010011 */
[----:B------:R-:W-:Y:S01]  /*8930*/  FADD.FTZ R22, R22, R80 ;  /* 0x0000005016167221 */ /* 0x000fe20000010000 */
[----:B------:R-:W-:-:S02]  /*8940*/  FFMA.FTZ R29, R81, R79, R29 ;  /* 0x0000004f511d7223 */ /* 0x000fc4000001001d */
[----:B------:R-:W-:Y:S01]  /*8950*/  FFMA.FTZ R17, R86, R84, R17 ;  /* 0x0000005456117223 */ /* 0x000fe20000010011 */
[----:B0-----:R-:W-:Y:S01]  /*8960*/  ISETP.GT.AND P0, PT, R92, 0xf, PT ;  /* 0x0000000f5c00780c */ /* 0x001fe20003f04270 */
[----:B------:R-:W-:Y:S02]  /*8970*/  UMOV UR6, 0x400 ;  /* 0x0000040000067882 */ /* 0x000fe40000000000 */
[----:B------:R-:W-:Y:S01]  /*8980*/  FFMA.FTZ R17, R89, R87, R17 ;  /* 0x0000005759117223 */ /* 0x000fe20000010011 */
[----:B------:R-:W-:Y:S01]  /*8990*/  FADD.FTZ R22, R22, R84 ;  /* 0x0000005416167221 */ /* 0x000fe20000010000 */
[----:B------:R-:W-:Y:S01]  /*89a0*/  UIADD3 UR5, UR6, 0xd0, URZ ;  /* 0x000000d006057890 */ /* 0x000fe2000fffe03f */
[----:B------:R-:W-:Y:S01]  /*89b0*/  FFMA.FTZ R29, R85, R83, R29 ;  /* 0x00000053551d7223 */ /* 0x000fe2000001001d */
[----:B------:R-:W-:Y:S01]  /*89c0*/  FFMA.FTZ R25, R25, R27, R17 ;  /* 0x0000001b19197223 */ /* 0x000fe20000010011 */
[----:B------:R-:W-:Y:S01]  /*89d0*/  FADD.FTZ R22, R22, R87 ;  /* 0x0000005716167221 */ /* 0x000fe20000010000 */
[----:B------:R-:W-:Y:S01]  /*89e0*/  MOV R17, UR16 ;  /* 0x0000001000117c02 */ /* 0x000fe20008000f00 */
[----:B-1----:R-:W-:Y:S01]  /*89f0*/  ULEA UR5, UR7, UR5, 0x18 ;  /* 0x0000000507057291 */ /* 0x002fe2000f8ec03f */
[----:B------:R-:W-:-:S02]  /*8a00*/  FFMA.FTZ R29, R88, R90, R29 ;  /* 0x0000005a581d7223 */ /* 0x000fc4000001001d */
[----:B--2---:R-:W-:Y:S01]  /*8a10*/  @!P0 FADD.FTZ R33, R33, R28 ;  /* 0x0000001c21218221 */ /* 0x004fe20000010000 */
[----:B------:R-:W-:Y:S01]  /*8a20*/  ISETP.NE.AND P2, PT, R0, RZ, PT ;  /* 0x000000ff0000720c */ /* 0x000fe20003f45270 */
[----:B------:R-:W-:Y:S01]  /*8a30*/  FADD.FTZ R27, R22, R27 ;  /* 0x0000001b161b7221 */ /* 0x000fe20000010000 */
[----:B------:R-:W-:Y:S01]  /*8a40*/  IMAD R22, R17, 0x28, R0 ;  /* 0x0000002811167824 */ /* 0x000fe200078e0200 */
[C---:B------:R-:W-:Y:S01]  /*8a50*/  LEA R17, R0.reuse, UR5, 0x4 ;  /* 0x0000000500117c11 */ /* 0x040fe2000f8e20ff */
[----:B------:R-:W-:Y:S01]  /*8a60*/  BSSY B0, `(.L_x_570) ;  /* 0x0000046000007945 */ /* 0x000fe20003800000 */
[----:B------:R-:W-:Y:S02]  /*8a70*/  ISETP.GT.U32.AND P3, PT, R0, 0x27, PT ;  /* 0x000000270000780c */ /* 0x000fe40003f64070 */
[----:B------:R-:W-:Y:S01]  /*8a80*/  PRMT R86, R51, 0x7632, R86 ;  /* 0x0000763233567816 */ /* 0x000fe20000000056 */
[----:B----4-:R-:W-:Y:S02]  /*8a90*/  FADD.FTZ R24, R23, R24 ;  /* 0x0000001817187221 */ /* 0x010fe40000010000 */
[----:B------:R-:W0:Y:S02]  /*8aa0*/  SHFL.DOWN PT, R23, R32, 0x10, 0x1f ;  /* 0x0a001f0020177f89 */ /* 0x000e2400000e0000 */
[----:B------:R-:W-:-:S02]  /*8ab0*/  FADD.FTZ R24, R24, R31 ;  /* 0x0000001f18187221 */ /* 0x000fc40000010000 */
[----:B------:R-:W1:Y:S02]  /*8ac0*/  LDC.64 R30, c[0x0][0x268] ;  /* 0x00009a00ff1e7b82 */ /* 0x000e640000000a00 */
[----:B------:R-:W-:-:S04]  /*8ad0*/  FADD.FTZ R24, R24, R71 ;  /* 0x0000004718187221 */ /* 0x000fc80000010000 */
[----:B------:R-:W-:-:S04]  /*8ae0*/  FADD.FTZ R24, R24, R75 ;  /* 0x0000004b18187221 */ /* 0x000fc80000010000 */
[----:B------:R-:W-:-:S04]  /*8af0*/  FADD.FTZ R24, R24, R79 ;  /* 0x0000004f18187221 */ /* 0x000fc80000010000 */
[----:B------:R-:W-:Y:S01]  /*8b00*/  FADD.FTZ R24, R24, R83 ;  /* 0x0000005318187221 */ /* 0x000fe20000010000 */
[----:B0-----:R-:W-:Y:S01]  /*8b10*/  @!P0 FADD.FTZ R32, R32, R23 ;  /* 0x0000001720208221 */ /* 0x001fe20000010000 */
[----:B------:R-:W-:Y:S02]  /*8b20*/  ISETP.NE.AND P0, PT, R92, RZ, PT ;  /* 0x000000ff5c00720c */ /* 0x000fe40003f05270 */
[----:B------:R-:W-:Y:S01]  /*8b30*/  FADD.FTZ R90, R24, R90 ;  /* 0x0000005a185a7221 */ /* 0x000fe20000010000 */
[----:B------:R-:W-:-:S03]  /*8b40*/  FFMA.FTZ R24, R91, R26, R29 ;  /* 0x0000001a5b187223 */ /* 0x000fc6000001001d */
[----:B------:R-:W-:-:S05]  /*8b50*/  FADD.FTZ R26, R90, R26 ;  /* 0x0000001a5a1a7221 */ /* 0x000fca0000010000 */
[----:B------:R0:W-:Y:S01]  /*8b60*/  STS.128 [R17], R24 ;  /* 0x0000001811007388 */ /* 0x0001e20000000c00 */
[----:B-1----:R-:W-:-:S03]  /*8b70*/  IMAD.WIDE R22, R22, 0x4, R30 ;  /* 0x0000000416167825 */ /* 0x002fc600078e021e */
        /* <DEDUP_REMOVED lines=46> */
[----:B------:R-:W-:Y:S02]  /*8e60*/  FADD.FTZ R29, R33, R29 ;  /* 0x0000001d211d7221 */ /* 0x000fe40000010000 */
[----:B------:R-:W0:Y:S01]  /*8e70*/  LDS.64 R32, [UR5+0xb0] ;  /* 0x0000b005ff207984 */ /* 0x000e220008000a00 */
[----:B------:R-:W-:Y:S01]  /*8e80*/  FADD.FTZ R28, R28, R30 ;  /* 0x0000001e1c1c7221 */ /* 0x000fe20000010000 */
[----:B------:R-:W-:-:S03]  /*8e90*/  FADD.FTZ R29, R29, R31 ;  /* 0x0000001f1d1d7221 */ /* 0x000fc60000010000 */
[----:B0-----:R-:W-:Y:S01]  /*8ea0*/  FADD.FTZ R32, R28, R32 ;  /* 0x000000201c207221 */ /* 0x001fe20000010000 */
[----:B------:R-:W-:-:S07]  /*8eb0*/  FADD.FTZ R33, R29, R33 ;  /* 0x000000211d217221 */ /* 0x000fce0000010000 */
.L_x_571:
[----:B------:R-:W-:Y:S05]  /*8ec0*/  BSYNC B0 ;  /* 0x0000000000007941 */ /* 0x000fea0003800000 */
.L_x_570:
        /* <DEDUP_REMOVED lines=78> */
.L_x_573:
[----:B------:R-:W-:Y:S05]  /*93b0*/  BSYNC B0 ;  /* 0x0000000000007941 */ /* 0x000fea0003800000 */
.L_x_572:
        /* <DEDUP_REMOVED lines=16> */
.L_x_575:
[----:B------:R-:W-:Y:S05]  /*94c0*/  BSYNC B0 ;  /* 0x0000000000007941 */ /* 0x000fea0003800000 */
.L_x_574:
[----:B01----:R-:W2:Y:S04]  /*94d0*/  LDL R24, [R1] ;  /* 0x0000000001187983 */ /* 0x003ea80000100800 */
        /* <DEDUP_REMOVED lines=66> */
.L_x_578:
[----:B------:R-:W-:Y:S02]  /*9900*/  MOV R22, UR20 ;  /* 0x0000001400167c02 */ /* 0x000fe40008000f00 */
[----:B------:R-:W-:-:S05]  /*9910*/  MOV R23, UR21 ;  /* 0x0000001500177c02 */ /* 0x000fca0008000f00 */
[----:B------:R-:W2:Y:S04]  /*9920*/  LDG.E.STRONG.GPU R22, desc[UR22][R22.64] ;  /* 0x0000001616167981 */ /* 0x000ea8000c1ef900 */
[----:B--2---:R-:W-:Y:S01]  /*9930*/  CCTL.IVALL ;  /* 0x00000000ff00798f */ /* 0x004fe20002000000 */
[----:B------:R-:W-:Y:S05]  /*9940*/  YIELD ;  /* 0x0000000000007946 */ /* 0x000fea0003800000 */
[----:B------:R-:W-:-:S13]  /*9950*/  ISETP.NE.AND P0, PT, R22, R17, PT ;  /* 0x000000111600720c */ /* 0x000fda0003f05270 */
[----:B------:R-:W-:Y:S05]  /*9960*/  @P0 BRA `(.L_x_578) ;  /* 0xfffffffc00e40947 */ /* 0x000fea000383ffff */
.L_x_577:
        /* <DEDUP_REMOVED lines=19> */
.L_x_582:
        /* <DEDUP_REMOVED lines=165> */
.L_x_581:
        /* <DEDUP_REMOVED lines=87> */
.L_x_583:
[----:B------:R-:W-:-:S13]  /*aa60*/  ISETP.NE.OR P0, PT, RZ, UR17, P0 ;  /* 0x00000011ff007c0c */ /* 0x000fda0008705670 */
[----:B------:R-:W-:Y:S05]  /*aa70*/  @!P0 BRA `(.L_x_579) ;  /* 0x0000000000b08947 */ /* 0x000fea0003800000 */
.L_x_580:
        /* <DEDUP_REMOVED lines=44> */
.L_x_579:
        /* <DEDUP_REMOVED lines=14> */
.L_x_585:
[----:B------:R-:W-:Y:S05]  /*ae20*/  BSYNC B0 ;  /* 0x0000000000007941 */ /* 0x000fea0003800000 */
.L_x_584:
        /* <DEDUP_REMOVED lines=25> */
.L_x_576:
        /* <DEDUP_REMOVED lines=38> */
.L_x_586:
        /* <DEDUP_REMOVED lines=23> */
.L_x_588:
[----:B------:R-:W-:Y:S05]  /*b390*/  BSYNC B0 ;  /* 0x0000000000007941 */ /* 0x000fea0003800000 */
.L_x_587:
        /* <DEDUP_REMOVED lines=34> */
.L_x_589:
        /* <DEDUP_REMOVED lines=22> */
.L_x_591:
[----:B------:R-:W-:Y:S05]  /*b720*/  BSYNC B0 ;  /* 0x0000000000007941 */ /* 0x000fea0003800000 */
.L_x_590:
        /* <DEDUP_REMOVED lines=35> */
.L_x_592:
        /* <DEDUP_REMOVED lines=22> */
.L_x_594:
[----:B------:R-:W-:Y:S05]  /*bac0*/  BSYNC B0 ;  /* 0x0000000000007941 */ /* 0x000fea0003800000 */
.L_x_593:
[----:B0-----:R-:W2:Y:S01]  /*bad0*/  LDL.LU R17, [R1] ;  /* 0x0000000001117983 */ /* 0x001ea20000300800 */
        /* <DEDUP_REMOVED lines=33> */
.L_x_595:
        /* <DEDUP_REMOVED lines=22> */
.L_x_597:
[----:B------:R-:W-:Y:S05]  /*be50*/  BSYNC B0 ;  /* 0x0000000000007941 */ /* 0x000fea0003800000 */
.L_x_596:
[----:B0-----:R-:W2:Y:S01]  /*be60*/  LDL.LU R17, [R1+0x8] ;  /* 0x0000080001117983 */ /* 0x001ea20000300800 */
[C---:B------:R-:W-:Y:S01]  /*be70*/  IADD3 R25, R2.reuse, 0x40, RZ ;  /* 0x0000004002197810 */ /* 0x040fe20007ffe0ff */
[----:B------:R-:W-:Y:S01]  /*be80*/  FADD.FTZ R47, R47, -UR26 ;  /* 0x8000001a2f2f7e21 */ /* 0x000fe20008010000 */
[C---:B------:R-:W-:Y:S01]  /*be90*/  IADD3 R27, R2.reuse, 0x50, RZ ;  /* 0x00000050021b7810 */ /* 0x040fe20007ffe0ff */
[----:B------:R-:W-:Y:S01]  /*bea0*/  FADD.FTZ R71, R71, -UR26 ;  /* 0x8000001a47477e21 */ /* 0x000fe20008010000 */
[C---:B------:R-:W-:Y:S01]  /*beb0*/  IADD3 R30, R2.reuse, 0x50, RZ ;  /* 0x00000050021e7810 */ /* 0x040fe20007ffe0ff */
[----:B------:R-:W-:Y:S01]  /*bec0*/  FMUL.FTZ R47, R47, UR27 ;  /* 0x0000001b2f2f7c20 */ /* 0x000fe20008410000 */
[C---:B------:R-:W-:Y:S01]  /*bed0*/  IADD3 R24, R2.reuse, 0x40, RZ ;  /* 0x0000004002187810 */ /* 0x040fe20007ffe0ff */
        /* <DEDUP_REMOVED lines=39> */
.L_x_598:
        /* <DEDUP_REMOVED lines=22> */
.L_x_600:
[----:B------:R-:W-:Y:S05]  /*c2b0*/  BSYNC B0 ;  /* 0x0000000000007941 */ /* 0x000fea0003800000 */
.L_x_599:
        /* <DEDUP_REMOVED lines=26> */
.L_x_601:
        /* <DEDUP_REMOVED lines=22> */
.L_x_603:
[----:B------:R-:W-:Y:S05]  /*c5c0*/  BSYNC B0 ;  /* 0x0000000000007941 */ /* 0x000fea0003800000 */
.L_x_602:
        /* <DEDUP_REMOVED lines=33> */
.L_x_604:
        /* <DEDUP_REMOVED lines=22> */
.L_x_606:
[----:B------:R-:W-:Y:S05]  /*c940*/  BSYNC B0 ;  /* 0x0000000000007941 */ /* 0x000fea0003800000 */
.L_x_605:
        /* <DEDUP_REMOVED lines=29> */
.L_x_607:
        /* <DEDUP_REMOVED lines=22> */
.L_x_609:
[----:B------:R-:W-:Y:S05]  /*cc80*/  BSYNC B0 ;  /* 0x0000000000007941 */ /* 0x000fea0003800000 */
.L_x_608:
[C---:B01----:R-:W-:Y:S01]  /*cc90*/  IADD3 R25, R2.reuse, 0x80, RZ ;  /* 0x0000008002197810 */ /* 0x043fe20007ffe0ff */
        /* <DEDUP_REMOVED lines=45> */
.L_x_610:
        /* <DEDUP_REMOVED lines=22> */
.L_x_612:
[----:B------:R-:W-:Y:S05]  /*d0d0*/  BSYNC B0 ;  /* 0x0000000000007941 */ /* 0x000fea0003800000 */
.L_x_611:
        /* <DEDUP_REMOVED lines=25> */
.L_x_613:
[----:B------:R-:W-:Y:S04]  /*d270*/  BSSY B0, `(.L_x_614) ;  /* 0x0000016000007945 */ /* 0x000fe80003800000 */
[----:B------:R-:W-:Y:S05]  /*d280*/  @P2 BRA `(.L_x_615) ;  /* 0x0000000000502947 */ /* 0x000fea0003800000 */
[----:B0-----:R-:W-:Y:S01]  /*d290*/  MOV R17, UR5 ;  /* 0x0000000500117c02 */ /* 0x001fe20008000f00 */
[----:B------:R-:W-:Y:S01]  /*d2a0*/  ULDC.64 UR16, c[0x0][0x288] ;  /* 0x0000a20000107ab9 */ /* 0x000fe20000000a00 */
[----:B------:R-:W-:Y:S01]  /*d2b0*/  MOV R22, R18 ;  /* 0x0000001200167202 */ /* 0x000fe20000000f00 */
[----:B------:R-:W-:Y:S01]  /*d2c0*/  IMAD R24, R27, UR16, RZ ;  /* 0x000000101b187c24 */ /* 0x000fe2000f8e02ff */
[----:B------:R-:W-:Y:S01]  /*d2d0*/  MOV R23, R21 ;  /* 0x0000001500177202 */ /* 0x000fe20000000f00 */
[----:B------:R-:W-:Y:S02]  /*d2e0*/  FFMA.FTZ R17, R44, R17, UR14 ;  /* 0x0000000e2c117e23 */ /* 0x000fe40008010011 */
[----:B------:R-:W-:Y:S02]  /*d2f0*/  IMAD R25, R26, UR17, R24 ;  /* 0x000000111a197c24 */ /* 0x000fe4000f8e0218 */
[----:B------:R-:W-:Y:S01]  /*d300*/  FFMA.FTZ R62, R62, R13, -R17 ;  /* 0x0000000d3e3e7223 */ /* 0x000fe20000010811 */
[----:B------:R-:W-:Y:S01]  /*d310*/  MOV R17, UR5 ;  /* 0x0000000500117c02 */ /* 0x000fe20008000f00 */
[----:B------:R-:W-:Y:S01]  /*d320*/  IMAD.WIDE.U32 R22, R26, UR16, R22 ;  /* 0x000000101a167c25 */ /* 0x000fe2000f8e0016 */
[----:B------:R-:W-:-:S03]  /*d330*/  ULDC.64 UR16, c[0x0][0x210] ;  /* 0x0000840000107ab9 */ /* 0x000fc60000000a00 */
[----:B------:R-:W-:Y:S01]  /*d340*/  FMUL.FTZ R62, R62, UR27 ;  /* 0x0000001b3e3e7c20 */ /* 0x000fe20008410000 */
[----:B------:R-:W-:Y:S01]  /*d350*/  FFMA.FTZ R17, R82, R17, UR14 ;  /* 0x0000000e52117e23 */ /* 0x000fe20008010011 */
[----:B------:R-:W-:Y:S02]  /*d360*/  IADD3 R25, R23, R25, RZ ;  /* 0x0000001917197210 */ /* 0x000fe40007ffe0ff */
[----:B------:R-:W-:Y:S01]  /*d370*/  LEA R24, P2, R22, UR16, 0x1 ;  /* 0x0000001016187c11 */ /* 0x000fe2000f8408ff */
[----:B------:R-:W-:-:S03]  /*d380*/  FFMA.FTZ R17, R84, R16, -R17 ;  /* 0x0000001054117223 */ /* 0x000fc60000010811 */
[----:B------:R-:W-:Y:S01]  /*d390*/  LEA.HI.X R25, R22, UR17, R25, 0x1, P2 ;  /* 0x0000001116197c11 */ /* 0x000fe200090f0c19 */
[----:B------:R-:W-:-:S05]  /*d3a0*/  FMUL.FTZ R17, R17, UR27 ;  /* 0x0000001b11117c20 */ /* 0x000fca0008410000 */
[----:B------:R-:W-:-:S05]  /*d3b0*/  F2FP.BF16.F32.PACK_AB R17, R17, R62 ;  /* 0x0000003e1111723e */ /* 0x000fca00000010ff */
[----:B------:R1:W-:Y:S02]  /*d3c0*/  STG.E desc[UR22][R24.64], R17 ;  /* 0x0000001118007986 */ /* 0x0003e4000c101916 */
.L_x_615:
[----:B------:R-:W-:Y:S05]  /*d3d0*/  BSYNC B0 ;  /* 0x0000000000007941 */ /* 0x000fea0003800000 */
.L_x_614:
        /* <DEDUP_REMOVED lines=32> */
.L_x_616:
[----:B------:R-:W-:Y:S04]  /*d5e0*/  BSSY B0, `(.L_x_617) ;  /* 0x0000016000007945 */ /* 0x000fe80003800000 */
[----:B------:R-:W-:Y:S05]  /*d5f0*/  @P3 BRA `(.L_x_618) ;  /* 0x0000000000503947 */ /* 0x000fea0003800000 */
[----:B------:R-:W-:Y:S01]  /*d600*/  MOV R24, UR5 ;  /* 0x0000000500187c02 */ /* 0x000fe20008000f00 */
[----:B------:R-:W-:Y:S01]  /*d610*/  ULDC.64 UR16, c[0x0][0x288] ;  /* 0x0000a20000107ab9 */ /* 0x000fe20000000a00 */
[----:B------:R-:W-:-:S03]  /*d620*/  MOV R23, R21 ;  /* 0x0000001500177202 */ /* 0x000fc60000000f00 */
[----:B------:R-:W-:-:S04]  /*d630*/  FFMA.FTZ R17, R17, R24, UR14 ;  /* 0x0000000e11117e23 */ /* 0x000fc80008010018 */
[----:B------:R-:W-:Y:S01]  /*d640*/  FFMA.FTZ R60, R60, R13, -R17 ;  /* 0x0000000d3c3c7223 */ /* 0x000fe20000010811 */
[----:B------:R-:W-:-:S03]  /*d650*/  MOV R17, UR5 ;  /* 0x0000000500117c02 */ /* 0x000fc60008000f00 */
[----:B------:R-:W-:Y:S02]  /*d660*/  FMUL.FTZ R60, R60, UR27 ;  /* 0x0000001b3c3c7c20 */ /* 0x000fe40008410000 */
[----:B------:R-:W-:Y:S01]  /*d670*/  FFMA.FTZ R24, R22, R17, UR14 ;  /* 0x0000000e16187e23 */ /* 0x000fe20008010011 */
[----:B------:R-:W-:Y:S01]  /*d680*/  IMAD R17, R31, UR16, RZ ;  /* 0x000000101f117c24 */ /* 0x000fe2000f8e02ff */
[----:B------:R-:W-:-:S03]  /*d690*/  MOV R22, R18 ;  /* 0x0000001200167202 */ /* 0x000fc60000000f00 */
[----:B------:R-:W-:Y:S02]  /*d6a0*/  IMAD R25, R29, UR17, R17 ;  /* 0x000000111d197c24 */ /* 0x000fe4000f8e0211 */
[----:B------:R-:W-:Y:S01]  /*d6b0*/  FFMA.FTZ R17, R85, R16, -R24 ;  /* 0x0000001055117223 */ /* 0x000fe20000010818 */
[----:B------:R-:W-:Y:S01]  /*d6c0*/  IMAD.WIDE.U32 R22, R29, UR16, R22 ;  /* 0x000000101d167c25 */ /* 0x000fe2000f8e0016 */
[----:B------:R-:W-:-:S03]  /*d6d0*/  ULDC.64 UR16, c[0x0][0x210] ;  /* 0x0000840000107ab9 */ /* 0x000fc60000000a00 */
[----:B------:R-:W-:Y:S01]  /*d6e0*/  FMUL.FTZ R17, R17, UR27 ;  /* 0x0000001b11117c20 */ /* 0x000fe20008410000 */
[----:B------:R-:W-:Y:S02]  /*d6f0*/  IADD3 R25, R23, R25, RZ ;  /* 0x0000001917197210 */ /* 0x000fe40007ffe0ff */
[C---:B------:R-:W-:Y:S02]  /*d700*/  LEA R24, P2, R22.reuse, UR16, 0x1 ;  /* 0x0000001016187c11 */ /* 0x040fe4000f8408ff */
[----:B------:R-:W-:Y:S02]  /*d710*/  F2FP.BF16.F32.PACK_AB R17, R17, R60 ;  /* 0x0000003c1111723e */ /* 0x000fe400000010ff */
[----:B------:R-:W-:-:S05]  /*d720*/  LEA.HI.X R25, R22, UR17, R25, 0x1, P2 ;  /* 0x0000001116197c11 */ /* 0x000fca00090f0c19 */
[----:B------:R0:W-:Y:S04]  /*d730*/  STG.E desc[UR22][R24.64], R17 ;  /* 0x0000001118007986 */ /* 0x0001e8000c101916 */
.L_x_618:
[----:B------:R-:W-:Y:S05]  /*d740*/  BSYNC B0 ;  /* 0x0000000000007941 */ /* 0x000fea0003800000 */
.L_x_617:
[----:B------:R-:W-:Y:S01]  /*d750*/  SHF.L.U32 R89, R89, 0x10, RZ ;  /* 0x0000001059597819 */ /* 0x000fe200000006ff */
[----:B------:R-:W-:Y:S01]  /*d760*/  FADD.FTZ R23, R42, -UR26 ;  /* 0x8000001a2a177e21 */ /* 0x000fe20008010000 */
[----:B------:R-:W-:Y:S02]  /*d770*/  IADD3 R41, R2, 0xc0, RZ ;  /* 0x000000c002297810 */ /* 0x000fe40007ffe0ff */
[----:B------:R-:W-:Y:S01]  /*d780*/  ISETP.GT.U32.OR P0, PT, R0, 0x27f, P0 ;  /* 0x0000027f0000780c */ /* 0x000fe20000704470 */
[----:B0-----:R-:W-:Y:S01]  /*d790*/  FADD.FTZ R24, R89, -UR26 ;  /* 0x8000001a59187e21 */ /* 0x001fe20008010000 */
        /* <DEDUP_REMOVED lines=25> */
.L_x_619:
[----:B------:R-:W-:Y:S04]  /*d930*/  BSSY B0, `(.L_x_620) ;  /* 0x0000016000007945 */ /* 0x000fe80003800000 */
[----:B------:R-:W-:Y:S05]  /*d940*/  @P0 BRA `(.L_x_621) ;  /* 0x0000000000500947 */ /* 0x000fea0003800000 */
[----:B------:R-:W-:Y:S01]  /*d950*/  MOV R26, UR5 ;  /* 0x00000005001a7c02 */ /* 0x000fe20008000f00 */
[----:B------:R-:W-:Y:S01]  /*d960*/  ULDC.64 UR16, c[0x0][0x288] ;  /* 0x0000a20000107ab9 */ /* 0x000fe20000000a00 */
[----:B------:R-:W-:-:S03]  /*d970*/  MOV R27, UR5 ;  /* 0x00000005001b7c02 */ /* 0x000fc60008000f00 */
[----:B------:R-:W-:Y:S02]  /*d980*/  FFMA.FTZ R23, R23, R26, UR14 ;  /* 0x0000000e17177e23 */ /* 0x000fe4000801001a */
[----:B------:R-:W-:Y:S01]  /*d990*/  FFMA.FTZ R24, R24, R27, UR14 ;  /* 0x0000000e18187e23 */ /* 0x000fe2000801001b */
        /* <DEDUP_REMOVED lines=9> */
[----:B------:R-:W-:-:S02]  /*da30*/  ULDC.64 UR16, c[0x0][0x210] ;  /* 0x0000840000107ab9 */ /* 0x000fc40000000a00 */
[----:B------:R-:W-:Y:S02]  /*da40*/  LEA R24, P0, R22, UR16, 0x1 ;  /* 0x0000001016187c11 */ /* 0x000fe4000f8008ff */
[----:B------:R-:W-:Y:S02]  /*da50*/  IADD3 R29, R23, R29, RZ ;  /* 0x0000001d171d7210 */ /* 0x000fe40007ffe0ff */
[----:B------:R-:W-:Y:S02]  /*da60*/  F2FP.BF16.F32.PACK_AB R23, R26, R27 ;  /* 0x0000001b1a17723e */ /* 0x000fe400000010ff */
[----:B------:R-:W-:-:S05]  /*da70*/  LEA.HI.X R25, R22, UR17, R29, 0x1, P0 ;  /* 0x0000001116197c11 */ /* 0x000fca00080f0c1d */
[----:B------:R0:W-:Y:S02]  /*da80*/  STG.E desc[UR22][R24.64], R23 ;  /* 0x0000001718007986 */ /* 0x0001e4000c101916 */
.L_x_621:
[----:B------:R-:W-:Y:S05]  /*da90*/  BSYNC B0 ;  /* 0x0000000000007941 */ /* 0x000fea0003800000 */
.L_x_620:
        /* <DEDUP_REMOVED lines=35> */
.L_x_622:
[----:B------:R-:W-:Y:S04]  /*dcd0*/  BSSY B0, `(.L_x_623) ;  /* 0x0000016000007945 */ /* 0x000fe80003800000 */
[----:B------:R-:W-:Y:S05]  /*dce0*/  @P2 BRA `(.L_x_624) ;  /* 0x0000000000502947 */ /* 0x000fea0003800000 */
[----:B------:R-:W-:Y:S01]  /*dcf0*/  MOV R28, UR5 ;  /* 0x00000005001c7c02 */ /* 0x000fe20008000f00 */
[----:B------:R-:W-:Y:S01]  /*dd00*/  ULDC.64 UR16, c[0x0][0x288] ;  /* 0x0000a20000107ab9 */ /* 0x000fe20000000a00 */
[----:B------:R-:W-:-:S03]  /*dd10*/  MOV R29, UR5 ;  /* 0x00000005001d7c02 */ /* 0x000fc60008000f00 */
[----:B------:R-:W-:Y:S01]  /*dd20*/  FFMA.FTZ R23, R23, R28, UR14 ;  /* 0x0000000e17177e23 */ /* 0x000fe2000801001c */
[----:B------:R-:W-:Y:S02]  /*dd30*/  IMAD R28, R17, UR16, RZ ;  /* 0x00000010111c7c24 */ /* 0x000fe4000f8e02ff */
[----:B------:R-:W-:Y:S01]  /*dd40*/  FFMA.FTZ R24, R24, R29, UR14 ;  /* 0x0000000e18187e23 */ /* 0x000fe2000801001d */
[----:B------:R-:W-:Y:S01]  /*dd50*/  FFMA.FTZ R17, R22, R13, -R23 ;  /* 0x0000000d16117223 */ /* 0x000fe20000010817 */
[----:B------:R-:W-:Y:S02]  /*dd60*/  MOV R22, R18 ;  /* 0x0000001200167202 */ /* 0x000fe40000000f00 */
        /* <DEDUP_REMOVED lines=12> */
.L_x_624:
[----:B------:R-:W-:Y:S05]  /*de30*/  BSYNC B0 ;  /* 0x0000000000007941 */ /* 0x000fea0003800000 */
.L_x_623:
        /* <DEDUP_REMOVED lines=28> */
[----:B-1----:R-:W-:Y:S01]  /*e000*/  FMUL.FTZ R30, R30, R33 ;  /* 0x000000211e1e7220 */ /* 0x002fe20000410000 */
[----:B------:R-:W-:Y:S01]  /*e010*/  FADD.FTZ R42, -R33, 1 ;  /* 0x3f800000212a7421 */ /* 0x000fe20000010100 */
[----:B------:R-:W-:-:S03]  /*e020*/  FADD.FTZ R33, -R40, 1 ;  /* 0x3f80000028217421 */ /* 0x000fc60000010100 */
[----:B------:R-:W-:Y:S01]  /*e030*/  FFMA.FTZ R29, R29, R42, 1 ;  /* 0x3f8000001d1d7423 */ /* 0x000fe2000001002a */
[----:B------:R-:W-:-:S03]  /*e040*/  FFMA.FTZ R24, R24, R33, 1 ;  /* 0x3f80000018187423 */ /* 0x000fc60000010021 */
[----:B------:R-:W-:Y:S01]  /*e050*/  FMUL.FTZ R30, R30, R29 ;  /* 0x0000001d1e1e7220 */ /* 0x000fe20000410000 */
[----:B------:R-:W-:-:S07]  /*e060*/  FMUL.FTZ R25, R25, R24 ;  /* 0x0000001819197220 */ /* 0x000fce0000410000 */
.L_x_625:
        /* <DEDUP_REMOVED lines=22> */
.L_x_627:
[----:B------:R-:W-:Y:S05]  /*e1d0*/  BSYNC B0 ;  /* 0x0000000000007941 */ /* 0x000fea0003800000 */
.L_x_626:
        /* <DEDUP_REMOVED lines=35> */
.L_x_628:
        /* <DEDUP_REMOVED lines=22> */
.L_x_630:
[----:B------:R-:W-:Y:S05]  /*e570*/  BSYNC B0 ;  /* 0x0000000000007941 */ /* 0x000fea0003800000 */
.L_x_629:
        /* <DEDUP_REMOVED lines=35> */
.L_x_631:
        /* <DEDUP_REMOVED lines=12> */
[C---:B------:R-:W-:Y:S02]  /*e870*/  IMAD R29, R27.reuse, UR17, R30 ;  /* 0x000000111b1d7c24 */ /* 0x040fe4000f8e021e */
        /* <DEDUP_REMOVED lines=9> */
.L_x_633:
[----:B------:R-:W-:Y:S05]  /*e910*/  BSYNC B0 ;  /* 0x0000000000007941 */ /* 0x000fea0003800000 */
.L_x_632:
        /* <DEDUP_REMOVED lines=35> */
.L_x_634:
        /* <DEDUP_REMOVED lines=22> */
.L_x_636:
[----:B------:R-:W-:Y:S05]  /*ecb0*/  BSYNC B0 ;  /* 0x0000000000007941 */ /* 0x000fea0003800000 */
.L_x_635:
        /* <DEDUP_REMOVED lines=35> */
.L_x_637:
        /* <DEDUP_REMOVED lines=12> */
[----:B------:R-:W-:-:S03]  /*efb0*/  MOV R23, R21 ;  /* 0x0000001500177202 */ /* 0x000fc60000000f00 */
        /* <DEDUP_REMOVED lines=9> */
.L_x_639:
[----:B------:R-:W-:Y:S05]  /*f050*/  BSYNC B0 ;  /* 0x0000000000007941 */ /* 0x000fea0003800000 */
.L_x_638:
        /* <DEDUP_REMOVED lines=35> */
.L_x_640:
        /* <DEDUP_REMOVED lines=22> */
.L_x_642:
[----:B------:R-:W-:Y:S05]  /*f3f0*/  BSYNC B0 ;  /* 0x0000000000007941 */ /* 0x000fea0003800000 */
.L_x_641:
        /* <DEDUP_REMOVED lines=35> */
.L_x_643:
        /* <DEDUP_REMOVED lines=22> */
.L_x_645:
[----:B------:R-:W-:Y:S05]  /*f790*/  BSYNC B0 ;  /* 0x0000000000007941 */ /* 0x000fea0003800000 */
.L_x_644:
        /* <DEDUP_REMOVED lines=35> */
.L_x_646:
        /* <DEDUP_REMOVED lines=9> */
[----:B------:R-:W-:Y:S02]  /*fa60*/  IMAD R27, R17, UR17, R28 ;  /* 0x00000011111b7c24 */ /* 0x000fe4000f8e021c */
[----:B------:R-:W-:Y:S01]  /*fa70*/  FFMA.FTZ R25, R22, R13, -R11 ;  /* 0x0000000d16197223 */ /* 0x000fe2000001080b */
[----:B------:R-:W-:Y:S01]  /*fa80*/  MOV R11, R21 ;  /* 0x00000015000b7202 */ /* 0x000fe20000000f00 */
[----:B------:R-:W-:-:S02]  /*fa90*/  FFMA.FTZ R23, R23, R16, -R26 ;  /* 0x0000001017177223 */ /* 0x000fc4000001081a */
        /* <DEDUP_REMOVED lines=9> */
.L_x_648:
[----:B------:R-:W-:Y:S05]  /*fb30*/  BSYNC B0 ;  /* 0x0000000000007941 */ /* 0x000fea0003800000 */
.L_x_647:
        /* <DEDUP_REMOVED lines=35> */
.L_x_649:
        /* <DEDUP_REMOVED lines=22> */
.L_x_651:
[----:B------:R-:W-:Y:S05]  /*fed0*/  BSYNC B0 ;  /* 0x0000000000007941 */ /* 0x000fea0003800000 */
.L_x_650:
        /* <DEDUP_REMOVED lines=35> */
.L_x_652:
[----:B------:R-:W-:Y:S04]  /*10110*/  BSSY B0, `(.L_x_653) ;  /* 0x0000016000007945 */ /* 0x000fe80003800000 */
[----:B------:R-:W-:Y:S05]  /*10120*/  @P2 BRA `(.L_x_654) ;  /* 0x0000000000502947 */ /* 0x000fea0003800000 */
[----:B------:R-:W-:Y:S01]  /*10130*/  MOV R10, UR5 ;  /* 0x00000005000a7c02 */ /* 0x000fe20008000f00 */
[----:B------:R-:W-:Y:S01]  /*10140*/  ULDC.64 UR16, c[0x0][0x288] ;  /* 0x0000a20000107ab9 */ /* 0x000fe20000000a00 */
[----:B------:R-:W-:-:S03]  /*10150*/  MOV R23, UR5 ;  /* 0x0000000500177c02 */ /* 0x000fc60008000f00 */
[----:B------:R-:W-:Y:S01]  /*10160*/  FFMA.FTZ R11, R31, R10, UR14 ;  /* 0x0000000e1f0b7e23 */ /* 0x000fe2000801000a */
[----:B------:R-:W-:Y:S01]  /*10170*/  MOV R10, R18 ;  /* 0x00000012000a7202 */ /* 0x000fe20000000f00 */
[----:B------:R-:W-:Y:S01]  /*10180*/  FFMA.FTZ R24, R32, R23, UR14 ;  /* 0x0000000e20187e23 */ /* 0x000fe20008010017 */
[----:B------:R-:W-:Y:S02]  /*10190*/  IMAD R23, R3, UR16, RZ ;  /* 0x0000001003177c24 */ /* 0x000fe4000f8e02ff */
[----:B------:R-:W-:Y:S01]  /*101a0*/  FFMA.FTZ R3, R22, R13, -R11 ;  /* 0x0000000d16037223 */ /* 0x000fe2000001080b */
[----:B------:R-:W-:Y:S01]  /*101b0*/  MOV R11, R21 ;  /* 0x00000015000b7202 */ /* 0x000fe20000000f00 */
[----:B------:R-:W-:Y:S01]  /*101c0*/  FFMA.FTZ R17, R17, R16, -R24 ;  /* 0x0000001011117223 */ /* 0x000fe20000010818 */
        /* <DEDUP_REMOVED lines=10> */
.L_x_654:
[----:B------:R-:W-:Y:S05]  /*10270*/  BSYNC B0 ;  /* 0x0000000000007941 */ /* 0x000fea0003800000 */
.L_x_653:
        /* <DEDUP_REMOVED lines=35> */
.L_x_655:
        /* <DEDUP_REMOVED lines=22> */
.L_x_657:
[----:B------:R-:W-:Y:S05]  /*10610*/  BSYNC B0 ;  /* 0x0000000000007941 */ /* 0x000fea0003800000 */
.L_x_656:
[----:B------:R-:W2:Y:S04]  /*10620*/  LDL.LU R5, [R1+0x1c] ;  /* 0x00001c0001057983 */ /* 0x000ea80000300800 */
[----:B0-----:R-:W3:Y:S01]  /*10630*/  LDL.LU R10, [R1+0x18] ;  /* 0x00001800010a7983 */ /* 0x001ee20000300800 */
        /* <DEDUP_REMOVED lines=34> */
.L_x_658:
        /* <DEDUP_REMOVED lines=12> */
[----:B------:R-:W-:Y:S02]  /*10920*/  IMAD R23, R31, UR17, R23 ;  /* 0x000000111f177c24 */ /* 0x000fe4000f8e0217 */
        /* <DEDUP_REMOVED lines=9> */
.L_x_660:
[----:B------:R-:W-:Y:S05]  /*109c0*/  BSYNC B0 ;  /* 0x0000000000007941 */ /* 0x000fea0003800000 */
.L_x_659:
[----:B------:R-:W2:Y:S01]  /*109d0*/  LDL.LU R5, [R1+0x14] ;  /* 0x0000140001057983 */ /* 0x000ea20000300800 */
[C---:B0-----:R-:W-:Y:S02]  /*109e0*/  PRMT R3, R6.reuse, 0x7632, R3 ;  /* 0x0000763206037816 */ /* 0x041fe40000000003 */
        /* <DEDUP_REMOVED lines=33> */
.L_x_661:
        /* <DEDUP_REMOVED lines=22> */
.L_x_663:
[----:B------:R-:W-:Y:S05]  /*10d60*/  BSYNC B0 ;  /* 0x0000000000007941 */ /* 0x000fea0003800000 */
.L_x_662:
[----:B0-----:R-:W2:Y:S01]  /*10d70*/  LDL.LU R5, [R1+0x10] ;  /* 0x0000100001057983 */ /* 0x001ea20000300800 */
[----:B------:R-:W-:Y:S02]  /*10d80*/  IADD3 R29, R2, 0x1b0, RZ ;  /* 0x000001b0021d7810 */ /* 0x000fe40007ffe0ff */
[----:B------:R-:W-:Y:S02]  /*10d90*/  ISETP.GE.AND.EX P2, PT, R3, UR7, PT, P2 ;  /* 0x0000000703007c0c */ /* 0x000fe4000bf46320 */
[----:B------:R-:W-:Y:S02]  /*10da0*/  PRMT R11, R64, 0x7632, R11 ;  /* 0x00007632400b7816 */ /* 0x000fe4000000000b */
[----:B------:R-:W-:Y:S02]  /*10db0*/  ISETP.GE.U32.AND P0, PT, R29, UR6, PT ;  /* 0x000000061d007c0c */ /* 0x000fe4000bf06070 */
[----:B------:R-:W-:Y:S02]  /*10dc0*/  ISETP.GT.U32.OR P2, PT, R0, 0x27f, P2 ;  /* 0x0000027f0000780c */ /* 0x000fe40001744470 */
[----:B------:R-:W-:-:S02]  /*10dd0*/  SHF.L.U32 R64, R64, 0x10, RZ ;  /* 0x0000001040407819 */ /* 0x000fc400000006ff */
[----:B------:R-:W-:Y:S02]  /*10de0*/  SHF.R.S32.HI R6, RZ, 0x1f, R29 ;  /* 0x0000001fff067819 */ /* 0x000fe4000001141d */
[----:B------:R-:W-:Y:S02]  /*10df0*/  SHF.L.U32 R11, R11, 0x10, RZ ;  /* 0x000000100b0b7819 */ /* 0x000fe400000006ff */
[C---:B--2---:R-:W-:Y:S02]  /*10e00*/  PRMT R4, R5.reuse, 0x7632, R4 ;  /* 0x0000763205047816 */ /* 0x044fe40000000004 */
[----:B------:R-:W-:Y:S02]  /*10e10*/  SHF.L.U32 R5, R5, 0x10, RZ ;  /* 0x0000001005057819 */ /* 0x000fe400000006ff */
[----:B------:R-:W-:-:S03]  /*10e20*/  SHF.L.U32 R4, R4, 0x10, RZ ;  /* 0x0000001004047819 */ /* 0x000fc600000006ff */
[----:B------:R-:W-:Y:S02]  /*10e30*/  FADD.FTZ R5, R5, -UR26 ;  /* 0x8000001a05057e21 */ /* 0x000fe40008010000 */
[----:B------:R-:W-:Y:S02]  /*10e40*/  FADD.FTZ R4, R4, -UR26 ;  /* 0x8000001a04047e21 */ /* 0x000fe40008010000 */
[----:B------:R-:W-:Y:S02]  /*10e50*/  FMUL.FTZ R27, R5, UR27 ;  /* 0x0000001b051b7c20 */ /* 0x000fe40008410000 */
        /* <DEDUP_REMOVED lines=20> */
.L_x_664:
        /* <DEDUP_REMOVED lines=22> */
.L_x_666:
[----:B------:R-:W-:Y:S05]  /*11100*/  BSYNC B0 ;  /* 0x0000000000007941 */ /* 0x000fea0003800000 */
.L_x_665:
        /* <DEDUP_REMOVED lines=34> */
.L_x_667:
        /* <DEDUP_REMOVED lines=22> */
.L_x_669:
[----:B------:R-:W-:Y:S05]  /*11490*/  BSYNC B0 ;  /* 0x0000000000007941 */ /* 0x000fea0003800000 */
.L_x_668:
        /* <DEDUP_REMOVED lines=33> */
.L_x_670:
        /* <DEDUP_REMOVED lines=22> */
.L_x_672:
[----:B------:R-:W-:Y:S05]  /*11810*/  BSYNC B0 ;  /* 0x0000000000007941 */ /* 0x000fea0003800000 */
.L_x_671:
        /* <DEDUP_REMOVED lines=9> */
[----:B0-----:R-:W-:Y:S01]  /*118b0*/  SHF.R.S32.HI R6, RZ, 0x1f, R30 ;  /* 0x0000001fff067819 */ /* 0x001fe2000001141e */
[----:B------:R-:W-:Y:S01]  /*118c0*/  FMUL.FTZ R26, R4, UR27 ;  /* 0x0000001b041a7c20 */ /* 0x000fe20008410000 */
[----:B------:R-:W-:Y:S02]  /*118d0*/  ISETP.GE.U32.AND P2, PT, R30, UR6, PT ;  /* 0x000000061e007c0c */ /* 0x000fe4000bf46070 */
[----:B------:R-:W-:Y:S02]  /*118e0*/  SHF.R.S32.HI R3, RZ, 0x1f, R29 ;  /* 0x0000001fff037819 */ /* 0x000fe4000001141d */
        /* <DEDUP_REMOVED lines=27> */
.L_x_673:
        /* <DEDUP_REMOVED lines=22> */
.L_x_675:
[----:B------:R-:W-:Y:S05]  /*11c00*/  BSYNC B0 ;  /* 0x0000000000007941 */ /* 0x000fea0003800000 */
.L_x_674:
        /* <DEDUP_REMOVED lines=33> */
.L_x_676:
        /* <DEDUP_REMOVED lines=22> */
.L_x_678:
[----:B------:R-:W-:Y:S05]  /*11f80*/  BSYNC B0 ;  /* 0x0000000000007941 */ /* 0x000fea0003800000 */
.L_x_677:
        /* <DEDUP_REMOVED lines=27> */
.L_x_679:
        /* <DEDUP_REMOVED lines=10> */
[----:B------:R-:W-:-:S04]  /*121e0*/  IMAD.WIDE.U32 R18, R29, UR6, R18 ;  /* 0x000000061d127c25 */ /* 0x000fc8000f8e0012 */
[----:B------:R-:W-:Y:S01]  /*121f0*/  FFMA.FTZ R6, R5, R16, -R6 ;  /* 0x0000001005067223 */ /* 0x000fe20000010806 */
        /* <DEDUP_REMOVED lines=9> */
.L_x_681:
[----:B------:R-:W-:Y:S05]  /*12290*/  BSYNC B0 ;  /* 0x0000000000007941 */ /* 0x000fea0003800000 */
.L_x_680:
[----:B------:R-:W-:Y:S01]  /*122a0*/  ULDC UR5, c[0x0][0x10] ;  /* 0x0000040000057ab9 */ /* 0x000fe20000000800 */
[----:B------:R-:W-:Y:S02]  /*122b0*/  UIADD3 UR4, UR4, 0x1, URZ ;  /* 0x0000000104047890 */ /* 0x000fe4000fffe03f */
[----:B------:R-:W-:-:S04]  /*122c0*/  UIADD3 UR9, UR5, UR9, URZ ;  /* 0x0000000905097290 */ /* 0x000fc8000fffe03f */
[----:B------:R-:W-:-:S06]  /*122d0*/  UISETP.GE.AND UP0, UPT, UR9, UR8, UPT ;  /* 0x000000080900728c */ /* 0x000fcc000bf06270 */
[----:B------:R-:W-:-:S13]  /*122e0*/  PLOP3.LUT P0, PT, PT, PT, UP0, 0x80, 0x0 ;  /* 0x000000000000781c */ /* 0x000fda0003f0f008 */
[----:B------:R-:W-:Y:S05]  /*122f0*/  @!P0 BRA `(.L_x_682) ;  /* 0xfffffee0005c8947 */ /* 0x000fea000383ffff */
.L_x_535:
[----:B------:R-:W1:Y:S01]  /*12300*/  LDC R6, c[0x0][0xc] ;  /* 0x00000300ff067b82 */ /* 0x000e620000000800 */
[----:B------:R-:W-:Y:S01]  /*12310*/  ISETP.NE.AND P1, PT, R0, RZ, PT ;  /* 0x000000ff0000720c */ /* 0x000fe20003f25270 */
[----:B------:R-:W-:Y:S06]  /*12320*/  BSSY B0, `(.L_x_683) ;  /* 0x0000011000007945 */ /* 0x000fec0003800000 */
[----:B------:R-:W2:Y:S08]  /*12330*/  LDC R7, c[0x0][0x10] ;  /* 0x00000400ff077b82 */ /* 0x000eb00000000800 */
[----:B0-----:R-:W0:Y:S01]  /*12340*/  LDC.64 R2, c[0x0][0x258] ;  /* 0x00009600ff027b82 */ /* 0x001e220000000a00 */
[----:B-1----:R-:W-:-:S02]  /*12350*/  ISETP.NE.AND P0, PT, R6, 0x1, PT ;  /* 0x000000010600780c */ /* 0x002fc40003f05270 */
[----:B--2---:R-:W-:-:S04]  /*12360*/  SHF.L.U32 R4, R7, 0x1, RZ ;  /* 0x0000000107047819 */ /* 0x004fc800000006ff */
[----:B------:R-:W-:-:S05]  /*12370*/  SEL R5, R4, RZ, P0 ;  /* 0x000000ff04057207 */ /* 0x000fca0000000000 */
[----:B0-----:R-:W-:Y:S01]  /*12380*/  IMAD.WIDE.U32 R2, R5, 0x4, R2 ;  /* 0x0000000405027825 */ /* 0x001fe200078e0002 */
        /* <DEDUP_REMOVED lines=10> */
.L_x_684:
[----:B------:R-:W-:Y:S05]  /*12430*/  BSYNC B0 ;  /* 0x0000000000007941 */ /* 0x000fea0003800000 */
.L_x_683:
        /* <DEDUP_REMOVED lines=11> */
.L_x_686:
[----:B------:R-:W2:Y:S04]  /*124f0*/  LDG.E.STRONG.GPU R5, desc[UR22][R2.64] ;  /* 0x0000001602057981 */ /* 0x000ea8000c1ef900 */
[----:B--2---:R-:W-:Y:S01]  /*12500*/  CCTL.IVALL ;  /* 0x00000000ff00798f */ /* 0x004fe20002000000 */
[----:B------:R-:W-:Y:S05]  /*12510*/  YIELD ;  /* 0x0000000000007946 */ /* 0x000fea0003800000 */
[----:B------:R-:W-:-:S13]  /*12520*/  ISETP.NE.AND P0, PT, R5, R4, PT ;  /* 0x000000040500720c */ /* 0x000fda0003f05270 */
[----:B------:R-:W-:Y:S05]  /*12530*/  @P0 BRA `(.L_x_686) ;  /* 0xfffffffc00ec0947 */ /* 0x000fea000383ffff */
.L_x_685:
        /* <DEDUP_REMOVED lines=25> */
.L_x_687:
[----:B------:R-:W-:-:S04]  /*126d0*/  LEA R6, P0, R0, UR4, 0x2 ;  /* 0x0000000400067c11 */ /* 0x000fc8000f8010ff */
[----:B------:R-:W-:Y:S02]  /*126e0*/  LEA.HI.X R7, R0, UR5, R7, 0x2, P0 ;  /* 0x0000000500077c11 */ /* 0x000fe400080f1407 */
[-C--:B------:R-:W-:Y:S02]  /*126f0*/  LEA R8, P0, R25, R6.reuse, 0x2 ;  /* 0x0000000619087211 */ /* 0x080fe400078010ff */
[-C--:B------:R-:W-:Y:S01]  /*12700*/  LEA R12, P2, R27, R6.reuse, 0x2 ;  /* 0x000000061b0c7211 */ /* 0x080fe200078410ff */
[----:B--2---:R2:W3:Y:S01]  /*12710*/  LDG.E R2, desc[UR22][R6.64] ;  /* 0x0000001606027981 */ /* 0x0044e2000c1e1900 */
[----:B------:R-:W-:Y:S02]  /*12720*/  LEA R10, P1, R22, R6, 0x2 ;  /* 0x00000006160a7211 */ /* 0x000fe400078210ff */
[C---:B------:R-:W-:Y:S02]  /*12730*/  IADD3.X R9, R7.reuse, R31, RZ, P0, !PT ;  /* 0x0000001f07097210 */ /* 0x040fe400007fe4ff */
[----:B------:R-:W-:-:S02]  /*12740*/  IADD3.X R13, R7, R29, RZ, P2, !PT ;  /* 0x0000001d070d7210 */ /* 0x000fc400017fe4ff */
[----:B------:R-:W-:Y:S02]  /*12750*/  IADD3.X R11, R23, R7, RZ, P1, !PT ;  /* 0x00000007170b7210 */ /* 0x000fe40000ffe4ff */
[----:B------:R-:W3:Y:S04]  /*12760*/  LDG.E R9, desc[UR22][R8.64] ;  /* 0x0000001608097981 */ /* 0x000ee8000c1e1900 */
[----:B------:R-:W4:Y:S04]  /*12770*/  LDG.E R10, desc[UR22][R10.64] ;  /* 0x000000160a0a7981 */ /* 0x000f28000c1e1900 */
[----:B------:R-:W4:Y:S01]  /*12780*/  LDG.E R13, desc[UR22][R12.64] ;  /* 0x000000160c0d7981 */ /* 0x000f22000c1e1900 */
[----:B------:R-:W-:-:S02]  /*12790*/  SHF.L.U32 R5, R0, 0x1, RZ ;  /* 0x0000000100057819 */ /* 0x000fc400000006ff */
[----:B------:R-:W-:-:S04]  /*127a0*/  IADD3 R0, R0, 0x280, RZ ;  /* 0x0000028000007810 */ /* 0x000fc80007ffe0ff */
[----:B------:R-:W-:Y:S02]  /*127b0*/  ISETP.GT.U32.AND P0, PT, R25, R0, PT ;  /* 0x000000001900720c */ /* 0x000fe40003f04070 */
[----:B--2---:R-:W-:-:S04]  /*127c0*/  SHF.R.S32.HI R7, RZ, 0x1f, R0 ;  /* 0x0000001fff077819 */ /* 0x004fc80000011400 */
[----:B------:R-:W-:Y:S02]  /*127d0*/  ISETP.GT.AND.EX P0, PT, R18, R7, PT, P0 ;  /* 0x000000071200720c */ /* 0x000fe40003f04300 */
[----:B---3--:R-:W-:Y:S01]  /*127e0*/  F2FP.BF16.F32.PACK_AB R19, R9, R2 ;  /* 0x000000020913723e */ /* 0x008fe200000010ff */
[----:B0-----:R-:W-:-:S04]  /*127f0*/  IMAD.WIDE R2, R5, 0x2, R14 ;  /* 0x0000000205027825 */ /* 0x001fc800078e020e */
[----:B-1----:R-:W-:Y:S01]  /*12800*/  IMAD.WIDE R4, R5, 0x2, R16 ;  /* 0x0000000205047825 */ /* 0x002fe200078e0210 */
[----:B----4-:R-:W-:Y:S01]  /*12810*/  F2FP.BF16.F32.PACK_AB R21, R13, R10 ;  /* 0x0000000a0d15723e */ /* 0x010fe200000010ff */
[----:B------:R2:W-:Y:S04]  /*12820*/  STG.E desc[UR22][R2.64], R19 ;  /* 0x0000001302007986 */ /* 0x0005e8000c101916 */
[----:B------:R2:W-:Y:S01]  /*12830*/  STG.E desc[UR22][R4.64], R21 ;  /* 0x0000001504007986 */ /* 0x0005e2000c101916 */
[----:B------:R-:W-:Y:S05]  /*12840*/  @P0 BRA `(.L_x_687) ;  /* 0xfffffffc00a00947 */ /* 0x000fea000383ffff */
[----:B------:R-:W-:Y:S05]  /*12850*/  EXIT ;  /* 0x000000000000794d */ /* 0x000fea0003800000 */
.L_x_688:
        /* <DEDUP_REMOVED lines=10> */
.L_x_5121:


//--------------------- .text._Z35group_norm_nhwc_bwd_one_pass_kernelI11Bf16IOFp16WLi64ELi80ELi640EEv26Group_norm_nhwc_bwd_params --------------------------
	.section	.text._Z35group_norm_nhwc_bwd_one_pass_kernelI11Bf16IOFp16WLi64ELi80ELi640EEv26Group_norm_nhwc_bwd_params,"ax",@progbits
	.align	128
        .global         _Z35group_norm_nhwc_bwd_one_pass_kernelI11Bf16IOFp16WLi64ELi80ELi640EEv26Group_norm_nhwc_bwd_params
        .type           _Z35group_norm_nhwc_bwd_one_pass_kernelI11Bf16IOFp16WLi64ELi80ELi640EEv26Group_norm_nhwc_bwd_params,@function
        .size           _Z35group_norm_nhwc_bwd_one_pass_kernelI11Bf16IOFp16WLi64ELi80ELi640EEv26Group_norm_nhwc_bwd_params,(.L_x_5122 - _Z35group_norm_nhwc_bwd_one_pass_kernelI11Bf16IOFp16WLi64ELi80ELi640EEv26Group_norm_nhwc_bwd_params)
        .other          _Z35group_norm_nhwc_bwd_one_pass_kernelI11Bf16IOFp16WLi64ELi80ELi640EEv26Group_norm_nhwc_bwd_params,@"STO_CUDA_ENTRY STV_DEFAULT"
_Z35group_norm_nhwc_bwd_one_pass_kernelI11Bf16IOFp16WLi64ELi80ELi640EEv26Group_norm_nhwc_bwd_params:
.text._Z35group_norm_nhwc_bwd_one_pass_kernelI11Bf16IOFp16WLi64ELi80ELi640EEv26Group_norm_nhwc_bwd_params:
        /* <DEDUP_REMOVED lines=44> */
.L_x_724:
        /* <DEDUP_REMOVED lines=170> */
[----:B--2---:R-:W-:Y:S02]  /*0d60*/  HADD2.F32 R30, -RZ, R30.H0_H0 ;  /* 0x2000001eff1e7230 */ /* 0x004fe40000004100 */
[----:B---3--:R-:W-:Y:S02]  /*0d70*/  HADD2.F32 R5, -RZ, R5.H0_H0 ;  /* 0x20000005ff057230 */ /* 0x008fe40000004100 */
[----:B----4-:R-:W-:Y:S02]  /*0d80*/  @P0 HADD2.F32 R29, -RZ, R7.H0_H0 ;  /* 0x20000007ff1d0230 */ /* 0x010fe40000004100 */
[----:B------:R-:W-:-:S07]  /*0d90*/  @P0 HADD2.F32 R28, -RZ, R6.H0_H0 ;  /* 0x20000006ff1c0230 */ /* 0x000fce0000004100 */
.L_x_691:
[----:B------:R-:W-:Y:S05]  /*0da0*/  BSYNC B0 ;  /* 0x0000000000007941 */ /* 0x000fea0003800000 */
.L_x_690:
        /* <DEDUP_REMOVED lines=38> */
.L_x_692:
        /* <DEDUP_REMOVED lines=26> */
.L_x_693:
        /* <DEDUP_REMOVED lines=34> */
.L_x_694:
        /* <DEDUP_REMOVED lines=37> */
.L_x_695:
        /* <DEDUP_REMOVED lines=111> */
.L_x_697:
[----:B------:R-:W-:Y:S05]  /*1d10*/  BSYNC B0 ;  /* 0x0000000000007941 */ /* 0x000fea0003800000 */
.L_x_696:
        /* <DEDUP_REMOVED lines=78> */
.L_x_699:
[----:B------:R-:W-:Y:S05]  /*2200*/  BSYNC B0 ;  /* 0x0000000000007941 */ /* 0x000fea0003800000 */
.L_x_698:
        /* <DEDUP_REMOVED lines=20> */
.L_x_701:
[----:B------:R-:W-:Y:S05]  /*2350*/  BSYNC B0 ;  /* 0x0000000000007941 */ /* 0x000fea0003800000 */
.L_x_700:
        /* <DEDUP_REMOVED lines=36> */
.L_x_704:
[----:B------:R-:W2:Y:S04]  /*25a0*/  LDG.E.STRONG.GPU R10, desc[UR12][R8.64] ;  /* 0x0000000c080a7981 */ /* 0x000ea8000c1ef900 */
[----:B--2---:R-:W-:Y:S01]  /*25b0*/  CCTL.IVALL ;  /* 0x00000000ff00798f */ /* 0x004fe20002000000 */
[----:B------:R-:W-:Y:S05]  /*25c0*/  YIELD ;  /* 0x0000000000007946 */ /* 0x000fea0003800000 */
[----:B------:R-:W-:-:S13]  /*25d0*/  ISETP.NE.AND P0, PT, R10, R13, PT ;  /* 0x0000000d0a00720c */ /* 0x000fda0003f05270 */
[----:B------:R-:W-:Y:S05]  /*25e0*/  @P0 BRA `(.L_x_704) ;  /* 0xfffffffc00ec0947 */ /* 0x000fea000383ffff */
.L_x_703:
        /* <DEDUP_REMOVED lines=17> */
.L_x_708:
        /* <DEDUP_REMOVED lines=115> */
.L_x_707:
        /* <DEDUP_REMOVED lines=61> */
.L_x_709:
[----:B------:R-:W-:-:S13]  /*3200*/  ISETP.NE.OR P0, PT, R20, RZ, P0 ;  /* 0x000000ff1400720c */ /* 0x000fda0000705670 */
[----:B------:R-:W-:Y:S05]  /*3210*/  @!P0 BRA `(.L_x_705) ;  /* 0x00000000007c8947 */ /* 0x000fea0003800000 */
.L_x_706:
        /* <DEDUP_REMOVED lines=31> */
.L_x_705:
        /* <DEDUP_REMOVED lines=11> */
.L_x_711:
[----:B------:R-:W-:Y:S05]  /*34c0*/  BSYNC B0 ;  /* 0x0000000000007941 */ /* 0x000fea0003800000 */
.L_x_710:
        /* <DEDUP_REMOVED lines=16> */
.L_x_702:
        /* <DEDUP_REMOVED lines=39> */
.L_x_712:
        /* <DEDUP_REMOVED lines=20> */
.L_x_714:
[----:B------:R-:W-:Y:S05]  /*3980*/  BSYNC B0 ;  /* 0x0000000000007941 */ /* 0x000fea0003800000 */
.L_x_713:
        /* <DEDUP_REMOVED lines=28> */
.L_x_715:
        /* <DEDUP_REMOVED lines=33> */
.L_x_717:
[----:B------:R-:W-:Y:S05]  /*3d60*/  BSYNC B0 ;  /* 0x0000000000007941 */ /* 0x000fea0003800000 */
.L_x_716:
        /* <DEDUP_REMOVED lines=33> */
.L_x_718:
        /* <DEDUP_REMOVED lines=20> */
.L_x_720:
[----:B------:R-:W-:Y:S05]  /*40c0*/  BSYNC B0 ;  /* 0x0000000000007941 */ /* 0x000fea0003800000 */
.L_x_719:
        /* <DEDUP_REMOVED lines=27> */
.L_x_721:
        /* <DEDUP_REMOVED lines=19> */
.L_x_723:
[----:B------:R-:W-:Y:S05]  /*43b0*/  BSYNC B0 ;  /* 0x0000000000007941 */ /* 0x000fea0003800000 */
.L_x_722:
        /* <DEDUP_REMOVED lines=9> */
.L_x_689:
        /* <DEDUP_REMOVED lines=19> */
.L_x_726:
[----:B------:R-:W-:Y:S05]  /*4580*/  BSYNC B0 ;  /* 0x0000000000007941 */ /* 0x000fea0003800000 */
.L_x_725:
        /* <DEDUP_REMOVED lines=11> */
.L_x_728:
[----:B------:R-:W2:Y:S04]  /*4640*/  LDG.E.STRONG.GPU R5, desc[UR12][R2.64] ;  /* 0x0000000c02057981 */ /* 0x000ea8000c1ef900 */
[----:B--2---:R-:W-:Y:S01]  /*4650*/  CCTL.IVALL ;  /* 0x00000000ff00798f */ /* 0x004fe20002000000 */
[----:B------:R-:W-:Y:S05]  /*4660*/  YIELD ;  /* 0x0000000000007946 */ /* 0x000fea0003800000 */
[----:B------:R-:W-:-:S13]  /*4670*/  ISETP.NE.AND P0, PT, R5, R0, PT ;  /* 0x000000000500720c */ /* 0x000fda0003f05270 */
[----:B------:R-:W-:Y:S05]  /*4680*/  @P0 BRA `(.L_x_728) ;  /* 0xfffffffc00ec0947 */ /* 0x000fea000383ffff */
.L_x_727:
        /* <DEDUP_REMOVED lines=24> */
.L_x_729:
        /* <DEDUP_REMOVED lines=17> */
[----:B--2---:R-:W-:Y:S02]  /*4920*/  F2FP.F16.F32.PACK_AB R3, R15, R0 ;  /* 0x000000000f03723e */ /* 0x004fe400000000ff */
[----:B------:R-:W-:Y:S02]  /*4930*/  SHF.R.S32.HI R0, RZ, 0x1f, R41 ;  /* 0x0000001fff007819 */ /* 0x000fe40000011429 */
[----:B---3--:R-:W-:Y:S01]  /*4940*/  F2FP.F16.F32.PACK_AB R21, R19, R16 ;  /* 0x000000101315723e */ /* 0x008fe200000000ff */
[----:B------:R2:W-:Y:S04]  /*4950*/  STG.E desc[UR12][R8.64], R3 ;  /* 0x0000000308007986 */ /* 0x0005e8000c10190c */
[----:B------:R2:W-:Y:S01]  /*4960*/  STG.E desc[UR12][R10.64], R21 ;  /* 0x000000150a007986 */ /* 0x0005e2000c10190c */
[----:B------:R-:W-:-:S13]  /*4970*/  ISETP.GT.AND.EX P0, PT, R25, R0, PT, P0 ;  /* 0x000000001900720c */ /* 0x000fda0003f04300 */
[----:B--2---:R-:W-:Y:S05]  /*4980*/  @P0 BRA `(.L_x_729) ;  /* 0xfffffffc00a00947 */ /* 0x004fea000383ffff */
[----:B------:R-:W-:Y:S05]  /*4990*/  EXIT ;  /* 0x000000000000794d */ /* 0x000fea0003800000 */
.L_x_730:
        /* <DEDUP_REMOVED lines=14> */
.L_x_5122:


//--------------------- .text._Z35group_norm_nhwc_bwd_one_pass_kernelI11Bf16IOFp16WLi128ELi80ELi640EEv26Group_norm_nhwc_bwd_params --------------------------
	.section	.text._Z35group_norm_nhwc_bwd_one_pass_kernelI11Bf16IOFp16WLi128ELi80ELi640EEv26Group_norm_nhwc_bwd_params,"ax",@progbits
	.align	128
        .global         _Z35group_norm_nhwc_bwd_one_pass_kernelI11Bf16IOFp16WLi128ELi80ELi640EEv26Group_norm_nhwc_bwd_params
        .type           _Z35group_norm_nhwc_bwd_one_pass_kernelI11Bf16IOFp16WLi128ELi80ELi640EEv26Group_norm_nhwc_bwd_params,@function
        .size           _Z35group_norm_nhwc_bwd_one_pass_kernelI11Bf16IOFp16WLi128ELi80ELi640EEv26Group_norm_nhwc_bwd_params,(.L_x_5123 - _Z35group_norm_nhwc_bwd_one_pass_kernelI11Bf16IOFp16WLi128ELi80ELi640EEv26Group_norm_nhwc_bwd_params)
        .other          _Z35group_norm_nhwc_bwd_one_pass_kernelI11Bf16IOFp16WLi128ELi80ELi640EEv26Group_norm_nhwc_bwd_params,@"STO_CUDA_ENTRY STV_DEFAULT"
_Z35group_norm_nhwc_bwd_one_pass_kernelI11Bf16IOFp16WLi128ELi80ELi640EEv26Group_norm_nhwc_bwd_params:
.text._Z35group_norm_nhwc_bwd_one_pass_kernelI11Bf16IOFp16WLi128ELi80ELi640EEv26Group_norm_nhwc_bwd_params:
        /* <DEDUP_REMOVED lines=52> */
.L_x_782:
        /* <DEDUP_REMOVED lines=248> */
.L_x_733:
[----:B------:R-:W-:Y:S05]  /*12c0*/  BSYNC B0 ;  /* 0x0000000000007941 */ /* 0x000fea0003800000 */
.L_x_732:
        /* <DEDUP_REMOVED lines=39> */
.L_x_734:
        /* <DEDUP_REMOVED lines=26> */
.L_x_735:
        /* <DEDUP_REMOVED lines=34> */
.L_x_736:
        /* <DEDUP_REMOVED lines=36> */
.L_x_737:
        /* <DEDUP_REMOVED lines=34> */
.L_x_738:
        /* <DEDUP_REMOVED lines=36> */
.L_x_739:
        /* <DEDUP_REMOVED lines=34> */
.L_x_740:
        /* <DEDUP_REMOVED lines=37> */
.L_x_741:
        /* <DEDUP_REMOVED lines=130> */
.L_x_743:
[----:B------:R-:W-:Y:S05]  /*2c30*/  BSYNC B0 ;  /* 0x0000000000007941 */ /* 0x000fea0003800000 */
.L_x_742:
        /* <DEDUP_REMOVED lines=78> */
.L_x_745:
[----:B------:R-:W-:Y:S05]  /*3120*/  BSYNC B0 ;  /* 0x0000000000007941 */ /* 0x000fea0003800000 */
.L_x_744:
        /* <DEDUP_REMOVED lines=15> */
.L_x_747:
[----:B------:R-:W-:Y:S05]  /*3220*/  BSYNC B0 ;  /* 0x0000000000007941 */ /* 0x000fea0003800000 */
.L_x_746:
        /* <DEDUP_REMOVED lines=47> */
.L_x_750:
[----:B--2---:R-:W2:Y:S04]  /*3520*/  LDG.E.STRONG.GPU R26, desc[UR8][R24.64] ;  /* 0x00000008181a7981 */ /* 0x004ea8000c1ef900 */
[----:B--2---:R-:W-:Y:S01]  /*3530*/  CCTL.IVALL ;  /* 0x00000000ff00798f */ /* 0x004fe20002000000 */
[----:B------:R-:W-:Y:S05]  /*3540*/  YIELD ;  /* 0x0000000000007946 */ /* 0x000fea0003800000 */
[----:B------:R-:W-:-:S13]  /*3550*/  ISETP.NE.AND P0, PT, R26, R31, PT ;  /* 0x0000001f1a00720c */ /* 0x000fda0003f05270 */
[----:B------:R-:W-:Y:S05]  /*3560*/  @P0 BRA `(.L_x_750) ;  /* 0xfffffffc00ec0947 */ /* 0x000fea000383ffff */
.L_x_749:
        /* <DEDUP_REMOVED lines=17> */
.L_x_754:
        /* <DEDUP_REMOVED lines=115> */
.L_x_753:
        /* <DEDUP_REMOVED lines=61> */
.L_x_755:
[----:B------:R-:W-:-:S13]  /*4180*/  ISETP.NE.OR P0, PT, R50, RZ, P0 ;  /* 0x000000ff3200720c */ /* 0x000fda0000705670 */
[----:B------:R-:W-:Y:S05]  /*4190*/  @!P0 BRA `(.L_x_751) ;  /* 0x00000000007c8947 */ /* 0x000fea0003800000 */
.L_x_752:
        /* <DEDUP_REMOVED lines=31> */
.L_x_751:
        /* <DEDUP_REMOVED lines=11> */
.L_x_757:
[----:B------:R-:W-:Y:S05]  /*4440*/  BSYNC B0 ;  /* 0x0000000000007941 */ /* 0x000fea0003800000 */
.L_x_756:
        /* <DEDUP_REMOVED lines=16> */
.L_x_748:
        /* <DEDUP_REMOVED lines=39> */
.L_x_758:
        /* <DEDUP_REMOVED lines=20> */
.L_x_760:
[----:B------:R-:W-:Y:S05]  /*4900*/  BSYNC B0 ;  /* 0x0000000000007941 */ /* 0x000fea0003800000 */
.L_x_759:
        /* <DEDUP_REMOVED lines=35> */
.L_x_761:
        /* <DEDUP_REMOVED lines=20> */
.L_x_763:
[----:B------:R-:W-:Y:S05]  /*4c80*/  BSYNC B0 ;  /* 0x0000000000007941 */ /* 0x000fea0003800000 */
.L_x_762:
        /* <DEDUP_REMOVED lines=25> */
.L_x_764:
        /* <DEDUP_REMOVED lines=20> */
.L_x_766:
[----:B------:R-:W-:Y:S05]  /*4f60*/  BSYNC B0 ;  /* 0x0000000000007941 */ /* 0x000fea0003800000 */
.L_x_765:
        /* <DEDUP_REMOVED lines=56> */
.L_x_767:
        /* <DEDUP_REMOVED lines=20> */
.L_x_769:
[----:B------:R-:W-:Y:S05]  /*5430*/  BSYNC B0 ;  /* 0x0000000000007941 */ /* 0x000fea0003800000 */
.L_x_768:
        /* <DEDUP_REMOVED lines=23> */
.L_x_770:
        /* <DEDUP_REMOVED lines=20> */
.L_x_772:
[----:B------:R-:W-:Y:S05]  /*56f0*/  BSYNC B0 ;  /* 0x0000000000007941 */ /* 0x000fea0003800000 */
.L_x_771:
        /* <DEDUP_REMOVED lines=23> */
.L_x_773:
        /* <DEDUP_REMOVED lines=20> */
.L_x_775:
[----:B------:R-:W-:Y:S05]  /*59b0*/  BSYNC B0 ;  /* 0x0000000000007941 */ /* 0x000fea0003800000 */
.L_x_774:
        /* <DEDUP_REMOVED lines=23> */
.L_x_776:
        /* <DEDUP_REMOVED lines=20> */
.L_x_778:
[----:B------:R-:W-:Y:S05]  /*5c70*/  BSYNC B0 ;  /* 0x0000000000007941 */ /* 0x000fea0003800000 */
.L_x_777:
        /* <DEDUP_REMOVED lines=23> */
.L_x_779:
        /* <DEDUP_REMOVED lines=19> */
.L_x_781:
[----:B------:R-:W-:Y:S05]  /*5f20*/  BSYNC B0 ;  /* 0x0000000000007941 */ /* 0x000fea0003800000 */
.L_x_780:
[----:B0-----:R-:W0:Y:S01]  /*5f30*/  LDC R9, c[0x0][0x10] ;  /* 0x00000400ff097b82 */ /* 0x001e220000000800 */
[----:B------:R-:W-:Y:S02]  /*5f40*/  IADD3 R67, R67, 0x1, RZ ;  /* 0x0000000143437810 */ /* 0x000fe40007ffe0ff */
[----:B0-----:R-:W-:-:S04]  /*5f50*/  IADD3 R76, R9, R76, RZ ;  /* 0x0000004c094c7210 */ /* 0x001fc80007ffe0ff */
[----:B------:R-:W-:-:S13]  /*5f60*/  ISETP.GE.AND P0, PT, R76, UR4, PT ;  /* 0x000000044c007c0c */ /* 0x000fda000bf06270 */
[----:B------:R-:W-:Y:S05]  /*5f70*/  @!P0 BRA `(.L_x_782) ;  /* 0xffffffa000f08947 */ /* 0x000fea000383ffff */
.L_x_731:
        /* <DEDUP_REMOVED lines=19> */
.L_x_784:
[----:B------:R-:W-:Y:S05]  /*60b0*/  BSYNC B0 ;  /* 0x0000000000007941 */ /* 0x000fea0003800000 */
.L_x_783:
        /* <DEDUP_REMOVED lines=11> */
.L_x_786:
[----:B------:R-:W2:Y:S04]  /*6170*/  LDG.E.STRONG.GPU R5, desc[UR8][R2.64] ;  /* 0x0000000802057981 */ /* 0x000ea8000c1ef900 */
[----:B--2---:R-:W-:Y:S01]  /*6180*/  CCTL.IVALL ;  /* 0x00000000ff00798f */ /* 0x004fe20002000000 */
[----:B------:R-:W-:Y:S05]  /*6190*/  YIELD ;  /* 0x0000000000007946 */ /* 0x000fea0003800000 */
[----:B------:R-:W-:-:S13]  /*61a0*/  ISETP.NE.AND P0, PT, R5, R0, PT ;  /* 0x000000000500720c */ /* 0x000fda0003f05270 */
[----:B------:R-:W-:Y:S05]  /*61b0*/  @P0 BRA `(.L_x_786) ;  /* 0xfffffffc00ec0947 */ /* 0x000fea000383ffff */
.L_x_785:
        /* <DEDUP_REMOVED lines=24> */
.L_x_787:
        /* <DEDUP_REMOVED lines=25> */
.L_x_788:
        /* <DEDUP_REMOVED lines=11> */
.L_x_5123:


//--------------------- .text._Z35group_norm_nhwc_bwd_one_pass_kernelI11Bf16IOFp16WLi256ELi80ELi640EEv26Group_norm_nhwc_bwd_params --------------------------
	.section	.text._Z35group_norm_nhwc_bwd_one_pass_kernelI11Bf16IOFp16WLi256ELi80ELi640EEv26Group_norm_nhwc_bwd_params,"ax",@progbits
	.align	128
        .global         _Z35group_norm_nhwc_bwd_one_pass_kernelI11Bf16IOFp16WLi256ELi80ELi640EEv26Group_norm_nhwc_bwd_params
        .type           _Z35group_norm_nhwc_bwd_one_pass_kernelI11Bf16IOFp16WLi256ELi80ELi640EEv26Group_norm_nhwc_bwd_params,@function
        .size           _Z35group_norm_nhwc_bwd_one_pass_kernelI11Bf16IOFp16WLi256ELi80ELi640EEv26Group_norm_nhwc_bwd_params,(.L_x_5124 - _Z35group_norm_nhwc_bwd_one_pass_kernelI11Bf16IOFp16WLi256ELi80ELi640EEv26Group_norm_nhwc_bwd_params)
        .other          _Z35group_norm_nhwc_bwd_one_pass_kernelI11Bf16IOFp16WLi256ELi80ELi640EEv26Group_norm_nhwc_bwd_params,@"STO_CUDA_ENTRY STV_DEFAULT"
_Z35group_norm_nhwc_bwd_one_pass_kernelI11Bf16IOFp16WLi256ELi80ELi640EEv26Group_norm_nhwc_bwd_params:
.text._Z35group_norm_nhwc_bwd_one_pass_kernelI11Bf16IOFp16WLi256ELi80ELi640EEv26Group_norm_nhwc_bwd_params:
        /* <DEDUP_REMOVED lines=50> */
.L_x_872:
        /* <DEDUP_REMOVED lines=446> */
.L_x_791:
[----:B------:R-:W-:Y:S05]  /*1f00*/  BSYNC B0 ;  /* 0x0000000000007941 */ /* 0x000fea0003800000 */
.L_x_790:
        /* <DEDUP_REMOVED lines=38> */
.L_x_792:
        /* <DEDUP_REMOVED lines=26> */
.L_x_793:
        /* <DEDUP_REMOVED lines=43> */
.L_x_794:
        /* <DEDUP_REMOVED lines=39> */
.L_x_795:
        /* <DEDUP_REMOVED lines=39> */
.L_x_796:
        /* <DEDUP_REMOVED lines=39> */
.L_x_797:
        /* <DEDUP_REMOVED lines=39> */
.L_x_798:
        /* <DEDUP_REMOVED lines=39> */
.L_x_799:
        /* <DEDUP_REMOVED lines=39> */
.L_x_800:
        /* <DEDUP_REMOVED lines=40> */
.L_x_801:
        /* <DEDUP_REMOVED lines=36> */
.L_x_802:
        /* <DEDUP_REMOVED lines=34> */
.L_x_803:
        /* <DEDUP_REMOVED lines=36> */
.L_x_804:
        /* <DEDUP_REMOVED lines=34> */
.L_x_805:
        /* <DEDUP_REMOVED lines=37> */
.L_x_806:
        /* <DEDUP_REMOVED lines=35> */
.L_x_807:
        /* <DEDUP_REMOVED lines=123> */
.L_x_809:
[----:B------:R-:W-:Y:S05]  /*4bd0*/  BSYNC B0 ;  /* 0x0000000000007941 */ /* 0x000fea0003800000 */
.L_x_808:
        /* <DEDUP_REMOVED lines=78> */
.L_x_811:
[----:B------:R-:W-:Y:S05]  /*50c0*/  BSYNC B0 ;  /* 0x0000000000007941 */ /* 0x000fea0003800000 */
.L_x_810:
        /* <DEDUP_REMOVED lines=17> */
.L_x_813:
[----:B------:R-:W-:Y:S05]  /*51e0*/  BSYNC B0 ;  /* 0x0000000000007941 */ /* 0x000fea0003800000 */
.L_x_812:
        /* <DEDUP_REMOVED lines=45> */
.L_x_816:
[----:B------:R-:W2:Y:S04]  /*54c0*/  LDG.E.STRONG.GPU R22, desc[UR14][R20.64] ;  /* 0x0000000e14167981 */ /* 0x000ea8000c1ef900 */
[----:B--2---:R-:W-:Y:S01]  /*54d0*/  CCTL.IVALL ;  /* 0x00000000ff00798f */ /* 0x004fe20002000000 */
[----:B------:R-:W-:Y:S05]  /*54e0*/  YIELD ;  /* 0x0000000000007946 */ /* 0x000fea0003800000 */
[----:B------:R-:W-:-:S13]  /*54f0*/  ISETP.NE.AND P0, PT, R22, R25, PT ;  /* 0x000000191600720c */ /* 0x000fda0003f05270 */
[----:B------:R-:W-:Y:S05]  /*5500*/  @P0 BRA `(.L_x_816) ;  /* 0xfffffffc00ec0947 */ /* 0x000fea000383ffff */
.L_x_815:
        /* <DEDUP_REMOVED lines=17> */
.L_x_820:
        /* <DEDUP_REMOVED lines=115> */
.L_x_819:
        /* <DEDUP_REMOVED lines=61> */
.L_x_821:
[----:B------:R-:W-:-:S13]  /*6120*/  ISETP.NE.OR P0, PT, R42, RZ, P0 ;  /* 0x000000ff2a00720c */ /* 0x000fda0000705670 */
[----:B------:R-:W-:Y:S05]  /*6130*/  @!P0 BRA `(.L_x_817) ;  /* 0x00000000007c8947 */ /* 0x000fea0003800000 */
.L_x_818:
        /* <DEDUP_REMOVED lines=31> */
.L_x_817:
        /* <DEDUP_REMOVED lines=11> */
.L_x_823:
[----:B------:R-:W-:Y:S05]  /*63e0*/  BSYNC B0 ;  /* 0x0000000000007941 */ /* 0x000fea0003800000 */
.L_x_822:
        /* <DEDUP_REMOVED lines=16> */
.L_x_814:
        /* <DEDUP_REMOVED lines=41> */
.L_x_824:
        /* <DEDUP_REMOVED lines=20> */
.L_x_826:
[----:B------:R-:W-:Y:S05]  /*68c0*/  BSYNC B0 ;  /* 0x0000000000007941 */ /* 0x000fea0003800000 */
.L_x_825:
        /* <DEDUP_REMOVED lines=29> */
.L_x_827:
        /* <DEDUP_REMOVED lines=20> */
.L_x_829:
[----:B------:R-:W-:Y:S05]  /*6be0*/  BSYNC B0 ;  /* 0x0000000000007941 */ /* 0x000fea0003800000 */
.L_x_828:
        /* <DEDUP_REMOVED lines=36> */
.L_x_830:
        /* <DEDUP_REMOVED lines=20> */
.L_x_832:
[----:B------:R-:W-:Y:S05]  /*6f70*/  BSYNC B0 ;  /* 0x0000000000007941 */ /* 0x000fea0003800000 */
.L_x_831:
        /* <DEDUP_REMOVED lines=25> */
.L_x_833:
        /* <DEDUP_REMOVED lines=20> */
.L_x_835:
[----:B------:R-:W-:Y:S05]  /*7250*/  BSYNC B0 ;  /* 0x0000000000007941 */ /* 0x000fea0003800000 */
.L_x_834:
        /* <DEDUP_REMOVED lines=30> */
.L_x_836:
        /* <DEDUP_REMOVED lines=20> */
.L_x_838:
[----:B------:R-:W-:Y:S05]  /*7580*/  BSYNC B0 ;  /* 0x0000000000007941 */ /* 0x000fea0003800000 */
.L_x_837:
        /* <DEDUP_REMOVED lines=29> */
.L_x_839:
        /* <DEDUP_REMOVED lines=20> */
.L_x_841:
[----:B------:R-:W-:Y:S05]  /*78a0*/  BSYNC B0 ;  /* 0x0000000000007941 */ /* 0x000fea0003800000 */
.L_x_840:
        /* <DEDUP_REMOVED lines=34> */
.L_x_842:
        /* <DEDUP_REMOVED lines=20> */
.L_x_844:
[----:B------:R-:W-:Y:S05]  /*7c10*/  BSYNC B0 ;  /* 0x0000000000007941 */ /* 0x000fea0003800000 */
.L_x_843:
        /* <DEDUP_REMOVED lines=34> */
.L_x_845:
        /* <DEDUP_REMOVED lines=20> */
.L_x_847:
[----:B------:R-:W-:Y:S05]  /*7f80*/  BSYNC B0 ;  /* 0x0000000000007941 */ /* 0x000fea0003800000 */
.L_x_846:
        /* <DEDUP_REMOVED lines=34> */
.L_x_848:
        /* <DEDUP_REMOVED lines=20> */
.L_x_850:
[----:B------:R-:W-:Y:S05]  /*82f0*/  BSYNC B0 ;  /* 0x0000000000007941 */ /* 0x000fea0003800000 */
.L_x_849:
        /* <DEDUP_REMOVED lines=34> */
.L_x_851:
        /* <DEDUP_REMOVED lines=20> */
.L_x_853:
[----:B------:R-:W-:Y:S05]  /*8660*/  BSYNC B0 ;  /* 0x0000000000007941 */ /* 0x000fea0003800000 */
.L_x_852:
        /* <DEDUP_REMOVED lines=34> */
.L_x_854:
        /* <DEDUP_REMOVED lines=20> */
.L_x_856:
[----:B------:R-:W-:Y:S05]  /*89d0*/  BSYNC B0 ;  /* 0x0000000000007941 */ /* 0x000fea0003800000 */
.L_x_855:
        /* <DEDUP_REMOVED lines=34> */
.L_x_857:
        /* <DEDUP_REMOVED lines=20> */
.L_x_859:
[----:B------:R-:W-:Y:S05]  /*8d40*/  BSYNC B0 ;  /* 0x0000000000007941 */ /* 0x000fea0003800000 */
.L_x_858:
        /* <DEDUP_REMOVED lines=33> */
.L_x_860:
        /* <DEDUP_REMOVED lines=20> */
.L_x_862:
[----:B------:R-:W-:Y:S05]  /*90a0*/  BSYNC B0 ;  /* 0x0000000000007941 */ /* 0x000fea0003800000 */
.L_x_861:
        /* <DEDUP_REMOVED lines=40> */
.L_x_863:
        /* <DEDUP_REMOVED lines=20> */
.L_x_865:
[----:B------:R-:W-:Y:S05]  /*9470*/  BSYNC B0 ;  /* 0x0000000000007941 */ /* 0x000fea0003800000 */
.L_x_864:
        /* <DEDUP_REMOVED lines=33> */
.L_x_866:
        /* <DEDUP_REMOVED lines=20> */
.L_x_868:
[----:B------:R-:W-:Y:S05]  /*97d0*/  BSYNC B0 ;  /* 0x0000000000007941 */ /* 0x000fea0003800000 */
.L_x_867:
        /* <DEDUP_REMOVED lines=27> */
.L_x_869:
        /* <DEDUP_REMOVED lines=19> */
.L_x_871:
[----:B------:R-:W-:Y:S05]  /*9ac0*/  BSYNC B0 ;  /* 0x0000000000007941 */ /* 0x000fea0003800000 */
.L_x_870:
[----:B------:R-:W-:Y:S01]  /*9ad0*/  ULDC UR11, c[0x0][0x10] ;  /* 0x00000400000b7ab9 */ /* 0x000fe20000000800 */
[----:B------:R-:W-:Y:S02]  /*9ae0*/  UIADD3 UR4, UR4, 0x1, URZ ;  /* 0x0000000104047890 */ /* 0x000fe4000fffe03f */
[----:B------:R-:W-:-:S04]  /*9af0*/  UIADD3 UR6, UR11, UR6, URZ ;  /* 0x000000060b067290 */ /* 0x000fc8000fffe03f */
[----:B------:R-:W-:-:S06]  /*9b00*/  UISETP.GE.AND UP0, UPT, UR6, UR5, UPT ;  /* 0x000000050600728c */ /* 0x000fcc000bf06270 */
[----:B------:R-:W-:-:S13]  /*9b10*/  PLOP3.LUT P0, PT, PT, PT, UP0, 0x80, 0x0 ;  /* 0x000000000000781c */ /* 0x000fda0003f0f008 */
[----:B------:R-:W-:Y:S05]  /*9b20*/  @!P0 BRA `(.L_x_872) ;  /* 0xffffff6400fc8947 */ /* 0x000fea000383ffff */
.L_x_789:
        /* <DEDUP_REMOVED lines=19> */
.L_x_874:
[----:B------:R-:W-:Y:S05]  /*9c60*/  BSYNC B0 ;  /* 0x0000000000007941 */ /* 0x000fea0003800000 */
.L_x_873:
        /* <DEDUP_REMOVED lines=11> */
.L_x_876:
[----:B------:R-:W2:Y:S04]  /*9d20*/  LDG.E.STRONG.GPU R5, desc[UR14][R2.64] ;  /* 0x0000000e02057981 */ /* 0x000ea8000c1ef900 */
[----:B--2---:R-:W-:Y:S01]  /*9d30*/  CCTL.IVALL ;  /* 0x00000000ff00798f */ /* 0x004fe20002000000 */
[----:B------:R-:W-:Y:S05]  /*9d40*/  YIELD ;  /* 0x0000000000007946 */ /* 0x000fea0003800000 */
[----:B------:R-:W-:-:S13]  /*9d50*/  ISETP.NE.AND P0, PT, R5, R0, PT ;  /* 0x000000000500720c */ /* 0x000fda0003f05270 */
[----:B------:R-:W-:Y:S05]  /*9d60*/  @P0 BRA `(.L_x_876) ;  /* 0xfffffffc00ec0947 */ /* 0x000fea000383ffff */
.L_x_875:
        /* <DEDUP_REMOVED lines=24> */
.L_x_877:
        /* <DEDUP_REMOVED lines=25> */
.L_x_878:
        /* <DEDUP_REMOVED lines=16> */
.L_x_5124:


//--------------------- .text._Z35group_norm_nhwc_bwd_one_pass_kernelI11Bf16IOFp16WLi512ELi80ELi640EEv26Group_norm_nhwc_bwd_params --------------------------
	.section	.text._Z35group_norm_nhwc_bwd_one_pass_kernelI11Bf16IOFp16WLi512ELi80ELi640EEv26Group_norm_nhwc_bwd_params,"ax",@progbits
	.align	128
        .global         _Z35group_norm_nhwc_bwd_one_pass_kernelI11Bf16IOFp16WLi512ELi80ELi640EEv26Group_norm_nhwc_bwd_params
        .type           _Z35group_norm_nhwc_bwd_one_pass_kernelI11Bf16IOFp16WLi512ELi80ELi640EEv26Group_norm_nhwc_bwd_params,@function
        .size           _Z35group_norm_nhwc_bwd_one_pass_kernelI11Bf16IOFp16WLi512ELi80ELi640EEv26Group_norm_nhwc_bwd_params,(.L_x_5125 - _Z35group_norm_nhwc_bwd_one_pass_kernelI11Bf16IOFp16WLi512ELi80ELi640EEv26Group_norm_nhwc_bwd_params)
        .other          _Z35group_norm_nhwc_bwd_one_pass_kernelI11Bf16IOFp16WLi512ELi80ELi640EEv26Group_norm_nhwc_bwd_params,@"STO_CUDA_ENTRY STV_DEFAULT"
_Z35group_norm_nhwc_bwd_one_pass_kernelI11Bf16IOFp16WLi512ELi80ELi640EEv26Group_norm_nhwc_bwd_params:
.text._Z35group_norm_nhwc_bwd_one_pass_kernelI11Bf16IOFp16WLi512ELi80ELi640EEv26Group_norm_nhwc_bwd_params:
        /* <DEDUP_REMOVED lines=71> */
.L_x_1026:
        /* <DEDUP_REMOVED lines=853> */
[----:B--2---:R-:W-:Y:S02]  /*39c0*/  @P0 HADD2.F32 R14, -RZ, R22.H0_H0 ;  /* 0x20000016ff0e0230 */ /* 0x004fe40000004100 */
[----:B---3--:R-:W-:Y:S02]  /*39d0*/  @P0 HADD2.F32 R15, -RZ, R23.H0_H0 ;  /* 0x20000017ff0f0230 */ /* 0x008fe40000004100 */
[----:B----4-:R-:W-:Y:S02]  /*39e0*/  HADD2.F32 R13, -RZ, R13.H0_H0 ;  /* 0x2000000dff0d7230 */ /* 0x010fe40000004100 */
[----:B------:R-:W-:-:S07]  /*39f0*/  HADD2.F32 R16, -RZ, R16.H0_H0 ;  /* 0x20000010ff107230 */ /* 0x000fce0000004100 */
.L_x_881:
[----:B------:R-:W-:Y:S05]  /*3a00*/  BSYNC B0 ;  /* 0x0000000000007941 */ /* 0x000fea0003800000 */
.L_x_880:
        /* <DEDUP_REMOVED lines=37> */
.L_x_882:
        /* <DEDUP_REMOVED lines=26> */
.L_x_883:
        /* <DEDUP_REMOVED lines=43> */
.L_x_884:
        /* <DEDUP_REMOVED lines=39> */
.L_x_885:
        /* <DEDUP_REMOVED lines=39> */
.L_x_886:
        /* <DEDUP_REMOVED lines=39> */
.L_x_887:
        /* <DEDUP_REMOVED lines=39> */
.L_x_888:
        /* <DEDUP_REMOVED lines=39> */
.L_x_889:
        /* <DEDUP_REMOVED lines=39> */
.L_x_890:
        /* <DEDUP_REMOVED lines=39> */
.L_x_891:
        /* <DEDUP_REMOVED lines=39> */
.L_x_892:
        /* <DEDUP_REMOVED lines=39> */
.L_x_893:
        /* <DEDUP_REMOVED lines=39> */
.L_x_894:
        /* <DEDUP_REMOVED lines=39> */
.L_x_895:
        /* <DEDUP_REMOVED lines=39> */
.L_x_896:
        /* <DEDUP_REMOVED lines=39> */
.L_x_897:
        /* <DEDUP_REMOVED lines=39> */
.L_x_898:
        /* <DEDUP_REMOVED lines=39> */
.L_x_899:
        /* <DEDUP_REMOVED lines=39> */
.L_x_900:
        /* <DEDUP_REMOVED lines=39> */
.L_x_901:
        /* <DEDUP_REMOVED lines=39> */
.L_x_902:
        /* <DEDUP_REMOVED lines=39> */
.L_x_903:
        /* <DEDUP_REMOVED lines=39> */
.L_x_904:
        /* <DEDUP_REMOVED lines=42> */
.L_x_905:
        /* <DEDUP_REMOVED lines=36> */
.L_x_906:
        /* <DEDUP_REMOVED lines=36> */
.L_x_907:
        /* <DEDUP_REMOVED lines=34> */
.L_x_908:
        /* <DEDUP_REMOVED lines=36> */
.L_x_909:
        /* <DEDUP_REMOVED lines=34> */
.L_x_910:
        /* <DEDUP_REMOVED lines=37> */
.L_x_911:
        /* <DEDUP_REMOVED lines=35> */
.L_x_912:
        /* <DEDUP_REMOVED lines=35> */
.L_x_913:
        /* <DEDUP_REMOVED lines=144> */
.L_x_915:
[----:B------:R-:W-:Y:S05]  /*8ec0*/  BSYNC B0 ;  /* 0x0000000000007941 */ /* 0x000fea0003800000 */
.L_x_914:
        /* <DEDUP_REMOVED lines=78> */
.L_x_917:
[----:B------:R-:W-:Y:S05]  /*93b0*/  BSYNC B0 ;  /* 0x0000000000007941 */ /* 0x000fea0003800000 */
.L_x_916:
        /* <DEDUP_REMOVED lines=16> */
.L_x_919:
[----:B------:R-:W-:Y:S05]  /*94c0*/  BSYNC B0 ;  /* 0x0000000000007941 */ /* 0x000fea0003800000 */
.L_x_918:
        /* <DEDUP_REMOVED lines=67> */
.L_x_922:
[----:B------:R-:W-:Y:S02]  /*9900*/  MOV R22, UR20 ;  /* 0x0000001400167c02 */ /* 0x000fe40008000f00 */
[----:B------:R-:W-:-:S05]  /*9910*/  MOV R23, UR21 ;  /* 0x0000001500177c02 */ /* 0x000fca0008000f00 */
[----:B------:R-:W2:Y:S04]  /*9920*/  LDG.E.STRONG.GPU R22, desc[UR22][R22.64] ;  /* 0x0000001616167981 */ /* 0x000ea8000c1ef900 */
[----:B--2---:R-:W-:Y:S01]  /*9930*/  CCTL.IVALL ;  /* 0x00000000ff00798f */ /* 0x004fe20002000000 */
[----:B------:R-:W-:Y:S05]  /*9940*/  YIELD ;  /* 0x0000000000007946 */ /* 0x000fea0003800000 */
[----:B------:R-:W-:-:S13]  /*9950*/  ISETP.NE.AND P0, PT, R22, R17, PT ;  /* 0x000000111600720c */ /* 0x000fda0003f05270 */
[----:B------:R-:W-:Y:S05]  /*9960*/  @P0 BRA `(.L_x_922) ;  /* 0xfffffffc00e40947 */ /* 0x000fea000383ffff */
.L_x_921:
        /* <DEDUP_REMOVED lines=19> */
.L_x_926:
        /* <DEDUP_REMOVED lines=165> */
.L_x_925:
        /* <DEDUP_REMOVED lines=87> */
.L_x_927:
[----:B------:R-:W-:-:S13]  /*aa60*/  ISETP.NE.OR P0, PT, RZ, UR17, P0 ;  /* 0x00000011ff007c0c */ /* 0x000fda0008705670 */
[----:B------:R-:W-:Y:S05]  /*aa70*/  @!P0 BRA `(.L_x_923) ;  /* 0x0000000000b08947 */ /* 0x000fea0003800000 */
.L_x_924:
        /* <DEDUP_REMOVED lines=44> */
.L_x_923:
        /* <DEDUP_REMOVED lines=14> */
.L_x_929:
[----:B------:R-:W-:Y:S05]  /*ae20*/  BSYNC B0 ;  /* 0x0000000000007941 */ /* 0x000fea0003800000 */
.L_x_928:
        /* <DEDUP_REMOVED lines=25> */
.L_x_920:
        /* <DEDUP_REMOVED lines=38> */
.L_x_930:
        /* <DEDUP_REMOVED lines=23> */
.L_x_932:
[----:B------:R-:W-:Y:S05]  /*b390*/  BSYNC B0 ;  /* 0x0000000000007941 */ /* 0x000fea0003800000 */
.L_x_931:
        /* <DEDUP_REMOVED lines=34> */
.L_x_933:
        /* <DEDUP_REMOVED lines=22> */
.L_x_935:
[----:B------:R-:W-:Y:S05]  /*b720*/  BSYNC B0 ;  /* 0x0000000000007941 */ /* 0x000fea0003800000 */
.L_x_934:
        /* <DEDUP_REMOVED lines=35> */
.L_x_936:
        /* <DEDUP_REMOVED lines=22> */
.L_x_938:
[----:B------:R-:W-:Y:S05]  /*bac0*/  BSYNC B0 ;  /* 0x0000000000007941 */ /* 0x000fea0003800000 */
.L_x_937:
        /* <DEDUP_REMOVED lines=34> */
.L_x_939:
        /* <DEDUP_REMOVED lines=22> */
.L_x_941:
[----:B------:R-:W-:Y:S05]  /*be50*/  BSYNC B0 ;  /* 0x0000000000007941 */ /* 0x000fea0003800000 */
.L_x_940:
        /* <DEDUP_REMOVED lines=47> */
.L_x_942:
        /* <DEDUP_REMOVED lines=22> */
.L_x_944:
[----:B------:R-:W-:Y:S05]  /*c2b0*/  BSYNC B0 ;  /* 0x0000000000007941 */ /* 0x000fea0003800000 */
.L_x_943:
        /* <DEDUP_REMOVED lines=26> */
.L_x_945:
        /* <DEDUP_REMOVED lines=22> */
.L_x_947:
[----:B------:R-:W-:Y:S05]  /*c5c0*/  BSYNC B0 ;  /* 0x0000000000007941 */ /* 0x000fea0003800000 */
.L_x_946:
        /* <DEDUP_REMOVED lines=33> */
.L_x_948:
        /* <DEDUP_REMOVED lines=22> */
.L_x_950:
[----:B------:R-:W-:Y:S05]  /*c940*/  BSYNC B0 ;  /* 0x0000000000007941 */ /* 0x000fea0003800000 */
.L_x_949:
        /* <DEDUP_REMOVED lines=29> */
.L_x_951:
        /* <DEDUP_REMOVED lines=22> */
.L_x_953:
[----:B------:R-:W-:Y:S05]  /*cc80*/  BSYNC B0 ;  /* 0x0000000000007941 */ /* 0x000fea0003800000 */
.L_x_952:
        /* <DEDUP_REMOVED lines=46> */
.L_x_954:
        /* <DEDUP_REMOVED lines=22> */
.L_x_956:
[----:B------:R-:W-:Y:S05]  /*d0d0*/  BSYNC B0 ;  /* 0x0000000000007941 */ /* 0x000fea0003800000 */
.L_x_955:
        /* <DEDUP_REMOVED lines=25> */
.L_x_957:
        /* <DEDUP_REMOVED lines=22> */
.L_x_959:
[----:B------:R-:W-:Y:S05]  /*d3d0*/  BSYNC B0 ;  /* 0x0000000000007941 */ /* 0x000fea0003800000 */
.L_x_958:
        /* <DEDUP_REMOVED lines=32> */
.L_x_960:
        /* <DEDUP_REMOVED lines=22> */
.L_x_962:
[----:B------:R-:W-:Y:S05]  /*d740*/  BSYNC B0 ;  /* 0x0000000000007941 */ /* 0x000fea0003800000 */
.L_x_961:
        /* <DEDUP_REMOVED lines=30> */
.L_x_963:
        /* <DEDUP_REMOVED lines=22> */
.L_x_965:
[----:B------:R-:W-:Y:S05]  /*da90*/  BSYNC B0 ;  /* 0x0000000000007941 */ /* 0x000fea0003800000 */
.L_x_964:
        /* <DEDUP_REMOVED lines=35> */
.L_x_966:
        /* <DEDUP_REMOVED lines=22> */
.L_x_968:
[----:B------:R-:W-:Y:S05]  /*de30*/  BSYNC B0 ;  /* 0x0000000000007941 */ /* 0x000fea0003800000 */
.L_x_967:
        /* <DEDUP_REMOVED lines=35> */
.L_x_969:
        /* <DEDUP_REMOVED lines=22> */
.L_x_971:
[----:B------:R-:W-:Y:S05]  /*e1d0*/  BSYNC B0 ;  /* 0x0000000000007941 */ /* 0x000fea0003800000 */
.L_x_970:
        /* <DEDUP_REMOVED lines=35> */
.L_x_972:
        /* <DEDUP_REMOVED lines=22> */
.L_x_974:
[----:B------:R-:W-:Y:S05]  /*e570*/  BSYNC B0 ;  /* 0x0000000000007941 */ /* 0x000fea0003800000 */
.L_x_973:
        /* <DEDUP_REMOVED lines=35> */
.L_x_975:
        /* <DEDUP_REMOVED lines=22> */
.L_x_977:
[----:B------:R-:W-:Y:S05]  /*e910*/  BSYNC B0 ;  /* 0x0000000000007941 */ /* 0x000fea0003800000 */
.L_x_976:
        /* <DEDUP_REMOVED lines=35> */
.L_x_978:
        /* <DEDUP_REMOVED lines=22> */
.L_x_980:
[----:B------:R-:W-:Y:S05]  /*ecb0*/  BSYNC B0 ;  /* 0x0000000000007941 */ /* 0x000fea0003800000 */
.L_x_979:
        /* <DEDUP_REMOVED lines=35> */
.L_x_981:
        /* <DEDUP_REMOVED lines=22> */
.L_x_983:
[----:B------:R-:W-:Y:S05]  /*f050*/  BSYNC B0 ;  /* 0x0000000000007941 */ /* 0x000fea0003800000 */
.L_x_982:
        /* <DEDUP_REMOVED lines=35> */
.L_x_984:
        /* <DEDUP_REMOVED lines=22> */
.L_x_986:
[----:B------:R-:W-:Y:S05]  /*f3f0*/  BSYNC B0 ;  /* 0x0000000000007941 */ /* 0x000fea0003800000 */
.L_x_985:
        /* <DEDUP_REMOVED lines=35> */
.L_x_987:
        /* <DEDUP_REMOVED lines=22> */
.L_x_989:
[----:B------:R-:W-:Y:S05]  /*f790*/  BSYNC B0 ;  /* 0x0000000000007941 */ /* 0x000fea0003800000 */
.L_x_988:
        /* <DEDUP_REMOVED lines=35> */
.L_x_990:
        /* <DEDUP_REMOVED lines=22> */
.L_x_992:
[----:B------:R-:W-:Y:S05]  /*fb30*/  BSYNC B0 ;  /* 0x0000000000007941 */ /* 0x000fea0003800000 */
.L_x_991:
        /* <DEDUP_REMOVED lines=35> */
.L_x_993:
        /* <DEDUP_REMOVED lines=22> */
.L_x_995:
[----:B------:R-:W-:Y:S05]  /*fed0*/  BSYNC B0 ;  /* 0x0000000000007941 */ /* 0x000fea0003800000 */
.L_x_994:
        /* <DEDUP_REMOVED lines=35> */
.L_x_996:
        /* <DEDUP_REMOVED lines=22> */
.L_x_998:
[----:B------:R-:W-:Y:S05]  /*10270*/  BSYNC B0 ;  /* 0x0000000000007941 */ /* 0x000fea0003800000 */
.L_x_997:
        /* <DEDUP_REMOVED lines=35> */
.L_x_999:
        /* <DEDUP_REMOVED lines=22> */
.L_x_1001:
[----:B------:R-:W-:Y:S05]  /*10610*/  BSYNC B0 ;  /* 0x0000000000007941 */ /* 0x000fea0003800000 */
.L_x_1000:
        /* <DEDUP_REMOVED lines=36> */
.L_x_1002:
        /* <DEDUP_REMOVED lines=22> */
.L_x_1004:
[----:B------:R-:W-:Y:S05]  /*109c0*/  BSYNC B0 ;  /* 0x0000000000007941 */ /* 0x000fea0003800000 */
.L_x_1003:
        /* <DEDUP_REMOVED lines=35> */
.L_x_1005:
        /* <DEDUP_REMOVED lines=22> */
.L_x_1007:
[----:B------:R-:W-:Y:S05]  /*10d60*/  BSYNC B0 ;  /* 0x0000000000007941 */ /* 0x000fea0003800000 */
.L_x_1006:
        /* <DEDUP_REMOVED lines=35> */
.L_x_1008:
        /* <DEDUP_REMOVED lines=22> */
.L_x_1010:
[----:B------:R-:W-:Y:S05]  /*11100*/  BSYNC B0 ;  /* 0x0000000000007941 */ /* 0x000fea0003800000 */
.L_x_1009:
        /* <DEDUP_REMOVED lines=34> */
.L_x_1011:
        /* <DEDUP_REMOVED lines=22> */
.L_x_1013:
[----:B------:R-:W-:Y:S05]  /*11490*/  BSYNC B0 ;  /* 0x0000000000007941 */ /* 0x000fea0003800000 */
.L_x_1012:
        /* <DEDUP_REMOVED lines=33> */
.L_x_1014:
        /* <DEDUP_REMOVED lines=22> */
.L_x_1016:
[----:B------:R-:W-:Y:S05]  /*11810*/  BSYNC B0 ;  /* 0x0000000000007941 */ /* 0x000fea0003800000 */
.L_x_1015:
        /* <DEDUP_REMOVED lines=40> */
.L_x_1017:
        /* <DEDUP_REMOVED lines=22> */
.L_x_1019:
[----:B------:R-:W-:Y:S05]  /*11c00*/  BSYNC B0 ;  /* 0x0000000000007941 */ /* 0x000fea0003800000 */
.L_x_1018:
        /* <DEDUP_REMOVED lines=33> */
.L_x_1020:
        /* <DEDUP_REMOVED lines=22> */
.L_x_1022:
[----:B------:R-:W-:Y:S05]  /*11f80*/  BSYNC B0 ;  /* 0x0000000000007941 */ /* 0x000fea0003800000 */
.L_x_1021:
        /* <DEDUP_REMOVED lines=27> */
.L_x_1023:
        /* <DEDUP_REMOVED lines=21> */
.L_x_1025:
[----:B------:R-:W-:Y:S05]  /*12290*/  BSYNC B0 ;  /* 0x0000000000007941 */ /* 0x000fea0003800000 */
.L_x_1024:
[----:B------:R-:W-:Y:S01]  /*122a0*/  ULDC UR5, c[0x0][0x10] ;  /* 0x0000040000057ab9 */ /* 0x000fe20000000800 */
[----:B------:R-:W-:Y:S02]  /*122b0*/  UIADD3 UR4, UR4, 0x1, URZ ;  /* 0x0000000104047890 */ /* 0x000fe4000fffe03f */
[----:B------:R-:W-:-:S04]  /*122c0*/  UIADD3 UR9, UR5, UR9, URZ ;  /* 0x0000000905097290 */ /* 0x000fc8000fffe03f */
[----:B------:R-:W-:-:S06]  /*122d0*/  UISETP.GE.AND UP0, UPT, UR9, UR8, UPT ;  /* 0x000000080900728c */ /* 0x000fcc000bf06270 */
[----:B------:R-:W-:-:S13]  /*122e0*/  PLOP3.LUT P0, PT, PT, PT, UP0, 0x80, 0x0 ;  /* 0x000000000000781c */ /* 0x000fda0003f0f008 */
[----:B------:R-:W-:Y:S05]  /*122f0*/  @!P0 BRA `(.L_x_1026) ;  /* 0xfffffee0005c8947 */ /* 0x000fea000383ffff */
.L_x_879:
        /* <DEDUP_REMOVED lines=19> */
.L_x_1028:
[----:B------:R-:W-:Y:S05]  /*12430*/  BSYNC B0 ;  /* 0x0000000000007941 */ /* 0x000fea0003800000 */
.L_x_1027:
        /* <DEDUP_REMOVED lines=11> */
.L_x_1030:
[----:B------:R-:W2:Y:S04]  /*124f0*/  LDG.E.STRONG.GPU R5, desc[UR22][R2.64] ;  /* 0x0000001602057981 */ /* 0x000ea8000c1ef900 */
[----:B--2---:R-:W-:Y:S01]  /*12500*/  CCTL.IVALL ;  /* 0x00000000ff00798f */ /* 0x004fe20002000000 */
[----:B------:R-:W-:Y:S05]  /*12510*/  YIELD ;  /* 0x0000000000007946 */ /* 0x000fea0003800000 */
[----:B------:R-:W-:-:S13]  /*12520*/  ISETP.NE.AND P0, PT, R5, R4, PT ;  /* 0x000000040500720c */ /* 0x000fda0003f05270 */
[----:B------:R-:W-:Y:S05]  /*12530*/  @P0 BRA `(.L_x_1030) ;  /* 0xfffffffc00ec0947 */ /* 0x000fea000383ffff */
.L_x_1029:
        /* <DEDUP_REMOVED lines=25> */
.L_x_1031:
        /* <DEDUP_REMOVED lines=17> */
[----:B---3--:R-:W-:Y:S01]  /*127e0*/  F2FP.F16.F32.PACK_AB R19, R9, R2 ;  /* 0x000000020913723e */ /* 0x008fe200000000ff */
[----:B0-----:R-:W-:-:S04]  /*127f0*/  IMAD.WIDE R2, R5, 0x2, R14 ;  /* 0x0000000205027825 */ /* 0x001fc800078e020e */
[----:B-1----:R-:W-:Y:S01]  /*12800*/  IMAD.WIDE R4, R5, 0x2, R16 ;  /* 0x0000000205047825 */ /* 0x002fe200078e0210 */
[----:B----4-:R-:W-:Y:S01]  /*12810*/  F2FP.F16.F32.PACK_AB R21, R13, R10 ;  /* 0x0000000a0d15723e */ /* 0x010fe200000000ff */
[----:B------:R2:W-:Y:S04]  /*12820*/  STG.E desc[UR22][R2.64], R19 ;  /* 0x0000001302007986 */ /* 0x0005e8000c101916 */
[----:B------:R2:W-:Y:S01]  /*12830*/  STG.E desc[UR22][R4.64], R21 ;  /* 0x0000001504007986 */ /* 0x0005e2000c101916 */
[----:B------:R-:W-:Y:S05]  /*12840*/  @P0 BRA `(.L_x_1031) ;  /* 0xfffffffc00a00947 */ /* 0x000fea000383ffff */
[----:B------:R-:W-:Y:S05]  /*12850*/  EXIT ;  /* 0x000000000000794d */ /* 0x000fea0003800000 */
.L_x_1032:
        /* <DEDUP_REMOVED lines=10> */
.L_x_5125:


//--------------------- .text._Z35group_norm_nhwc_bwd_one_pass_kernelI11Fp16IOFp32WLi64ELi80ELi640EEv26Group_norm_nhwc_bwd_params --------------------------
	.section	.text._Z35group_norm_nhwc_bwd_one_pass_kernelI11Fp16IOFp32WLi64ELi80ELi640EEv26Group_norm_nhwc_bwd_params,"ax",@progbits
	.align	128
        .global         _Z35group_norm_nhwc_bwd_one_pass_kernelI11Fp16IOFp32WLi64ELi80ELi640EEv26Group_norm_nhwc_bwd_params
        .type           _Z35group_norm_nhwc_bwd_one_pass_kernelI11Fp16IOFp32WLi64ELi80ELi640EEv26Group_norm_nhwc_bwd_params,@function
        .size           _Z35group_norm_nhwc_bwd_one_pass_kernelI11Fp16IOFp32WLi64ELi80ELi640EEv26Group_norm_nhwc_bwd_params,(.L_x_5126 - _Z35group_norm_nhwc_bwd_one_pass_kernelI11Fp16IOFp32WLi64ELi80ELi640EEv26Group_norm_nhwc_bwd_params)
        .other          _Z35group_norm_nhwc_bwd_one_pass_kernelI11Fp16IOFp32WLi64ELi80ELi640EEv26Group_norm_nhwc_bwd_params,@"STO_CUDA_ENTRY STV_DEFAULT"
_Z35group_norm_nhwc_bwd_one_pass_kernelI11Fp16IOFp32WLi64ELi80ELi640EEv26Group_norm_nhwc_bwd_params:
.text._Z35group_norm_nhwc_bwd_one_pass_kernelI11Fp16IOFp32WLi64ELi80ELi640EEv26Group_norm_nhwc_bwd_params:
        /* <DEDUP_REMOVED lines=18> */
[----:B------:R-:W-:Y:S01]  /*0120*/  ULEA.HI UR7, UP0, UR15, UR14, URZ, 0x1 ;  /* 0x0000000e0f077291 */ /* 0x000fe2000f81083f */
[----:B------:R-:W-:Y:S01]  /*0130*/  SHF.R.S32.HI R3, RZ, 0x1f, R38 ;  /* 0x0000001fff037819 */ /* 0x000fe20000011426 */
[----:B------:R-:W-:Y:S01]  /*0140*/  UIADD3 UR8, UR5, UR8, URZ ;  /* 0x0000000805087290 */ /* 0x000fe2000fffe03f */
[----:B------:R-:W-:Y:S01]  /*0150*/  UMOV UR6, 0x400 ;  /* 0x0000040000067882 */ /* 0x000fe20000000000 */
[----:B------:R-:W-:Y:S01]  /*0160*/  UIADD3.X UR11, URZ, UR15, URZ, UP0, !UPT ;  /* 0x0000000f3f0b7290 */ /* 0x000fe200087fe43f */
[----:B------:R-:W-:-:S02]  /*0170*/  LEA.HI R3, R3, R38, RZ, 0x5 ;  /* 0x0000002603037211 */ /* 0x000fc400078f28ff */
[----:B------:R-:W2:Y:S01]  /*0180*/  S2UR UR9, SR_CgaCtaId ;  /* 0x00000000000979c3 */ /* 0x000ea20000008800 */
[----:B------:R-:W-:Y:S01]  /*0190*/  ULDC.64 UR14, c[0x0][0x290] ;  /* 0x0000a400000e7ab9 */ /* 0x000fe20000000a00 */
[----:B------:R-:W-:Y:S02]  /*01a0*/  USHF.R.S64 UR5, UR7, 0x1, UR11 ;  /* 0x0000000107057899 */ /* 0x000fe4000800100b */
[----:B------:R-:W-:-:S04]  /*01b0*/  USHF.R.S32.HI UR7, URZ, 0x1, UR11 ;  /* 0x000000013f077899 */ /* 0x000fc8000801140b */
[----:B------:R-:W-:Y:S01]  /*01c0*/  USHF.L.U64.HI UR7, UR5, 0x2, UR7 ;  /* 0x0000000205077899 */ /* 0x000fe20008010207 */
[----:B0-----:R-:W-:-:S05]  /*01d0*/  IMAD R37, R37, UR16, R2 ;  /* 0x0000001025257c24 */ /* 0x001fca000f8e0202 */
[C---:B------:R-:W-:Y:S02]  /*01e0*/  ISETP.GE.U32.AND P1, PT, R37.reuse, UR14, PT ;  /* 0x0000000e25007c0c */ /* 0x040fe4000bf26070 */
[----:B------:R-:W-:Y:S01]  /*01f0*/  SHF.R.S32.HI R2, RZ, 0x1f, R37 ;  /* 0x0000001fff027819 */ /* 0x000fe20000011425 */
[----:B--2---:R-:W-:Y:S01]  /*0200*/  ULEA UR9, UR9, UR6, 0x18 ;  /* 0x0000000609097291 */ /* 0x004fe2000f8ec03f */
[----:B------:R-:W-:Y:S01]  /*0210*/  IADD3 R36, R37, 0x10, RZ ;  /* 0x0000001025247810 */ /* 0x000fe20007ffe0ff */
        /* <DEDUP_REMOVED lines=11> */
.L_x_1068:
[----:B0-----:R-:W0:Y:S01]  /*02d0*/  LDC R9, c[0x0][0x2a0] ;  /* 0x0000a800ff097b82 */ /* 0x001e220000000800 */
[----:B------:R-:W-:Y:S01]  /*02e0*/  IABS R6, UR9 ;  /* 0x0000000900067c13 */ /* 0x000fe20008000000 */
[----:B------:R-:W1:Y:S01]  /*02f0*/  S2R R10, SR_TID.X ;  /* 0x00000000000a7919 */ /* 0x000e620000002100 */
[----:B------:R-:W-:Y:S01]  /*0300*/  ISETP.LE.AND P4, PT, RZ, UR9, PT ;  /* 0x00000009ff007c0c */ /* 0x000fe2000bf83270 */
[----:B------:R-:W-:Y:S01]  /*0310*/  ULDC.64 UR10, c[0x0][0x298] ;  /* 0x0000a600000a7ab9 */ /* 0x000fe20000000a00 */
[----:B------:R-:W-:Y:S01]  /*0320*/  ULDC.64 UR14, c[0x0][0x290] ;  /* 0x0000a400000e7ab9 */ /* 0x000fe20000000a00 */
[----:B------:R-:W-:Y:S02]  /*0330*/  SHF.R.S32.HI R17, RZ, 0x1f, R36 ;  /* 0x0000001fff117819 */ /* 0x000fe40000011424 */
[----:B------:R-:W-:Y:S01]  /*0340*/  IADD3 R24, R37, 0x20, RZ ;  /* 0x0000002025187810 */ /* 0x000fe20007ffe0ff */
[----:B------:R-:W2:Y:S03]  /*0350*/  @P1 LDC.64 R12, c[0x0][0x230] ;  /* 0x00008c00ff0c1b82 */ /* 0x000ea60000000a00 */
        /* <DEDUP_REMOVED lines=8> */
[----:B------:R-:W-:-:S04]  /*03e0*/  IMAD R7, R7, R8, RZ ;  /* 0x0000000807077224 */ /* 0x000fc800078e02ff */
[----:B------:R-:W-:Y:S01]  /*03f0*/  IMAD.HI.U32 R5, R5, R7, R4 ;  /* 0x0000000705057227 */ /* 0x000fe200078e0004 */
[----:B------:R-:W-:-:S05]  /*0400*/  MOV R7, R6 ;  /* 0x0000000600077202 */ /* 0x000fca0000000f00 */
[----:B------:R-:W-:-:S04]  /*0410*/  IMAD.HI.U32 R6, R5, R7, RZ ;  /* 0x0000000705067227 */ /* 0x000fc800078e00ff */
[----:B-1----:R-:W-:Y:S01]  /*0420*/  IMAD.WIDE.U32 R4, R10, -0x33333333, RZ ;  /* 0xcccccccd0a047825 */ /* 0x002fe200078e00ff */
[----:B------:R-:W-:-:S04]  /*0430*/  IADD3 R3, -R6, RZ, RZ ;  /* 0x000000ff06037210 */ /* 0x000fc80007ffe1ff */
[----:B------:R-:W-:Y:S01]  /*0440*/  SHF.R.U32.HI R5, RZ, 0x5, R5 ;  /* 0x00000005ff057819 */ /* 0x000fe20000011605 */
[----:B------:R-:W-:Y:S01]  /*0450*/  IMAD R3, R8, R3, R7 ;  /* 0x0000000308037224 */ /* 0x000fe200078e0207 */
[----:B------:R-:W-:-:S03]  /*0460*/  LOP3.LUT R7, R9, UR9, RZ, 0x3c, !PT ;  /* 0x0000000909077c12 */ /* 0x000fc6000f8e3cff */
[----:B------:R-:W-:Y:S01]  /*0470*/  IMAD R5, R5, -0x28, R10 ;  /* 0xffffffd805057824 */ /* 0x000fe200078e020a */
[----:B------:R-:W-:Y:S02]  /*0480*/  ISETP.GT.U32.AND P0, PT, R8, R3, PT ;  /* 0x000000030800720c */ /* 0x000fe40003f04070 */
[----:B------:R-:W-:-:S11]  /*0490*/  ISETP.GE.AND P5, PT, R7, RZ, PT ;  /* 0x000000ff0700720c */ /* 0x000fd60003fa6270 */
[-C--:B------:R-:W-:Y:S02]  /*04a0*/  @!P0 IADD3 R3, R3, -R8.reuse, RZ ;  /* 0x8000000803038210 */ /* 0x080fe40007ffe0ff */
[----:B------:R-:W-:Y:S02]  /*04b0*/  @!P0 IADD3 R6, R6, 0x1, RZ ;  /* 0x0000000106068810 */ /* 0x000fe40007ffe0ff */
[CC--:B------:R-:W-:Y:S02]  /*04c0*/  ISETP.GE.U32.AND P2, PT, R3.reuse, R8.reuse, PT ;  /* 0x000000080300720c */ /* 0x0c0fe40003f46070 */
[----:B------:R-:W-:Y:S02]  /*04d0*/  ISETP.GT.U32.AND P3, PT, R8, R3, PT ;  /* 0x000000030800720c */ /* 0x000fe40003f64070 */
[----:B------:R-:W-:Y:S02]  /*04e0*/  IADD3 R4, R3, -R8, RZ ;  /* 0x8000000803047210 */ /* 0x000fe40007ffe0ff */
[----:B------:R-:W-:-:S02]  /*04f0*/  ISETP.NE.AND P0, PT, R9, RZ, PT ;  /* 0x000000ff0900720c */ /* 0x000fc40003f05270 */
[----:B------:R-:W-:Y:S02]  /*0500*/  SEL R3, R4, R3, !P3 ;  /* 0x0000000304037207 */ /* 0x000fe40005800000 */
[----:B------:R-:W-:Y:S02]  /*0510*/  LOP3.LUT R4, RZ, R9, RZ, 0x33, !PT ;  /* 0x00000009ff047212 */ /* 0x000fe400078e33ff */
[----:B------:R-:W-:Y:S02]  /*0520*/  @!P4 IADD3 R3, -R3, RZ, RZ ;  /* 0x000000ff0303c210 */ /* 0x000fe40007ffe1ff */
[----:B------:R-:W-:Y:S02]  /*0530*/  @P2 IADD3 R6, R6, 0x1, RZ ;  /* 0x0000000106062810 */ /* 0x000fe40007ffe0ff */
[----:B------:R-:W-:Y:S02]  /*0540*/  SEL R3, R4, R3, !P0 ;  /* 0x0000000304037207 */ /* 0x000fe40004000000 */
[----:B------:R-:W-:-:S02]  /*0550*/  @!P5 IADD3 R6, -R6, RZ, RZ ;  /* 0x000000ff0606d210 */ /* 0x000fc40007ffe1ff */
[----:B------:R-:W-:Y:S01]  /*0560*/  SHF.L.U32 R8, R5, 0x1, RZ ;  /* 0x0000000105087819 */ /* 0x000fe200000006ff */
[----:B------:R-:W-:Y:S01]  /*0570*/  IMAD R9, R3, 0x50, RZ ;  /* 0x0000005003097824 */ /* 0x000fe200078e02ff */
[----:B------:R-:W-:Y:S02]  /*0580*/  SEL R7, R4, R6, !P0 ;  /* 0x0000000604077207 */ /* 0x000fe40004000000 */
[----:B------:R-:W0:Y:S01]  /*0590*/  @P1 LDC.64 R4, c[0x0][0x288] ;  /* 0x0000a200ff041b82 */ /* 0x000e220000000a00 */
[----:B------:R-:W-:Y:S02]  /*05a0*/  SHF.R.S32.HI R10, RZ, 0x1f, R8 ;  /* 0x0000001fff0a7819 */ /* 0x000fe40000011408 */
[----:B------:R-:W-:Y:S02]  /*05b0*/  IADD3 R40, P0, R8, R9, RZ ;  /* 0x0000000908287210 */ /* 0x000fe40007f1e0ff */
[----:B------:R-:W-:Y:S02]  /*05c0*/  SHF.R.S32.HI R6, RZ, 0x1f, R7 ;  /* 0x0000001fff067819 */ /* 0x000fe40000011407 */
[----:B------:R-:W-:-:S02]  /*05d0*/  LEA.HI.X.SX32 R41, R9, R10, 0x1, P0 ;  /* 0x0000000a09297211 */ /* 0x000fc400000f0eff */
        /* <DEDUP_REMOVED lines=8> */
[----:B------:R-:W-:Y:S01]  /*0660*/  SHF.R.S32.HI R7, RZ, 0x1f, R37 ;  /* 0x0000001fff077819 */ /* 0x000fe20000011425 */
[----:B------:R-:W-:Y:S01]  /*0670*/  UIMAD.WIDE UR10, UR9, 0x8, UR10 ;  /* 0x00000008090a78a5 */ /* 0x000fe2000f8e020a */
[----:B------:R-:W-:-:S02]  /*0680*/  ISETP.GT.U32.OR P0, PT, R38, 0x27f, P0 ;  /* 0x0000027f2600780c */ /* 0x000fc40000704470 */
[----:B------:R-:W-:Y:S01]  /*0690*/  IADD3 R43, R41, R43, RZ ;  /* 0x0000002b292b7210 */ /* 0x000fe20007ffe0ff */
[----:B0-----:R-:W-:Y:S02]  /*06a0*/  @P1 IMAD R10, R7, R4, RZ ;  /* 0x00000004070a1224 */ /* 0x001fe400078e02ff */
[----:B------:R-:W-:Y:S02]  /*06b0*/  MOV R6, UR10 ;  /* 0x0000000a00067c02 */ /* 0x000fe40008000f00 */
[----:B------:R-:W-:Y:S01]  /*06c0*/  MOV R7, UR11 ;  /* 0x0000000b00077c02 */ /* 0x000fe20008000f00 */
[C---:B------:R-:W-:Y:S01]  /*06d0*/  @P1 IMAD R19, R37.reuse, R5, R10 ;  /* 0x0000000525131224 */ /* 0x040fe200078e020a */
[----:B------:R-:W-:Y:S02]  /*06e0*/  @P1 MOV R42, R40 ;  /* 0x00000028002a1202 */ /* 0x000fe40000000f00 */
[C---:B------:R-:W-:Y:S02]  /*06f0*/  IADD3 R27, R37.reuse, 0x30, RZ ;  /* 0x00000030251b7810 */ /* 0x040fe40007ffe0ff */
[----:B------:R-:W-:Y:S01]  /*0700*/  CS2R R34, SRZ ;  /* 0x0000000000227805 */ /* 0x000fe2000001ff00 */
[----:B------:R-:W3:Y:S01]  /*0710*/  LDG.E.64 R6, desc[UR12][R6.64] ;  /* 0x0000000c06067981 */ /* 0x000ee2000c1e1b00 */
[----:B------:R-:W0:Y:S01]  /*0720*/  @!P0 LDC.64 R10, c[0x0][0x288] ;  /* 0x0000a200ff0a8b82 */ /* 0x000e220000000a00 */
[----:B------:R-:W-:Y:S01]  /*0730*/  ISETP.GT.U32.OR P2, PT, R38, 0x27f, P2 ;  /* 0x0000027f2600780c */ /* 0x000fe20001744470 */
[----:B------:R-:W-:Y:S01]  /*0740*/  @P1 IMAD.WIDE.U32 R14, R37, R4, R42 ;  /* 0x00000004250e1225 */ /* 0x000fe200078e002a */
[----:B------:R-:W-:-:S02]  /*0750*/  ISETP.GE.U32.AND P3, PT, R27, UR14, PT ;  /* 0x0000000e1b007c0c */ /* 0x000fc4000bf66070 */
[----:B------:R-:W-:Y:S02]  /*0760*/  CS2R R32, SRZ ;  /* 0x0000000000207805 */ /* 0x000fe4000001ff00 */
[----:B------:R-:W-:Y:S01]  /*0770*/  SHF.R.S32.HI R25, RZ, 0x1f, R27 ;  /* 0x0000001fff197819 */ /* 0x000fe2000001141b */
[----:B------:R-:W-:Y:S01]  /*0780*/  ULDC.U8 UR11, c[0x0][0x2a4] ;  /* 0x0000a900000b7ab9 */ /* 0x000fe20000000000 */
[----:B------:R-:W-:Y:S01]  /*0790*/  @P1 IADD3 R19, R15, R19, RZ ;  /* 0x000000130f131210 */ /* 0x000fe20007ffe0ff */
[----:B------:R-:W1:Y:S01]  /*07a0*/  @P1 LDC.64 R4, c[0x0][0x228] ;  /* 0x00008a00ff041b82 */ /* 0x000e620000000a00 */
[----:B------:R-:W-:Y:S02]  /*07b0*/  ISETP.GE.AND.EX P3, PT, R25, UR15, PT, P3 ;  /* 0x0000000f19007c0c */ /* 0x000fe4000bf66330 */
[----:B------:R-:W-:Y:S02]  /*07c0*/  @P1 SHF.L.U32 R15, R14, 0x1, RZ ;  /* 0x000000010e0f1819 */ /* 0x000fe400000006ff */
[----:B------:R-:W-:-:S02]  /*07d0*/  ISETP.GT.U32.OR P3, PT, R38, 0x27f, P3 ;  /* 0x0000027f2600780c */ /* 0x000fc40001f64470 */
        /* <DEDUP_REMOVED lines=12> */
[----:B------:R-:W-:Y:S01]  /*08a0*/  @!P0 IMAD R31, R36, R11, R26 ;  /* 0x0000000b241f8224 */ /* 0x000fe200078e021a */
        /* <DEDUP_REMOVED lines=25> */
[----:B------:R-:W2:Y:S01]  /*0a40*/  @!P3 LDC.64 R4, c[0x0][0x228] ;  /* 0x00008a00ff04bb82 */ /* 0x000ea20000000a00 */
        /* <DEDUP_REMOVED lines=9> */
[----:B------:R-:W-:-:S02]  /*0ae0*/  @!P3 SHF.L.U64.HI R16, R16, 0x1, R25 ;  /* 0x000000011010b819 */ /* 0x000fc40000010219 */
[----:B------:R-:W-:Y:S02]  /*0af0*/  CS2R R28, SRZ ;  /* 0x00000000001c7805 */ /* 0x000fe4000001ff00 */
[----:B0-----:R-:W-:Y:S01]  /*0b00*/  @!P3 IADD3 R12, P4, R17, R12, RZ ;  /* 0x0000000c110cb210 */ /* 0x001fe20007f9e0ff */
[----:B------:R-:W5:Y:S01]  /*0b10*/  @!P2 LDG.E R30, desc[UR12][R14.64] ;  /* 0x0000000c0e1ea981 */ /* 0x000f62000c1e1900 */
[----:B------:R-:W-:Y:S02]  /*0b20*/  @!P2 IADD3.X R11, R22, R11, RZ, P0, !PT ;  /* 0x0000000b160ba210 */ /* 0x000fe400007fe4ff */
[----:B------:R-:W-:-:S03]  /*0b30*/  @!P3 IADD3.X R13, R16, R13, RZ, P4, !PT ;  /* 0x0000000d100db210 */ /* 0x000fc600027fe4ff */
[----:B------:R-:W5:Y:S04]  /*0b40*/  @!P2 LDG.E R29, desc[UR12][R10.64] ;  /* 0x0000000c0a1da981 */ /* 0x000f68000c1e1900 */
[----:B------:R-:W5:Y:S01]  /*0b50*/  @!P3 LDG.E R31, desc[UR12][R12.64] ;  /* 0x0000000c0c1fb981 */ /* 0x000f62000c1e1900 */
[----:B--2---:R-:W-:Y:S01]  /*0b60*/  @!P3 IADD3 R4, P5, R17, R4, RZ ;  /* 0x000000041104b210 */ /* 0x004fe20007fbe0ff */
        /* <DEDUP_REMOVED lines=29> */
.L_x_1035:
[----:B------:R-:W-:Y:S05]  /*0d40*/  BSYNC B0 ;  /* 0x0000000000007941 */ /* 0x000fea0003800000 */
.L_x_1034:
[----:B------:R-:W-:Y:S01]  /*0d50*/  ISETP.NE.AND P3, PT, RZ, UR11, PT ;  /* 0x0000000bff007c0c */ /* 0x000fe2000bf65270 */
[--C-:B0----5:R-:W-:Y:S02]  /*0d60*/  HADD2.F32 R8, -RZ, R34.reuse.H0_H0 ;  /* 0x20000022ff087230 */ /* 0x121fe40000004100 */
[--C-:B------:R-:W-:Y:S02]  /*0d70*/  HADD2.F32 R9, -RZ, R34.reuse.H1_H1 ;  /* 0x30000022ff097230 */ /* 0x100fe40000004100 */
[----:B------:R-:W-:Y:S02]  /*0d80*/  HADD2.F32 R10, -RZ, R34.H0_H0 ;  /* 0x20000022ff0a7230 */ /* 0x000fe40000004100 */
[----:B------:R-:W-:Y:S01]  /*0d90*/  FADD.FTZ R8, R8, -UR17 ;  /* 0x8000001108087e21 */ /* 0x000fe20008010000 */
[--C-:B------:R-:W-:Y:S02]  /*0da0*/  HADD2.F32 R17, -RZ, R33.reuse.H0_H0 ;  /* 0x20000021ff117230 */ /* 0x100fe40000004100 */
[----:B------:R-:W-:Y:S01]  /*0db0*/  FADD.FTZ R9, R9, -UR17 ;  /* 0x8000001109097e21 */ /* 0x000fe20008010000 */
[----:B------:R-:W-:-:S02]  /*0dc0*/  HADD2.F32 R15, -RZ, R33.H1_H1 ;  /* 0x30000021ff0f7230 */ /* 0x000fc40000004100 */
[----:B------:R-:W-:Y:S01]  /*0dd0*/  FADD.FTZ R18, R10, -UR17 ;  /* 0x800000110a127e21 */ /* 0x000fe20008010000 */
        /* <DEDUP_REMOVED lines=21> */
.L_x_1036:
[----:B------:R-:W-:Y:S01]  /*0f30*/  FMUL.FTZ R8, R18, UR14 ;  /* 0x0000000e12087c20 */ /* 0x000fe20008410000 */
[----:B------:R-:W-:Y:S01]  /*0f40*/  FMUL.FTZ R9, R17, R6 ;  /* 0x0000000611097220 */ /* 0x000fe20000410000 */
[--C-:B------:R-:W-:Y:S02]  /*0f50*/  HADD2.F32 R13, -RZ, R35.reuse.H0_H0 ;  /* 0x20000023ff0d7230 */ /* 0x100fe40000004100 */
[----:B------:R-:W-:Y:S01]  /*0f60*/  FMUL.FTZ R12, R15, R7 ;  /* 0x000000070f0c7220 */ /* 0x000fe20000410000 */
[----:B------:R-:W-:Y:S02]  /*0f70*/  HADD2.F32 R14, -RZ, R35.H1_H1 ;  /* 0x30000023ff0e7230 */ /* 0x000fe40000004100 */
[----:B------:R-:W-:Y:S01]  /*0f80*/  FFMA.FTZ R11, R8, R9, RZ ;  /* 0x00000009080b7223 */ /* 0x000fe200000100ff */
[----:B------:R-:W-:-:S03]  /*0f90*/  FADD.FTZ R9, RZ, R9 ;  /* 0x00000009ff097221 */ /* 0x000fc60000010000 */
[----:B------:R-:W-:Y:S01]  /*0fa0*/  FFMA.FTZ R16, R10, R12, R11 ;  /* 0x0000000c0a107223 */ /* 0x000fe2000001000b */
[----:B------:R-:W-:Y:S01]  /*0fb0*/  FADD.FTZ R9, R12, R9 ;  /* 0x000000090c097221 */ /* 0x000fe20000010000 */
[----:B------:R-:W-:Y:S01]  /*0fc0*/  FADD.FTZ R11, R13, -UR17 ;  /* 0x800000110d0b7e21 */ /* 0x000fe20008010000 */
[----:B------:R-:W-:Y:S01]  /*0fd0*/  FADD.FTZ R12, R14, -UR17 ;  /* 0x800000110e0c7e21 */ /* 0x000fe20008010000 */
[--C-:B------:R-:W-:Y:S02]  /*0fe0*/  HADD2.F32 R14, -RZ, R32.reuse.H0_H0 ;  /* 0x20000020ff0e7230 */ /* 0x100fe40000004100 */
[----:B------:R-:W-:Y:S02]  /*0ff0*/  HADD2.F32 R13, -RZ, R32.H1_H1 ;  /* 0x30000020ff0d7230 */ /* 0x000fe40000004100 */
        /* <DEDUP_REMOVED lines=21> */
.L_x_1037:
[----:B------:R-:W-:Y:S01]  /*1150*/  FMUL.FTZ R18, R14, R6 ;  /* 0x000000060e127220 */ /* 0x000fe20000410000 */
[--C-:B------:R-:W-:Y:S02]  /*1160*/  HADD2.F32 R19, -RZ, R30.reuse.H0_H0 ;  /* 0x2000001eff137230 */ /* 0x100fe40000004100 */
[----:B------:R-:W-:Y:S02]  /*1170*/  HADD2.F32 R22, -RZ, R30.H1_H1 ;  /* 0x3000001eff167230 */ /* 0x000fe40000004100 */
[----:B------:R-:W-:Y:S01]  /*1180*/  FFMA.FTZ R21, R11, R18, R16 ;  /* 0x000000120b157223 */ /* 0x000fe20000010010 */
[----:B------:R-:W-:Y:S01]  /*1190*/  FADD.FTZ R9, R9, R18 ;  /* 0x0000001209097221 */ /* 0x000fe20000010000 */
[----:B------:R-:W-:Y:S01]  /*11a0*/  FADD.FTZ R19, R19, -UR17 ;  /* 0x8000001113137e21 */ /* 0x000fe20008010000 */
[--C-:B------:R-:W-:Y:S02]  /*11b0*/  HADD2.F32 R20, -RZ, R29.reuse.H0_H0 ;  /* 0x2000001dff147230 */ /* 0x100fe40000004100 */
[----:B------:R-:W-:Y:S01]  /*11c0*/  FADD.FTZ R18, R22, -UR17 ;  /* 0x8000001116127e21 */ /* 0x000fe20008010000 */
[----:B------:R-:W-:-:S02]  /*11d0*/  HADD2.F32 R16, -RZ, R29.H1_H1 ;  /* 0x3000001dff107230 */ /* 0x000fc40000004100 */
        /* <DEDUP_REMOVED lines=22> */
.L_x_1038:
[----:B------:R-:W-:Y:S01]  /*1340*/  FFMA.FTZ R26, R12, R22, R21 ;  /* 0x000000160c1a7223 */ /* 0x000fe20000010015 */
[----:B------:R-:W-:Y:S01]  /*1350*/  FMUL.FTZ R24, R20, R6 ;  /* 0x0000000614187220 */ /* 0x000fe20000410000 */
[----:B------:R-:W-:Y:S01]  /*1360*/  FADD.FTZ R21, R22, R9 ;  /* 0x0000000916157221 */ /* 0x000fe20000010000 */
[--C-:B------:R-:W-:Y:S02]  /*1370*/  HADD2.F32 R22, -RZ, R31.reuse.H0_H0 ;  /* 0x2000001fff167230 */ /* 0x100fe40000004100 */
[----:B------:R-:W-:Y:S01]  /*1380*/  FFMA.FTZ R9, R19, R24, R26 ;  /* 0x0000001813097223 */ /* 0x000fe2000001001a */
[----:B------:R-:W-:Y:S01]  /*1390*/  FADD.FTZ R24, R21, R24 ;  /* 0x0000001815187221 */ /* 0x000fe20000010000 */
[----:B------:R-:W-:Y:S01]  /*13a0*/  FMUL.FTZ R21, R16, R7 ;  /* 0x0000000710157220 */ /* 0x000fe20000410000 */
[----:B------:R-:W-:-:S03]  /*13b0*/  HADD2.F32 R23, -RZ, R31.H1_H1 ;  /* 0x3000001fff177230 */ /* 0x000fc60000004100 */
        /* <DEDUP_REMOVED lines=27> */
.L_x_1039:
        /* <DEDUP_REMOVED lines=57> */
[----:B------:R-:W-:-:S10]  /*1900*/  MOV R8, R25 ;  /* 0x0000001900087202 */ /* 0x000fd40000000f00 */
        /* <DEDUP_REMOVED lines=52> */
.L_x_1041:
[----:B------:R-:W-:Y:S05]  /*1c50*/  BSYNC B0 ;  /* 0x0000000000007941 */ /* 0x000fea0003800000 */
.L_x_1040:
        /* <DEDUP_REMOVED lines=78> */
.L_x_1043:
[----:B------:R-:W-:Y:S05]  /*2140*/  BSYNC B0 ;  /* 0x0000000000007941 */ /* 0x000fea0003800000 */
.L_x_1042:
        /* <DEDUP_REMOVED lines=20> */
.L_x_1045:
[----:B------:R-:W-:Y:S05]  /*2290*/  BSYNC B0 ;  /* 0x0000000000007941 */ /* 0x000fea0003800000 */
.L_x_1044:
[----:B------:R-:W-:Y:S05]  /*22a0*/  @!P0 BRA `(.L_x_1046) ;  /* 0x0000001000908947 */ /* 0x000fea0003800000 */
        /* <DEDUP_REMOVED lines=33> */
.L_x_1048:
[----:B------:R-:W2:Y:S04]  /*24c0*/  LDG.E.STRONG.GPU R12, desc[UR12][R10.64] ;  /* 0x0000000c0a0c7981 */ /* 0x000ea8000c1ef900 */
[----:B--2---:R-:W-:Y:S01]  /*24d0*/  CCTL.IVALL ;  /* 0x00000000ff00798f */ /* 0x004fe20002000000 */
[----:B------:R-:W-:Y:S05]  /*24e0*/  YIELD ;  /* 0x0000000000007946 */ /* 0x000fea0003800000 */
[----:B------:R-:W-:-:S13]  /*24f0*/  ISETP.NE.AND P0, PT, R12, R15, PT ;  /* 0x0000000f0c00720c */ /* 0x000fda0003f05270 */
[----:B------:R-:W-:Y:S05]  /*2500*/  @P0 BRA `(.L_x_1048) ;  /* 0xfffffffc00ec0947 */ /* 0x000fea000383ffff */
.L_x_1047:
        /* <DEDUP_REMOVED lines=17> */
.L_x_1052:
        /* <DEDUP_REMOVED lines=115> */
.L_x_1051:
        /* <DEDUP_REMOVED lines=61> */
.L_x_1053:
[----:B------:R-:W-:-:S13]  /*3120*/  ISETP.NE.OR P0, PT, R19, RZ, P0 ;  /* 0x000000ff1300720c */ /* 0x000fda0000705670 */
[----:B------:R-:W-:Y:S05]  /*3130*/  @!P0 BRA `(.L_x_1049) ;  /* 0x00000000007c8947 */ /* 0x000fea0003800000 */
.L_x_1050:
        /* <DEDUP_REMOVED lines=31> */
.L_x_1049:
        /* <DEDUP_REMOVED lines=11> */
.L_x_1055:
[----:B------:R-:W-:Y:S05]  /*33e0*/  BSYNC B0 ;  /* 0x0000000000007941 */ /* 0x000fea0003800000 */
.L_x_1054:
        /* <DEDUP_REMOVED lines=16> */
.L_x_1046:
[----:B------:R-:W1:Y:S01]  /*34f0*/  S2UR UR11, SR_CgaCtaId ;  /* 0x00000000000b79c3 */ /* 0x000e620000008800 */
[----:B------:R-:W-:Y:S01]  /*3500*/  UMOV UR10, 0x400 ;  /* 0x00000400000a7882 */ /* 0x000fe20000000000 */
[C---:B--2---:R-:W-:Y:S01]  /*3510*/  IADD3 R14, R37.reuse, 0x20, RZ ;  /* 0x00000020250e7810 */ /* 0x044fe20007ffe0ff */
[----:B------:R-:W-:Y:S01]  /*3520*/  HADD2.F32 R18, -RZ, R35.H0_H0 ;  /* 0x20000023ff127230 */ /* 0x000fe20000004100 */
[----:B------:R-:W-:Y:S01]  /*3530*/  IADD3 R13, R37, 0x30, RZ ;  /* 0x00000030250d7810 */ /* 0x000fe20007ffe0ff */
[----:B------:R-:W-:Y:S01]  /*3540*/  HADD2.F32 R20, -RZ, R33.H1_H1 ;  /* 0x30000021ff147230 */ /* 0x000fe20000004100 */
[----:B------:R-:W-:Y:S01]  /*3550*/  SHF.R.S32.HI R17, RZ, 0x1f, R36 ;  /* 0x0000001fff117819 */ /* 0x000fe20000011424 */
[----:B------:R-:W-:Y:S01]  /*3560*/  HADD2.F32 R35, -RZ, R35.H1_H1 ;  /* 0x30000023ff237230 */ /* 0x000fe20000004100 */
[----:B------:R-:W-:Y:S02]  /*3570*/  SHF.R.S32.HI R12, RZ, 0x1f, R14 ;  /* 0x0000001fff0c7819 */ /* 0x000fe4000001140e */
[----:B------:R-:W-:Y:S01]  /*3580*/  SHF.R.S32.HI R3, RZ, 0x1f, R13 ;  /* 0x0000001fff037819 */ /* 0x000fe2000001140d */
[----:B-1----:R-:W-:-:S09]  /*3590*/  ULEA UR10, UR11, UR10, 0x18 ;  /* 0x0000000a0b0a7291 */ /* 0x002fd2000f8ec03f */
[----:B------:R0:W-:Y:S01]  /*35a0*/  @!P2 STS.64 [UR10+0xc0], R8 ;  /* 0x0000c008ff00a988 */ /* 0x0001e20008000a0a */
[----:B------:R-:W-:Y:S01]  /*35b0*/  BAR.SYNC.DEFER_BLOCKING 0x0 ;  /* 0x0000000000007b1d */ /* 0x000fe20000010000 */
[--C-:B0-----:R-:W-:Y:S02]  /*35c0*/  HADD2.F32 R8, -RZ, R34.reuse.H0_H0 ;  /* 0x20000022ff087230 */ /* 0x101fe40000004100 */
[----:B------:R-:W-:-:S03]  /*35d0*/  HADD2.F32 R34, -RZ, R34.H1_H1 ;  /* 0x30000022ff227230 */ /* 0x000fc60000004100 */
[----:B------:R-:W-:Y:S02]  /*35e0*/  FADD.FTZ R8, R8, -UR17 ;  /* 0x8000001108087e21 */ /* 0x000fe40008010000 */
[----:B------:R-:W-:Y:S02]  /*35f0*/  FADD.FTZ R34, R34, -UR17 ;  /* 0x8000001122227e21 */ /* 0x000fe40008010000 */
[----:B------:R-:W-:Y:S02]  /*3600*/  FMUL.FTZ R9, R8, UR14 ;  /* 0x0000000e08097c20 */ /* 0x000fe40008410000 */
[----:B------:R-:W-:Y:S01]  /*3610*/  FMUL.FTZ R8, R34, UR14 ;  /* 0x0000000e22087c20 */ /* 0x000fe20008410000 */
[----:B------:R-:W0:Y:S01]  /*3620*/  LDS.64 R10, [UR10+0xc0] ;  /* 0x0000c00aff0a7984 */ /* 0x000e220008000a00 */
[----:B------:R-:W-:Y:S02]  /*3630*/  ULDC.64 UR10, c[0x0][0x290] ;  /* 0x0000a400000a7ab9 */ /* 0x000fe40000000a00 */
[----:B------:R-:W-:-:S02]  /*3640*/  ISETP.GE.U32.AND P0, PT, R36, UR10, PT ;  /* 0x0000000a24007c0c */ /* 0x000fc4000bf06070 */
[----:B------:R-:W-:Y:S02]  /*3650*/  ISETP.GE.U32.AND P2, PT, R14, UR10, PT ;  /* 0x0000000a0e007c0c */ /* 0x000fe4000bf46070 */
[----:B------:R-:W-:Y:S01]  /*3660*/  ISETP.GE.U32.AND P5, PT, R13, UR10, PT ;  /* 0x0000000a0d007c0c */ /* 0x000fe2000bfa6070 */
[----:B------:R-:W-:Y:S01]  /*3670*/  ULDC UR10, c[0x0][0x2bc] ;  /* 0x0000af00000a7ab9 */ /* 0x000fe20000000800 */
[----:B------:R-:W-:Y:S02]  /*3680*/  ISETP.GE.AND.EX P4, PT, R17, UR11, PT, P0 ;  /* 0x0000000b11007c0c */ /* 0x000fe4000bf86300 */
[----:B------:R-:W-:Y:S02]  /*3690*/  ISETP.GE.AND.EX P0, PT, R12, UR11, PT, P2 ;  /* 0x0000000b0c007c0c */ /* 0x000fe4000bf06320 */
[----:B------:R-:W-:Y:S02]  /*36a0*/  ISETP.GE.AND.EX P2, PT, R3, UR11, PT, P5 ;  /* 0x0000000b03007c0c */ /* 0x000fe4000bf46350 */
[----:B------:R-:W-:Y:S01]  /*36b0*/  ISETP.GT.U32.OR P4, PT, R38, 0x27f, P4 ;  /* 0x0000027f2600780c */ /* 0x000fe20002784470 */
[----:B0-----:R-:W-:Y:S01]  /*36c0*/  FMUL.FTZ R15, R10, UR10 ;  /* 0x0000000a0a0f7c20 */ /* 0x001fe20008410000 */
[----:B------:R-:W-:Y:S01]  /*36d0*/  FMUL.FTZ R16, R11, UR10 ;  /* 0x0000000a0b107c20 */ /* 0x000fe20008410000 */
[----:B------:R-:W-:Y:S01]  /*36e0*/  HADD2.F32 R11, -RZ, R33.H0_H0 ;  /* 0x20000021ff0b7230 */ /* 0x000fe20000004100 */
[----:B------:R-:W-:Y:S09]  /*36f0*/  @!P3 BRA `(.L_x_1056) ;  /* 0x000000000048b947 */ /* 0x000ff20003800000 */
        /* <DEDUP_REMOVED lines=18> */
.L_x_1056:
[----:B------:R-:W-:Y:S04]  /*3820*/  BSSY B0, `(.L_x_1057) ;  /* 0x0000015000007945 */ /* 0x000fe80003800000 */
[----:B------:R-:W-:Y:S05]  /*3830*/  @!P1 BRA `(.L_x_1058) ;  /* 0x00000000004c9947 */ /* 0x000fea0003800000 */
[C-C-:B------:R-:W-:Y:S01]  /*3840*/  FFMA.FTZ R10, R15.reuse, R9, R16.reuse ;  /* 0x000000090f0a7223 */ /* 0x140fe20000010010 */
[----:B------:R-:W-:Y:S01]  /*3850*/  FFMA.FTZ R9, R15, R8, R16 ;  /* 0x000000080f097223 */ /* 0x000fe20000010010 */
[----:B------:R-:W-:Y:S01]  /*3860*/  SHF.R.S32.HI R22, RZ, 0x1f, R37 ;  /* 0x0000001fff167819 */ /* 0x000fe20000011425 */
[----:B------:R-:W-:Y:S01]  /*3870*/  ULDC.64 UR10, c[0x0][0x288] ;  /* 0x0000a200000a7ab9 */ /* 0x000fe20000000a00 */
        /* <DEDUP_REMOVED lines=10> */
[----:B------:R-:W-:Y:S02]  /*3920*/  F2FP.F16.F32.PACK_AB R19, R19, R20 ;  /* 0x000000141313723e */ /* 0x000fe400000000ff */
[----:B------:R-:W-:Y:S02]  /*3930*/  LEA R10, P5, R8, UR10, 0x1 ;  /* 0x0000000a080a7c11 */ /* 0x000fe4000f8a08ff */
[----:B------:R-:W-:-:S04]  /*3940*/  IADD3 R11, R9, R11, RZ ;  /* 0x0000000b090b7210 */ /* 0x000fc80007ffe0ff */
[----:B------:R-:W-:-:S05]  /*3950*/  LEA.HI.X R11, R8, UR11, R11, 0x1, P5 ;  /* 0x0000000b080b7c11 */ /* 0x000fca000a8f0c0b */
[----:B------:R0:W-:Y:S02]  /*3960*/  STG.E desc[UR12][R10.64], R19 ;  /* 0x000000130a007986 */ /* 0x0001e4000c10190c */
.L_x_1058:
[----:B------:R-:W-:Y:S05]  /*3970*/  BSYNC B0 ;  /* 0x0000000000007941 */ /* 0x000fea0003800000 */
.L_x_1057:
        /* <DEDUP_REMOVED lines=25> */
.L_x_1059:
[----:B------:R-:W-:Y:S04]  /*3b10*/  BSSY B0, `(.L_x_1060) ;  /* 0x0000014000007945 */ /* 0x000fe80003800000 */
[----:B------:R-:W-:Y:S05]  /*3b20*/  @P4 BRA `(.L_x_1061) ;  /* 0x0000000000484947 */ /* 0x000fea0003800000 */
[C-C-:B------:R-:W-:Y:S01]  /*3b30*/  FFMA.FTZ R8, R15.reuse, R27, R16.reuse ;  /* 0x0000001b0f087223 */ /* 0x140fe20000010010 */
[----:B------:R-:W-:Y:S01]  /*3b40*/  ULDC.64 UR10, c[0x0][0x288] ;  /* 0x0000a200000a7ab9 */ /* 0x000fe20000000a00 */
[----:B0-----:R-:W-:Y:S01]  /*3b50*/  FFMA.FTZ R11, R15, R22, R16 ;  /* 0x000000160f0b7223 */ /* 0x001fe20000010010 */
        /* <DEDUP_REMOVED lines=10> */
[----:B------:R-:W-:Y:S02]  /*3c00*/  F2FP.F16.F32.PACK_AB R17, R17, R18 ;  /* 0x000000121111723e */ /* 0x000fe400000000ff */
[----:B------:R-:W-:Y:S02]  /*3c10*/  LEA R10, P4, R8, UR10, 0x1 ;  /* 0x0000000a080a7c11 */ /* 0x000fe4000f8808ff */
[----:B------:R-:W-:-:S04]  /*3c20*/  IADD3 R19, R9, R19, RZ ;  /* 0x0000001309137210 */ /* 0x000fc80007ffe0ff */
[----:B------:R-:W-:-:S05]  /*3c30*/  LEA.HI.X R11, R8, UR11, R19, 0x1, P4 ;  /* 0x0000000b080b7c11 */ /* 0x000fca000a0f0c13 */
[----:B------:R1:W-:Y:S02]  /*3c40*/  STG.E desc[UR12][R10.64], R17 ;  /* 0x000000110a007986 */ /* 0x0003e4000c10190c */
.L_x_1061:
[----:B------:R-:W-:Y:S05]  /*3c50*/  BSYNC B0 ;  /* 0x0000000000007941 */ /* 0x000fea0003800000 */
.L_x_1060:
[--C-:B------:R-:W-:Y:S01]  /*3c60*/  HADD2.F32 R8, -RZ, R30.reuse.H0_H0 ;  /* 0x2000001eff087230 */ /* 0x100fe20000004100 */
[C---:B------:R-:W-:Y:S01]  /*3c70*/  ISETP.GT.U32.OR P0, PT, R38.reuse, 0x27f, P0 ;  /* 0x0000027f2600780c */ /* 0x040fe20000704470 */
[----:B------:R-:W-:Y:S01]  /*3c80*/  HADD2.F32 R30, -RZ, R30.H1_H1 ;  /* 0x3000001eff1e7230 */ /* 0x000fe20000004100 */
[----:B------:R-:W-:Y:S01]  /*3c90*/  ISETP.GT.U32.OR P2, PT, R38, 0x27f, P2 ;  /* 0x0000027f2600780c */ /* 0x000fe20001744470 */
[----:B------:R-:W-:Y:S02]  /*3ca0*/  HADD2.F32 R9, -RZ, R29.H0_H0 ;  /* 0x2000001dff097230 */ /* 0x000fe40000004100 */
[----:B01----:R-:W-:Y:S01]  /*3cb0*/  FADD.FTZ R11, R8, -UR17 ;  /* 0x80000011080b7e21 */ /* 0x003fe20008010000 */
[----:B------:R-:W-:Y:S02]  /*3cc0*/  HADD2.F32 R8, -RZ, R31.H0_H0 ;  /* 0x2000001fff087230 */ /* 0x000fe40000004100 */
[----:B------:R-:W-:Y:S01]  /*3cd0*/  FADD.FTZ R30, R30, -UR17 ;  /* 0x800000111e1e7e21 */ /* 0x000fe20008010000 */
[----:B------:R-:W-:-:S02]  /*3ce0*/  HADD2.F32 R10, -RZ, R29.H1_H1 ;  /* 0x3000001dff0a7230 */ /* 0x000fc40000004100 */
[----:B------:R-:W-:Y:S01]  /*3cf0*/  FMUL.FTZ R25, R11, UR14 ;  /* 0x0000000e0b197c20 */ /* 0x000fe20008410000 */
[----:B------:R-:W-:Y:S02]  /*3d00*/  HADD2.F32 R31, -RZ, R31.H1_H1 ;  /* 0x3000001fff1f7230 */ /* 0x000fe40000004100 */
        /* <DEDUP_REMOVED lines=20> */
.L_x_1062:
        /* <DEDUP_REMOVED lines=14> */
[----:B------:R-:W-:Y:S01]  /*3f30*/  ULDC.64 UR10, c[0x0][0x210] ;  /* 0x00008400000a7ab9 */ /* 0x000fe20000000a00 */
[----:B------:R-:W-:Y:S02]  /*3f40*/  F2FP.F16.F32.PACK_AB R9, R9, R12 ;  /* 0x0000000c0909723e */ /* 0x000fe400000000ff */
[----:B------:R-:W-:Y:S02]  /*3f50*/  LEA R18, P0, R10, UR10, 0x1 ;  /* 0x0000000a0a127c11 */ /* 0x000fe4000f8008ff */
[----:B------:R-:W-:-:S04]  /*3f60*/  IADD3 R17, R11, R17, RZ ;  /* 0x000000110b117210 */ /* 0x000fc80007ffe0ff */
[----:B------:R-:W-:-:S05]  /*3f70*/  LEA.HI.X R19, R10, UR11, R17, 0x1, P0 ;  /* 0x0000000b0a137c11 */ /* 0x000fca00080f0c11 */
[----:B------:R0:W-:Y:S02]  /*3f80*/  STG.E desc[UR12][R18.64], R9 ;  /* 0x0000000912007986 */ /* 0x0001e4000c10190c */
.L_x_1064:
[----:B------:R-:W-:Y:S05]  /*3f90*/  BSYNC B0 ;  /* 0x0000000000007941 */ /* 0x000fea0003800000 */
.L_x_1063:
[----:B------:R-:W-:Y:S01]  /*3fa0*/  FADD.FTZ R8, R8, -UR17 ;  /* 0x8000001108087e21 */ /* 0x000fe20008010000 */
[----:B------:R-:W-:Y:S01]  /*3fb0*/  FADD.FTZ R31, R31, -UR17 ;  /* 0x800000111f1f7e21 */ /* 0x000fe20008010000 */
[--C-:B0-----:R-:W-:Y:S02]  /*3fc0*/  HADD2.F32 R9, -RZ, R28.reuse.H0_H0 ;  /* 0x2000001cff097230 */ /* 0x101fe40000004100 */
        /* <DEDUP_REMOVED lines=22> */
.L_x_1065:
[----:B------:R-:W-:Y:S04]  /*4130*/  BSSY B0, `(.L_x_1066) ;  /* 0x0000013000007945 */ /* 0x000fe80003800000 */
[----:B------:R-:W-:Y:S05]  /*4140*/  @P2 BRA `(.L_x_1067) ;  /* 0x0000000000442947 */ /* 0x000fea0003800000 */
[----:B------:R-:W-:Y:S01]  /*4150*/  ULDC.64 UR10, c[0x0][0x288] ;  /* 0x0000a200000a7ab9 */ /* 0x000fe20000000a00 */
[----:B------:R-:W-:Y:S01]  /*4160*/  MOV R41, R43 ;  /* 0x0000002b00297202 */ /* 0x000fe20000000f00 */
[C-C-:B------:R-:W-:Y:S01]  /*4170*/  FFMA.FTZ R4, R15.reuse, R21, R16.reuse ;  /* 0x000000150f047223 */ /* 0x140fe20000010010 */
[----:B------:R-:W-:Y:S01]  /*4180*/  FFMA.FTZ R15, R15, R18, R16 ;  /* 0x000000120f0f7223 */ /* 0x000fe20000010010 */
[----:B------:R-:W-:Y:S02]  /*4190*/  IMAD R8, R3, UR10, RZ ;  /* 0x0000000a03087c24 */ /* 0x000fe4000f8e02ff */
[----:B------:R-:W-:-:S04]  /*41a0*/  IMAD.WIDE.U32 R40, R13, UR10, R40 ;  /* 0x0000000a0d287c25 */ /* 0x000fc8000f8e0028 */
[----:B------:R-:W-:Y:S01]  /*41b0*/  FFMA.FTZ R4, R9, R6, -R4 ;  /* 0x0000000609047223 */ /* 0x000fe20000010804 */
[----:B------:R-:W-:Y:S01]  /*41c0*/  FFMA.FTZ R15, R28, R7, -R15 ;  /* 0x000000071c0f7223 */ /* 0x000fe2000001080f */
[----:B------:R-:W-:Y:S01]  /*41d0*/  IMAD R13, R13, UR11, R8 ;  /* 0x0000000b0d0d7c24 */ /* 0x000fe2000f8e0208 */
[----:B------:R-:W-:Y:S01]  /*41e0*/  ULDC.64 UR10, c[0x0][0x210] ;  /* 0x00008400000a7ab9 */ /* 0x000fe20000000a00 */
[----:B------:R-:W-:Y:S01]  /*41f0*/  FMUL.FTZ R3, R4, UR14 ;  /* 0x0000000e04037c20 */ /* 0x000fe20008410000 */
[----:B------:R-:W-:Y:S01]  /*4200*/  FMUL.FTZ R6, R15, UR14 ;  /* 0x0000000e0f067c20 */ /* 0x000fe20008410000 */
[----:B------:R-:W-:Y:S02]  /*4210*/  LEA R4, P0, R40, UR10, 0x1 ;  /* 0x0000000a28047c11 */ /* 0x000fe4000f8008ff */
[----:B------:R-:W-:Y:S02]  /*4220*/  IADD3 R13, R41, R13, RZ ;  /* 0x0000000d290d7210 */ /* 0x000fe40007ffe0ff */
[----:B------:R-:W-:-:S02]  /*4230*/  F2FP.F16.F32.PACK_AB R3, R6, R3 ;  /* 0x000000030603723e */ /* 0x000fc400000000ff */
[----:B------:R-:W-:-:S05]  /*4240*/  LEA.HI.X R5, R40, UR11, R13, 0x1, P0 ;  /* 0x0000000b28057c11 */ /* 0x000fca00080f0c0d */
[----:B------:R0:W-:Y:S02]  /*4250*/  STG.E desc[UR12][R4.64], R3 ;  /* 0x0000000304007986 */ /* 0x0001e4000c10190c */
.L_x_1067:
[----:B------:R-:W-:Y:S05]  /*4260*/  BSYNC B0 ;  /* 0x0000000000007941 */ /* 0x000fea0003800000 */
.L_x_1066:
        /* <DEDUP_REMOVED lines=9> */
.L_x_1033:
        /* <DEDUP_REMOVED lines=19> */
.L_x_1070:
[----:B------:R-:W-:Y:S05]  /*4430*/  BSYNC B0 ;  /* 0x0000000000007941 */ /* 0x000fea0003800000 */
.L_x_1069:
        /* <DEDUP_REMOVED lines=11> */
.L_x_1072:
[----:B------:R-:W2:Y:S04]  /*44f0*/  LDG.E.STRONG.GPU R5, desc[UR12][R2.64] ;  /* 0x0000000c02057981 */ /* 0x000ea8000c1ef900 */
[----:B--2---:R-:W-:Y:S01]  /*4500*/  CCTL.IVALL ;  /* 0x00000000ff00798f */ /* 0x004fe20002000000 */
[----:B------:R-:W-:Y:S05]  /*4510*/  YIELD ;  /* 0x0000000000007946 */ /* 0x000fea0003800000 */
[----:B------:R-:W-:-:S13]  /*4520*/  ISETP.NE.AND P0, PT, R5, R0, PT ;  /* 0x000000000500720c */ /* 0x000fda0003f05270 */
[----:B------:R-:W-:Y:S05]  /*4530*/  @P0 BRA `(.L_x_1072) ;  /* 0xfffffffc00ec0947 */ /* 0x000fea000383ffff */
.L_x_1071:
[----:B------:R-:W-:Y:S05]  /*4540*/  WARPSYNC.ALL ;  /* 0x0000000000007948 */ /* 0x000fea0003800000 */
[----:B------:R-:W0:Y:S08]  /*4550*/  LDC.64 R2, c[0x0][0x288] ;  /* 0x0000a200ff027b82 */ /* 0x000e300000000a00 */
[----:B------:R-:W-:Y:S01]  /*4560*/  BAR.SYNC.DEFER_BLOCKING 0x0 ;  /* 0x0000000000007b1d */ /* 0x000fe20000010000 */
[----:B0-----:R-:W-:-:S04]  /*4570*/  LEA.HI R0, P0, R3, R2, RZ, 0x1 ;  /* 0x0000000203007211 */ /* 0x001fc800078108ff */
[----:B------:R-:W-:-:S04]  /*4580*/  IADD3.X R5, RZ, R3, RZ, P0, !PT ;  /* 0x00000003ff057210 */ /* 0x000fc800007fe4ff */
[--C-:B------:R-:W-:Y:S02]  /*4590*/  SHF.R.S64 R25, R0, 0x1, R5.reuse ;  /* 0x0000000100197819 */ /* 0x100fe40000001005 */
        /* <DEDUP_REMOVED lines=18> */
.L_x_1073:
        /* <DEDUP_REMOVED lines=23> */
.L_x_1074:
        /* <DEDUP_REMOVED lines=13> */
.L_x_5126:


//--------------------- .text._Z35group_norm_nhwc_bwd_one_pass_kernelI11Fp16IOFp32WLi128ELi80ELi640EEv26Group_norm_nhwc_bwd_params --------------------------
	.section	.text._Z35group_norm_nhwc_bwd_one_pass_kernelI11Fp16IOFp32WLi128ELi80ELi640EEv26Group_norm_nhwc_bwd_params,"ax",@progbits
	.align	128
        .global         _Z35group_norm_nhwc_bwd_one_pass_kernelI11Fp16IOFp32WLi128ELi80ELi640EEv26Group_norm_nhwc_bwd_params
        .type           _Z35group_norm_nhwc_bwd_one_pass_kernelI11Fp16IOFp32WLi128ELi80ELi640EEv26Group_norm_nhwc_bwd_params,@function
        .size           _Z35group_norm_nhwc_bwd_one_pass_kernelI11Fp16IOFp32WLi128ELi80ELi640EEv26Group_norm_nhwc_bwd_params,(.L_x_5127 - _Z35group_norm_nhwc_bwd_one_pass_kernelI11Fp16IOFp32WLi128ELi80ELi640EEv26Group_norm_nhwc_bwd_params)
        .other          _Z35group_norm_nhwc_bwd_one_pass_kernelI11Fp16IOFp32WLi128ELi80ELi640EEv26Group_norm_nhwc_bwd_params,@"STO_CUDA_ENTRY STV_DEFAULT"
_Z35group_norm_nhwc_bwd_one_pass_kernelI11Fp16IOFp32WLi128ELi80ELi640EEv26Group_norm_nhwc_bwd_params:
.text._Z35group_norm_nhwc_bwd_one_pass_kernelI11Fp16IOFp32WLi128ELi80ELi640EEv26Group_norm_nhwc_bwd_params:
        /* <DEDUP_REMOVED lines=52> */
.L_x_1126:
[----:B------:R-:W0:Y:S01]  /*0340*/  LDC R15, c[0x0][0x2a0] ;  /* 0x0000a800ff0f7b82 */ /* 0x000e220000000800 */
[----:B------:R-:W-:Y:S01]  /*0350*/  ISETP.GE.AND P4, PT, R60, RZ, PT ;  /* 0x000000ff3c00720c */ /* 0x000fe20003f86270 */
[----:B------:R-:W-:Y:S01]  /*0360*/  ULDC.64 UR14, c[0x0][0x290] ;  /* 0x0000a400000e7ab9 */ /* 0x000fe20000000a00 */
[----:B------:R-:W-:Y:S01]  /*0370*/  ULDC.64 UR12, c[0x0][0x298] ;  /* 0x0000a600000c7ab9 */ /* 0x000fe20000000a00 */
[----:B------:R-:W-:Y:S02]  /*0380*/  ISETP.GE.U32.AND P2, PT, R58, UR14, PT ;  /* 0x0000000e3a007c0c */ /* 0x000fe4000bf46070 */
[----:B------:R-:W-:Y:S02]  /*0390*/  CS2R R48, SRZ ;  /* 0x0000000000307805 */ /* 0x000fe4000001ff00 */
        /* <DEDUP_REMOVED lines=10> */
[----:B------:R-:W-:Y:S01]  /*0440*/  IMAD R11, R12, R13, RZ ;  /* 0x0000000d0c0b7224 */ /* 0x000fe200078e02ff */
[----:B------:R-:W-:-:S03]  /*0450*/  IABS R12, R60 ;  /* 0x0000003c000c7213 */ /* 0x000fc60000000000 */
[----:B------:R-:W-:Y:S01]  /*0460*/  IMAD.HI.U32 R9, R9, R11, R8 ;  /* 0x0000000b09097227 */ /* 0x000fe200078e0008 */
[----:B------:R-:W-:-:S04]  /*0470*/  LOP3.LUT R8, R60, R15, RZ, 0x3c, !PT ;  /* 0x0000000f3c087212 */ /* 0x000fc800078e3cff */
[----:B------:R-:W-:Y:S01]  /*0480*/  ISETP.GE.AND P6, PT, R8, RZ, PT ;  /* 0x000000ff0800720c */ /* 0x000fe20003fc6270 */
[----:B------:R-:W-:Y:S01]  /*0490*/  IMAD.HI.U32 R11, R9, R12, RZ ;  /* 0x0000000c090b7227 */ /* 0x000fe200078e00ff */
[----:B------:R-:W-:-:S04]  /*04a0*/  SHF.R.S32.HI R9, RZ, 0x1f, R58 ;  /* 0x0000001fff097819 */ /* 0x000fc8000001143a */
[----:B------:R-:W-:Y:S02]  /*04b0*/  IADD3 R10, -R11, RZ, RZ ;  /* 0x000000ff0b0a7210 */ /* 0x000fe40007ffe1ff */
[----:B------:R-:W-:-:S03]  /*04c0*/  ISETP.GE.AND.EX P2, PT, R9, UR15, PT, P2 ;  /* 0x0000000f09007c0c */ /* 0x000fc6000bf46320 */
[----:B------:R-:W-:Y:S01]  /*04d0*/  IMAD R10, R13, R10, R12 ;  /* 0x0000000a0d0a7224 */ /* 0x000fe200078e020c */
[----:B------:R-:W-:-:S04]  /*04e0*/  ISETP.GT.U32.OR P2, PT, R61, 0x27f, P2 ;  /* 0x0000027f3d00780c */ /* 0x000fc80001744470 */
[----:B------:R-:W-:-:S09]  /*04f0*/  ISETP.GT.U32.AND P0, PT, R13, R10, PT ;  /* 0x0000000a0d00720c */ /* 0x000fd20003f04070 */
[----:B------:R-:W3:Y:S04]  /*0500*/  @!P2 LDC.64 R24, c[0x0][0x288] ;  /* 0x0000a200ff18ab82 */ /* 0x000ee80000000a00 */
[-C--:B------:R-:W-:Y:S02]  /*0510*/  @!P0 IADD3 R10, R10, -R13.reuse, RZ ;  /* 0x8000000d0a0a8210 */ /* 0x080fe40007ffe0ff */
[----:B------:R-:W-:Y:S02]  /*0520*/  @!P0 IADD3 R11, R11, 0x1, RZ ;  /* 0x000000010b0b8810 */ /* 0x000fe40007ffe0ff */
[----:B------:R-:W-:Y:S01]  /*0530*/  ISETP.GE.U32.AND P3, PT, R10, R13, PT ;  /* 0x0000000d0a00720c */ /* 0x000fe20003f66070 */
[----:B------:R-:W4:Y:S01]  /*0540*/  @!P2 LDC.64 R20, c[0x0][0x230] ;  /* 0x00008c00ff14ab82 */ /* 0x000f220000000a00 */
[----:B------:R-:W-:-:S02]  /*0550*/  ISETP.GT.U32.AND P5, PT, R13, R10, PT ;  /* 0x0000000a0d00720c */ /* 0x000fc40003fa4070 */
[----:B------:R-:W-:Y:S02]  /*0560*/  IADD3 R13, R10, -R13, RZ ;  /* 0x8000000d0a0d7210 */ /* 0x000fe40007ffe0ff */
[----:B------:R-:W-:Y:S02]  /*0570*/  ISETP.NE.AND P0, PT, R15, RZ, PT ;  /* 0x000000ff0f00720c */ /* 0x000fe40003f05270 */
[----:B------:R-:W-:Y:S01]  /*0580*/  SEL R10, R13, R10, !P5 ;  /* 0x0000000a0d0a7207 */ /* 0x000fe20006800000 */
[----:B------:R-:W4:Y:S01]  /*0590*/  @!P2 LDC.64 R18, c[0x0][0x228] ;  /* 0x00008a00ff12ab82 */ /* 0x000f220000000a00 */
[----:B------:R-:W-:Y:S02]  /*05a0*/  LOP3.LUT R13, RZ, R15, RZ, 0x33, !PT ;  /* 0x0000000fff0d7212 */ /* 0x000fe400078e33ff */
[----:B------:R-:W-:Y:S02]  /*05b0*/  @!P4 IADD3 R10, -R10, RZ, RZ ;  /* 0x000000ff0a0ac210 */ /* 0x000fe40007ffe1ff */
[----:B------:R-:W-:-:S02]  /*05c0*/  @P3 IADD3 R11, R11, 0x1, RZ ;  /* 0x000000010b0b3810 */ /* 0x000fc40007ffe0ff */
[----:B------:R-:W-:Y:S02]  /*05d0*/  SEL R64, R13, R10, !P0 ;  /* 0x0000000a0d407207 */ /* 0x000fe40004000000 */
[----:B------:R-:W-:Y:S02]  /*05e0*/  @!P6 IADD3 R11, -R11, RZ, RZ ;  /* 0x000000ff0b0be210 */ /* 0x000fe40007ffe1ff */
[----:B------:R-:W-:Y:S01]  /*05f0*/  SHF.R.S32.HI R10, RZ, 0x1f, R62 ;  /* 0x0000001fff0a7819 */ /* 0x000fe2000001143e */
[----:B------:R-:W-:Y:S01]  /*0600*/  IMAD R41, R64, 0x50, RZ ;  /* 0x0000005040297824 */ /* 0x000fe200078e02ff */
[----:B------:R-:W-:Y:S02]  /*0610*/  SEL R13, R13, R11, !P0 ;  /* 0x0000000b0d0d7207 */ /* 0x000fe40004000000 */
[----:B------:R-:W-:Y:S02]  /*0620*/  SHF.R.S32.HI R11, RZ, 0x1f, R57 ;  /* 0x0000001fff0b7819 */ /* 0x000fe40000011439 */
[----:B------:R-:W-:-:S02]  /*0630*/  IADD3 R66, P0, R62, R41, RZ ;  /* 0x000000293e427210 */ /* 0x000fc40007f1e0ff */
[----:B------:R-:W-:Y:S02]  /*0640*/  SHF.R.S32.HI R8, RZ, 0x1f, R13 ;  /* 0x0000001fff087819 */ /* 0x000fe4000001140d */
[----:B------:R-:W-:Y:S02]  /*0650*/  ISETP.GE.U32.AND P3, PT, R57, UR14, PT ;  /* 0x0000000e39007c0c */ /* 0x000fe4000bf66070 */
[----:B------:R-:W-:Y:S01]  /*0660*/  LEA.HI.X.SX32 R67, R41, R10, 0x1, P0 ;  /* 0x0000000a29437211 */ /* 0x000fe200000f0eff */
[----:B------:R-:W-:Y:S01]  /*0670*/  IMAD R8, R8, UR12, RZ ;  /* 0x0000000c08087c24 */ /* 0x000fe2000f8e02ff */
[----:B------:R-:W-:Y:S02]  /*0680*/  ISETP.GE.AND.EX P3, PT, R11, UR15, PT, P3 ;  /* 0x0000000f0b007c0c */ /* 0x000fe4000bf66330 */
[----:B------:R-:W-:Y:S01]  /*0690*/  ISETP.GE.U32.AND P0, PT, R56, UR14, PT ;  /* 0x0000000e38007c0c */ /* 0x000fe2000bf06070 */
[----:B------:R-:W-:Y:S01]  /*06a0*/  IMAD R69, R13, UR13, R8 ;  /* 0x0000000d0d457c24 */ /* 0x000fe2000f8e0208 */
[----:B------:R-:W-:Y:S01]  /*06b0*/  ISETP.GT.U32.OR P3, PT, R61, 0x27f, P3 ;  /* 0x0000027f3d00780c */ /* 0x000fe20001f64470 */
[----:B------:R-:W-:Y:S01]  /*06c0*/  IMAD.WIDE.U32 R66, R13, UR12, R66 ;  /* 0x0000000c0d427c25 */ /* 0x000fe2000f8e0042 */
[----:B------:R-:W-:-:S03]  /*06d0*/  SHF.R.S32.HI R13, RZ, 0x1f, R56 ;  /* 0x0000001fff0d7819 */ /* 0x000fc60000011438 */
[----:B-1----:R-:W-:Y:S01]  /*06e0*/  @P1 IMAD R8, R3, R28, RZ ;  /* 0x0000001c03081224 */ /* 0x002fe200078e02ff */
[----:B------:R-:W-:Y:S02]  /*06f0*/  IADD3 R69, R67, R69, RZ ;  /* 0x0000004543457210 */ /* 0x000fe40007ffe0ff */
[----:B------:R-:W-:Y:S01]  /*0700*/  @P1 MOV R68, R66 ;  /* 0x0000004200441202 */ /* 0x000fe20000000f00 */
[----:B------:R-:W-:Y:S01]  /*0710*/  @P1 IMAD R29, R59, R29, R8 ;  /* 0x0000001d3b1d1224 */ /* 0x000fe200078e0208 */
[----:B------:R-:W-:Y:S01]  /*0720*/  ISETP.GE.AND.EX P0, PT, R13, UR15, PT, P0 ;  /* 0x0000000f0d007c0c */ /* 0x000fe2000bf06300 */
[----:B---3--:R-:W-:Y:S02]  /*0730*/  @!P2 IMAD R8, R9, R24, RZ ;  /* 0x000000180908a224 */ /* 0x008fe400078e02ff */
[----:B------:R-:W-:Y:S01]  /*0740*/  @P1 IMAD.WIDE.U32 R26, R59, R28, R68 ;  /* 0x0000001c3b1a1225 */ /* 0x000fe200078e0044 */
[----:B------:R-:W1:Y:S01]  /*0750*/  @!P3 LDC.64 R14, c[0x0][0x288] ;  /* 0x0000a200ff0ebb82 */ /* 0x000e620000000a00 */
[----:B------:R-:W-:-:S02]  /*0760*/  ISETP.GT.U32.OR P0, PT, R61, 0x27f, P0 ;  /* 0x0000027f3d00780c */ /* 0x000fc40000704470 */
[----:B------:R-:W-:Y:S01]  /*0770*/  @!P2 MOV R28, R66 ;  /* 0x00000042001ca202 */ /* 0x000fe20000000f00 */
[----:B------:R-:W-:Y:S01]  /*0780*/  @!P2 IMAD R31, R58, R25, R8 ;  /* 0x000000193a1fa224 */ /* 0x000fe200078e0208 */
[----:B------:R-:W-:Y:S02]  /*0790*/  @P1 IADD3 R27, R27, R29, RZ ;  /* 0x0000001d1b1b1210 */ /* 0x000fe40007ffe0ff */
[----:B------:R-:W-:Y:S01]  /*07a0*/  @!P2 MOV R29, R69 ;  /* 0x00000045001da202 */ /* 0x000fe20000000f00 */
[----:B------:R-:W3:Y:S01]  /*07b0*/  @!P3 LDC.64 R34, c[0x0][0x230] ;  /* 0x00008c00ff22bb82 */ /* 0x000ee20000000a00 */
[C---:B------:R-:W-:Y:S02]  /*07c0*/  @P1 SHF.L.U32 R25, R26.reuse, 0x1, RZ ;  /* 0x000000011a191819 */ /* 0x040fe400000006ff */
[----:B------:R-:W-:Y:S01]  /*07d0*/  @P1 SHF.L.U64.HI R26, R26, 0x1, R27 ;  /* 0x000000011a1a1819 */ /* 0x000fe2000001021b */
[----:B------:R-:W-:Y:S01]  /*07e0*/  @!P2 IMAD.WIDE.U32 R28, R58, R24, R28 ;  /* 0x000000183a1ca225 */ /* 0x000fe200078e001c */
[----:B--2---:R-:W-:-:S02]  /*07f0*/  @P1 IADD3 R24, P4, R25, R16, RZ ;  /* 0x0000001019181210 */ /* 0x004fc40007f9e0ff */
[----:B0-----:R-:W-:Y:S02]  /*0800*/  @P1 IADD3 R22, P5, R25, R22, RZ ;  /* 0x0000001619161210 */ /* 0x001fe40007fbe0ff */
[----:B------:R-:W-:Y:S02]  /*0810*/  MOV R50, RZ ;  /* 0x000000ff00327202 */ /* 0x000fe40000000f00 */
[----:B------:R-:W-:Y:S02]  /*0820*/  CS2R R46, SRZ ;  /* 0x00000000002e7805 */ /* 0x000fe4000001ff00 */
[C---:B------:R-:W-:Y:S01]  /*0830*/  @P1 IADD3.X R25, R26.reuse, R17, RZ, P4, !PT ;  /* 0x000000111a191210 */ /* 0x040fe200027fe4ff */
[----:B------:R-:W0:Y:S01]  /*0840*/  @!P0 LDC.64 R32, c[0x0][0x228] ;  /* 0x00008a00ff208b82 */ /* 0x000e220000000a00 */
[----:B------:R-:W-:Y:S02]  /*0850*/  @P1 IADD3.X R23, R26, R23, RZ, P5, !PT ;  /* 0x000000171a171210 */ /* 0x000fe40002ffe4ff */
[----:B------:R-:W-:Y:S01]  /*0860*/  @!P2 IADD3 R27, R29, R31, RZ ;  /* 0x0000001f1d1ba210 */ /* 0x000fe20007ffe0ff */
[----:B-1----:R-:W-:Y:S01]  /*0870*/  @!P3 IMAD R10, R11, R14, RZ ;  /* 0x0000000e0b0ab224 */ /* 0x002fe200078e02ff */
[C---:B------:R-:W-:Y:S01]  /*0880*/  @!P2 SHF.L.U32 R29, R28.reuse, 0x1, RZ ;  /* 0x000000011c1da819 */ /* 0x040fe200000006ff */
[----:B------:R1:W5:Y:S01]  /*0890*/  @P1 LDG.E R48, desc[UR8][R22.64] ;  /* 0x0000000816301981 */ /* 0x000362000c1e1900 */
[----:B------:R-:W-:Y:S01]  /*08a0*/  @!P2 SHF.L.U64.HI R8, R28, 0x1, R27 ;  /* 0x000000011c08a819 */ /* 0x000fe2000001021b */
[----:B------:R-:W2:Y:S01]  /*08b0*/  @!P0 LDC.64 R16, c[0x0][0x288] ;  /* 0x0000a200ff108b82 */ /* 0x000ea20000000a00 */
[----:B----4-:R-:W-:Y:S01]  /*08c0*/  @!P2 IADD3 R26, P4, R29, R20, RZ ;  /* 0x000000141d1aa210 */ /* 0x010fe20007f9e0ff */
[----:B------:R-:W-:Y:S01]  /*08d0*/  @!P3 IMAD R31, R57, R15, R10 ;  /* 0x0000000f391fb224 */ /* 0x000fe200078e020a */
[----:B------:R4:W3:Y:S01]  /*08e0*/  @P1 LDG.E R49, desc[UR8][R24.64] ;  /* 0x0000000818311981 */ /* 0x0008e2000c1e1900 */
[----:B-1----:R-:W-:-:S02]  /*08f0*/  @!P3 MOV R22, R66 ;  /* 0x000000420016b202 */ /* 0x002fc40000000f00 */
[----:B------:R-:W-:Y:S02]  /*0900*/  @!P3 MOV R23, R69 ;  /* 0x000000450017b202 */ /* 0x000fe40000000f00 */
[C---:B------:R-:W-:Y:S01]  /*0910*/  @!P2 IADD3.X R27, R8.reuse, R21, RZ, P4, !PT ;  /* 0x00000015081ba210 */ /* 0x040fe200027fe4ff */
[----:B------:R-:W-:Y:S01]  /*0920*/  @!P3 IMAD.WIDE.U32 R22, R57, R14, R22 ;  /* 0x0000000e3916b225 */ /* 0x000fe200078e0016 */
[----:B------:R-:W-:Y:S01]  /*0930*/  @!P2 IADD3 R28, P4, R29, R18, RZ ;  /* 0x000000121d1ca210 */ /* 0x000fe20007f9e0ff */
[----:B------:R-:W1:Y:S01]  /*0940*/  @!P3 LDC.64 R20, c[0x0][0x228] ;  /* 0x00008a00ff14bb82 */ /* 0x000e620000000a00 */
[----:B------:R-:W-:Y:S01]  /*0950*/  SHF.R.S32.HI R15, RZ, 0x1f, R55 ;  /* 0x0000001fff0f7819 */ /* 0x000fe20000011437 */
[----:B------:R0:W5:Y:S01]  /*0960*/  @!P2 LDG.E R50, desc[UR8][R26.64] ;  /* 0x000000081a32a981 */ /* 0x000162000c1e1900 */
[----:B------:R-:W-:Y:S02]  /*0970*/  @!P3 IADD3 R23, R23, R31, RZ ;  /* 0x0000001f1717b210 */ /* 0x000fe40007ffe0ff */
[----:B------:R-:W-:-:S02]  /*0980*/  @!P2 IADD3.X R29, R8, R19, RZ, P4, !PT ;  /* 0x00000013081da210 */ /* 0x000fc400027fe4ff */
[----:B------:R-:W-:Y:S02]  /*0990*/  ISETP.GE.U32.AND P4, PT, R55, UR14, PT ;  /* 0x0000000e37007c0c */ /* 0x000fe4000bf86070 */
[C---:B----4-:R-:W-:Y:S02]  /*09a0*/  @!P3 SHF.L.U32 R25, R22.reuse, 0x1, RZ ;  /* 0x000000011619b819 */ /* 0x050fe400000006ff */
[----:B------:R-:W-:Y:S01]  /*09b0*/  @!P3 SHF.L.U64.HI R10, R22, 0x1, R23 ;  /* 0x00000001160ab819 */ /* 0x000fe20000010217 */
[----:B--2---:R-:W-:Y:S01]  /*09c0*/  @!P0 IMAD R8, R13, R16, RZ ;  /* 0x000000100d088224 */ /* 0x004fe200078e02ff */
[----:B------:R-:W-:Y:S01]  /*09d0*/  @!P0 MOV R22, R66 ;  /* 0x0000004200168202 */ /* 0x000fe20000000f00 */
[----:B------:R-:W2:Y:S01]  /*09e0*/  @!P0 LDC.64 R18, c[0x0][0x230] ;  /* 0x00008c00ff128b82 */ /* 0x000ea20000000a00 */
[----:B------:R-:W-:Y:S01]  /*09f0*/  @!P0 MOV R23, R69 ;  /* 0x0000004500178202 */ /* 0x000fe20000000f00 */
[----:B------:R4:W5:Y:S01]  /*0a00*/  @!P2 LDG.E R47, desc[UR8][R28.64] ;  /* 0x000000081c2fa981 */ /* 0x000962000c1e1900 */
[----:B------:R-:W-:Y:S01]  /*0a10*/  ISETP.GE.AND.EX P4, PT, R15, UR15, PT, P4 ;  /* 0x0000000f0f007c0c */ /* 0x000fe2000bf86340 */
[----:B0-----:R-:W-:-:S02]  /*0a20*/  @!P0 IMAD R27, R56, R17, R8 ;  /* 0x00000011381b8224 */ /* 0x001fc400078e0208 */
[----:B------:R-:W-:Y:S01]  /*0a30*/  @!P0 IMAD.WIDE.U32 R22, R56, R16, R22 ;  /* 0x0000001038168225 */ /* 0x000fe200078e0016 */
[----:B------:R-:W-:-:S04]  /*0a40*/  ISETP.GT.U32.OR P2, PT, R61, 0x27f, P4 ;  /* 0x0000027f3d00780c */ /* 0x000fc80002744470 */
[----:B------:R-:W-:Y:S02]  /*0a50*/  @!P0 IADD3 R23, R23, R27, RZ ;  /* 0x0000001b17178210 */ /* 0x000fe40007ffe0ff */
[----:B------:R-:W-:Y:S02]  /*0a60*/  SHF.R.S32.HI R17, RZ, 0x1f, R54 ;  /* 0x0000001fff117819 */ /* 0x000fe40000011436 */
[----:B------:R-:W-:Y:S02]  /*0a70*/  ISETP.GE.U32.AND P4, PT, R54, UR14, PT ;  /* 0x0000000e36007c0c */ /* 0x000fe4000bf86070 */
[C---:B------:R-:W-:Y:S02]  /*0a80*/  @!P0 SHF.L.U32 R37, R22.reuse, 0x1, RZ ;  /* 0x0000000116258819 */ /* 0x040fe400000006ff */
[----:B------:R-:W-:Y:S01]  /*0a90*/  @!P0 SHF.L.U64.HI R8, R22, 0x1, R23 ;  /* 0x0000000116088819 */ /* 0x000fe20000010217 */
[----:B------:R-:W0:Y:S01]  /*0aa0*/  @!P2 LDC.64 R30, c[0x0][0x288] ;  /* 0x0000a200ff1eab82 */ /* 0x000e220000000a00 */
[----:B------:R-:W-:-:S02]  /*0ab0*/  ISETP.GE.AND.EX P4, PT, R17, UR15, PT, P4 ;  /* 0x0000000f11007c0c */ /* 0x000fc4000bf86340 */
[----:B---3--:R-:W-:-:S05]  /*0ac0*/  @!P3 IADD3 R34, P5, R25, R34, RZ ;  /* 0x000000221922b210 */ /* 0x008fca0007fbe0ff */
[----:B------:R-:W3:Y:S01]  /*0ad0*/  LDC.64 R22, c[0x0][0x248] ;  /* 0x00009200ff167b82 */ /* 0x000ee20000000a00 */
[----:B------:R-:W-:Y:S02]  /*0ae0*/  ISETP.GT.U32.OR P4, PT, R61, 0x27f, P4 ;  /* 0x0000027f3d00780c */ /* 0x000fe40002784470 */
[C---:B------:R-:W-:Y:S02]  /*0af0*/  @!P3 IADD3.X R35, R10.reuse, R35, RZ, P5, !PT ;  /* 0x000000230a23b210 */ /* 0x040fe40002ffe4ff */
[----:B-1----:R-:W-:Y:S02]  /*0b00*/  @!P3 IADD3 R24, P5, R25, R20, RZ ;  /* 0x000000141918b210 */ /* 0x002fe40007fbe0ff */
[----:B--2---:R-:W-:Y:S02]  /*0b10*/  @!P0 IADD3 R26, P6, R37, R18, RZ ;  /* 0x00000012251a8210 */ /* 0x004fe40007fde0ff */
[----:B------:R-:W-:Y:S02]  /*0b20*/  CS2R R44, SRZ ;  /* 0x00000000002c7805 */ /* 0x000fe4000001ff00 */
[----:B------:R-:W-:Y:S01]  /*0b30*/  @!P3 IADD3.X R25, R10, R21, RZ, P5, !PT ;  /* 0x000000150a19b210 */ /* 0x000fe20002ffe4ff */
[----:B------:R-:W1:Y:S01]  /*0b40*/  @!P2 LDC.64 R70, c[0x0][0x228] ;  /* 0x00008a00ff46ab82 */ /* 0x000e620000000a00 */
[----:B------:R-:W-:-:S02]  /*0b50*/  @!P0 IADD3.X R27, R8, R19, RZ, P6, !PT ;  /* 0x00000013081b8210 */ /* 0x000fc400037fe4ff */
[----:B------:R-:W-:Y:S01]  /*0b60*/  SHF.R.S32.HI R19, RZ, 0x1f, R53 ;  /* 0x0000001fff137819 */ /* 0x000fe20000011435 */
[----:B------:R-:W5:Y:S01]  /*0b70*/  @!P3 LDG.E R45, desc[UR8][R34.64] ;  /* 0x00000008222db981 */ /* 0x000f62000c1e1900 */
[----:B------:R-:W-:-:S03]  /*0b80*/  ISETP.GE.U32.AND P5, PT, R53, UR14, PT ;  /* 0x0000000e35007c0c */ /* 0x000fc6000bfa6070 */
[----:B----4-:R-:W2:Y:S01]  /*0b90*/  @!P4 LDC.64 R28, c[0x0][0x288] ;  /* 0x0000a200ff1ccb82 */ /* 0x010ea20000000a00 */
[----:B------:R4:W5:Y:S01]  /*0ba0*/  @!P3 LDG.E R44, desc[UR8][R24.64] ;  /* 0x00000008182cb981 */ /* 0x000962000c1e1900 */
[----:B------:R-:W-:Y:S02]  /*0bb0*/  ISETP.GE.AND.EX P3, PT, R19, UR15, PT, P5 ;  /* 0x0000000f13007c0c */ /* 0x000fe4000bf66350 */
[----:B------:R-:W-:Y:S01]  /*0bc0*/  @!P0 IADD3 R32, P5, R37, R32, RZ ;  /* 0x0000002025208210 */ /* 0x000fe20007fbe0ff */
[----:B---3--:R-:W-:Y:S01]  /*0bd0*/  IMAD.WIDE R22, R60, 0x8, R22 ;  /* 0x000000083c167825 */ /* 0x008fe200078e0216 */
[----:B------:R-:W-:Y:S02]  /*0be0*/  ISETP.GT.U32.OR P3, PT, R61, 0x27f, P3 ;  /* 0x0000027f3d00780c */ /* 0x000fe40001f64470 */
[----:B------:R-:W3:Y:S01]  /*0bf0*/  @!P2 LDC.64 R36, c[0x0][0x230] ;  /* 0x00008c00ff24ab82 */ /* 0x000ee20000000a00 */
[----:B0-----:R-:W-:Y:S01]  /*0c00*/  @!P2 IMAD R10, R15, R30, RZ ;  /* 0x0000001e0f0aa224 */ /* 0x001fe200078e02ff */
[----:B----4-:R-:W-:Y:S01]  /*0c10*/  @!P2 MOV R24, R66 ;  /* 0x000000420018a202 */ /* 0x010fe20000000f00 */
[----:B------:R-:W4:Y:S01]  /*0c20*/  LDG.E.64 R22, desc[UR8][R22.64] ;  /* 0x0000000816167981 */ /* 0x000f22000c1e1b00 */
[----:B------:R-:W-:Y:S01]  /*0c30*/  @!P2 MOV R25, R69 ;  /* 0x000000450019a202 */ /* 0x000fe20000000f00 */
[C---:B------:R-:W-:Y:S01]  /*0c40*/  @!P2 IMAD R39, R55.reuse, R31, R10 ;  /* 0x0000001f3727a224 */ /* 0x040fe200078e020a */
[----:B------:R-:W-:Y:S01]  /*0c50*/  SHF.R.S32.HI R21, RZ, 0x1f, R52 ;  /* 0x0000001fff157819 */ /* 0x000fe20000011434 */
[----:B------:R0:W5:Y:S01]  /*0c60*/  @!P0 LDG.E R46, desc[UR8][R26.64] ;  /* 0x000000081a2e8981 */ /* 0x000162000c1e1900 */
[----:B------:R-:W-:Y:S01]  /*0c70*/  ISETP.GE.U32.AND P6, PT, R52, UR14, PT ;  /* 0x0000000e34007c0c */ /* 0x000fe2000bfc6070 */
[----:B------:R-:W-:Y:S01]  /*0c80*/  @!P2 IMAD.WIDE.U32 R30, R55, R30, R24 ;  /* 0x0000001e371ea225 */ /* 0x000fe200078e0018 */
[----:B------:R-:W-:Y:S01]  /*0c90*/  @!P0 IADD3.X R33, R8, R33, RZ, P5, !PT ;  /* 0x0000002108218210 */ /* 0x000fe20002ffe4ff */
[----:B------:R-:W1:Y:S01]  /*0ca0*/  @!P3 LDC.64 R24, c[0x0][0x288] ;  /* 0x0000a200ff18bb82 */ /* 0x000e620000000a00 */
[----:B------:R-:W-:-:S02]  /*0cb0*/  ISETP.GE.AND.EX P5, PT, R21, UR15, PT, P6 ;  /* 0x0000000f15007c0c */ /* 0x000fc4000bfa6360 */
[----:B------:R-:W-:-:S05]  /*0cc0*/  @!P2 IADD3 R31, R31, R39, RZ ;  /* 0x000000271f1fa210 */ /* 0x000fca0007ffe0ff */
[----:B0-----:R-:W0:Y:S01]  /*0cd0*/  @!P4 LDC.64 R26, c[0x0][0x230] ;  /* 0x00008c00ff1acb82 */ /* 0x001e220000000a00 */
[----:B------:R-:W-:Y:S02]  /*0ce0*/  ISETP.GT.U32.OR P5, PT, R61, 0x27f, P5 ;  /* 0x0000027f3d00780c */ /* 0x000fe40002fa4470 */
[----:B------:R-:W-:Y:S02]  /*0cf0*/  CS2R R42, SRZ ;  /* 0x00000000002a7805 */ /* 0x000fe4000001ff00 */
[C---:B------:R-:W-:Y:S01]  /*0d00*/  @!P2 SHF.L.U32 R39, R30.reuse, 0x1, RZ ;  /* 0x000000011e27a819 */ /* 0x040fe200000006ff */
[----:B--2---:R-:W-:Y:S01]  /*0d10*/  @!P4 IMAD R10, R17, R28, RZ ;  /* 0x0000001c110ac224 */ /* 0x004fe200078e02ff */
[----:B------:R-:W-:Y:S01]  /*0d20*/  @!P2 SHF.L.U64.HI R8, R30, 0x1, R31 ;  /* 0x000000011e08a819 */ /* 0x000fe2000001021f */
[----:B------:R-:W2:Y:S01]  /*0d30*/  @!P4 LDC.64 R34, c[0x0][0x228] ;  /* 0x00008a00ff22cb82 */ /* 0x000ea20000000a00 */
[----:B------:R-:W-:Y:S01]  /*0d40*/  @!P4 MOV R30, R66 ;  /* 0x00000042001ec202 */ /* 0x000fe20000000f00 */
[----:B------:R1:W5:Y:S01]  /*0d50*/  @!P0 LDG.E R43, desc[UR8][R32.64] ;  /* 0x00000008202b8981 */ /* 0x000362000c1e1900 */
[----:B------:R-:W-:Y:S01]  /*0d60*/  @!P4 MOV R31, R69 ;  /* 0x00000045001fc202 */ /* 0x000fe20000000f00 */
[C---:B------:R-:W-:Y:S01]  /*0d70*/  @!P4 IMAD R63, R54.reuse, R29, R10 ;  /* 0x0000001d363fc224 */ /* 0x040fe200078e020a */
[----:B---3--:R-:W-:Y:S01]  /*0d80*/  @!P2 IADD3 R36, P0, R39, R36, RZ ;  /* 0x000000242724a210 */ /* 0x008fe20007f1e0ff */
[----:B------:R-:W-:-:S03]  /*0d90*/  @!P4 IMAD.WIDE.U32 R28, R54, R28, R30 ;  /* 0x0000001c361cc225 */ /* 0x000fc600078e001e */
[----:B------:R-:W-:Y:S01]  /*0da0*/  @!P2 IADD3.X R37, R8, R37, RZ, P0, !PT ;  /* 0x000000250825a210 */ /* 0x000fe200007fe4ff */
[----:B------:R-:W3:Y:S01]  /*0db0*/  @!P5 LDC.64 R30, c[0x0][0x288] ;  /* 0x0000a200ff1edb82 */ /* 0x000ee20000000a00 */
[----:B------:R-:W-:Y:S02]  /*0dc0*/  MOV R20, RZ ;  /* 0x000000ff00147202 */ /* 0x000fe40000000f00 */
[----:B-1----:R-:W-:Y:S02]  /*0dd0*/  @!P2 IADD3 R70, P0, R39, R70, RZ ;  /* 0x000000462746a210 */ /* 0x002fe40007f1e0ff */
[----:B------:R-:W-:Y:S02]  /*0de0*/  @!P4 IADD3 R33, R29, R63, RZ ;  /* 0x0000003f1d21c210 */ /* 0x000fe40007ffe0ff */
[----:B------:R-:W-:Y:S01]  /*0df0*/  @!P4 SHF.L.U32 R29, R28, 0x1, RZ ;  /* 0x000000011c1dc819 */ /* 0x000fe200000006ff */
[----:B------:R1:W5:Y:S01]  /*0e00*/  @!P2 LDG.E R20, desc[UR8][R36.64] ;  /* 0x000000082414a981 */ /* 0x000362000c1e1900 */
[----:B------:R-:W-:-:S02]  /*0e10*/  @!P2 IADD3.X R71, R8, R71, RZ, P0, !PT ;  /* 0x000000470847a210 */ /* 0x000fc400007fe4ff */
[----:B------:R-:W-:Y:S02]  /*0e20*/  @!P4 SHF.L.U64.HI R8, R28, 0x1, R33 ;  /* 0x000000011c08c819 */ /* 0x000fe40000010221 */
[----:B------:R-:W-:Y:S01]  /*0e30*/  MOV R18, RZ ;  /* 0x000000ff00127202 */ /* 0x000fe20000000f00 */
[----:B------:R-:W3:Y:S01]  /*0e40*/  @!P3 LDC.64 R32, c[0x0][0x230] ;  /* 0x00008c00ff20bb82 */ /* 0x000ee20000000a00 */
[----:B0-----:R-:W-:Y:S01]  /*0e50*/  @!P4 IADD3 R38, P0, R29, R26, RZ ;  /* 0x0000001a1d26c210 */ /* 0x001fe20007f1e0ff */
[----:B------:R-:W-:Y:S01]  /*0e60*/  @!P3 IMAD R10, R19, R24, RZ ;  /* 0x00000018130ab224 */ /* 0x000fe200078e02ff */
[----:B-1----:R-:W-:Y:S02]  /*0e70*/  @!P3 MOV R36, R66 ;  /* 0x000000420024b202 */ /* 0x002fe40000000f00 */
[----:B------:R-:W5:Y:S01]  /*0e80*/  @!P2 LDG.E R18, desc[UR8][R70.64] ;  /* 0x000000084612a981 */ /* 0x000f62000c1e1900 */
[----:B------:R-:W-:Y:S02]  /*0e90*/  @!P3 MOV R37, R69 ;  /* 0x000000450025b202 */ /* 0x000fe40000000f00 */
[----:B------:R-:W-:Y:S01]  /*0ea0*/  @!P4 IADD3.X R39, R8, R27, RZ, P0, !PT ;  /* 0x0000001b0827c210 */ /* 0x000fe200007fe4ff */
[----:B------:R-:W-:Y:S01]  /*0eb0*/  @!P3 IMAD R63, R53, R25, R10 ;  /* 0x00000019353fb224 */ /* 0x000fe200078e020a */
[----:B------:R-:W0:Y:S01]  /*0ec0*/  @!P3 LDC.64 R26, c[0x0][0x228] ;  /* 0x00008a00ff1abb82 */ /* 0x000e220000000a00 */
[----:B--2---:R-:W-:Y:S01]  /*0ed0*/  @!P4 IADD3 R34, P2, R29, R34, RZ ;  /* 0x000000221d22c210 */ /* 0x004fe20007f5e0ff */
[----:B------:R-:W-:Y:S01]  /*0ee0*/  @!P3 IMAD.WIDE.U32 R36, R53, R24, R36 ;  /* 0x000000183524b225 */ /* 0x000fe200078e0024 */
[----:B------:R-:W-:Y:S01]  /*0ef0*/  MOV R16, RZ ;  /* 0x000000ff00107202 */ /* 0x000fe20000000f00 */
[----:B------:R-:W5:Y:S04]  /*0f00*/  @!P4 LDG.E R42, desc[UR8][R38.64] ;  /* 0x00000008262ac981 */ /* 0x000f68000c1e1900 */
[----:B------:R-:W1:Y:S01]  /*0f10*/  @!P5 LDC.64 R28, c[0x0][0x230] ;  /* 0x00008c00ff1cdb82 */ /* 0x000e620000000a00 */
[----:B------:R-:W-:-:S07]  /*0f20*/  @!P3 IADD3 R37, R37, R63, RZ ;  /* 0x0000003f2525b210 */ /* 0x000fce0007ffe0ff */
[----:B------:R-:W2:Y:S01]  /*0f30*/  @!P5 LDC.64 R24, c[0x0][0x228] ;  /* 0x00008a00ff18db82 */ /* 0x000ea20000000a00 */
[----:B------:R-:W-:Y:S02]  /*0f40*/  @!P4 IADD3.X R35, R8, R35, RZ, P2, !PT ;  /* 0x000000230823c210 */ /* 0x000fe400017fe4ff */
[C---:B------:R-:W-:Y:S02]  /*0f50*/  @!P3 SHF.L.U64.HI R8, R36.reuse, 0x1, R37 ;  /* 0x000000012408b819 */ /* 0x040fe40000010225 */
[----:B------:R-:W-:Y:S01]  /*0f60*/  @!P3 SHF.L.U32 R63, R36, 0x1, RZ ;  /* 0x00000001243fb819 */ /* 0x000fe200000006ff */
[----:B---3--:R-:W-:Y:S01]  /*0f70*/  @!P5 IMAD R10, R21, R30, RZ ;  /* 0x0000001e150ad224 */ /* 0x008fe200078e02ff */
[----:B------:R-:W-:Y:S01]  /*0f80*/  @!P5 MOV R36, R66 ;  /* 0x000000420024d202 */ /* 0x000fe20000000f00 */
[----:B------:R-:W5:Y:S01]  /*0f90*/  @!P4 LDG.E R16, desc[UR8][R34.64] ;  /* 0x000000082210c981 */ /* 0x000f62000c1e1900 */
[----:B------:R-:W-:Y:S01]  /*0fa0*/  @!P5 MOV R37, R69 ;  /* 0x000000450025d202 */ /* 0x000fe20000000f00 */
[C---:B------:R-:W-:Y:S01]  /*0fb0*/  @!P5 IMAD R31, R52.reuse, R31, R10 ;  /* 0x0000001f341fd224 */ /* 0x040fe200078e020a */
[----:B------:R-:W-:Y:S01]  /*0fc0*/  @!P3 IADD3 R32, P0, R63, R32, RZ ;  /* 0x000000203f20b210 */ /* 0x000fe20007f1e0ff */
[----:B------:R-:W-:-:S03]  /*0fd0*/  @!P5 IMAD.WIDE.U32 R36, R52, R30, R36 ;  /* 0x0000001e3424d225 */ /* 0x000fc600078e0024 */
[----:B------:R-:W-:Y:S02]  /*0fe0*/  @!P3 IADD3.X R33, R8, R33, RZ, P0, !PT ;  /* 0x000000210821b210 */ /* 0x000fe400007fe4ff */
[----:B------:R-:W-:Y:S02]  /*0ff0*/  @!P5 IADD3 R37, R37, R31, RZ ;  /* 0x0000001f2525d210 */ /* 0x000fe40007ffe0ff */
[----:B------:R-:W-:Y:S02]  /*1000*/  @!P5 SHF.L.U32 R31, R36, 0x1, RZ ;  /* 0x00000001241fd819 */ /* 0x000fe400000006ff */
[----:B0-----:R-:W-:Y:S02]  /*1010*/  @!P3 IADD3 R30, P0, R63, R26, RZ ;  /* 0x0000001a3f1eb210 */ /* 0x001fe40007f1e0ff */
[C---:B-1----:R-:W-:Y:S02]  /*1020*/  @!P5 IADD3 R26, P2, R31.reuse, R28, RZ ;  /* 0x0000001c1f1ad210 */ /* 0x042fe40007f5e0ff */
[----:B--2---:R-:W-:-:S02]  /*1030*/  @!P5 IADD3 R28, P4, R31, R24, RZ ;  /* 0x000000181f1cd210 */ /* 0x004fc40007f9e0ff */
[----:B------:R-:W-:Y:S02]  /*1040*/  @!P3 IADD3.X R31, R8, R27, RZ, P0, !PT ;  /* 0x0000001b081fb210 */ /* 0x000fe400007fe4ff */
[----:B------:R-:W-:-:S06]  /*1050*/  MOV R8, RZ ;  /* 0x000000ff00087202 */ /* 0x000fcc0000000f00 */
[----:B------:R-:W5:Y:S01]  /*1060*/  @!P3 LDG.E R8, desc[UR8][R30.64] ;  /* 0x000000081e08b981 */ /* 0x000f62000c1e1900 */
[----:B------:R-:W-:-:S06]  /*1070*/  MOV R12, RZ ;  /* 0x000000ff000c7202 */ /* 0x000fcc0000000f00 */
[----:B------:R-:W5:Y:S01]  /*1080*/  @!P3 LDG.E R12, desc[UR8][R32.64] ;  /* 0x00000008200cb981 */ /* 0x000f62000c1e1900 */
[----:B------:R-:W-:Y:S02]  /*1090*/  @!P5 SHF.L.U64.HI R36, R36, 0x1, R37 ;  /* 0x000000012424d819 */ /* 0x000fe40000010225 */
[----:B------:R-:W-:Y:S02]  /*10a0*/  MOV R14, RZ ;  /* 0x000000ff000e7202 */ /* 0x000fe40000000f00 */
[C---:B------:R-:W-:Y:S02]  /*10b0*/  @!P5 IADD3.X R27, R36.reuse, R29, RZ, P2, !PT ;  /* 0x0000001d241bd210 */ /* 0x040fe400017fe4ff */
[----:B------:R-:W-:Y:S02]  /*10c0*/  MOV R10, RZ ;  /* 0x000000ff000a7202 */ /* 0x000fe40000000f00 */
[----:B------:R-:W-:Y:S01]  /*10d0*/  @!P5 IADD3.X R29, R36, R25, RZ, P4, !PT ;  /* 0x00000019241dd210 */ /* 0x000fe200027fe4ff */
[----:B------:R-:W-:Y:S01]  /*10e0*/  BSSY B0, `(.L_x_1076) ;  /* 0x000001a000007945 */ /* 0x000fe20003800000 */
[----:B------:R0:W5:Y:S01]  /*10f0*/  @!P5 LDG.E R14, desc[UR8][R26.64] ;  /* 0x000000081a0ed981 */ /* 0x000162000c1e1900 */
[----:B------:R-:W-:-:S03]  /*1100*/  CS2R R24, SRZ ;  /* 0x0000000000187805 */ /* 0x000fc6000001ff00 */
[----:B------:R1:W5:Y:S01]  /*1110*/  @!P5 LDG.E R10, desc[UR8][R28.64] ;  /* 0x000000081c0ad981 */ /* 0x000362000c1e1900 */
[----:B------:R-:W-:Y:S02]  /*1120*/  ISETP.NE.AND P5, PT, RZ, UR10, PT ;  /* 0x0000000aff007c0c */ /* 0x000fe4000bfa5270 */
[----:B0-----:R-:W-:Y:S01]  /*1130*/  CS2R R26, SRZ ;  /* 0x00000000001a7805 */ /* 0x001fe2000001ff00 */
[--C-:B------:R-:W-:Y:S02]  /*1140*/  HADD2.F32 R33, -RZ, R49.reuse.H0_H0 ;  /* 0x20000031ff217230 */ /* 0x100fe40000004100 */
[----:B------:R-:W-:Y:S02]  /*1150*/  HADD2.F32 R35, -RZ, R49.H1_H1 ;  /* 0x30000031ff237230 */ /* 0x000fe40000004100 */
[----:B----4-:R-:W-:-:S05]  /*1160*/  FFMA.FTZ R23, -R22, R22, R23 ;  /* 0x0000001616177223 */ /* 0x010fca0000010117 */
[----:B------:R-:W-:-:S13]  /*1170*/  FSETP.GTU.FTZ.AND P0, PT, R23, RZ, PT ;  /* 0x000000ff1700720b */ /* 0x000fda0003f1c000 */
[----:B------:R-:W0:Y:S02]  /*1180*/  @P0 LDC R32, c[0x0][0x250] ;  /* 0x00009400ff200b82 */ /* 0x000e240000000800 */
[----:B0-----:R-:W-:Y:S01]  /*1190*/  @P0 FADD.FTZ R32, R23, R32 ;  /* 0x0000002017200221 */ /* 0x001fe20000010000 */
[----:B------:R-:W-:-:S06]  /*11a0*/  MOV R23, 0x3f800000 ;  /* 0x3f80000000177802 */ /* 0x000fcc0000000f00 */
[----:B------:R1:W0:Y:S01]  /*11b0*/  @P0 MUFU.RSQ R23, R32 ;  /* 0x0000002000170308 */ /* 0x0002220000001400 */
[----:B------:R-:W-:-:S13]  /*11c0*/  ISETP.GT.U32.AND P0, PT, R61, 0x27f, PT ;  /* 0x0000027f3d00780c */ /* 0x000fda0003f04070 */
[----:B-1----:R-:W-:Y:S05]  /*11d0*/  @P0 BRA `(.L_x_1077) ;  /* 0x0000000000280947 */ /* 0x002fea0003800000 */
[----:B------:R-:W-:Y:S01]  /*11e0*/  ISETP.NE.AND P0, PT, RZ, UR10, PT ;  /* 0x0000000aff007c0c */ /* 0x000fe2000bf05270 */
[----:B------:R-:W1:Y:S01]  /*11f0*/  LDC.64 R30, c[0x0][0x238] ;  /* 0x00008e00ff1e7b82 */ /* 0x000e620000000a00 */
[----:B------:R-:W-:-:S04]  /*1200*/  IADD3 R41, R62, R41, RZ ;  /* 0x000000293e297210 */ /* 0x000fc80007ffe0ff */
[----:B------:R-:W-:-:S07]  /*1210*/  SHF.R.S32.HI R32, RZ, 0x1f, R41 ;  /* 0x0000001fff207819 */ /* 0x000fce0000011429 */
[----:B------:R-:W2:Y:S01]  /*1220*/  @P0 LDC.64 R24, c[0x0][0x240] ;  /* 0x00009000ff180b82 */ /* 0x000ea20000000a00 */
[C---:B-1----:R-:W-:Y:S01]  /*1230*/  IMAD.WIDE R30, R41.reuse, 0x4, R30 ;  /* 0x00000004291e7825 */ /* 0x042fe200078e021e */
[----:B--2---:R-:W-:-:S04]  /*1240*/  @P0 LEA R28, P2, R41, R24, 0x2 ;  /* 0x00000018291c0211 */ /* 0x004fc800078410ff */
[----:B------:R-:W-:Y:S02]  /*1250*/  @P0 LEA.HI.X R29, R41, R25, R32, 0x2, P2 ;  /* 0x00000019291d0211 */ /* 0x000fe400010f1420 */
[----:B------:R1:W5:Y:S04]  /*1260*/  LDG.E.64 R24, desc[UR8][R30.64] ;  /* 0x000000081e187981 */ /* 0x000368000c1e1b00 */
[----:B------:R1:W5:Y:S03]  /*1270*/  @P0 LDG.E.64 R26, desc[UR8][R28.64] ;  /* 0x000000081c1a0981 */ /* 0x000366000c1e1b00 */
.L_x_1077:
[----:B------:R-:W-:Y:S05]  /*1280*/  BSYNC B0 ;  /* 0x0000000000007941 */ /* 0x000fea0003800000 */
.L_x_1076:
[C---:B-1----:R-:W-:Y:S01]  /*1290*/  FADD.FTZ R28, -R22.reuse, R33 ;  /* 0x00000021161c7221 */ /* 0x042fe20000010100 */
[----:B------:R-:W-:Y:S01]  /*12a0*/  FADD.FTZ R32, -R22, R35 ;  /* 0x0000002316207221 */ /* 0x000fe20000010100 */
[--C-:B-----5:R-:W-:Y:S02]  /*12b0*/  HADD2.F32 R31, -RZ, R48.reuse.H0_H0 ;  /* 0x20000030ff1f7230 */ /* 0x120fe40000004100 */
[-C--:B0-----:R-:W-:Y:S01]  /*12c0*/  FMUL.FTZ R29, R28, R23.reuse ;  /* 0x000000171c1d7220 */ /* 0x081fe20000410000 */
[----:B------:R-:W-:Y:S02]  /*12d0*/  HADD2.F32 R30, -RZ, R48.H1_H1 ;  /* 0x30000030ff1e7230 */ /* 0x000fe40000004100 */
        /* <DEDUP_REMOVED lines=20> */
.L_x_1078:
[----:B------:R-:W-:Y:S01]  /*1420*/  FMUL.FTZ R32, R31, R24 ;  /* 0x000000181f207220 */ /* 0x000fe20000410000 */
[--C-:B------:R-:W-:Y:S02]  /*1430*/  HADD2.F32 R37, -RZ, R50.reuse.H0_H0 ;  /* 0x20000032ff257230 */ /* 0x100fe40000004100 */
[----:B------:R-:W-:Y:S01]  /*1440*/  FMUL.FTZ R34, R30, R25 ;  /* 0x000000191e227220 */ /* 0x000fe20000410000 */
[----:B------:R-:W-:Y:S02]  /*1450*/  HADD2.F32 R39, -RZ, R50.H1_H1 ;  /* 0x30000032ff277230 */ /* 0x000fe40000004100 */
[C---:B------:R-:W-:Y:S01]  /*1460*/  FFMA.FTZ R33, R29.reuse, R32, RZ ;  /* 0x000000201d217223 */ /* 0x040fe200000100ff */
[----:B------:R-:W-:Y:S01]  /*1470*/  FADD.FTZ R35, RZ, R32 ;  /* 0x00000020ff237221 */ /* 0x000fe20000010000 */
[C---:B------:R-:W-:Y:S01]  /*1480*/  FADD.FTZ R32, -R22.reuse, R37 ;  /* 0x0000002516207221 */ /* 0x040fe20000010100 */
[----:B------:R-:W-:Y:S01]  /*1490*/  FFMA.FTZ R40, R29, R31, RZ ;  /* 0x0000001f1d287223 */ /* 0x000fe200000100ff */
[----:B------:R-:W-:Y:S01]  /*14a0*/  FADD.FTZ R36, -R22, R39 ;  /* 0x0000002716247221 */ /* 0x000fe20000010100 */
[----:B------:R-:W-:Y:S01]  /*14b0*/  FFMA.FTZ R70, R28, R34, R33 ;  /* 0x000000221c467223 */ /* 0x000fe20000010021 */
[-C--:B------:R-:W-:Y:S01]  /*14c0*/  FMUL.FTZ R39, R32, R23.reuse ;  /* 0x0000001720277220 */ /* 0x080fe20000410000 */
[----:B------:R-:W-:Y:S01]  /*14d0*/  FADD.FTZ R72, R34, R35 ;  /* 0x0000002322487221 */ /* 0x000fe20000010000 */
[----:B------:R-:W-:Y:S01]  /*14e0*/  FMUL.FTZ R74, R36, R23 ;  /* 0x00000017244a7220 */ /* 0x000fe20000410000 */
[----:B------:R-:W-:-:S02]  /*14f0*/  HADD2.F32 R33, -RZ, R47.H0_H0 ;  /* 0x2000002fff217230 */ /* 0x000fc40000004100 */
[----:B------:R-:W-:Y:S01]  /*1500*/  HADD2.F32 R32, -RZ, R47.H1_H1 ;  /* 0x3000002fff207230 */ /* 0x000fe20000004100 */
        /* <DEDUP_REMOVED lines=19> */
.L_x_1079:
[----:B------:R-:W-:Y:S01]  /*1640*/  FADD.FTZ R34, RZ, R31 ;  /* 0x0000001fff227221 */ /* 0x000fe20000010000 */
[----:B------:R-:W-:Y:S01]  /*1650*/  FMUL.FTZ R35, R33, R24 ;  /* 0x0000001821237220 */ /* 0x000fe20000410000 */
[C---:B------:R-:W-:Y:S01]  /*1660*/  FFMA.FTZ R29, R39.reuse, R33, R40 ;  /* 0x00000021271d7223 */ /* 0x040fe20000010028 */
[----:B------:R-:W-:Y:S01]  /*1670*/  FFMA.FTZ R37, R28, R30, RZ ;  /* 0x0000001e1c257223 */ /* 0x000fe200000100ff */
[----:B------:R-:W-:Y:S01]  /*1680*/  FADD.FTZ R31, R34, R33 ;  /* 0x00000021221f7221 */ /* 0x000fe20000010000 */
[----:B------:R-:W-:Y:S01]  /*1690*/  FADD.FTZ R33, RZ, R30 ;  /* 0x0000001eff217221 */ /* 0x000fe20000010000 */
[----:B------:R-:W-:Y:S01]  /*16a0*/  FFMA.FTZ R34, R39, R35, R70 ;  /* 0x0000002327227223 */ /* 0x000fe20000010046 */
[----:B------:R-:W-:Y:S01]  /*16b0*/  FFMA.FTZ R28, R74, R32, R37 ;  /* 0x000000204a1c7223 */ /* 0x000fe20000010025 */
[--C-:B------:R-:W-:Y:S02]  /*16c0*/  HADD2.F32 R37, -RZ, R45.reuse.H1_H1 ;  /* 0x3000002dff257230 */ /* 0x100fe40000004100 */
[----:B------:R-:W-:Y:S01]  /*16d0*/  FADD.FTZ R30, R33, R32 ;  /* 0x00000020211e7221 */ /* 0x000fe20000010000 */
[----:B------:R-:W-:Y:S01]  /*16e0*/  FMUL.FTZ R33, R32, R25 ;  /* 0x0000001920217220 */ /* 0x000fe20000410000 */
[----:B------:R-:W-:Y:S01]  /*16f0*/  FADD.FTZ R32, R72, R35 ;  /* 0x0000002348207221 */ /* 0x000fe20000010000 */
[----:B------:R-:W-:-:S02]  /*1700*/  HADD2.F32 R35, -RZ, R45.H0_H0 ;  /* 0x2000002dff237230 */ /* 0x000fc40000004100 */
[----:B------:R-:W-:Y:S01]  /*1710*/  FADD.FTZ R36, -R22, R37 ;  /* 0x0000002516247221 */ /* 0x000fe20000010100 */
[----:B------:R-:W-:Y:S01]  /*1720*/  FFMA.FTZ R63, R74, R33, R34 ;  /* 0x000000214a3f7223 */ /* 0x000fe20000010022 */
[----:B------:R-:W-:Y:S01]  /*1730*/  FADD.FTZ R65, R33, R32 ;  /* 0x0000002021417221 */ /* 0x000fe20000010000 */
[--C-:B------:R-:W-:Y:S02]  /*1740*/  HADD2.F32 R32, -RZ, R44.reuse.H0_H0 ;  /* 0x2000002cff207230 */ /* 0x100fe40000004100 */
[----:B------:R-:W-:Y:S01]  /*1750*/  FADD.FTZ R34, -R22, R35 ;  /* 0x0000002316227221 */ /* 0x000fe20000010100 */
[-C--:B------:R-:W-:Y:S01]  /*1760*/  FMUL.FTZ R70, R36, R23.reuse ;  /* 0x0000001724467220 */ /* 0x080fe20000410000 */
[----:B------:R-:W-:Y:S02]  /*1770*/  HADD2.F32 R33, -RZ, R44.H1_H1 ;  /* 0x3000002cff217230 */ /* 0x000fe40000004100 */
[----:B------:R-:W-:Y:S01]  /*1780*/  FMUL.FTZ R71, R34, R23 ;  /* 0x0000001722477220 */ /* 0x000fe20000410000 */
[----:B------:R-:W-:Y:S06]  /*1790*/  @!P5 BRA `(.L_x_1080) ;  /* 0x000000000048d947 */ /* 0x000fec0003800000 */
[----:B------:R-:W-:-:S04]  /*17a0*/  FFMA.FTZ R34, R71, R24, R26 ;  /* 0x0000001847227223 */ /* 0x000fc8000001001a */
[----:B------:R-:W-:-:S06]  /*17b0*/  FMUL.FTZ R35, R34, -1.4426950216293334961 ;  /* 0xbfb8aa3b22237820 */ /* 0x000fcc0000410000 */
[----:B------:R-:W0:Y:S02]  /*17c0*/  MUFU.EX2 R35, R35 ;  /* 0x0000002300237308 */ /* 0x000e240000000800 */
[----:B0-----:R-:W-:-:S06]  /*17d0*/  FADD.FTZ R36, R35, 1 ;  /* 0x3f80000023247421 */ /* 0x001fcc0000010000 */
[----:B------:R-:W0:Y:S02]  /*17e0*/  MUFU.RCP R37, R36 ;  /* 0x0000002400257308 */ /* 0x000e240000001000 */
[----:B0-----:R-:W-:Y:S01]  /*17f0*/  FADD.FTZ R41, -R37, 1 ;  /* 0x3f80000025297421 */ /* 0x001fe20000010100 */
[----:B------:R-:W-:Y:S01]  /*1800*/  FMUL.FTZ R39, R32, R37 ;  /* 0x0000002520277220 */ /* 0x000fe20000410000 */
[----:B------:R-:W-:Y:S02]  /*1810*/  FFMA.FTZ R32, R70, R25, R27 ;  /* 0x0000001946207223 */ /* 0x000fe4000001001b */
[----:B------:R-:W-:Y:S02]  /*1820*/  FFMA.FTZ R40, R34, R41, 1 ;  /* 0x3f80000022287423 */ /* 0x000fe40000010029 */
[----:B------:R-:W-:-:S06]  /*1830*/  FMUL.FTZ R34, R32, -1.4426950216293334961 ;  /* 0xbfb8aa3b20227820 */ /* 0x000fcc0000410000 */
[----:B------:R-:W0:Y:S02]  /*1840*/  MUFU.EX2 R34, R34 ;  /* 0x0000002200227308 */ /* 0x000e240000000800 */
[----:B0-----:R-:W-:-:S06]  /*1850*/  FADD.FTZ R37, R34, 1 ;  /* 0x3f80000022257421 */ /* 0x001fcc0000010000 */
[----:B------:R-:W0:Y:S02]  /*1860*/  MUFU.RCP R38, R37 ;  /* 0x0000002500267308 */ /* 0x000e240000001000 */
[----:B0-----:R-:W-:Y:S01]  /*1870*/  FADD.FTZ R35, -R38, 1 ;  /* 0x3f80000026237421 */ /* 0x001fe20000010100 */
[----:B------:R-:W-:-:S03]  /*1880*/  FMUL.FTZ R33, R33, R38 ;  /* 0x0000002621217220 */ /* 0x000fc60000410000 */
[----:B------:R-:W-:Y:S01]  /*1890*/  FFMA.FTZ R36, R32, R35, 1 ;  /* 0x3f80000020247423 */ /* 0x000fe20000010023 */
[----:B------:R-:W-:-:S03]  /*18a0*/  FMUL.FTZ R32, R39, R40 ;  /* 0x0000002827207220 */ /* 0x000fc60000410000 */
[----:B------:R-:W-:-:S07]  /*18b0*/  FMUL.FTZ R33, R33, R36 ;  /* 0x0000002421217220 */ /* 0x000fce0000410000 */
.L_x_1080:
[----:B------:R-:W-:Y:S01]  /*18c0*/  FMUL.FTZ R34, R32, R24 ;  /* 0x0000001820227220 */ /* 0x000fe20000410000 */
[----:B------:R-:W-:Y:S01]  /*18d0*/  FADD.FTZ R31, R31, R32 ;  /* 0x000000201f1f7221 */ /* 0x000fe20000010000 */
[C---:B------:R-:W-:Y:S01]  /*18e0*/  FFMA.FTZ R29, R71.reuse, R32, R29 ;  /* 0x00000020471d7223 */ /* 0x040fe2000001001d */
[----:B------:R-:W-:Y:S01]  /*18f0*/  FADD.FTZ R30, R30, R33 ;  /* 0x000000211e1e7221 */ /* 0x000fe20000010000 */
[----:B------:R-:W-:Y:S01]  /*1900*/  FFMA.FTZ R28, R70, R33, R28 ;  /* 0x00000021461c7223 */ /* 0x000fe2000001001c */
[----:B------:R-:W-:Y:S01]  /*1910*/  FFMA.FTZ R32, R71, R34, R63 ;  /* 0x0000002247207223 */ /* 0x000fe2000001003f */
[----:B------:R-:W-:Y:S01]  /*1920*/  FMUL.FTZ R33, R33, R25 ;  /* 0x0000001921217220 */ /* 0x000fe20000410000 */
[--C-:B------:R-:W-:Y:S02]  /*1930*/  HADD2.F32 R35, -RZ, R46.reuse.H0_H0 ;  /* 0x2000002eff237230 */ /* 0x100fe40000004100 */
[----:B------:R-:W-:Y:S01]  /*1940*/  FADD.FTZ R34, R65, R34 ;  /* 0x0000002241227221 */ /* 0x000fe20000010000 */
[----:B------:R-:W-:-:S02]  /*1950*/  HADD2.F32 R37, -RZ, R46.H1_H1 ;  /* 0x3000002eff257230 */ /* 0x000fc40000004100 */
[----:B------:R-:W-:Y:S01]  /*1960*/  FFMA.FTZ R63, R70, R33, R32 ;  /* 0x00000021463f7223 */ /* 0x000fe20000010020 */
[C---:B------:R-:W-:Y:S01]  /*1970*/  FADD.FTZ R32, -R22.reuse, R35 ;  /* 0x0000002316207221 */ /* 0x040fe20000010100 */
[----:B------:R-:W-:Y:S01]  /*1980*/  FADD.FTZ R65, R33, R34 ;  /* 0x0000002221417221 */ /* 0x000fe20000010000 */
[----:B------:R-:W-:Y:S01]  /*1990*/  FADD.FTZ R36, -R22, R37 ;  /* 0x0000002516247221 */ /* 0x000fe20000010100 */
[--C-:B------:R-:W-:Y:S02]  /*19a0*/  HADD2.F32 R33, -RZ, R43.reuse.H1_H1 ;  /* 0x3000002bff217230 */ /* 0x100fe40000004100 */
[-C--:B------:R-:W-:Y:S01]  /*19b0*/  FMUL.FTZ R71, R32, R23.reuse ;  /* 0x0000001720477220 */ /* 0x080fe20000410000 */
[----:B------:R-:W-:Y:S02]  /*19c0*/  HADD2.F32 R32, -RZ, R43.H0_H0 ;  /* 0x2000002bff207230 */ /* 0x000fe40000004100 */
        /* <DEDUP_REMOVED lines=20> */
.L_x_1081:
        /* <DEDUP_REMOVED lines=37> */
.L_x_1082:
[----:B------:R-:W-:Y:S01]  /*1d60*/  FMUL.FTZ R34, R32, R24 ;  /* 0x0000001820227220 */ /* 0x000fe20000410000 */
[----:B------:R-:W-:Y:S01]  /*1d70*/  FADD.FTZ R31, R31, R32 ;  /* 0x000000201f1f7221 */ /* 0x000fe20000010000 */
[C---:B------:R-:W-:Y:S01]  /*1d80*/  FFMA.FTZ R29, R71.reuse, R32, R29 ;  /* 0x00000020471d7223 */ /* 0x040fe2000001001d */
[----:B------:R-:W-:Y:S01]  /*1d90*/  FADD.FTZ R32, R30, R33 ;  /* 0x000000211e207221 */ /* 0x000fe20000010000 */
[C---:B------:R-:W-:Y:S01]  /*1da0*/  FFMA.FTZ R30, R70.reuse, R33, R28 ;  /* 0x00000021461e7223 */ /* 0x040fe2000001001c */
[----:B------:R-:W-:Y:S01]  /*1db0*/  FFMA.FTZ R35, R71, R34, R63 ;  /* 0x0000002247237223 */ /* 0x000fe2000001003f */
[----:B------:R-:W-:Y:S01]  /*1dc0*/  FMUL.FTZ R28, R33, R25 ;  /* 0x00000019211c7220 */ /* 0x000fe20000410000 */
[--C-:B------:R-:W-:Y:S02]  /*1dd0*/  HADD2.F32 R37, -RZ, R42.reuse.H1_H1 ;  /* 0x3000002aff257230 */ /* 0x100fe40000004100 */
[----:B------:R-:W-:Y:S01]  /*1de0*/  FADD.FTZ R33, R65, R34 ;  /* 0x0000002241217221 */ /* 0x000fe20000010000 */
[----:B------:R-:W-:Y:S01]  /*1df0*/  FFMA.FTZ R63, R70, R28, R35 ;  /* 0x0000001c463f7223 */ /* 0x000fe20000010023 */
[----:B------:R-:W-:-:S02]  /*1e00*/  HADD2.F32 R35, -RZ, R42.H0_H0 ;  /* 0x2000002aff237230 */ /* 0x000fc40000004100 */
[----:B------:R-:W-:Y:S01]  /*1e10*/  FADD.FTZ R36, -R22, R37 ;  /* 0x0000002516247221 */ /* 0x000fe20000010100 */
        /* <DEDUP_REMOVED lines=25> */
.L_x_1083:
        /* <DEDUP_REMOVED lines=12> */
[----:B------:R-:W-:Y:S02]  /*2070*/  FADD.FTZ R40, R30, R35 ;  /* 0x000000231e287221 */ /* 0x000fe40000010000 */
[----:B------:R-:W-:Y:S01]  /*2080*/  FADD.FTZ R34, -R22, R29 ;  /* 0x0000001d16227221 */ /* 0x000fe20000010100 */
[-C--:B------:R-:W-:Y:S01]  /*2090*/  FMUL.FTZ R72, R36, R23.reuse ;  /* 0x0000001724487220 */ /* 0x080fe20000410000 */
[--C-:B------:R-:W-:Y:S02]  /*20a0*/  HADD2.F32 R29, -RZ, R8.reuse.H1_H1 ;  /* 0x30000008ff1d7230 */ /* 0x100fe40000004100 */
[----:B------:R-:W-:Y:S01]  /*20b0*/  FMUL.FTZ R41, R34, R23 ;  /* 0x0000001722297220 */ /* 0x000fe20000410000 */
[----:B------:R-:W-:Y:S01]  /*20c0*/  HADD2.F32 R34, -RZ, R8.H0_H0 ;  /* 0x20000008ff227230 */ /* 0x000fe20000004100 */
        /* <DEDUP_REMOVED lines=19> */
.L_x_1084:
[----:B------:R-:W-:Y:S01]  /*2200*/  FMUL.FTZ R35, R34, R24 ;  /* 0x0000001822237220 */ /* 0x000fe20000410000 */
[----:B------:R-:W-:Y:S01]  /*2210*/  FADD.FTZ R30, R31, R34 ;  /* 0x000000221f1e7221 */ /* 0x000fe20000010000 */
[----:B------:R-:W-:Y:S01]  /*2220*/  FFMA.FTZ R31, R41, R34, R33 ;  /* 0x00000022291f7223 */ /* 0x000fe20000010021 */
[----:B------:R-:W-:Y:S01]  /*2230*/  FMUL.FTZ R34, R29, R25 ;  /* 0x000000191d227220 */ /* 0x000fe20000410000 */
[----:B------:R-:W-:Y:S01]  /*2240*/  FFMA.FTZ R33, R41, R35, R70 ;  /* 0x0000002329217223 */ /* 0x000fe20000010046 */
[----:B------:R-:W-:Y:S01]  /*2250*/  FADD.FTZ R35, R40, R35 ;  /* 0x0000002328237221 */ /* 0x000fe20000010000 */
[C---:B------:R-:W-:Y:S02]  /*2260*/  FFMA.FTZ R32, R72.reuse, R29, R32 ;  /* 0x0000001d48207223 */ /* 0x040fe40000010020 */
[----:B------:R-:W-:Y:S01]  /*2270*/  FFMA.FTZ R72, R72, R34, R33 ;  /* 0x0000002248487223 */ /* 0x000fe20000010021 */
[----:B------:R-:W-:Y:S01]  /*2280*/  FADD.FTZ R63, R34, R35 ;  /* 0x00000023223f7221 */ /* 0x000fe20000010000 */
[----:B------:R-:W-:-:S02]  /*2290*/  HADD2.F32 R33, -RZ, R14.H0_H0 ;  /* 0x2000000eff217230 */ /* 0x000fc40000004100 */
[----:B------:R-:W-:-:S03]  /*22a0*/  HADD2.F32 R35, -RZ, R14.H1_H1 ;  /* 0x3000000eff237230 */ /* 0x000fc60000004100 */
[C---:B------:R-:W-:Y:S02]  /*22b0*/  FADD.FTZ R34, -R22.reuse, R33 ;  /* 0x0000002116227221 */ /* 0x040fe40000010100 */
[----:B------:R-:W-:Y:S01]  /*22c0*/  FADD.FTZ R36, -R22, R35 ;  /* 0x0000002316247221 */ /* 0x000fe20000010100 */
[--C-:B------:R-:W-:Y:S02]  /*22d0*/  HADD2.F32 R35, -RZ, R10.reuse.H1_H1 ;  /* 0x3000000aff237230 */ /* 0x100fe40000004100 */
[-C--:B------:R-:W-:Y:S01]  /*22e0*/  FMUL.FTZ R33, R34, R23.reuse ;  /* 0x0000001722217220 */ /* 0x080fe20000410000 */
        /* <DEDUP_REMOVED lines=10> */
[----:B------:R-:W-:-:S04]  /*2390*/  FFMA.FTZ R37, R37, R40, 1 ;  /* 0x3f80000025257423 */ /* 0x000fc80000010028 */
[----:B------:R-:W-:Y:S01]  /*23a0*/  FMUL.FTZ R36, R36, R37 ;  /* 0x0000002524247220 */ /* 0x000fe20000410000 */
[----:B------:R-:W-:-:S04]  /*23b0*/  FFMA.FTZ R37, R34, R25, R27 ;  /* 0x0000001922257223 */ /* 0x000fc8000001001b */
        /* <DEDUP_REMOVED lines=8> */
.L_x_1085:
[----:B------:R-:W-:Y:S01]  /*2440*/  FMUL.FTZ R38, R36, R24 ;  /* 0x0000001824267220 */ /* 0x000fe20000410000 */
[C---:B------:R-:W-:Y:S01]  /*2450*/  ISETP.GT.AND P0, PT, R0.reuse, 0x1e, PT ;  /* 0x0000001e0000780c */ /* 0x040fe20003f04270 */
[----:B------:R-:W0:Y:S01]  /*2460*/  S2UR UR11, SR_CgaCtaId ;  /* 0x00000000000b79c3 */ /* 0x000e220000008800 */
[----:B------:R-:W-:Y:S01]  /*2470*/  UMOV UR6, 0x400 ;  /* 0x0000040000067882 */ /* 0x000fe20000000000 */
[----:B------:R-:W-:Y:S01]  /*2480*/  FFMA.FTZ R37, R33, R38, R72 ;  /* 0x0000002621257223 */ /* 0x000fe20000010048 */
[----:B------:R-:W-:Y:S01]  /*2490*/  FADD.FTZ R39, R63, R38 ;  /* 0x000000263f277221 */ /* 0x000fe20000010000 */
[----:B------:R-:W-:Y:S01]  /*24a0*/  FMUL.FTZ R38, R35, R25 ;  /* 0x0000001923267220 */ /* 0x000fe20000410000 */
[----:B------:R-:W-:Y:S01]  /*24b0*/  UIADD3 UR5, UR6, 0xd0, URZ ;  /* 0x000000d006057890 */ /* 0x000fe2000fffe03f */
[----:B------:R-:W-:Y:S01]  /*24c0*/  ISETP.NE.AND P3, PT, R0, RZ, PT ;  /* 0x000000ff0000720c */ /* 0x000fe20003f65270 */
[----:B------:R-:W-:Y:S01]  /*24d0*/  FADD.FTZ R70, R28, R29 ;  /* 0x0000001d1c467221 */ /* 0x000fe20000010000 */
[----:B------:R-:W-:Y:S01]  /*24e0*/  FFMA.FTZ R40, R34, R38, R37 ;  /* 0x0000002622287223 */ /* 0x000fe20000010025 */
[----:B------:R-:W-:Y:S01]  /*24f0*/  FADD.FTZ R41, R38, R39 ;  /* 0x0000002726297221 */ /* 0x000fe20000010000 */
[----:B------:R-:W-:Y:S01]  /*2500*/  ISETP.NE.AND P2, PT, R61, RZ, PT ;  /* 0x000000ff3d00720c */ /* 0x000fe20003f45270 */
[----:B------:R-:W-:Y:S01]  /*2510*/  FFMA.FTZ R28, R33, R36, R31 ;  /* 0x00000024211c7223 */ /* 0x000fe2000001001f */
[----:B------:R-:W-:Y:S01]  /*2520*/  FFMA.FTZ R29, R34, R35, R32 ;  /* 0x00000023221d7223 */ /* 0x000fe20000010020 */
[----:B------:R-:W1:Y:S01]  /*2530*/  SHFL.DOWN PT, R37, R40, 0x1, 0x1f ;  /* 0x08201f0028257f89 */ /* 0x000e6200000e0000 */
[----:B------:R-:W-:Y:S01]  /*2540*/  FADD.FTZ R30, R30, R36 ;  /* 0x000000241e1e7221 */ /* 0x000fe20000010000 */
[----:B------:R-:W-:Y:S01]  /*2550*/  FADD.FTZ R31, R70, R35 ;  /* 0x00000023461f7221 */ /* 0x000fe20000010000 */
[----:B------:R-:W-:Y:S01]  /*2560*/  BSSY B0, `(.L_x_1086) ;  /* 0x0000050000007945 */ /* 0x000fe20003800000 */
[----:B------:R-:W2:Y:S01]  /*2570*/  SHFL.DOWN PT, R38, R41, 0x1, 0x1f ;  /* 0x08201f0029267f89 */ /* 0x000ea200000e0000 */
[----:B------:R-:W-:Y:S01]  /*2580*/  ISETP.GT.U32.AND P4, PT, R61, 0x27, PT ;  /* 0x000000273d00780c */ /* 0x000fe20003f84070 */
[----:B0-----:R-:W-:-:S06]  /*2590*/  ULEA UR5, UR11, UR5, 0x18 ;  /* 0x000000050b057291 */ /* 0x001fcc000f8ec03f */
        /* <DEDUP_REMOVED lines=23> */
[----:B-1----:R-:W-:-:S05]  /*2710*/  @!P0 FADD.FTZ R41, R41, R38 ;  /* 0x0000002629298221 */ /* 0x002fca0000010000 */
[----:B------:R0:W-:Y:S01]  /*2720*/  @!P3 STS.64 [R2+0x18], R40 ;  /* 0x000018280200b388 */ /* 0x0001e20000000a00 */
[----:B------:R-:W-:Y:S06]  /*2730*/  BAR.SYNC.DEFER_BLOCKING 0x0 ;  /* 0x0000000000007b1d */ /* 0x000fec0000010000 */
[----:B------:R-:W-:Y:S05]  /*2740*/  @P2 BRA `(.L_x_1087) ;  /* 0x0000000000c42947 */ /* 0x000fea0003800000 */
[----:B------:R-:W-:-:S09]  /*2750*/  ULEA UR5, UR11, UR6, 0x18 ;  /* 0x000000060b057291 */ /* 0x000fd2000f8ec03f */
[----:B------:R-:W1:Y:S04]  /*2760*/  LDS.128 R32, [UR5+0x20] ;  /* 0x00002005ff207984 */ /* 0x000e680008000c00 */
[----:B------:R-:W2:Y:S01]  /*2770*/  LDS.128 R36, [UR5+0x30] ;  /* 0x00003005ff247984 */ /* 0x000ea20008000c00 */
[----:B-1----:R-:W-:Y:S01]  /*2780*/  FADD.FTZ R65, R40, R32 ;  /* 0x0000002028417221 */ /* 0x002fe20000010000 */
[----:B------:R-:W-:Y:S02]  /*2790*/  FADD.FTZ R32, R41, R33 ;  /* 0x0000002129207221 */ /* 0x000fe40000010000 */
[----:B0-----:R-:W-:Y:S01]  /*27a0*/  LDS.64 R40, [UR5+0xb0] ;  /* 0x0000b005ff287984 */ /* 0x001fe20008000a00 */
[----:B------:R-:W-:Y:S01]  /*27b0*/  FADD.FTZ R65, R65, R34 ;  /* 0x0000002241417221 */ /* 0x000fe20000010000 */
[----:B------:R-:W-:-:S03]  /*27c0*/  FADD.FTZ R32, R32, R35 ;  /* 0x0000002320207221 */ /* 0x000fc60000010000 */
[----:B--2---:R-:W-:Y:S01]  /*27d0*/  FADD.FTZ R65, R65, R36 ;  /* 0x0000002441417221 */ /* 0x004fe20000010000 */
[----:B------:R-:W-:Y:S02]  /*27e0*/  FADD.FTZ R36, R32, R37 ;  /* 0x0000002520247221 */ /* 0x000fe40000010000 */
[----:B------:R-:W0:Y:S01]  /*27f0*/  LDS.128 R32, [UR5+0x40] ;  /* 0x00004005ff207984 */ /* 0x000e220008000c00 */
[----:B------:R-:W-:Y:S01]  /*2800*/  FADD.FTZ R65, R65, R38 ;  /* 0x0000002641417221 */ /* 0x000fe20000010000 */
[----:B------:R-:W-:-:S03]  /*2810*/  FADD.FTZ R36, R36, R39 ;  /* 0x0000002724247221 */ /* 0x000fc60000010000 */
[----:B0-----:R-:W-:Y:S01]  /*2820*/  FADD.FTZ R65, R65, R32 ;  /* 0x0000002041417221 */ /* 0x001fe20000010000 */
        /* <DEDUP_REMOVED lines=23> */
[----:B------:R-:W-:-:S04]  /*29a0*/  FADD.FTZ R32, R32, R35 ;  /* 0x0000002320207221 */ /* 0x000fc80000010000 */
[----:B0-----:R-:W-:Y:S01]  /*29b0*/  FADD.FTZ R32, R32, R37 ;  /* 0x0000002520207221 */ /* 0x001fe20000010000 */
[----:B------:R-:W-:-:S03]  /*29c0*/  FADD.FTZ R65, R65, R36 ;  /* 0x0000002441417221 */ /* 0x000fc60000010000 */
[----:B------:R-:W-:Y:S01]  /*29d0*/  FADD.FTZ R36, R32, R39 ;  /* 0x0000002720247221 */ /* 0x000fe20000010000 */
[----:B------:R-:W-:Y:S01]  /*29e0*/  FADD.FTZ R65, R65, R38 ;  /* 0x0000002641417221 */ /* 0x000fe20000010000 */
[----:B------:R-:W0:Y:S03]  /*29f0*/  LDS.128 R32, [UR5+0xa0] ;  /* 0x0000a005ff207984 */ /* 0x000e260008000c00 */
[----:B0-----:R-:W-:Y:S01]  /*2a00*/  FADD.FTZ R65, R65, R32 ;  /* 0x0000002041417221 */ /* 0x001fe20000010000 */
[----:B------:R-:W-:-:S03]  /*2a10*/  FADD.FTZ R36, R36, R33 ;  /* 0x0000002124247221 */ /* 0x000fc60000010000 */
[----:B------:R-:W-:Y:S01]  /*2a20*/  FADD.FTZ R65, R65, R34 ;  /* 0x0000002241417221 */ /* 0x000fe20000010000 */
[----:B------:R-:W-:-:S03]  /*2a30*/  FADD.FTZ R36, R36, R35 ;  /* 0x0000002324247221 */ /* 0x000fc60000010000 */
[----:B------:R-:W-:Y:S01]  /*2a40*/  FADD.FTZ R40, R65, R40 ;  /* 0x0000002841287221 */ /* 0x000fe20000010000 */
[----:B------:R-:W-:-:S07]  /*2a50*/  FADD.FTZ R41, R36, R41 ;  /* 0x0000002924297221 */ /* 0x000fce0000010000 */
.L_x_1087:
[----:B------:R-:W-:Y:S05]  /*2a60*/  BSYNC B0 ;  /* 0x0000000000007941 */ /* 0x000fea0003800000 */
.L_x_1086:
[----:B------:R-:W-:Y:S06]  /*2a70*/  BAR.SYNC.DEFER_BLOCKING 0x0 ;  /* 0x0000000000007b1d */ /* 0x000fec0000010000 */
[----:B------:R-:W-:Y:S04]  /*2a80*/  BSSY B0, `(.L_x_1088) ;  /* 0x000004d000007945 */ /* 0x000fe80003800000 */
[----:B------:R-:W-:Y:S05]  /*2a90*/  @P4 BRA `(.L_x_1089) ;  /* 0x00000004002c4947 */ /* 0x000fea0003800000 */
[----:B------:R-:W1:Y:S04]  /*2aa0*/  LDS.128 R32, [R63+0x280] ;  /* 0x000280003f207984 */ /* 0x000e680000000c00 */
[----:B------:R-:W2:Y:S01]  /*2ab0*/  LDS.128 R36, [R63+0x500] ;  /* 0x000500003f247984 */ /* 0x000ea20000000c00 */
[----:B-1----:R-:W-:Y:S01]  /*2ac0*/  FADD.FTZ R65, R28, R32 ;  /* 0x000000201c417221 */ /* 0x002fe20000010000 */
[----:B------:R-:W-:Y:S01]  /*2ad0*/  FADD.FTZ R28, R29, R33 ;  /* 0x000000211d1c7221 */ /* 0x000fe20000010000 */
[----:B------:R-:W-:Y:S01]  /*2ae0*/  FADD.FTZ R33, R30, R34 ;  /* 0x000000221e217221 */ /* 0x000fe20000010000 */
[----:B------:R-:W-:Y:S01]  /*2af0*/  FADD.FTZ R32, R31, R35 ;  /* 0x000000231f207221 */ /* 0x000fe20000010000 */
[----:B--2---:R-:W-:Y:S01]  /*2b00*/  FADD.FTZ R65, R65, R36 ;  /* 0x0000002441417221 */ /* 0x004fe20000010000 */
[----:B------:R-:W-:Y:S01]  /*2b10*/  FADD.FTZ R34, R28, R37 ;  /* 0x000000251c227221 */ /* 0x000fe20000010000 */
[----:B------:R-:W-:Y:S01]  /*2b20*/  FADD.FTZ R37, R33, R38 ;  /* 0x0000002621257221 */ /* 0x000fe20000010000 */
[----:B------:R-:W1:Y:S01]  /*2b30*/  LDS.128 R28, [R63+0x780] ;  /* 0x000780003f1c7984 */ /* 0x000e620000000c00 */
[----:B------:R-:W-:Y:S01]  /*2b40*/  FADD.FTZ R36, R32, R39 ;  /* 0x0000002720247221 */ /* 0x000fe20000010000 */
[----:B-1----:R-:W-:Y:S01]  /*2b50*/  FADD.FTZ R65, R65, R28 ;  /* 0x0000001c41417221 */ /* 0x002fe20000010000 */
        /* <DEDUP_REMOVED lines=51> */
[----:B------:R-:W1:Y:S01]  /*2e90*/  LDS.128 R32, [R63+0x2300] ;  /* 0x002300003f207984 */ /* 0x000e620000000c00 */
[----:B------:R-:W-:Y:S01]  /*2ea0*/  FADD.FTZ R37, R37, R30 ;  /* 0x0000001e25257221 */ /* 0x000fe20000010000 */
[----:B------:R-:W-:-:S02]  /*2eb0*/  FADD.FTZ R36, R36, R31 ;  /* 0x0000001f24247221 */ /* 0x000fc40000010000 */
        /* <DEDUP_REMOVED lines=8> */
[----:B------:R-:W-:-:S07]  /*2f40*/  FADD.FTZ R31, R36, R31 ;  /* 0x0000001f241f7221 */ /* 0x000fce0000010000 */
.L_x_1089:
[----:B------:R-:W-:Y:S05]  /*2f50*/  BSYNC B0 ;  /* 0x0000000000007941 */ /* 0x000fea0003800000 */
.L_x_1088:
        /* <DEDUP_REMOVED lines=18> */
.L_x_1091:
[----:B------:R-:W-:Y:S05]  /*3080*/  BSYNC B0 ;  /* 0x0000000000007941 */ /* 0x000fea0003800000 */
.L_x_1090:
[----:B------:R-:W-:Y:S05]  /*3090*/  @!P0 BRA `(.L_x_1092) ;  /* 0x0000001000888947 */ /* 0x000fea0003800000 */
[----:B--2---:R-:W1:Y:S01]  /*30a0*/  LDC R36, c[0x0][0x10] ;  /* 0x00000400ff247b82 */ /* 0x004e620000000800 */
[----:B------:R-:W2:Y:S01]  /*30b0*/  S2R R35, SR_CTAID.Y ;  /* 0x0000000000237919 */ /* 0x000ea20000002600 */
[----:B------:R-:W-:-:S06]  /*30c0*/  LOP3.LUT R31, R51, 0x1, RZ, 0xc0, !PT ;  /* 0x00000001331f7812 */ /* 0x000fcc00078ec0ff */
[----:B------:R-:W3:Y:S08]  /*30d0*/  LDC.64 R28, c[0x0][0x258] ;  /* 0x00009600ff1c7b82 */ /* 0x000ef00000000a00 */
[----:B------:R-:W4:Y:S01]  /*30e0*/  LDC.64 R64, c[0x0][0x260] ;  /* 0x00009800ff407b82 */ /* 0x000f220000000a00 */
[----:B-1----:R-:W-:-:S04]  /*30f0*/  IMAD R31, R31, R36, RZ ;  /* 0x000000241f1f7224 */ /* 0x002fc800078e02ff */
        /* <DEDUP_REMOVED lines=19> */
[----:B-1----:R-:W-:-:S13]  /*3230*/  ISETP.EQ.U32.AND P3, PT, R0, UR6, PT ;  /* 0x0000000600007c0c */ /* 0x002fda000bf62070 */
[----:B------:R-:W-:Y:S06]  /*3240*/  @P3 MEMBAR.ALL.GPU ;  /* 0x0000000000003992 */ /* 0x000fec000000a000 */
[----:B------:R-:W-:-:S00]  /*3250*/  @P3 ERRBAR ;  /* 0x00000000000039ab */ /* 0x000fc00000000000 */
[----:B------:R-:W-:Y:S06]  /*3260*/  @P3 CGAERRBAR ;  /* 0x00000000000035ab */ /* 0x000fec0000000000 */
[----:B------:R2:W-:Y:S01]  /*3270*/  @P3 REDG.E.ADD.S32.STRONG.GPU desc[UR8][R28.64], R33 ;  /* 0x000000211c00398e */ /* 0x0005e2000c10e388 */
[----:B------:R-:W-:Y:S05]  /*3280*/  @!P0 BRA `(.L_x_1093) ;  /* 0x0000000000148947 */ /* 0x000fea0003800000 */
.L_x_1094:
[----:B--2---:R-:W2:Y:S04]  /*3290*/  LDG.E.STRONG.GPU R30, desc[UR8][R28.64] ;  /* 0x000000081c1e7981 */ /* 0x004ea8000c1ef900 */
[----:B--2---:R-:W-:Y:S01]  /*32a0*/  CCTL.IVALL ;  /* 0x00000000ff00798f */ /* 0x004fe20002000000 */
[----:B------:R-:W-:Y:S05]  /*32b0*/  YIELD ;  /* 0x0000000000007946 */ /* 0x000fea0003800000 */
[----:B------:R-:W-:-:S13]  /*32c0*/  ISETP.NE.AND P0, PT, R30, R37, PT ;  /* 0x000000251e00720c */ /* 0x000fda0003f05270 */
[----:B------:R-:W-:Y:S05]  /*32d0*/  @P0 BRA `(.L_x_1094) ;  /* 0xfffffffc00ec0947 */ /* 0x000fea000383ffff */
.L_x_1093:
[----:B------:R-:W-:Y:S01]  /*32e0*/  ISETP.NE.AND P0, PT, R34, RZ, PT ;  /* 0x000000ff2200720c */ /* 0x000fe20003f05270 */
[----:B------:R-:W-:Y:S05]  /*32f0*/  WARPSYNC.ALL ;  /* 0x0000000000007948 */ /* 0x000fea0003800000 */
[----:B------:R-:W-:Y:S07]  /*3300*/  BAR.SYNC.DEFER_BLOCKING 0x0 ;  /* 0x0000000000007b1d */ /* 0x000fee0000010000 */
[----:B------:R-:W-:Y:S05]  /*3310*/  @!P0 BRA `(.L_x_1092) ;  /* 0x0000000c00e88947 */ /* 0x000fea0003800000 */
[----:B--2---:R-:W-:Y:S01]  /*3320*/  IADD3 R28, R34, -0x1, RZ ;  /* 0xffffffff221c7810 */ /* 0x004fe20007ffe0ff */
        /* <DEDUP_REMOVED lines=12> */
.L_x_1098:
[----:B------:R-:W-:-:S13]  /*33f0*/  ISETP.EQ.OR P6, PT, R38, UR7, P2 ;  /* 0x0000000726007c0c */ /* 0x000fda00097c2670 */
[----:B------:R-:W-:-:S04]  /*3400*/  @!P6 IMAD R31, R36, R38, R35 ;  /* 0x00000026241fe224 */ /* 0x000fc800078e0223 */
[----:B------:R-:W-:-:S06]  /*3410*/  @!P6 IMAD.WIDE.U32 R30, R31, 0x8, R64 ;  /* 0x000000081f1ee825 */ /* 0x000fcc00078e0040 */
[----:B------:R-:W0:Y:S01]  /*3420*/  @!P6 LDG.E.64 R30, desc[UR8][R30.64] ;  /* 0x000000081e1ee981 */ /* 0x000e22000c1e1b00 */
[----:B------:R-:W-:-:S04]  /*3430*/  IADD3 R29, R38, 0x1, RZ ;  /* 0x00000001261d7810 */ /* 0x000fc80007ffe0ff */
[----:B------:R-:W-:Y:S02]  /*3440*/  ISETP.EQ.OR P3, PT, R29, UR7, P2 ;  /* 0x000000071d007c0c */ /* 0x000fe40009762670 */
[----:B------:R-:W-:-:S04]  /*3450*/  IADD3 R33, R38, 0x2, RZ ;  /* 0x0000000226217810 */ /* 0x000fc80007ffe0ff */
[----:B------:R-:W-:-:S07]  /*3460*/  ISETP.EQ.OR P4, PT, R33, UR7, P2 ;  /* 0x0000000721007c0c */ /* 0x000fce0009782670 */
[----:B------:R-:W-:-:S04]  /*3470*/  @!P3 IMAD R29, R36, R29, R35 ;  /* 0x0000001d241db224 */ /* 0x000fc800078e0223 */
[----:B------:R-:W-:-:S04]  /*3480*/  @!P3 IMAD.WIDE.U32 R28, R29, 0x8, R64 ;  /* 0x000000081d1cb825 */ /* 0x000fc800078e0040 */
[----:B------:R-:W-:Y:S02]  /*3490*/  @!P4 IMAD R33, R36, R33, R35 ;  /* 0x000000212421c224 */ /* 0x000fe400078e0223 */
[----:B------:R-:W2:Y:S02]  /*34a0*/  @!P3 LDG.E.64 R28, desc[UR8][R28.64] ;  /* 0x000000081c1cb981 */ /* 0x000ea4000c1e1b00 */
[----:B------:R-:W-:-:S06]  /*34b0*/  @!P4 IMAD.WIDE.U32 R32, R33, 0x8, R64 ;  /* 0x000000082120c825 */ /* 0x000fcc00078e0040 */
[----:B------:R-:W3:Y:S01]  /*34c0*/  @!P4 LDG.E.64 R32, desc[UR8][R32.64] ;  /* 0x000000082020c981 */ /* 0x000ee2000c1e1b00 */
[----:B0-----:R-:W-:Y:S01]  /*34d0*/  @!P6 FADD.FTZ R41, R41, R31 ;  /* 0x0000001f2929e221 */ /* 0x001fe20000010000 */
[----:B------:R-:W-:Y:S01]  /*34e0*/  IADD3 R31, R38, 0x3, RZ ;  /* 0x00000003261f7810 */ /* 0x000fe20007ffe0ff */
[----:B------:R-:W-:-:S03]  /*34f0*/  @!P6 FADD.FTZ R40, R40, R30 ;  /* 0x0000001e2828e221 */ /* 0x000fc60000010000 */
[----:B------:R-:W-:-:S13]  /*3500*/  ISETP.EQ.OR P6, PT, R31, UR7, P2 ;  /* 0x000000071f007c0c */ /* 0x000fda00097c2670 */
[----:B------:R-:W-:-:S04]  /*3510*/  @!P6 IMAD R31, R36, R31, R35 ;  /* 0x0000001f241fe224 */ /* 0x000fc800078e0223 */
[----:B------:R-:W-:-:S06]  /*3520*/  @!P6 IMAD.WIDE.U32 R30, R31, 0x8, R64 ;  /* 0x000000081f1ee825 */ /* 0x000fcc00078e0040 */
[----:B------:R-:W4:Y:S01]  /*3530*/  @!P6 LDG.E.64 R30, desc[UR8][R30.64] ;  /* 0x000000081e1ee981 */ /* 0x000f22000c1e1b00 */
[----:B--2---:R-:W-:Y:S01]  /*3540*/  @!P3 FADD.FTZ R41, R41, R29 ;  /* 0x0000001d2929b221 */ /* 0x004fe20000010000 */
[----:B------:R-:W-:Y:S01]  /*3550*/  IADD3 R29, R38, 0x4, RZ ;  /* 0x00000004261d7810 */ /* 0x000fe20007ffe0ff */
[----:B------:R-:W-:-:S03]  /*3560*/  @!P3 FADD.FTZ R40, R40, R28 ;  /* 0x0000001c2828b221 */ /* 0x000fc60000010000 */
[----:B------:R-:W-:Y:S01]  /*3570*/  ISETP.EQ.OR P3, PT, R29, UR7, P2 ;  /* 0x000000071d007c0c */ /* 0x000fe20009762670 */
[----:B---3--:R-:W-:Y:S01]  /*3580*/  @!P4 FADD.FTZ R41, R41, R33 ;  /* 0x000000212929c221 */ /* 0x008fe20000010000 */
[----:B------:R-:W-:Y:S01]  /*3590*/  IADD3 R33, R38, 0x5, RZ ;  /* 0x0000000526217810 */ /* 0x000fe20007ffe0ff */
[----:B------:R-:W-:-:S03]  /*35a0*/  @!P4 FADD.FTZ R40, R40, R32 ;  /* 0x000000202828c221 */ /* 0x000fc60000010000 */
[----:B------:R-:W-:-:S07]  /*35b0*/  ISETP.EQ.OR P4, PT, R33, UR7, P2 ;  /* 0x0000000721007c0c */ /* 0x000fce0009782670 */
[----:B------:R-:W-:-:S04]  /*35c0*/  @!P3 IMAD R29, R36, R29, R35 ;  /* 0x0000001d241db224 */ /* 0x000fc800078e0223 */
[----:B------:R-:W-:-:S04]  /*35d0*/  @!P3 IMAD.WIDE.U32 R28, R29, 0x8, R64 ;  /* 0x000000081d1cb825 */ /* 0x000fc800078e0040 */
[----:B------:R-:W-:Y:S02]  /*35e0*/  @!P4 IMAD R33, R36, R33, R35 ;  /* 0x000000212421c224 */ /* 0x000fe400078e0223 */
[----:B------:R-:W2:Y:S02]  /*35f0*/  @!P3 LDG.E.64 R28, desc[UR8][R28.64] ;  /* 0x000000081c1cb981 */ /* 0x000ea4000c1e1b00 */
[----:B------:R-:W-:-:S06]  /*3600*/  @!P4 IMAD.WIDE.U32 R32, R33, 0x8, R64 ;  /* 0x000000082120c825 */ /* 0x000fcc00078e0040 */
[----:B------:R-:W3:Y:S01]  /*3610*/  @!P4 LDG.E.64 R32, desc[UR8][R32.64] ;  /* 0x000000082020c981 */ /* 0x000ee2000c1e1b00 */
[----:B----4-:R-:W-:Y:S01]  /*3620*/  @!P6 FADD.FTZ R41, R41, R31 ;  /* 0x0000001f2929e221 */ /* 0x010fe20000010000 */
        /* <DEDUP_REMOVED lines=53> */
[C---:B------:R-:W-:Y:S01]  /*3980*/  IADD3 R32, R38.reuse, 0xe, RZ ;  /* 0x0000000e26207810 */ /* 0x040fe20007ffe0ff */
[----:B------:R-:W-:Y:S01]  /*3990*/  @!P4 FADD.FTZ R41, R41, R33 ;  /* 0x000000212929c221 */ /* 0x000fe20000010000 */
[----:B------:R-:W-:Y:S02]  /*39a0*/  IADD3 R33, R38, 0xf, RZ ;  /* 0x0000000f26217810 */ /* 0x000fe40007ffe0ff */
[----:B------:R-:W-:-:S07]  /*39b0*/  ISETP.EQ.OR P4, PT, R32, UR7, P2 ;  /* 0x0000000720007c0c */ /* 0x000fce0009782670 */
[----:B------:R-:W-:-:S04]  /*39c0*/  @!P3 IMAD R29, R36, R29, R35 ;  /* 0x0000001d241db224 */ /* 0x000fc800078e0223 */
[----:B------:R-:W-:-:S06]  /*39d0*/  @!P3 IMAD.WIDE.U32 R28, R29, 0x8, R64 ;  /* 0x000000081d1cb825 */ /* 0x000fcc00078e0040 */
[----:B------:R-:W2:Y:S01]  /*39e0*/  @!P3 LDG.E.64 R28, desc[UR8][R28.64] ;  /* 0x000000081c1cb981 */ /* 0x000ea2000c1e1b00 */
[----:B----4-:R-:W-:Y:S01]  /*39f0*/  @!P6 FADD.FTZ R40, R40, R30 ;  /* 0x0000001e2828e221 */ /* 0x010fe20000010000 */
[----:B------:R-:W-:Y:S01]  /*3a00*/  @!P6 FADD.FTZ R41, R41, R31 ;  /* 0x0000001f2929e221 */ /* 0x000fe20000010000 */
[----:B------:R-:W-:Y:S01]  /*3a10*/  ISETP.EQ.OR P6, PT, R33, UR7, P2 ;  /* 0x0000000721007c0c */ /* 0x000fe200097c2670 */
[----:B------:R-:W-:-:S04]  /*3a20*/  @!P4 IMAD R31, R36, R32, R35 ;  /* 0x00000020241fc224 */ /* 0x000fc800078e0223 */
[----:B------:R-:W-:-:S06]  /*3a30*/  @!P4 IMAD.WIDE.U32 R30, R31, 0x8, R64 ;  /* 0x000000081f1ec825 */ /* 0x000fcc00078e0040 */
[----:B------:R-:W3:Y:S02]  /*3a40*/  @!P4 LDG.E.64 R30, desc[UR8][R30.64] ;  /* 0x000000081e1ec981 */ /* 0x000ee4000c1e1b00 */
[----:B------:R-:W-:-:S04]  /*3a50*/  @!P6 IMAD R33, R36, R33, R35 ;  /* 0x000000212421e224 */ /* 0x000fc800078e0223 */
[----:B------:R-:W-:-:S06]  /*3a60*/  @!P6 IMAD.WIDE.U32 R32, R33, 0x8, R64 ;  /* 0x000000082120e825 */ /* 0x000fcc00078e0040 */
[----:B------:R-:W4:Y:S01]  /*3a70*/  @!P6 LDG.E.64 R32, desc[UR8][R32.64] ;  /* 0x000000082020e981 */ /* 0x000f22000c1e1b00 */
[----:B------:R-:W-:Y:S01]  /*3a80*/  IADD3 R37, R37, -0x10, RZ ;  /* 0xfffffff025257810 */ /* 0x000fe20007ffe0ff */
[----:B--2---:R-:W-:Y:S01]  /*3a90*/  @!P3 FADD.FTZ R40, R40, R28 ;  /* 0x0000001c2828b221 */ /* 0x004fe20000010000 */
[----:B------:R-:W-:Y:S02]  /*3aa0*/  @!P3 FADD.FTZ R41, R41, R29 ;  /* 0x0000001d2929b221 */ /* 0x000fe40000010000 */
[----:B------:R-:W-:Y:S02]  /*3ab0*/  ISETP.GT.AND P3, PT, R37, 0xc, PT ;  /* 0x0000000c2500780c */ /* 0x000fe40003f64270 */
[----:B------:R-:W-:Y:S01]  /*3ac0*/  IADD3 R38, R38, 0x10, RZ ;  /* 0x0000001026267810 */ /* 0x000fe20007ffe0ff */
[----:B---3--:R-:W-:Y:S01]  /*3ad0*/  @!P4 FADD.FTZ R40, R40, R30 ;  /* 0x0000001e2828c221 */ /* 0x008fe20000010000 */
[----:B------:R-:W-:-:S03]  /*3ae0*/  @!P4 FADD.FTZ R41, R41, R31 ;  /* 0x0000001f2929c221 */ /* 0x000fc60000010000 */
[----:B----4-:R-:W-:Y:S01]  /*3af0*/  @!P6 FADD.FTZ R40, R40, R32 ;  /* 0x000000202828e221 */ /* 0x010fe20000010000 */
[----:B------:R-:W-:-:S05]  /*3b00*/  @!P6 FADD.FTZ R41, R41, R33 ;  /* 0x000000212929e221 */ /* 0x000fca0000010000 */
[----:B------:R-:W-:Y:S05]  /*3b10*/  @P3 BRA `(.L_x_1098) ;  /* 0xfffffff800343947 */ /* 0x000fea000383ffff */
.L_x_1097:
[----:B------:R-:W-:-:S13]  /*3b20*/  ISETP.GT.AND P3, PT, R37, 0x4, PT ;  /* 0x000000042500780c */ /* 0x000fda0003f64270 */
[----:B------:R-:W-:Y:S05]  /*3b30*/  @!P3 BRA `(.L_x_1099) ;  /* 0x0000000000ecb947 */ /* 0x000fea0003800000 */
[----:B------:R-:W-:-:S13]  /*3b40*/  ISETP.EQ.OR P0, PT, R38, UR7, P2 ;  /* 0x0000000726007c0c */ /* 0x000fda0009702670 */
[----:B------:R-:W-:-:S04]  /*3b50*/  @!P0 IMAD R29, R38, R36, R35 ;  /* 0x00000024261d8224 */ /* 0x000fc800078e0223 */
[----:B------:R-:W-:-:S06]  /*3b60*/  @!P0 IMAD.WIDE.U32 R28, R29, 0x8, R64 ;  /* 0x000000081d1c8825 */ /* 0x000fcc00078e0040 */
[----:B------:R-:W0:Y:S01]  /*3b70*/  @!P0 LDG.E.64 R28, desc[UR8][R28.64] ;  /* 0x000000081c1c8981 */ /* 0x000e22000c1e1b00 */
[C---:B------:R-:W-:Y:S02]  /*3b80*/  IADD3 R31, R38.reuse, 0x1, RZ ;  /* 0x00000001261f7810 */ /* 0x040fe40007ffe0ff */
[----:B------:R-:W-:Y:S02]  /*3b90*/  IADD3 R33, R38, 0x2, RZ ;  /* 0x0000000226217810 */ /* 0x000fe40007ffe0ff */
[----:B------:R-:W-:Y:S02]  /*3ba0*/  ISETP.EQ.OR P4, PT, R31, UR7, P2 ;  /* 0x000000071f007c0c */ /* 0x000fe40009782670 */
[----:B------:R-:W-:-:S11]  /*3bb0*/  ISETP.EQ.OR P6, PT, R33, UR7, P2 ;  /* 0x0000000721007c0c */ /* 0x000fd600097c2670 */
[C-C-:B------:R-:W-:Y:S02]  /*3bc0*/  @!P4 IMAD R31, R36.reuse, R31, R35.reuse ;  /* 0x0000001f241fc224 */ /* 0x140fe400078e0223 */
[----:B------:R-:W-:Y:S02]  /*3bd0*/  @!P6 IMAD R33, R36, R33, R35 ;  /* 0x000000212421e224 */ /* 0x000fe400078e0223 */
[----:B------:R-:W-:-:S04]  /*3be0*/  @!P4 IMAD.WIDE.U32 R30, R31, 0x8, R64 ;  /* 0x000000081f1ec825 */ /* 0x000fc800078e0040 */
[----:B------:R-:W-:Y:S02]  /*3bf0*/  @!P6 IMAD.WIDE.U32 R32, R33, 0x8, R64 ;  /* 0x000000082120e825 */ /* 0x000fe400078e0040 */
[----:B------:R-:W2:Y:S04]  /*3c00*/  @!P4 LDG.E.64 R30, desc[UR8][R30.64] ;  /* 0x000000081e1ec981 */ /* 0x000ea8000c1e1b00 */
[----:B------:R-:W3:Y:S01]  /*3c10*/  @!P6 LDG.E.64 R32, desc[UR8][R32.64] ;  /* 0x000000082020e981 */ /* 0x000ee2000c1e1b00 */
[----:B0-----:R-:W-:Y:S01]  /*3c20*/  @!P0 FADD.FTZ R41, R41, R29 ;  /* 0x0000001d29298221 */ /* 0x001fe20000010000 */
[----:B------:R-:W-:Y:S01]  /*3c30*/  IADD3 R29, R38, 0x3, RZ ;  /* 0x00000003261d7810 */ /* 0x000fe20007ffe0ff */
[----:B------:R-:W-:-:S03]  /*3c40*/  @!P0 FADD.FTZ R40, R40, R28 ;  /* 0x0000001c28288221 */ /* 0x000fc60000010000 */
[----:B------:R-:W-:Y:S02]  /*3c50*/  ISETP.EQ.OR P3, PT, R29, UR7, P2 ;  /* 0x000000071d007c0c */ /* 0x000fe40009762670 */
[----:B------:R-:W-:-:S11]  /*3c60*/  IADD3 R38, R38, 0x4, RZ ;  /* 0x0000000426267810 */ /* 0x000fd60007ffe0ff */
[----:B------:R-:W-:-:S04]  /*3c70*/  @!P3 IMAD R29, R36, R29, R35 ;  /* 0x0000001d241db224 */ /* 0x000fc800078e0223 */
[----:B------:R-:W-:Y:S01]  /*3c80*/  @!P3 IMAD.WIDE.U32 R28, R29, 0x8, R64 ;  /* 0x000000081d1cb825 */ /* 0x000fe200078e0040 */
[----:B------:R-:W-:-:S05]  /*3c90*/  ISETP.EQ.OR P0, PT, R38, UR7, P2 ;  /* 0x0000000726007c0c */ /* 0x000fca0009702670 */
[----:B------:R-:W4:Y:S01]  /*3ca0*/  @!P3 LDG.E.64 R28, desc[UR8][R28.64] ;  /* 0x000000081c1cb981 */ /* 0x000f22000c1e1b00 */
[----:B--2---:R-:W-:Y:S01]  /*3cb0*/  @!P4 FADD.FTZ R41, R41, R31 ;  /* 0x0000001f2929c221 */ /* 0x004fe20000010000 */
[----:B------:R-:W-:-:S03]  /*3cc0*/  @!P4 FADD.FTZ R40, R40, R30 ;  /* 0x0000001e2828c221 */ /* 0x000fc60000010000 */
[----:B---3--:R-:W-:-:S03]  /*3cd0*/  @!P6 FADD.FTZ R41, R41, R33 ;  /* 0x000000212929e221 */ /* 0x008fc60000010000 */
[----:B------:R-:W-:Y:S02]  /*3ce0*/  @!P0 IMAD R33, R36, R38, R35 ;  /* 0x0000002624218224 */ /* 0x000fe400078e0223 */
[----:B------:R-:W-:Y:S02]  /*3cf0*/  @!P6 FADD.FTZ R40, R40, R32 ;  /* 0x000000202828e221 */ /* 0x000fe40000010000 */
[----:B------:R-:W-:-:S06]  /*3d00*/  @!P0 IMAD.WIDE.U32 R32, R33, 0x8, R64 ;  /* 0x0000000821208825 */ /* 0x000fcc00078e0040 */
[----:B------:R-:W2:Y:S01]  /*3d10*/  @!P0 LDG.E.64 R32, desc[UR8][R32.64] ;  /* 0x0000000820208981 */ /* 0x000ea2000c1e1b00 */
[----:B------:R-:W-:-:S04]  /*3d20*/  IADD3 R31, R38, 0x1, RZ ;  /* 0x00000001261f7810 */ /* 0x000fc80007ffe0ff */
[----:B------:R-:W-:Y:S02]  /*3d30*/  ISETP.EQ.OR P4, PT, R31, UR7, P2 ;  /* 0x000000071f007c0c */ /* 0x000fe40009782670 */
[----:B------:R-:W-:-:S11]  /*3d40*/  IADD3 R39, R38, 0x3, RZ ;  /* 0x0000000326277810 */ /* 0x000fd60007ffe0ff */
[----:B------:R-:W-:-:S04]  /*3d50*/  @!P4 IMAD R31, R36, R31, R35 ;  /* 0x0000001f241fc224 */ /* 0x000fc800078e0223 */
[----:B------:R-:W-:-:S06]  /*3d60*/  @!P4 IMAD.WIDE.U32 R30, R31, 0x8, R64 ;  /* 0x000000081f1ec825 */ /* 0x000fcc00078e0040 */
[----:B------:R-:W3:Y:S01]  /*3d70*/  @!P4 LDG.E.64 R30, desc[UR8][R30.64] ;  /* 0x000000081e1ec981 */ /* 0x000ee2000c1e1b00 */
[----:B----4-:R-:W-:Y:S01]  /*3d80*/  @!P3 FADD.FTZ R41, R41, R29 ;  /* 0x0000001d2929b221 */ /* 0x010fe20000010000 */
[----:B------:R-:W-:Y:S01]  /*3d90*/  IADD3 R29, R38, 0x2, RZ ;  /* 0x00000002261d7810 */ /* 0x000fe20007ffe0ff */
[----:B------:R-:W-:-:S03]  /*3da0*/  @!P3 FADD.FTZ R40, R40, R28 ;  /* 0x0000001c2828b221 */ /* 0x000fc60000010000 */
[----:B------:R-:W-:Y:S02]  /*3db0*/  ISETP.EQ.OR P6, PT, R29, UR7, P2 ;  /* 0x000000071d007c0c */ /* 0x000fe400097c2670 */
[----:B------:R-:W-:-:S11]  /*3dc0*/  ISETP.EQ.OR P3, PT, R39, UR7, P2 ;  /* 0x0000000727007c0c */ /* 0x000fd60009762670 */
[C---:B------:R-:W-:Y:S02]  /*3dd0*/  @!P6 IMAD R29, R36.reuse, R29, R35 ;  /* 0x0000001d241de224 */ /* 0x040fe400078e0223 */
[----:B--2---:R-:W-:Y:S01]  /*3de0*/  @!P0 FADD.FTZ R41, R41, R33 ;  /* 0x0000002129298221 */ /* 0x004fe20000010000 */
[----:B------:R-:W-:Y:S02]  /*3df0*/  @!P3 IMAD R33, R36, R39, R35 ;  /* 0x000000272421b224 */ /* 0x000fe400078e0223 */
[----:B------:R-:W-:-:S04]  /*3e00*/  @!P6 IMAD.WIDE.U32 R28, R29, 0x8, R64 ;  /* 0x000000081d1ce825 */ /* 0x000fc800078e0040 */
[----:B------:R-:W-:Y:S01]  /*3e10*/  @!P0 FADD.FTZ R40, R40, R32 ;  /* 0x0000002028288221 */ /* 0x000fe20000010000 */
[----:B------:R-:W-:Y:S01]  /*3e20*/  @!P3 IMAD.WIDE.U32 R32, R33, 0x8, R64 ;  /* 0x000000082120b825 */ /* 0x000fe200078e0040 */
[----:B------:R-:W2:Y:S05]  /*3e30*/  @!P6 LDG.E.64 R28, desc[UR8][R28.64] ;  /* 0x000000081c1ce981 */ /* 0x000eaa000c1e1b00 */
[----:B------:R-:W4:Y:S01]  /*3e40*/  @!P3 LDG.E.64 R32, desc[UR8][R32.64] ;  /* 0x000000082020b981 */ /* 0x000f22000c1e1b00 */
[----:B------:R-:W-:Y:S02]  /*3e50*/  IADD3 R37, R37, -0x4, RZ ;  /* 0xfffffffc25257810 */ /* 0x000fe40007ffe0ff */
[----:B------:R-:W-:-:S02]  /*3e60*/  PLOP3.LUT P0, PT, PT, PT, PT, 0x8, 0x0 ;  /* 0x000000000000781c */ /* 0x000fc40003f0e170 */
[----:B------:R-:W-:Y:S01]  /*3e70*/  IADD3 R37, R37, -0x4, RZ ;  /* 0xfffffffc25257810 */ /* 0x000fe20007ffe0ff */
[----:B---3--:R-:W-:Y:S01]  /*3e80*/  @!P4 FADD.FTZ R40, R40, R30 ;  /* 0x0000001e2828c221 */ /* 0x008fe20000010000 */
[----:B------:R-:W-:Y:S01]  /*3e90*/  @!P4 FADD.FTZ R41, R41, R31 ;  /* 0x0000001f2929c221 */ /* 0x000fe20000010000 */
[----:B------:R-:W-:Y:S02]  /*3ea0*/  IADD3 R38, R38, 0x4, RZ ;  /* 0x0000000426267810 */ /* 0x000fe40007ffe0ff */
[----:B--2---:R-:W-:Y:S01]  /*3eb0*/  @!P6 FADD.FTZ R40, R40, R28 ;  /* 0x0000001c2828e221 */ /* 0x004fe20000010000 */
[----:B------:R-:W-:-:S03]  /*3ec0*/  @!P6 FADD.FTZ R41, R41, R29 ;  /* 0x0000001d2929e221 */ /* 0x000fc60000010000 */
[----:B----4-:R-:W-:Y:S01]  /*3ed0*/  @!P3 FADD.FTZ R40, R40, R32 ;  /* 0x000000202828b221 */ /* 0x010fe20000010000 */
[----:B------:R-:W-:-:S07]  /*3ee0*/  @!P3 FADD.FTZ R41, R41, R33 ;  /* 0x000000212929b221 */ /* 0x000fce0000010000 */
.L_x_1099:
[----:B------:R-:W-:-:S13]  /*3ef0*/  ISETP.NE.OR P0, PT, R37, RZ, P0 ;  /* 0x000000ff2500720c */ /* 0x000fda0000705670 */
[----:B------:R-:W-:Y:S05]  /*3f00*/  @!P0 BRA `(.L_x_1095) ;  /* 0x00000000007c8947 */ /* 0x000fea0003800000 */
.L_x_1096:
[C---:B------:R-:W-:Y:S02]  /*3f10*/  ISETP.EQ.OR P3, PT, R38.reuse, UR7, P2 ;  /* 0x0000000726007c0c */ /* 0x040fe40009762670 */
[C---:B------:R-:W-:Y:S02]  /*3f20*/  IADD3 R29, R38.reuse, 0x1, RZ ;  /* 0x00000001261d7810 */ /* 0x040fe40007ffe0ff */
[----:B------:R-:W-:Y:S02]  /*3f30*/  IADD3 R33, R38, 0x2, RZ ;  /* 0x0000000226217810 */ /* 0x000fe40007ffe0ff */
[----:B------:R-:W-:-:S07]  /*3f40*/  ISETP.EQ.OR P4, PT, R29, UR7, P2 ;  /* 0x000000071d007c0c */ /* 0x000fce0009782670 */
[----:B------:R-:W-:-:S04]  /*3f50*/  @!P3 IMAD R31, R36, R38, R35 ;  /* 0x00000026241fb224 */ /* 0x000fc800078e0223 */
[----:B------:R-:W-:-:S06]  /*3f60*/  @!P3 IMAD.WIDE.U32 R30, R31, 0x8, R64 ;  /* 0x000000081f1eb825 */ /* 0x000fcc00078e0040 */
[----:B------:R-:W0:Y:S01]  /*3f70*/  @!P3 LDG.E.64 R30, desc[UR8][R30.64] ;  /* 0x000000081e1eb981 */ /* 0x000e22000c1e1b00 */
[----:B------:R-:W-:Y:S01]  /*3f80*/  ISETP.EQ.OR P6, PT, R33, UR7, P2 ;  /* 0x0000000721007c0c */ /* 0x000fe200097c2670 */
[----:B------:R-:W-:Y:S01]  /*3f90*/  @!P4 IMAD R29, R36, R29, R35 ;  /* 0x0000001d241dc224 */ /* 0x000fe200078e0223 */
[----:B------:R-:W-:-:S03]  /*3fa0*/  IADD3 R32, R38, 0x3, RZ ;  /* 0x0000000326207810 */ /* 0x000fc60007ffe0ff */
[----:B------:R-:W-:Y:S01]  /*3fb0*/  @!P4 IMAD.WIDE.U32 R28, R29, 0x8, R64 ;  /* 0x000000081d1cc825 */ /* 0x000fe200078e0040 */
[----:B------:R-:W-:-:S05]  /*3fc0*/  ISETP.EQ.OR P0, PT, R32, UR7, P2 ;  /* 0x0000000720007c0c */ /* 0x000fca0009702670 */
[----:B------:R-:W2:Y:S02]  /*3fd0*/  @!P4 LDG.E.64 R28, desc[UR8][R28.64] ;  /* 0x000000081c1cc981 */ /* 0x000ea4000c1e1b00 */
[----:B------:R-:W-:Y:S02]  /*3fe0*/  @!P6 IMAD R33, R36, R33, R35 ;  /* 0x000000212421e224 */ /* 0x000fe400078e0223 */
[----:B0-----:R-:W-:Y:S01]  /*3ff0*/  @!P3 FADD.FTZ R40, R40, R30 ;  /* 0x0000001e2828b221 */ /* 0x001fe20000010000 */
[----:B------:R-:W-:Y:S01]  /*4000*/  @!P3 FADD.FTZ R41, R41, R31 ;  /* 0x0000001f2929b221 */ /* 0x000fe20000010000 */
[----:B------:R-:W-:-:S04]  /*4010*/  @!P6 IMAD.WIDE.U32 R30, R33, 0x8, R64 ;  /* 0x00000008211ee825 */ /* 0x000fc800078e0040 */
[----:B------:R-:W-:Y:S02]  /*4020*/  @!P0 IMAD R33, R36, R32, R35 ;  /* 0x0000002024218224 */ /* 0x000fe400078e0223 */
[----:B------:R-:W3:Y:S02]  /*4030*/  @!P6 LDG.E.64 R30, desc[UR8][R30.64] ;  /* 0x000000081e1ee981 */ /* 0x000ee4000c1e1b00 */
[----:B------:R-:W-:Y:S01]  /*4040*/  @!P0 IMAD.WIDE.U32 R32, R33, 0x8, R64 ;  /* 0x0000000821208825 */ /* 0x000fe200078e0040 */
[----:B------:R-:W-:-:S03]  /*4050*/  IADD3 R37, R37, -0x4, RZ ;  /* 0xfffffffc25257810 */ /* 0x000fc60007ffe0ff */
[----:B--2---:R-:W-:Y:S02]  /*4060*/  @!P4 FADD.FTZ R40, R40, R28 ;  /* 0x0000001c2828c221 */ /* 0x004fe40000010000 */
[----:B------:R-:W2:Y:S01]  /*4070*/  @!P0 LDG.E.64 R32, desc[UR8][R32.64] ;  /* 0x0000000820208981 */ /* 0x000ea2000c1e1b00 */
[----:B------:R-:W-:Y:S01]  /*4080*/  ISETP.NE.AND P3, PT, R37, RZ, PT ;  /* 0x000000ff2500720c */ /* 0x000fe20003f65270 */
[----:B------:R-:W-:Y:S01]  /*4090*/  @!P4 FADD.FTZ R41, R41, R29 ;  /* 0x0000001d2929c221 */ /* 0x000fe20000010000 */
[----:B------:R-:W-:Y:S01]  /*40a0*/  IADD3 R38, R38, 0x4, RZ ;  /* 0x0000000426267810 */ /* 0x000fe20007ffe0ff */
[----:B---3--:R-:W-:Y:S02]  /*40b0*/  @!P6 FADD.FTZ R40, R40, R30 ;  /* 0x0000001e2828e221 */ /* 0x008fe40000010000 */
[----:B------:R-:W-:Y:S02]  /*40c0*/  @!P6 FADD.FTZ R41, R41, R31 ;  /* 0x0000001f2929e221 */ /* 0x000fe40000010000 */
[----:B--2---:R-:W-:-:S02]  /*40d0*/  @!P0 FADD.FTZ R40, R40, R32 ;  /* 0x0000002028288221 */ /* 0x004fc40000010000 */
[----:B------:R-:W-:-:S04]  /*40e0*/  @!P0 FADD.FTZ R41, R41, R33 ;  /* 0x0000002129298221 */ /* 0x000fc80000010000 */
[----:B------:R-:W-:Y:S05]  /*40f0*/  @P3 BRA `(.L_x_1096) ;  /* 0xfffffffc00843947 */ /* 0x000fea000383ffff */
.L_x_1095:
        /* <DEDUP_REMOVED lines=11> */
.L_x_1101:
[----:B------:R-:W-:Y:S05]  /*41b0*/  BSYNC B0 ;  /* 0x0000000000007941 */ /* 0x000fea0003800000 */
.L_x_1100:
        /* <DEDUP_REMOVED lines=16> */
.L_x_1092:
[----:B------:R-:W1:Y:S01]  /*42c0*/  S2UR UR6, SR_CgaCtaId ;  /* 0x00000000000679c3 */ /* 0x000e620000008800 */
[----:B------:R-:W-:Y:S01]  /*42d0*/  UMOV UR5, 0x400 ;  /* 0x0000040000057882 */ /* 0x000fe20000000000 */
[--C-:B--2---:R-:W-:Y:S01]  /*42e0*/  HADD2.F32 R31, -RZ, R49.reuse.H0_H0 ;  /* 0x20000031ff1f7230 */ /* 0x104fe20000004100 */
[----:B------:R-:W-:Y:S01]  /*42f0*/  ULDC.64 UR14, c[0x0][0x290] ;  /* 0x0000a400000e7ab9 */ /* 0x000fe20000000a00 */
[----:B------:R-:W-:Y:S01]  /*4300*/  HADD2.F32 R49, -RZ, R49.H1_H1 ;  /* 0x30000031ff317230 */ /* 0x000fe20000004100 */
[----:B------:R-:W-:Y:S01]  /*4310*/  ISETP.GE.U32.AND P0, PT, R58, UR14, PT ;  /* 0x0000000e3a007c0c */ /* 0x000fe2000bf06070 */
[----:B------:R-:W-:-:S03]  /*4320*/  HADD2.F32 R35, -RZ, R50.H0_H0 ;  /* 0x20000032ff237230 */ /* 0x000fc60000004100 */
[----:B------:R-:W-:-:S04]  /*4330*/  FADD.FTZ R30, -R22, R49 ;  /* 0x00000031161e7221 */ /* 0x000fc80000010100 */
[----:B------:R-:W-:Y:S01]  /*4340*/  FMUL.FTZ R38, R30, R23 ;  /* 0x000000171e267220 */ /* 0x000fe20000410000 */
[----:B-1----:R-:W-:-:S09]  /*4350*/  ULEA UR5, UR6, UR5, 0x18 ;  /* 0x0000000506057291 */ /* 0x002fd2000f8ec03f */
[----:B------:R-:W-:Y:S01]  /*4360*/  @!P2 STS.64 [UR5+0xc0], R40 ;  /* 0x0000c028ff00a988 */ /* 0x000fe20008000a05 */
[----:B------:R-:W-:Y:S06]  /*4370*/  BAR.SYNC.DEFER_BLOCKING 0x0 ;  /* 0x0000000000007b1d */ /* 0x000fec0000010000 */
[----:B------:R-:W1:Y:S01]  /*4380*/  LDS.64 R28, [UR5+0xc0] ;  /* 0x0000c005ff1c7984 */ /* 0x000e620008000a00 */
[----:B------:R-:W-:Y:S02]  /*4390*/  ULDC UR5, c[0x0][0x2bc] ;  /* 0x0000af0000057ab9 */ /* 0x000fe40000000800 */
[----:B-1----:R-:W-:Y:S01]  /*43a0*/  FMUL.FTZ R32, R28, UR5 ;  /* 0x000000051c207c20 */ /* 0x002fe20008410000 */
[----:B------:R-:W-:Y:S01]  /*43b0*/  FADD.FTZ R28, -R22, R31 ;  /* 0x0000001f161c7221 */ /* 0x000fe20000010100 */
[----:B------:R-:W-:Y:S01]  /*43c0*/  FMUL.FTZ R33, R29, UR5 ;  /* 0x000000051d217c20 */ /* 0x000fe20008410000 */
[----:B------:R-:W-:-:S02]  /*43d0*/  HADD2.F32 R29, -RZ, R48.H0_H0 ;  /* 0x20000030ff1d7230 */ /* 0x000fc40000004100 */
[----:B------:R-:W-:Y:S02]  /*43e0*/  HADD2.F32 R48, -RZ, R48.H1_H1 ;  /* 0x30000030ff307230 */ /* 0x000fe40000004100 */
[----:B------:R-:W-:Y:S01]  /*43f0*/  FMUL.FTZ R49, R28, R23 ;  /* 0x000000171c317220 */ /* 0x000fe20000410000 */
[----:B------:R-:W-:Y:S06]  /*4400*/  @!P5 BRA `(.L_x_1102) ;  /* 0x000000000048d947 */ /* 0x000fec0003800000 */
[----:B------:R-:W-:Y:S01]  /*4410*/  FFMA.FTZ R28, R49, R24, R26 ;  /* 0x00000018311c7223 */ /* 0x000fe2000001001a */
[----:B------:R-:W-:-:S03]  /*4420*/  FFMA.FTZ R30, R38, R25, R27 ;  /* 0x00000019261e7223 */ /* 0x000fc6000001001b */
[----:B------:R-:W-:Y:S01]  /*4430*/  FMUL.FTZ R31, R28, -1.4426950216293334961 ;  /* 0xbfb8aa3b1c1f7820 */ /* 0x000fe20000410000 */
[----:B------:R-:W-:-:S05]  /*4440*/  FMUL.FTZ R36, R30, -1.4426950216293334961 ;  /* 0xbfb8aa3b1e247820 */ /* 0x000fca0000410000 */
[----:B------:R-:W1:Y:S08]  /*4450*/  MUFU.EX2 R31, R31 ;  /* 0x0000001f001f7308 */ /* 0x000e700000000800 */
[----:B------:R-:W2:Y:S01]  /*4460*/  MUFU.EX2 R36, R36 ;  /* 0x0000002400247308 */ /* 0x000ea20000000800 */
[----:B-1----:R-:W-:-:S07]  /*4470*/  FADD.FTZ R34, R31, 1 ;  /* 0x3f8000001f227421 */ /* 0x002fce0000010000 */
[----:B------:R-:W1:Y:S01]  /*4480*/  MUFU.RCP R34, R34 ;  /* 0x0000002200227308 */ /* 0x000e620000001000 */
[----:B--2---:R-:W-:-:S07]  /*4490*/  FADD.FTZ R37, R36, 1 ;  /* 0x3f80000024257421 */ /* 0x004fce0000010000 */
        /* <DEDUP_REMOVED lines=9> */
.L_x_1102:
        /* <DEDUP_REMOVED lines=17> */
[----:B------:R-:W-:Y:S02]  /*4640*/  F2FP.F16.F32.PACK_AB R29, R34, R37 ;  /* 0x00000025221d723e */ /* 0x000fe400000000ff */
[----:B------:R-:W-:-:S05]  /*4650*/  LEA.HI.X R31, R28, UR13, R31, 0x1, P2 ;  /* 0x0000000d1c1f7c11 */ /* 0x000fca00090f0c1f */
[----:B------:R1:W-:Y:S02]  /*4660*/  STG.E desc[UR8][R30.64], R29 ;  /* 0x0000001d1e007986 */ /* 0x0003e4000c101908 */
.L_x_1104:
[----:B------:R-:W-:Y:S05]  /*4670*/  BSYNC B0 ;  /* 0x0000000000007941 */ /* 0x000fea0003800000 */
.L_x_1103:
[----:B-1----:R-:W-:Y:S01]  /*4680*/  HADD2.F32 R31, -RZ, R50.H1_H1 ;  /* 0x30000032ff1f7230 */ /* 0x002fe20000004100 */
[----:B------:R-:W-:Y:S01]  /*4690*/  ISETP.GE.U32.AND P2, PT, R57, UR14, PT ;  /* 0x0000000e39007c0c */ /* 0x000fe2000bf46070 */
[C---:B------:R-:W-:Y:S01]  /*46a0*/  FADD.FTZ R30, -R22.reuse, R35 ;  /* 0x00000023161e7221 */ /* 0x040fe20000010100 */
[----:B------:R-:W-:Y:S01]  /*46b0*/  ISETP.GE.AND.EX P3, PT, R9, UR15, PT, P0 ;  /* 0x0000000f09007c0c */ /* 0x000fe2000bf66300 */
[--C-:B------:R-:W-:Y:S01]  /*46c0*/  HADD2.F32 R29, -RZ, R47.reuse.H0_H0 ;  /* 0x2000002fff1d7230 */ /* 0x100fe20000004100 */
[----:B------:R-:W-:Y:S01]  /*46d0*/  ISETP.GE.AND.EX P4, PT, R11, UR15, PT, P2 ;  /* 0x0000000f0b007c0c */ /* 0x000fe2000bf86320 */
[----:B------:R-:W-:Y:S01]  /*46e0*/  FADD.FTZ R34, -R22, R31 ;  /* 0x0000001f16227221 */ /* 0x000fe20000010100 */
[----:B------:R-:W-:Y:S01]  /*46f0*/  HADD2.F32 R28, -RZ, R47.H1_H1 ;  /* 0x3000002fff1c7230 */ /* 0x000fe20000004100 */
[----:B------:R-:W-:Y:S01]  /*4700*/  ISETP.GE.U32.AND P0, PT, R56, UR14, PT ;  /* 0x0000000e38007c0c */ /* 0x000fe2000bf06070 */
[--C-:B------:R-:W-:Y:S01]  /*4710*/  HADD2.F32 R47, -RZ, R45.reuse.H0_H0 ;  /* 0x2000002dff2f7230 */ /* 0x100fe20000004100 */
[----:B------:R-:W-:Y:S01]  /*4720*/  ISETP.GE.U32.AND P2, PT, R55, UR14, PT ;  /* 0x0000000e37007c0c */ /* 0x000fe2000bf46070 */
[----:B------:R-:W-:Y:S01]  /*4730*/  HADD2.F32 R49, -RZ, R45.H1_H1 ;  /* 0x3000002dff317230 */ /* 0x000fe20000004100 */
[C---:B------:R-:W-:Y:S01]  /*4740*/  ISETP.GT.U32.OR P3, PT, R61.reuse, 0x27f, P3 ;  /* 0x0000027f3d00780c */ /* 0x040fe20001f64470 */
[-C--:B------:R-:W-:Y:S01]  /*4750*/  FMUL.FTZ R45, R30, R23.reuse ;  /* 0x000000171e2d7220 */ /* 0x080fe20000410000 */
[----:B------:R-:W-:Y:S01]  /*4760*/  ISETP.GT.U32.OR P4, PT, R61, 0x27f, P4 ;  /* 0x0000027f3d00780c */ /* 0x000fe20002784470 */
[----:B------:R-:W-:Y:S01]  /*4770*/  FMUL.FTZ R48, R34, R23 ;  /* 0x0000001722307220 */ /* 0x000fe20000410000 */
[----:B------:R-:W-:Y:S11]  /*4780*/  @!P5 BRA `(.L_x_1105) ;  /* 0x000000000048d947 */ /* 0x000ff60003800000 */
[----:B------:R-:W-:Y:S01]  /*4790*/  FFMA.FTZ R30, R45, R24, R26 ;  /* 0x000000182d1e7223 */ /* 0x000fe2000001001a */
[----:B------:R-:W-:-:S03]  /*47a0*/  FFMA.FTZ R31, R48, R25, R27 ;  /* 0x00000019301f7223 */ /* 0x000fc6000001001b */
[----:B------:R-:W-:Y:S01]  /*47b0*/  FMUL.FTZ R34, R30, -1.4426950216293334961 ;  /* 0xbfb8aa3b1e227820 */ /* 0x000fe20000410000 */
[----:B------:R-:W-:-:S05]  /*47c0*/  FMUL.FTZ R37, R31, -1.4426950216293334961 ;  /* 0xbfb8aa3b1f257820 */ /* 0x000fca0000410000 */
[----:B------:R-:W1:Y:S08]  /*47d0*/  MUFU.EX2 R34, R34 ;  /* 0x0000002200227308 */ /* 0x000e700000000800 */
[----:B------:R-:W2:Y:S01]  /*47e0*/  MUFU.EX2 R37, R37 ;  /* 0x0000002500257308 */ /* 0x000ea20000000800 */
[----:B-1----:R-:W-:-:S07]  /*47f0*/  FADD.FTZ R35, R34, 1 ;  /* 0x3f80000022237421 */ /* 0x002fce0000010000 */
[----:B------:R-:W0:Y:S01]  /*4800*/  MUFU.RCP R36, R35 ;  /* 0x0000002300247308 */ /* 0x000e220000001000 */
[----:B--2---:R-:W-:-:S07]  /*4810*/  FADD.FTZ R38, R37, 1 ;  /* 0x3f80000025267421 */ /* 0x004fce0000010000 */
        /* <DEDUP_REMOVED lines=9> */
.L_x_1105:
        /* <DEDUP_REMOVED lines=15> */
[----:B------:R-:W-:Y:S02]  /*49a0*/  F2FP.F16.F32.PACK_AB R9, R9, R34 ;  /* 0x000000220909723e */ /* 0x000fe400000000ff */
[----:B------:R-:W-:Y:S02]  /*49b0*/  LEA R30, P3, R28, UR12, 0x1 ;  /* 0x0000000c1c1e7c11 */ /* 0x000fe4000f8608ff */
[----:B------:R-:W-:-:S04]  /*49c0*/  IADD3 R31, R29, R31, RZ ;  /* 0x0000001f1d1f7210 */ /* 0x000fc80007ffe0ff */
[----:B------:R-:W-:-:S05]  /*49d0*/  LEA.HI.X R31, R28, UR13, R31, 0x1, P3 ;  /* 0x0000000d1c1f7c11 */ /* 0x000fca00098f0c1f */
[----:B------:R1:W-:Y:S02]  /*49e0*/  STG.E desc[UR8][R30.64], R9 ;  /* 0x000000091e007986 */ /* 0x0003e4000c101908 */
.L_x_1107:
[----:B------:R-:W-:Y:S05]  /*49f0*/  BSYNC B0 ;  /* 0x0000000000007941 */ /* 0x000fea0003800000 */
.L_x_1106:
[C---:B------:R-:W-:Y:S01]  /*4a00*/  FADD.FTZ R28, -R22.reuse, R47 ;  /* 0x0000002f161c7221 */ /* 0x040fe20000010100 */
[----:B-1----:R-:W-:Y:S01]  /*4a10*/  FADD.FTZ R30, -R22, R49 ;  /* 0x00000031161e7221 */ /* 0x002fe20000010100 */
[--C-:B------:R-:W-:Y:S02]  /*4a20*/  HADD2.F32 R9, -RZ, R44.reuse.H0_H0 ;  /* 0x2000002cff097230 */ /* 0x100fe40000004100 */
[----:B------:R-:W-:Y:S02]  /*4a30*/  HADD2.F32 R44, -RZ, R44.H1_H1 ;  /* 0x3000002cff2c7230 */ /* 0x000fe40000004100 */
[-C--:B0-----:R-:W-:Y:S01]  /*4a40*/  FMUL.FTZ R41, R28, R23.reuse ;  /* 0x000000171c297220 */ /* 0x081fe20000410000 */
        /* <DEDUP_REMOVED lines=20> */
.L_x_1108:
        /* <DEDUP_REMOVED lines=20> */
.L_x_1110:
[----:B------:R-:W-:Y:S05]  /*4cd0*/  BSYNC B0 ;  /* 0x0000000000007941 */ /* 0x000fea0003800000 */
.L_x_1109:
[--C-:B0-----:R-:W-:Y:S01]  /*4ce0*/  HADD2.F32 R9, -RZ, R46.reuse.H0_H0 ;  /* 0x2000002eff097230 */ /* 0x101fe20000004100 */
[----:B------:R-:W-:Y:S01]  /*4cf0*/  ISETP.GE.U32.AND P3, PT, R54, UR14, PT ;  /* 0x0000000e36007c0c */ /* 0x000fe2000bf66070 */
[----:B------:R-:W-:Y:S01]  /*4d00*/  HADD2.F32 R11, -RZ, R46.H1_H1 ;  /* 0x3000002eff0b7230 */ /* 0x000fe20000004100 */
[----:B------:R-:W-:Y:S01]  /*4d10*/  ISETP.GE.U32.AND P4, PT, R53, UR14, PT ;  /* 0x0000000e35007c0c */ /* 0x000fe2000bf86070 */
[--C-:B------:R-:W-:Y:S01]  /*4d20*/  HADD2.F32 R29, -RZ, R20.reuse.H0_H0 ;  /* 0x20000014ff1d7230 */ /* 0x100fe20000004100 */
[----:B------:R-:W-:Y:S01]  /*4d30*/  ISETP.GE.U32.AND P6, PT, R52, UR14, PT ;  /* 0x0000000e34007c0c */ /* 0x000fe2000bfc6070 */
[----:B------:R-:W-:Y:S01]  /*4d40*/  HADD2.F32 R31, -RZ, R20.H1_H1 ;  /* 0x30000014ff1f7230 */ /* 0x000fe20000004100 */
[----:B------:R-:W-:Y:S01]  /*4d50*/  ISETP.GE.AND.EX P0, PT, R13, UR15, PT, P0 ;  /* 0x0000000f0d007c0c */ /* 0x000fe2000bf06300 */
[--C-:B------:R-:W-:Y:S01]  /*4d60*/  HADD2.F32 R35, -RZ, R42.reuse.H0_H0 ;  /* 0x2000002aff237230 */ /* 0x100fe20000004100 */
[----:B------:R-:W-:Y:S01]  /*4d70*/  ISETP.GE.AND.EX P2, PT, R15, UR15, PT, P2 ;  /* 0x0000000f0f007c0c */ /* 0x000fe2000bf46320 */
[----:B------:R-:W-:Y:S01]  /*4d80*/  HADD2.F32 R37, -RZ, R42.H1_H1 ;  /* 0x3000002aff257230 */ /* 0x000fe20000004100 */
[----:B------:R-:W-:Y:S01]  /*4d90*/  ISETP.GE.AND.EX P3, PT, R17, UR15, PT, P3 ;  /* 0x0000000f11007c0c */ /* 0x000fe2000bf66330 */
[--C-:B------:R-:W-:Y:S01]  /*4da0*/  HADD2.F32 R39, -RZ, R12.reuse.H0_H0 ;  /* 0x2000000cff277230 */ /* 0x100fe20000004100 */
[----:B------:R-:W-:Y:S01]  /*4db0*/  ISETP.GE.AND.EX P4, PT, R19, UR15, PT, P4 ;  /* 0x0000000f13007c0c */ /* 0x000fe2000bf86340 */
[----:B------:R-:W-:Y:S01]  /*4dc0*/  HADD2.F32 R41, -RZ, R12.H1_H1 ;  /* 0x3000000cff297230 */ /* 0x000fe20000004100 */
[----:B------:R-:W-:Y:S01]  /*4dd0*/  ISETP.GE.AND.EX P6, PT, R21, UR15, PT, P6 ;  /* 0x0000000f15007c0c */ /* 0x000fe2000bfc6360 */
[----:B------:R-:W-:-:S02]  /*4de0*/  HADD2.F32 R45, -RZ, R14.H0_H0 ;  /* 0x2000000eff2d7230 */ /* 0x000fc40000004100 */
[C---:B------:R-:W-:Y:S01]  /*4df0*/  FADD.FTZ R36, -R22.reuse, R9 ;  /* 0x0000000916247221 */ /* 0x040fe20000010100 */
[----:B------:R-:W-:Y:S02]  /*4e00*/  HADD2.F32 R47, -RZ, R14.H1_H1 ;  /* 0x3000000eff2f7230 */ /* 0x000fe40000004100 */
[C---:B------:R-:W-:Y:S01]  /*4e10*/  FADD.FTZ R42, -R22.reuse, R11 ;  /* 0x0000000b162a7221 */ /* 0x040fe20000010100 */
[C---:B------:R-:W-:Y:S01]  /*4e20*/  FADD.FTZ R40, -R22.reuse, R29 ;  /* 0x0000001d16287221 */ /* 0x040fe20000010100 */
[C---:B------:R-:W-:Y:S01]  /*4e30*/  FADD.FTZ R38, -R22.reuse, R31 ;  /* 0x0000001f16267221 */ /* 0x040fe20000010100 */
[C---:B------:R-:W-:Y:S01]  /*4e40*/  FADD.FTZ R28, -R22.reuse, R35 ;  /* 0x00000023161c7221 */ /* 0x040fe20000010100 */
[C---:B------:R-:W-:Y:S01]  /*4e50*/  FADD.FTZ R30, -R22.reuse, R37 ;  /* 0x00000025161e7221 */ /* 0x040fe20000010100 */
[C---:B------:R-:W-:Y:S01]  /*4e60*/  FADD.FTZ R14, -R22.reuse, R39 ;  /* 0x00000027160e7221 */ /* 0x040fe20000010100 */
[C---:B------:R-:W-:Y:S01]  /*4e70*/  FADD.FTZ R20, -R22.reuse, R41 ;  /* 0x0000002916147221 */ /* 0x040fe20000010100 */
[C---:B------:R-:W-:Y:S01]  /*4e80*/  FADD.FTZ R12, -R22.reuse, R45 ;  /* 0x0000002d160c7221 */ /* 0x040fe20000010100 */
[C---:B------:R-:W-:Y:S01]  /*4e90*/  ISETP.GT.U32.OR P0, PT, R61.reuse, 0x27f, P0 ;  /* 0x0000027f3d00780c */ /* 0x040fe20000704470 */
[----:B------:R-:W-:Y:S01]  /*4ea0*/  FADD.FTZ R22, -R22, R47 ;  /* 0x0000002f16167221 */ /* 0x000fe20000010100 */
[C---:B------:R-:W-:Y:S01]  /*4eb0*/  ISETP.GT.U32.OR P2, PT, R61.reuse, 0x27f, P2 ;  /* 0x0000027f3d00780c */ /* 0x040fe20001744470 */
[--C-:B------:R-:W-:Y:S01]  /*4ec0*/  HADD2.F32 R9, -RZ, R43.reuse.H0_H0 ;  /* 0x2000002bff097230 */ /* 0x100fe20000004100 */
[C---:B------:R-:W-:Y:S01]  /*4ed0*/  ISETP.GT.U32.OR P3, PT, R61.reuse, 0x27f, P3 ;  /* 0x0000027f3d00780c */ /* 0x040fe20001f64470 */
        /* <DEDUP_REMOVED lines=24> */
.L_x_1111:
        /* <DEDUP_REMOVED lines=15> */
[----:B------:R-:W-:Y:S02]  /*5150*/  F2FP.F16.F32.PACK_AB R9, R9, R42 ;  /* 0x0000002a0909723e */ /* 0x000fe400000000ff */
[----:B------:R-:W-:Y:S02]  /*5160*/  LEA R36, P0, R34, UR12, 0x1 ;  /* 0x0000000c22247c11 */ /* 0x000fe4000f8008ff */
[----:B------:R-:W-:-:S04]  /*5170*/  IADD3 R13, R35, R13, RZ ;  /* 0x0000000d230d7210 */ /* 0x000fc80007ffe0ff */
[----:B------:R-:W-:-:S05]  /*5180*/  LEA.HI.X R37, R34, UR13, R13, 0x1, P0 ;  /* 0x0000000d22257c11 */ /* 0x000fca00080f0c0d */
[----:B------:R0:W-:Y:S02]  /*5190*/  STG.E desc[UR8][R36.64], R9 ;  /* 0x0000000924007986 */ /* 0x0001e4000c101908 */
.L_x_1113:
[----:B------:R-:W-:Y:S05]  /*51a0*/  BSYNC B0 ;  /* 0x0000000000007941 */ /* 0x000fea0003800000 */
.L_x_1112:
[--C-:B0-----:R-:W-:Y:S02]  /*51b0*/  HADD2.F32 R9, -RZ, R18.reuse.H0_H0 ;  /* 0x20000012ff097230 */ /* 0x101fe40000004100 */
[-C--:B------:R-:W-:Y:S01]  /*51c0*/  FMUL.FTZ R39, R40, R23.reuse ;  /* 0x0000001728277220 */ /* 0x080fe20000410000 */
        /* <DEDUP_REMOVED lines=21> */
.L_x_1114:
        /* <DEDUP_REMOVED lines=20> */
.L_x_1116:
[----:B------:R-:W-:Y:S05]  /*5460*/  BSYNC B0 ;  /* 0x0000000000007941 */ /* 0x000fea0003800000 */
.L_x_1115:
        /* <DEDUP_REMOVED lines=23> */
.L_x_1117:
[----:B------:R-:W-:Y:S04]  /*55e0*/  BSSY B0, `(.L_x_1118) ;  /* 0x0000014000007945 */ /* 0x000fe80003800000 */
[----:B------:R-:W-:Y:S05]  /*55f0*/  @P3 BRA `(.L_x_1119) ;  /* 0x0000000000483947 */ /* 0x000fea0003800000 */
[C-C-:B------:R-:W-:Y:S01]  /*5600*/  FFMA.FTZ R18, R32.reuse, R31, R33.reuse ;  /* 0x0000001f20127223 */ /* 0x140fe20000010021 */
[----:B------:R-:W-:Y:S01]  /*5610*/  FFMA.FTZ R11, R32, R36, R33 ;  /* 0x00000024200b7223 */ /* 0x000fe20000010021 */
[----:B------:R-:W-:Y:S02]  /*5620*/  ULDC.64 UR12, c[0x0][0x288] ;  /* 0x0000a200000c7ab9 */ /* 0x000fe40000000a00 */
[----:B------:R-:W-:Y:S01]  /*5630*/  FFMA.FTZ R18, R9, R24, -R18 ;  /* 0x0000001809127223 */ /* 0x000fe20000010812 */
[----:B------:R-:W-:Y:S02]  /*5640*/  IMAD R9, R17, UR12, RZ ;  /* 0x0000000c11097c24 */ /* 0x000fe4000f8e02ff */
[----:B------:R-:W-:Y:S01]  /*5650*/  FFMA.FTZ R30, R16, R25, -R11 ;  /* 0x00000019101e7223 */ /* 0x000fe2000001080b */
[----:B------:R-:W-:Y:S01]  /*5660*/  MOV R16, R66 ;  /* 0x0000004200107202 */ /* 0x000fe20000000f00 */
[----:B------:R-:W-:Y:S01]  /*5670*/  FMUL.FTZ R18, R18, R23 ;  /* 0x0000001712127220 */ /* 0x000fe20000410000 */
[----:B------:R-:W-:Y:S01]  /*5680*/  MOV R17, R69 ;  /* 0x0000004500117202 */ /* 0x000fe20000000f00 */
        /* <DEDUP_REMOVED lines=9> */
.L_x_1119:
[----:B------:R-:W-:Y:S05]  /*5720*/  BSYNC B0 ;  /* 0x0000000000007941 */ /* 0x000fea0003800000 */
.L_x_1118:
        /* <DEDUP_REMOVED lines=23> */
.L_x_1120:
        /* <DEDUP_REMOVED lines=12> */
[----:B------:R-:W-:-:S04]  /*5960*/  IMAD.WIDE.U32 R14, R53, UR12, R8 ;  /* 0x0000000c350e7c25 */ /* 0x000fc8000f8e0008 */
[----:B------:R-:W-:Y:S01]  /*5970*/  F2FP.F16.F32.PACK_AB R11, R11, R16 ;  /* 0x000000100b0b723e */ /* 0x000fe200000000ff */
[----:B------:R-:W-:Y:S01]  /*5980*/  IMAD R9, R53, UR13, R20 ;  /* 0x0000000d35097c24 */ /* 0x000fe2000f8e0214 */
[----:B------:R-:W-:Y:S02]  /*5990*/  ULDC.64 UR12, c[0x0][0x210] ;  /* 0x00008400000c7ab9 */ /* 0x000fe40000000a00 */
[----:B------:R-:W-:Y:S02]  /*59a0*/  LEA R8, P0, R14, UR12, 0x1 ;  /* 0x0000000c0e087c11 */ /* 0x000fe4000f8008ff */
[----:B------:R-:W-:-:S04]  /*59b0*/  IADD3 R9, R15, R9, RZ ;  /* 0x000000090f097210 */ /* 0x000fc80007ffe0ff */
[----:B------:R-:W-:-:S05]  /*59c0*/  LEA.HI.X R9, R14, UR13, R9, 0x1, P0 ;  /* 0x0000000d0e097c11 */ /* 0x000fca00080f0c09 */
[----:B------:R0:W-:Y:S02]  /*59d0*/  STG.E desc[UR8][R8.64], R11 ;  /* 0x0000000b08007986 */ /* 0x0001e4000c101908 */
.L_x_1122:
[----:B------:R-:W-:Y:S05]  /*59e0*/  BSYNC B0 ;  /* 0x0000000000007941 */ /* 0x000fea0003800000 */
.L_x_1121:
        /* <DEDUP_REMOVED lines=23> */
.L_x_1123:
        /* <DEDUP_REMOVED lines=16> */
[----:B------:R-:W-:Y:S02]  /*5c60*/  F2FP.F16.F32.PACK_AB R11, R10, R11 ;  /* 0x0000000b0a0b723e */ /* 0x000fe400000000ff */
[----:B------:R-:W-:-:S05]  /*5c70*/  LEA.HI.X R9, R66, UR13, R21, 0x1, P0 ;  /* 0x0000000d42097c11 */ /* 0x000fca00080f0c15 */
[----:B------:R0:W-:Y:S02]  /*5c80*/  STG.E desc[UR8][R8.64], R11 ;  /* 0x0000000b08007986 */ /* 0x0001e4000c101908 */
.L_x_1125:
[----:B------:R-:W-:Y:S05]  /*5c90*/  BSYNC B0 ;  /* 0x0000000000007941 */ /* 0x000fea0003800000 */
.L_x_1124:
[----:B0-----:R-:W0:Y:S01]  /*5ca0*/  LDC R9, c[0x0][0x10] ;  /* 0x00000400ff097b82 */ /* 0x001e220000000800 */
[----:B------:R-:W-:Y:S02]  /*5cb0*/  IADD3 R51, R51, 0x1, RZ ;  /* 0x0000000133337810 */ /* 0x000fe40007ffe0ff */
[----:B0-----:R-:W-:-:S04]  /*5cc0*/  IADD3 R60, R9, R60, RZ ;  /* 0x0000003c093c7210 */ /* 0x001fc80007ffe0ff */
[----:B------:R-:W-:-:S13]  /*5cd0*/  ISETP.GE.AND P0, PT, R60, UR4, PT ;  /* 0x000000043c007c0c */ /* 0x000fda000bf06270 */
[----:B------:R-:W-:Y:S05]  /*5ce0*/  @!P0 BRA `(.L_x_1126) ;  /* 0xffffffa400948947 */ /* 0x000fea000383ffff */
.L_x_1075:
        /* <DEDUP_REMOVED lines=19> */
.L_x_1128:
[----:B------:R-:W-:Y:S05]  /*5e20*/  BSYNC B0 ;  /* 0x0000000000007941 */ /* 0x000fea0003800000 */
.L_x_1127:
        /* <DEDUP_REMOVED lines=11> */
.L_x_1130:
[----:B------:R-:W2:Y:S04]  /*5ee0*/  LDG.E.STRONG.GPU R5, desc[UR8][R2.64] ;  /* 0x0000000802057981 */ /* 0x000ea8000c1ef900 */
[----:B--2---:R-:W-:Y:S01]  /*5ef0*/  CCTL.IVALL ;  /* 0x00000000ff00798f */ /* 0x004fe20002000000 */
[----:B------:R-:W-:Y:S05]  /*5f00*/  YIELD ;  /* 0x0000000000007946 */ /* 0x000fea0003800000 */
[----:B------:R-:W-:-:S13]  /*5f10*/  ISETP.NE.AND P0, PT, R5, R0, PT ;  /* 0x000000000500720c */ /* 0x000fda0003f05270 */
[----:B------:R-:W-:Y:S05]  /*5f20*/  @P0 BRA `(.L_x_1130) ;  /* 0xfffffffc00ec0947 */ /* 0x000fea000383ffff */
.L_x_1129:
        /* <DEDUP_REMOVED lines=24> */
.L_x_1131:
        /* <DEDUP_REMOVED lines=23> */
.L_x_1132:
        /* <DEDUP_REMOVED lines=14> */
.L_x_5127:


//--------------------- .text._Z35group_norm_nhwc_bwd_one_pass_kernelI11Fp16IOFp32WLi256ELi80ELi640EEv26Group_norm_nhwc_bwd_params --------------------------
	.section	.text._Z35group_norm_nhwc_bwd_one_pass_kernelI11Fp16IOFp32WLi256ELi80ELi640EEv26Group_norm_nhwc_bwd_params,"ax",@progbits
	.align	128
        .global         _Z35group_norm_nhwc_bwd_one_pass_kernelI11Fp16IOFp32WLi256ELi80ELi640EEv26Group_norm_nhwc_bwd_params
        .type           _Z35group_norm_nhwc_bwd_one_pass_kernelI11Fp16IOFp32WLi256ELi80ELi640EEv26Group_norm_nhwc_bwd_params,@function
        .size           _Z35group_norm_nhwc_bwd_one_pass_kernelI11Fp16IOFp32WLi256ELi80ELi640EEv26Group_norm_nhwc_bwd_params,(.L_x_5128 - _Z35group_norm_nhwc_bwd_one_pass_kernelI11Fp16IOFp32WLi256ELi80ELi640EEv26Group_norm_nhwc_bwd_params)
        .other          _Z35group_norm_nhwc_bwd_one_pass_kernelI11Fp16IOFp32WLi256ELi80ELi640EEv26Group_norm_nhwc_bwd_params,@"STO_CUDA_ENTRY STV_DEFAULT"
_Z35group_norm_nhwc_bwd_one_pass_kernelI11Fp16IOFp32WLi256ELi80ELi640EEv26Group_norm_nhwc_bwd_params:
.text._Z35group_norm_nhwc_bwd_one_pass_kernelI11Fp16IOFp32WLi256ELi80ELi640EEv26Group_norm_nhwc_bwd_params:
        /* <DEDUP_REMOVED lines=13> */
[----:B------:R-:W-:Y:S01]  /*00d0*/  ULDC.64 UR18, c[0x0][0x290] ;  /* 0x0000a40000127ab9 */ /* 0x000fe20000000a00 */
[----:B------:R-:W-:Y:S02]  /*00e0*/  UIMAD.WIDE.U32 UR8, UR12, 0x3, URZ ;  /* 0x000000030c0878a5 */ /* 0x000fe4000f8e003f */
[----:B------:R-:W-:Y:S01]  /*00f0*/  SHF.R.U32.HI R3, RZ, 0x5, R3 ;  /* 0x00000005ff037819 */ /* 0x000fe20000011603 */
[----:B------:R-:W-:Y:S01]  /*0100*/  UIMAD UR10, UR13, 0x3, URZ ;  /* 0x000000030d0a78a4 */ /* 0x000fe2000f8e023f */
[----:B------:R-:W0:Y:S01]  /*0110*/  LDC R0, c[0x0][0x2ac] ;  /* 0x0000ab00ff007b82 */ /* 0x000e220000000800 */
[----:B------:R-:W-:Y:S02]  /*0120*/  ULEA.HI UR11, UP0, UR13, UR12, URZ, 0x1 ;  /* 0x0000000c0d0b7291 */ /* 0x000fe4000f81083f */
[----:B------:R-:W-:Y:S01]  /*0130*/  IMAD R67, R3, -0x28, R66 ;  /* 0xffffffd803437824 */ /* 0x000fe200078e0242 */
[----:B------:R-:W-:-:S02]  /*0140*/  UIADD3 UR10, UR9, UR10, URZ ;  /* 0x0000000a090a7290 */ /* 0x000fc4000fffe03f */
[----:B------:R-:W-:Y:S02]  /*0150*/  UIADD3.X UR12, URZ, UR13, URZ, UP0, !UPT ;  /* 0x0000000d3f0c7290 */ /* 0x000fe400087fe43f */
[----:B------:R-:W1:Y:S01]  /*0160*/  S2UR UR7, SR_CgaCtaId ;  /* 0x00000000000779c3 */ /* 0x000e620000008800 */
[----:B------:R-:W-:Y:S01]  /*0170*/  ULEA.HI UR8, UP0, UR10, UR8, URZ, 0x1 ;  /* 0x000000080a087291 */ /* 0x000fe2000f81083f */
[----:B------:R-:W-:Y:S01]  /*0180*/  SHF.L.U32 R67, R67, 0x1, RZ ;  /* 0x0000000143437819 */ /* 0x000fe200000006ff */
[----:B------:R-:W-:Y:S01]  /*0190*/  UMOV UR4, 0x400 ;  /* 0x0000040000047882 */ /* 0x000fe20000000000 */
[----:B------:R-:W-:Y:S02]  /*01a0*/  USHF.R.S32.HI UR9, URZ, 0x1, UR12 ;  /* 0x000000013f097899 */ /* 0x000fe4000801140c */
[----:B------:R-:W-:Y:S01]  /*01b0*/  UIADD3.X UR10, URZ, UR10, URZ, UP0, !UPT ;  /* 0x0000000a3f0a7290 */ /* 0x000fe200087fe43f */
[----:B------:R-:W-:-:S03]  /*01c0*/  ULDC.U8 UR17, c[0x0][0x2a4] ;  /* 0x0000a90000117ab9 */ /* 0x000fc60000000000 */
[----:B------:R-:W-:Y:S02]  /*01d0*/  USHF.R.S64 UR8, UR8, 0x1, UR10 ;  /* 0x0000000108087899 */ /* 0x000fe4000800100a */
[----:B------:R-:W-:Y:S01]  /*01e0*/  USHF.R.S32.HI UR10, URZ, 0x1, UR10 ;  /* 0x000000013f0a7899 */ /* 0x000fe2000801140a */
[----:B0-----:R-:W-:Y:S01]  /*01f0*/  IMAD R65, R0, UR16, R3 ;  /* 0x0000001000417c24 */ /* 0x001fe2000f8e0203 */
[----:B------:R-:W-:Y:S01]  /*0200*/  SHF.R.S32.HI R3, RZ, 0x1f, R66 ;  /* 0x0000001fff037819 */ /* 0x000fe20000011442 */
[----:B------:R-:W0:Y:S01]  /*0210*/  S2R R0, SR_LANEID ;  /* 0x0000000000007919 */ /* 0x000e220000000000 */
[----:B------:R-:W-:Y:S02]  /*0220*/  USHF.L.U64.HI UR10, UR8, 0x2, UR10 ;  /* 0x00000002080a7899 */ /* 0x000fe4000801020a */
[----:B------:R-:W-:Y:S02]  /*0230*/  LEA.HI R2, R3, R66, RZ, 0x5 ;  /* 0x0000004203027211 */ /* 0x000fe400078f28ff */
[----:B------:R-:W-:Y:S01]  /*0240*/  ISETP.GE.U32.AND P1, PT, R65, UR18, PT ;  /* 0x0000001241007c0c */ /* 0x000fe2000bf26070 */
[----:B-1----:R-:W-:Y:S01]  /*0250*/  ULEA UR4, UR7, UR4, 0x18 ;  /* 0x0000000407047291 */ /* 0x002fe2000f8ec03f */
[----:B------:R-:W-:Y:S01]  /*0260*/  SHF.R.S32.HI R3, RZ, 0x1f, R65 ;  /* 0x0000001fff037819 */ /* 0x000fe20000011441 */
[----:B------:R-:W-:Y:S01]  /*0270*/  USHF.R.S64 UR7, UR11, 0x1, UR12 ;  /* 0x000000010b077899 */ /* 0x000fe2000800100c */
[----:B------:R-:W-:-:S02]  /*0280*/  SHF.R.S32.HI R2, RZ, 0x5, R2 ;  /* 0x00000005ff027819 */ /* 0x000fc40000011402 */
[----:B------:R-:W-:Y:S01]  /*0290*/  ISETP.GE.AND.EX P1, PT, R3, UR19, PT, P1 ;  /* 0x0000001303007c0c */ /* 0x000fe2000bf26310 */
[----:B------:R-:W-:Y:S01]  /*02a0*/  USHF.L.U64.HI UR9, UR7, 0x2, UR9 ;  /* 0x0000000207097899 */ /* 0x000fe20008010209 */
[C---:B------:R-:W-:Y:S02]  /*02b0*/  IADD3 R64, R65.reuse, 0x10, RZ ;  /* 0x0000001041407810 */ /* 0x040fe40007ffe0ff */
[C---:B------:R-:W-:Y:S02]  /*02c0*/  IADD3 R63, R65.reuse, 0x20, RZ ;  /* 0x00000020413f7810 */ /* 0x040fe40007ffe0ff */
[C---:B------:R-:W-:Y:S02]  /*02d0*/  IADD3 R62, R65.reuse, 0x30, RZ ;  /* 0x00000030413e7810 */ /* 0x040fe40007ffe0ff */
[C---:B------:R-:W-:Y:S02]  /*02e0*/  IADD3 R61, R65.reuse, 0x40, RZ ;  /* 0x00000040413d7810 */ /* 0x040fe40007ffe0ff */
[----:B------:R-:W-:-:S02]  /*02f0*/  IADD3 R60, R65, 0x50, RZ ;  /* 0x00000050413c7810 */ /* 0x000fc40007ffe0ff */
[C---:B------:R-:W-:Y:S02]  /*0300*/  IADD3 R59, R65.reuse, 0x60, RZ ;  /* 0x00000060413b7810 */ /* 0x040fe40007ffe0ff */
[C---:B------:R-:W-:Y:S02]  /*0310*/  IADD3 R58, R65.reuse, 0x70, RZ ;  /* 0x00000070413a7810 */ /* 0x040fe40007ffe0ff */
[C---:B------:R-:W-:Y:S02]  /*0320*/  IADD3 R57, R65.reuse, 0x80, RZ ;  /* 0x0000008041397810 */ /* 0x040fe40007ffe0ff */
[C---:B------:R-:W-:Y:S02]  /*0330*/  IADD3 R56, R65.reuse, 0x90, RZ ;  /* 0x0000009041387810 */ /* 0x040fe40007ffe0ff */
[----:B------:R-:W-:Y:S02]  /*0340*/  IADD3 R55, R65, 0xa0, RZ ;  /* 0x000000a041377810 */ /* 0x000fe40007ffe0ff */
[----:B------:R-:W-:-:S02]  /*0350*/  ISETP.LT.U32.AND P1, PT, R66, 0x280, !P1 ;  /* 0x000002804200780c */ /* 0x000fc40004f21070 */
[C---:B------:R-:W-:Y:S02]  /*0360*/  IADD3 R54, R65.reuse, 0xb0, RZ ;  /* 0x000000b041367810 */ /* 0x040fe40007ffe0ff */
[C---:B------:R-:W-:Y:S02]  /*0370*/  IADD3 R53, R65.reuse, 0xc0, RZ ;  /* 0x000000c041357810 */ /* 0x040fe40007ffe0ff */
[C---:B------:R-:W-:Y:S02]  /*0380*/  IADD3 R52, R65.reuse, 0xd0, RZ ;  /* 0x000000d041347810 */ /* 0x040fe40007ffe0ff */
[C---:B------:R-:W-:Y:S02]  /*0390*/  IADD3 R51, R65.reuse, 0xe0, RZ ;  /* 0x000000e041337810 */ /* 0x040fe40007ffe0ff */
[----:B------:R-:W-:Y:S02]  /*03a0*/  IADD3 R50, R65, 0xf0, RZ ;  /* 0x000000f041327810 */ /* 0x000fe40007ffe0ff */
[----:B------:R-:W-:Y:S01]  /*03b0*/  LEA R2, R2, UR4, 0x3 ;  /* 0x0000000402027c11 */ /* 0x000fe2000f8e18ff */
[----:B0-----:R-:W-:-:S06]  /*03c0*/  UMOV UR4, URZ ;  /* 0x0000003f00047c82 */ /* 0x001fcc0008000000 */
.L_x_1216:
[----:B0-----:R-:W0:Y:S01]  /*03d0*/  LDC R10, c[0x0][0x2a0] ;  /* 0x0000a800ff0a7b82 */ /* 0x001e220000000800 */
[----:B------:R-:W-:Y:S01]  /*03e0*/  ISETP.LE.AND P5, PT, RZ, UR6, PT ;  /* 0x00000006ff007c0c */ /* 0x000fe2000bfa3270 */
[----:B------:R-:W-:Y:S01]  /*03f0*/  ULDC.64 UR18, c[0x0][0x290] ;  /* 0x0000a40000127ab9 */ /* 0x000fe20000000a00 */
[----:B------:R-:W-:Y:S01]  /*0400*/  SHF.R.S32.HI R17, RZ, 0x1f, R64 ;  /* 0x0000001fff117819 */ /* 0x000fe20000011440 */
[----:B------:R-:W-:Y:S01]  /*0410*/  ULDC.64 UR12, c[0x0][0x298] ;  /* 0x0000a600000c7ab9 */ /* 0x000fe20000000a00 */
[----:B------:R-:W-:Y:S02]  /*0420*/  SHF.R.S32.HI R19, RZ, 0x1f, R63 ;  /* 0x0000001fff137819 */ /* 0x000fe4000001143f */
[----:B------:R-:W-:Y:S02]  /*0430*/  CS2R R48, SRZ ;  /* 0x0000000000307805 */ /* 0x000fe4000001ff00 */
[----:B------:R-:W-:Y:S01]  /*0440*/  SHF.R.S32.HI R23, RZ, 0x1f, R62 ;  /* 0x0000001fff177819 */ /* 0x000fe2000001143e */
        /* <DEDUP_REMOVED lines=8> */
[----:B---3--:R-:W-:Y:S01]  /*04d0*/  HFMA2.MMA R4, -RZ, RZ, 0, 0 ;  /* 0x00000000ff047435 */ /* 0x008fe200000001ff */
[----:B----4-:R-:W-:-:S05]  /*04e0*/  IADD3 R8, RZ, -R5, RZ ;  /* 0x80000005ff087210 */ /* 0x010fca0007ffe0ff */
[----:B------:R-:W-:Y:S01]  /*04f0*/  IMAD R9, R8, R7, RZ ;  /* 0x0000000708097224 */ /* 0x000fe200078e02ff */
[----:B------:R-:W-:-:S03]  /*0500*/  IABS R8, UR6 ;  /* 0x0000000600087c13 */ /* 0x000fc60008000000 */
[----:B------:R-:W-:Y:S01]  /*0510*/  IMAD.HI.U32 R5, R5, R9, R4 ;  /* 0x0000000905057227 */ /* 0x000fe200078e0004 */
[----:B------:R-:W-:-:S04]  /*0520*/  LOP3.LUT R4, R10, UR6, RZ, 0x3c, !PT ;  /* 0x000000060a047c12 */ /* 0x000fc8000f8e3cff */
[----:B------:R-:W-:Y:S01]  /*0530*/  ISETP.GE.AND P3, PT, R4, RZ, PT ;  /* 0x000000ff0400720c */ /* 0x000fe20003f66270 */
[----:B------:R-:W-:-:S05]  /*0540*/  IMAD.HI.U32 R5, R5, R8, RZ ;  /* 0x0000000805057227 */ /* 0x000fca00078e00ff */
[----:B------:R-:W-:-:S05]  /*0550*/  IADD3 R6, -R5, RZ, RZ ;  /* 0x000000ff05067210 */ /* 0x000fca0007ffe1ff */
[----:B------:R-:W-:-:S05]  /*0560*/  IMAD R6, R7, R6, R8 ;  /* 0x0000000607067224 */ /* 0x000fca00078e0208 */
[----:B------:R-:W-:-:S13]  /*0570*/  ISETP.GT.U32.AND P0, PT, R7, R6, PT ;  /* 0x000000060700720c */ /* 0x000fda0003f04070 */
[-C--:B------:R-:W-:Y:S02]  /*0580*/  @!P0 IADD3 R6, R6, -R7.reuse, RZ ;  /* 0x8000000706068210 */ /* 0x080fe40007ffe0ff */
[----:B------:R-:W-:Y:S02]  /*0590*/  @!P0 IADD3 R5, R5, 0x1, RZ ;  /* 0x0000000105058810 */ /* 0x000fe40007ffe0ff */
[CC--:B------:R-:W-:Y:S02]  /*05a0*/  ISETP.GE.U32.AND P4, PT, R6.reuse, R7.reuse, PT ;  /* 0x000000070600720c */ /* 0x0c0fe40003f86070 */
[----:B------:R-:W-:Y:S02]  /*05b0*/  ISETP.GT.U32.AND P2, PT, R7, R6, PT ;  /* 0x000000060700720c */ /* 0x000fe40003f44070 */
[----:B------:R-:W-:Y:S02]  /*05c0*/  IADD3 R7, R6, -R7, RZ ;  /* 0x8000000706077210 */ /* 0x000fe40007ffe0ff */
[----:B------:R-:W-:-:S02]  /*05d0*/  ISETP.NE.AND P0, PT, R10, RZ, PT ;  /* 0x000000ff0a00720c */ /* 0x000fc40003f05270 */
[----:B------:R-:W-:Y:S02]  /*05e0*/  SEL R6, R7, R6, !P2 ;  /* 0x0000000607067207 */ /* 0x000fe40005000000 */
[----:B------:R-:W-:Y:S02]  /*05f0*/  ISETP.GE.U32.AND P2, PT, R64, UR18, PT ;  /* 0x0000001240007c0c */ /* 0x000fe4000bf46070 */
[----:B------:R-:W-:Y:S02]  /*0600*/  LOP3.LUT R7, RZ, R10, RZ, 0x33, !PT ;  /* 0x0000000aff077212 */ /* 0x000fe400078e33ff */
[----:B------:R-:W-:Y:S02]  /*0610*/  @!P5 IADD3 R6, -R6, RZ, RZ ;  /* 0x000000ff0606d210 */ /* 0x000fe40007ffe1ff */
[----:B------:R-:W-:Y:S02]  /*0620*/  ISETP.GE.AND.EX P2, PT, R17, UR19, PT, P2 ;  /* 0x0000001311007c0c */ /* 0x000fe4000bf46320 */
[----:B------:R-:W-:-:S02]  /*0630*/  @P4 IADD3 R5, R5, 0x1, RZ ;  /* 0x0000000105054810 */ /* 0x000fc40007ffe0ff */
[----:B------:R-:W-:Y:S02]  /*0640*/  SEL R87, R7, R6, !P0 ;  /* 0x0000000607577207 */ /* 0x000fe40004000000 */
[----:B------:R-:W-:Y:S02]  /*0650*/  ISETP.GT.U32.OR P2, PT, R66, 0x27f, P2 ;  /* 0x0000027f4200780c */ /* 0x000fe40001744470 */
[----:B------:R-:W-:Y:S01]  /*0660*/  @!P3 IADD3 R5, -R5, RZ, RZ ;  /* 0x000000ff0505b210 */ /* 0x000fe20007ffe1ff */
[----:B------:R-:W-:Y:S01]  /*0670*/  IMAD R30, R87, 0x50, RZ ;  /* 0x00000050571e7824 */ /* 0x000fe200078e02ff */
[----:B------:R-:W-:Y:S02]  /*0680*/  ISETP.GE.U32.AND P5, PT, R63, UR18, PT ;  /* 0x000000123f007c0c */ /* 0x000fe4000bfa6070 */
[----:B------:R-:W-:Y:S02]  /*0690*/  SEL R5, R7, R5, !P0 ;  /* 0x0000000507057207 */ /* 0x000fe40004000000 */
[----:B------:R-:W-:-:S02]  /*06a0*/  SHF.R.S32.HI R7, RZ, 0x1f, R67 ;  /* 0x0000001fff077819 */ /* 0x000fc40000011443 */
[----:B------:R-:W-:Y:S02]  /*06b0*/  IADD3 R88, P0, R67, R30, RZ ;  /* 0x0000001e43587210 */ /* 0x000fe40007f1e0ff */
[----:B------:R-:W-:Y:S01]  /*06c0*/  SHF.R.S32.HI R4, RZ, 0x1f, R5 ;  /* 0x0000001fff047819 */ /* 0x000fe20000011405 */
[----:B------:R-:W3:Y:S01]  /*06d0*/  @!P2 LDC.64 R10, c[0x0][0x288] ;  /* 0x0000a200ff0aab82 */ /* 0x000ee20000000a00 */
[----:B------:R-:W-:Y:S02]  /*06e0*/  LEA.HI.X.SX32 R89, R30, R7, 0x1, P0 ;  /* 0x000000071e597211 */ /* 0x000fe400000f0eff */
[----:B------:R-:W-:Y:S01]  /*06f0*/  ISETP.GE.AND.EX P5, PT, R19, UR19, PT, P5 ;  /* 0x0000001313007c0c */ /* 0x000fe2000bfa6350 */
[----:B------:R-:W-:Y:S01]  /*0700*/  IMAD R4, R4, UR12, RZ ;  /* 0x0000000c04047c24 */ /* 0x000fe2000f8e02ff */
[----:B------:R-:W-:Y:S01]  /*0710*/  ISETP.GE.U32.AND P4, PT, R62, UR18, PT ;  /* 0x000000123e007c0c */ /* 0x000fe2000bf86070 */
[----:B------:R-:W-:Y:S01]  /*0720*/  IMAD.WIDE.U32 R88, R5, UR12, R88 ;  /* 0x0000000c05587c25 */ /* 0x000fe2000f8e0058 */
[C---:B------:R-:W-:Y:S01]  /*0730*/  ISETP.GT.U32.OR P5, PT, R66.reuse, 0x27f, P5 ;  /* 0x0000027f4200780c */ /* 0x040fe20002fa4470 */
[----:B------:R-:W4:Y:S01]  /*0740*/  @!P2 LDC.64 R8, c[0x0][0x230] ;  /* 0x00008c00ff08ab82 */ /* 0x000f220000000a00 */
[----:B------:R-:W-:Y:S01]  /*0750*/  ISETP.GE.AND.EX P4, PT, R23, UR19, PT, P4 ;  /* 0x0000001317007c0c */ /* 0x000fe2000bf86340 */
[----:B------:R-:W-:Y:S01]  /*0760*/  IMAD R91, R5, UR13, R4 ;  /* 0x0000000d055b7c24 */ /* 0x000fe2000f8e0204 */
[----:B------:R-:W-:Y:S01]  /*0770*/  @P1 MOV R90, R88 ;  /* 0x00000058005a1202 */ /* 0x000fe20000000f00 */
[----:B-1----:R-:W-:Y:S01]  /*0780*/  @P1 IMAD R4, R3, R20, RZ ;  /* 0x0000001403041224 */ /* 0x002fe200078e02ff */
[----:B------:R-:W-:-:S02]  /*0790*/  ISETP.GT.U32.OR P4, PT, R66, 0x27f, P4 ;  /* 0x0000027f4200780c */ /* 0x000fc40002784470 */
[----:B------:R-:W-:Y:S01]  /*07a0*/  SHF.R.S32.HI R27, RZ, 0x1f, R61 ;  /* 0x0000001fff1b7819 */ /* 0x000fe2000001143d */
[----:B------:R-:W-:Y:S01]  /*07b0*/  @P1 IMAD R21, R65, R21, R4 ;  /* 0x0000001541151224 */ /* 0x000fe200078e0204 */
[----:B------:R-:W-:Y:S01]  /*07c0*/  IADD3 R91, R89, R91, RZ ;  /* 0x0000005b595b7210 */ /* 0x000fe20007ffe0ff */
[----:B------:R-:W1:Y:S01]  /*07d0*/  @!P2 LDC.64 R4, c[0x0][0x228] ;  /* 0x00008a00ff04ab82 */ /* 0x000e620000000a00 */
[----:B------:R-:W-:Y:S02]  /*07e0*/  CS2R R46, SRZ ;  /* 0x00000000002e7805 */ /* 0x000fe4000001ff00 */
[----:B------:R-:W-:Y:S02]  /*07f0*/  SHF.R.S32.HI R29, RZ, 0x1f, R60 ;  /* 0x0000001fff1d7819 */ /* 0x000fe4000001143c */
[----:B------:R-:W-:Y:S01]  /*0800*/  CS2R R44, SRZ ;  /* 0x00000000002c7805 */ /* 0x000fe2000001ff00 */
[----:B------:R-:W-:Y:S01]  /*0810*/  @P1 IMAD.WIDE.U32 R14, R65, R20, R90 ;  /* 0x00000014410e1225 */ /* 0x000fe200078e005a */
[----:B------:R-:W-:-:S02]  /*0820*/  CS2R R42, SRZ ;  /* 0x00000000002a7805 */ /* 0x000fc4000001ff00 */
[----:B------:R-:W-:Y:S01]  /*0830*/  CS2R R68, SRZ ;  /* 0x0000000000447805 */ /* 0x000fe2000001ff00 */
[----:B------:R-:W-:Y:S01]  /*0840*/  ULDC.64 UR12, c[0x0][0x248] ;  /* 0x00009200000c7ab9 */ /* 0x000fe20000000a00 */
[----:B------:R-:W1:Y:S01]  /*0850*/  @!P5 LDC.64 R6, c[0x0][0x288] ;  /* 0x0000a200ff06db82 */ /* 0x000e620000000a00 */
[----:B------:R-:W-:Y:S01]  /*0860*/  @P1 IADD3 R15, R15, R21, RZ ;  /* 0x000000150f0f1210 */ /* 0x000fe20007ffe0ff */
[----:B---3--:R-:W-:Y:S01]  /*0870*/  @!P2 IMAD R16, R17, R10, RZ ;  /* 0x0000000a1110a224 */ /* 0x008fe200078e02ff */
[C---:B------:R-:W-:Y:S02]  /*0880*/  @P1 SHF.L.U32 R17, R14.reuse, 0x1, RZ ;  /* 0x000000010e111819 */ /* 0x040fe400000006ff */
[----:B------:R-:W-:Y:S01]  /*0890*/  @P1 SHF.L.U64.HI R18, R14, 0x1, R15 ;  /* 0x000000010e121819 */ /* 0x000fe2000001020f */
[----:B------:R-:W-:Y:S01]  /*08a0*/  @!P2 IMAD R21, R64, R11, R16 ;  /* 0x0000000b4015a224 */ /* 0x000fe200078e0210 */
[----:B------:R-:W-:Y:S02]  /*08b0*/  @!P2 MOV R14, R88 ;  /* 0x00000058000ea202 */ /* 0x000fe40000000f00 */
[----:B------:R-:W-:-:S02]  /*08c0*/  @!P2 MOV R15, R91 ;  /* 0x0000005b000fa202 */ /* 0x000fc40000000f00 */
[C---:B--2---:R-:W-:Y:S02]  /*08d0*/  @P1 IADD3 R16, P0, R17.reuse, R12, RZ ;  /* 0x0000000c11101210 */ /* 0x044fe40007f1e0ff */
[----:B0-----:R-:W-:Y:S01]  /*08e0*/  @P1 IADD3 R32, P3, R17, R32, RZ ;  /* 0x0000002011201210 */ /* 0x001fe20007f7e0ff */
[----:B------:R-:W-:Y:S01]  /*08f0*/  @!P2 IMAD.WIDE.U32 R14, R64, R10, R14 ;  /* 0x0000000a400ea225 */ /* 0x000fe200078e000e */
[C---:B------:R-:W-:Y:S01]  /*0900*/  @P1 IADD3.X R17, R18.reuse, R13, RZ, P0, !PT ;  /* 0x0000000d12111210 */ /* 0x040fe200007fe4ff */
[----:B------:R-:W0:Y:S01]  /*0910*/  @!P4 LDC.64 R10, c[0x0][0x288] ;  /* 0x0000a200ff0acb82 */ /* 0x000e220000000a00 */
[----:B------:R-:W-:Y:S02]  /*0920*/  @P1 IADD3.X R33, R18, R33, RZ, P3, !PT ;  /* 0x0000002112211210 */ /* 0x000fe40001ffe4ff */
[----:B------:R-:W-:Y:S01]  /*0930*/  @!P2 IADD3 R15, R15, R21, RZ ;  /* 0x000000150f0fa210 */ /* 0x000fe20007ffe0ff */
[----:B------:R2:W5:Y:S01]  /*0940*/  @P1 LDG.E R48, desc[UR14][R16.64] ;  /* 0x0000000e10301981 */ /* 0x000562000c1e1900 */
[----:B------:R-:W-:-:S02]  /*0950*/  @!P2 SHF.L.U32 R13, R14, 0x1, RZ ;  /* 0x000000010e0da819 */ /* 0x000fc400000006ff */
[----:B------:R-:W-:Y:S02]  /*0960*/  ISETP.GE.U32.AND P3, PT, R61, UR18, PT ;  /* 0x000000123d007c0c */ /* 0x000fe4000bf66070 */
[----:B------:R-:W-:Y:S02]  /*0970*/  @!P2 SHF.L.U64.HI R22, R14, 0x1, R15 ;  /* 0x000000010e16a819 */ /* 0x000fe4000001020f */
[----:B----4-:R-:W-:Y:S01]  /*0980*/  @!P2 IADD3 R20, P6, R13, R8, RZ ;  /* 0x000000080d14a210 */ /* 0x010fe20007fde0ff */
[----:B------:R-:W3:Y:S01]  /*0990*/  @!P5 LDC.64 R14, c[0x0][0x230] ;  /* 0x00008c00ff0edb82 */ /* 0x000ee20000000a00 */
[----:B------:R-:W-:Y:S02]  /*09a0*/  ISETP.GE.AND.EX P3, PT, R27, UR19, PT, P3 ;  /* 0x000000131b007c0c */ /* 0x000fe4000bf66330 */
[----:B-1----:R-:W-:Y:S01]  /*09b0*/  @!P2 IADD3 R12, P0, R13, R4, RZ ;  /* 0x000000040d0ca210 */ /* 0x002fe20007f1e0ff */
[----:B------:R-:W-:Y:S01]  /*09c0*/  @!P5 IMAD R4, R19, R6, RZ ;  /* 0x000000061304d224 */ /* 0x000fe200078e02ff */
[----:B------:R-:W-:-:S02]  /*09d0*/  @!P2 IADD3.X R21, R22, R9, RZ, P6, !PT ;  /* 0x000000091615a210 */ /* 0x000fc400037fe4ff */
[----:B------:R-:W-:Y:S01]  /*09e0*/  @!P5 MOV R8, R88 ;  /* 0x000000580008d202 */ /* 0x000fe20000000f00 */
[----:B------:R-:W1:Y:S01]  /*09f0*/  @!P5 LDC.64 R18, c[0x0][0x228] ;  /* 0x00008a00ff12db82 */ /* 0x000e620000000a00 */
[----:B------:R-:W-:Y:S02]  /*0a00*/  @!P5 MOV R9, R91 ;  /* 0x0000005b0009d202 */ /* 0x000fe40000000f00 */
[----:B------:R-:W-:Y:S01]  /*0a10*/  ISETP.GT.U32.OR P3, PT, R66, 0x27f, P3 ;  /* 0x0000027f4200780c */ /* 0x000fe20001f64470 */
[C---:B------:R-:W-:Y:S01]  /*0a20*/  @!P5 IMAD R25, R63.reuse, R7, R4 ;  /* 0x000000073f19d224 */ /* 0x040fe200078e0204 */
[----:B------:R-:W-:Y:S01]  /*0a30*/  @!P2 IADD3.X R13, R22, R5, RZ, P0, !PT ;  /* 0x00000005160da210 */ /* 0x000fe200007fe4ff */
[----:B------:R-:W-:Y:S01]  /*0a40*/  @!P5 IMAD.WIDE.U32 R6, R63, R6, R8 ;  /* 0x000000063f06d225 */ /* 0x000fe200078e0008 */
[----:B------:R1:W5:Y:S01]  /*0a50*/  @!P2 LDG.E R49, desc[UR14][R20.64] ;  /* 0x0000000e1431a981 */ /* 0x000362000c1e1900 */
[----:B--2---:R-:W2:Y:S03]  /*0a60*/  @!P4 LDC.64 R16, c[0x0][0x230] ;  /* 0x00008c00ff10cb82 */ /* 0x004ea60000000a00 */
[----:B------:R-:W-:Y:S01]  /*0a70*/  @!P5 IADD3 R5, R7, R25, RZ ;  /* 0x000000190705d210 */ /* 0x000fe20007ffe0ff */
[----:B0-----:R-:W-:Y:S01]  /*0a80*/  @!P4 IMAD R4, R23, R10, RZ ;  /* 0x0000000a1704c224 */ /* 0x001fe200078e02ff */
[C---:B------:R-:W-:Y:S01]  /*0a90*/  @!P5 SHF.L.U32 R23, R6.reuse, 0x1, RZ ;  /* 0x000000010617d819 */ /* 0x040fe200000006ff */
[----:B------:R0:W5:Y:S01]  /*0aa0*/  @!P2 LDG.E R47, desc[UR14][R12.64] ;  /* 0x0000000e0c2fa981 */ /* 0x000162000c1e1900 */
[----:B------:R-:W-:Y:S01]  /*0ab0*/  @!P5 SHF.L.U64.HI R22, R6, 0x1, R5 ;  /* 0x000000010616d819 */ /* 0x000fe20000010205 */
[----:B------:R-:W4:Y:S01]  /*0ac0*/  @!P4 LDC.64 R8, c[0x0][0x228] ;  /* 0x00008a00ff08cb82 */ /* 0x000f220000000a00 */
[----:B------:R-:W-:Y:S01]  /*0ad0*/  ISETP.GE.U32.AND P0, PT, R60, UR18, PT ;  /* 0x000000123c007c0c */ /* 0x000fe2000bf06070 */
[----:B------:R-:W-:Y:S01]  /*0ae0*/  @!P4 IMAD R25, R62, R11, R4 ;  /* 0x0000000b3e19c224 */ /* 0x000fe200078e0204 */
[----:B------:R-:W-:-:S05]  /*0af0*/  @!P4 MOV R4, R88 ;  /* 0x000000580004c202 */ /* 0x000fca0000000f00 */
[----:B------:R-:W4:Y:S01]  /*0b00*/  @!P3 LDC.64 R6, c[0x0][0x288] ;  /* 0x0000a200ff06bb82 */ /* 0x000f220000000a00 */
[----:B------:R-:W-:Y:S02]  /*0b10*/  @!P4 MOV R5, R91 ;  /* 0x0000005b0005c202 */ /* 0x000fe40000000f00 */
[----:B------:R-:W-:Y:S02]  /*0b20*/  ISETP.GE.AND.EX P0, PT, R29, UR19, PT, P0 ;  /* 0x000000131d007c0c */ /* 0x000fe4000bf06300 */
[C---:B-1----:R-:W-:Y:S01]  /*0b30*/  @!P5 IADD3 R20, P2, R23.reuse, R18, RZ ;  /* 0x000000121714d210 */ /* 0x042fe20007f5e0ff */
[----:B------:R-:W-:Y:S01]  /*0b40*/  @!P4 IMAD.WIDE.U32 R10, R62, R10, R4 ;  /* 0x0000000a3e0ac225 */ /* 0x000fe200078e0004 */
[----:B------:R-:W-:Y:S01]  /*0b50*/  ISETP.GT.U32.OR P0, PT, R66, 0x27f, P0 ;  /* 0x0000027f4200780c */ /* 0x000fe20000704470 */
[----:B0-----:R-:W0:Y:S01]  /*0b60*/  @!P3 LDC.64 R12, c[0x0][0x228] ;  /* 0x00008a00ff0cbb82 */ /* 0x001e220000000a00 */
[----:B---3--:R-:W-:Y:S02]  /*0b70*/  @!P5 IADD3 R14, P6, R23, R14, RZ ;  /* 0x0000000e170ed210 */ /* 0x008fe40007fde0ff */
[----:B------:R-:W-:-:S02]  /*0b80*/  @!P5 IADD3.X R21, R22, R19, RZ, P2, !PT ;  /* 0x000000131615d210 */ /* 0x000fc400017fe4ff */
[----:B------:R-:W-:Y:S02]  /*0b90*/  @!P4 IADD3 R5, R11, R25, RZ ;  /* 0x000000190b05c210 */ /* 0x000fe40007ffe0ff */
[----:B------:R-:W-:Y:S01]  /*0ba0*/  @!P4 SHF.L.U32 R19, R10, 0x1, RZ ;  /* 0x000000010a13c819 */ /* 0x000fe200000006ff */
[----:B------:R-:W5:Y:S01]  /*0bb0*/  @!P5 LDG.E R44, desc[UR14][R20.64] ;  /* 0x0000000e142cd981 */ /* 0x000f62000c1e1900 */
[----:B------:R-:W-:Y:S02]  /*0bc0*/  @!P5 IADD3.X R15, R22, R15, RZ, P6, !PT ;  /* 0x0000000f160fd210 */ /* 0x000fe400037fe4ff */
[----:B------:R-:W-:Y:S02]  /*0bd0*/  @!P4 SHF.L.U64.HI R10, R10, 0x1, R5 ;  /* 0x000000010a0ac819 */ /* 0x000fe40000010205 */
[C---:B--2---:R-:W-:Y:S01]  /*0be0*/  @!P4 IADD3 R16, P2, R19.reuse, R16, RZ ;  /* 0x000000101310c210 */ /* 0x044fe20007f5e0ff */
[----:B------:R1:W5:Y:S01]  /*0bf0*/  @!P5 LDG.E R45, desc[UR14][R14.64] ;  /* 0x0000000e0e2dd981 */ /* 0x000362000c1e1900 */
[----:B----4-:R-:W-:Y:S01]  /*0c00*/  @!P4 IADD3 R18, P5, R19, R8, RZ ;  /* 0x000000081312c210 */ /* 0x010fe20007fbe0ff */
[----:B------:R-:W-:Y:S01]  /*0c10*/  @!P3 IMAD R8, R27, R6, RZ ;  /* 0x000000061b08b224 */ /* 0x000fe200078e02ff */
[----:B------:R-:W-:Y:S01]  /*0c20*/  @!P4 IADD3.X R17, R10, R17, RZ, P2, !PT ;  /* 0x000000110a11c210 */ /* 0x000fe200017fe4ff */
[----:B------:R-:W2:Y:S01]  /*0c30*/  @!P0 LDC.64 R4, c[0x0][0x288] ;  /* 0x0000a200ff048b82 */ /* 0x000ea20000000a00 */
[----:B------:R-:W-:-:S02]  /*0c40*/  SHF.R.S32.HI R25, RZ, 0x1f, R59 ;  /* 0x0000001fff197819 */ /* 0x000fc4000001143b */
[----:B------:R-:W-:Y:S01]  /*0c50*/  ISETP.GE.U32.AND P2, PT, R59, UR18, PT ;  /* 0x000000123b007c0c */ /* 0x000fe2000bf46070 */
[----:B------:R-:W-:Y:S01]  /*0c60*/  @!P3 IMAD R11, R61, R7, R8 ;  /* 0x000000073d0bb224 */ /* 0x000fe200078e0208 */
[----:B------:R-:W-:Y:S01]  /*0c70*/  @!P4 IADD3.X R19, R10, R9, RZ, P5, !PT ;  /* 0x000000090a13c210 */ /* 0x000fe20002ffe4ff */
[----:B------:R3:W5:Y:S01]  /*0c80*/  @!P4 LDG.E R46, desc[UR14][R16.64] ;  /* 0x0000000e102ec981 */ /* 0x000762000c1e1900 */
[----:B------:R-:W-:Y:S01]  /*0c90*/  ISETP.GE.AND.EX P2, PT, R25, UR19, PT, P2 ;  /* 0x0000001319007c0c */ /* 0x000fe2000bf46320 */
[----:B-1----:R-:W1:Y:S01]  /*0ca0*/  @!P3 LDC.64 R14, c[0x0][0x230] ;  /* 0x00008c00ff0ebb82 */ /* 0x002e620000000a00 */
[----:B------:R-:W-:Y:S01]  /*0cb0*/  @!P3 MOV R8, R88 ;  /* 0x000000580008b202 */ /* 0x000fe20000000f00 */
[----:B------:R1:W5:Y:S01]  /*0cc0*/  @!P4 LDG.E R43, desc[UR14][R18.64] ;  /* 0x0000000e122bc981 */ /* 0x000362000c1e1900 */
[----:B------:R-:W-:Y:S02]  /*0cd0*/  @!P3 MOV R9, R91 ;  /* 0x0000005b0009b202 */ /* 0x000fe40000000f00 */
[----:B------:R-:W-:Y:S01]  /*0ce0*/  ISETP.GT.U32.OR P2, PT, R66, 0x27f, P2 ;  /* 0x0000027f4200780c */ /* 0x000fe20001744470 */
[----:B------:R-:W-:Y:S01]  /*0cf0*/  @!P3 IMAD.WIDE.U32 R6, R61, R6, R8 ;  /* 0x000000063d06b225 */ /* 0x000fe200078e0008 */
[----:B---3--:R-:W-:-:S02]  /*0d00*/  @!P0 MOV R16, R88 ;  /* 0x0000005800108202 */ /* 0x008fc40000000f00 */
[----:B------:R-:W3:Y:S02]  /*0d10*/  @!P0 LDC.64 R8, c[0x0][0x230] ;  /* 0x00008c00ff088b82 */ /* 0x000ee40000000a00 */
[----:B------:R-:W-:Y:S02]  /*0d20*/  @!P3 IADD3 R7, R7, R11, RZ ;  /* 0x0000000b0707b210 */ /* 0x000fe40007ffe0ff */
[C---:B------:R-:W-:Y:S02]  /*0d30*/  @!P3 SHF.L.U32 R23, R6.reuse, 0x1, RZ ;  /* 0x000000010617b819 */ /* 0x040fe400000006ff */
[----:B------:R-:W-:Y:S02]  /*0d40*/  @!P3 SHF.L.U64.HI R20, R6, 0x1, R7 ;  /* 0x000000010614b819 */ /* 0x000fe40000010207 */
[----:B------:R-:W4:Y:S01]  /*0d50*/  @!P0 LDC.64 R10, c[0x0][0x228] ;  /* 0x00008a00ff0a8b82 */ /* 0x000f220000000a00 */
[----:B------:R-:W-:Y:S01]  /*0d60*/  @!P0 MOV R17, R91 ;  /* 0x0000005b00118202 */ /* 0x000fe20000000f00 */
[----:B--2---:R-:W-:-:S06]  /*0d70*/  @!P0 IMAD R29, R29, R4, RZ ;  /* 0x000000041d1d8224 */ /* 0x004fcc00078e02ff */
[----:B------:R-:W2:Y:S01]  /*0d80*/  @!P2 LDC.64 R6, c[0x0][0x288] ;  /* 0x0000a200ff06ab82 */ /* 0x000ea20000000a00 */
[----:B-1----:R-:W-:Y:S01]  /*0d90*/  @!P3 IADD3 R18, P5, R23, R14, RZ ;  /* 0x0000000e1712b210 */ /* 0x002fe20007fbe0ff */
[C---:B------:R-:W-:Y:S01]  /*0da0*/  @!P0 IMAD R5, R60.reuse, R5, R29 ;  /* 0x000000053c058224 */ /* 0x040fe200078e021d */
[----:B------:R-:W-:Y:S01]  /*0db0*/  SHF.R.S32.HI R21, RZ, 0x1f, R58 ;  /* 0x0000001fff157819 */ /* 0x000fe2000001143a */
[----:B------:R-:W-:Y:S01]  /*0dc0*/  @!P0 IMAD.WIDE.U32 R16, R60, R4, R16 ;  /* 0x000000043c108225 */ /* 0x000fe200078e0010 */
[----:B------:R-:W-:Y:S02]  /*0dd0*/  ISETP.GE.U32.AND P4, PT, R58, UR18, PT ;  /* 0x000000123a007c0c */ /* 0x000fe4000bf86070 */
[----:B------:R-:W-:Y:S01]  /*0de0*/  @!P3 IADD3.X R19, R20, R15, RZ, P5, !PT ;  /* 0x0000000f1413b210 */ /* 0x000fe20002ffe4ff */
[----:B------:R-:W1:Y:S01]  /*0df0*/  @!P2 LDC.64 R26, c[0x0][0x228] ;  /* 0x00008a00ff1aab82 */ /* 0x000e620000000a00 */
[----:B------:R-:W-:Y:S02]  /*0e00*/  ISETP.GE.AND.EX P4, PT, R21, UR19, PT, P4 ;  /* 0x0000001315007c0c */ /* 0x000fe4000bf86340 */
[----:B0-----:R-:W-:Y:S01]  /*0e10*/  @!P3 IADD3 R12, P5, R23, R12, RZ ;  /* 0x0000000c170cb210 */ /* 0x001fe20007fbe0ff */
[----:B------:R-:W-:Y:S01]  /*0e20*/  HFMA2.MMA R4, -RZ, RZ, 0, 0 ;  /* 0x00000000ff047435 */ /* 0x000fe200000001ff */
[----:B------:R-:W-:-:S02]  /*0e30*/  @!P0 IADD3 R5, R17, R5, RZ ;  /* 0x0000000511058210 */ /* 0x000fc40007ffe0ff */
[----:B------:R-:W-:Y:S01]  /*0e40*/  ISETP.GT.U32.OR P4, PT, R66, 0x27f, P4 ;  /* 0x0000027f4200780c */ /* 0x000fe20002784470 */
[----:B------:R-:W0:Y:S01]  /*0e50*/  @!P2 LDC.64 R22, c[0x0][0x230] ;  /* 0x00008c00ff16ab82 */ /* 0x000e220000000a00 */
[----:B------:R-:W-:Y:S02]  /*0e60*/  @!P3 IADD3.X R13, R20, R13, RZ, P5, !PT ;  /* 0x0000000d140db210 */ /* 0x000fe40002ffe4ff */
[C---:B------:R-:W-:Y:S02]  /*0e70*/  @!P0 SHF.L.U64.HI R20, R16.reuse, 0x1, R5 ;  /* 0x0000000110148819 */ /* 0x040fe40000010205 */
[----:B------:R-:W-:Y:S01]  /*0e80*/  MOV R5, RZ ;  /* 0x000000ff00057202 */ /* 0x000fe20000000f00 */
[----:B------:R3:W5:Y:S01]  /*0e90*/  @!P3 LDG.E R4, desc[UR14][R18.64] ;  /* 0x0000000e1204b981 */ /* 0x000762000c1e1900 */
[----:B------:R-:W-:-:S04]  /*0ea0*/  @!P0 SHF.L.U32 R17, R16, 0x1, RZ ;  /* 0x0000000110118819 */ /* 0x000fc800000006ff */
[----:B----4-:R-:W-:Y:S01]  /*0eb0*/  @!P0 IADD3 R16, P6, R17, R10, RZ ;  /* 0x0000000a11108210 */ /* 0x010fe20007fde0ff */
[----:B------:R4:W5:Y:S01]  /*0ec0*/  @!P3 LDG.E R5, desc[UR14][R12.64] ;  /* 0x0000000e0c05b981 */ /* 0x000962000c1e1900 */
[----:B--2---:R-:W-:Y:S01]  /*0ed0*/  @!P2 IMAD R10, R25, R6, RZ ;  /* 0x00000006190aa224 */ /* 0x004fe200078e02ff */
[----:B------:R-:W-:Y:S01]  /*0ee0*/  SHF.R.S32.HI R25, RZ, 0x1f, R57 ;  /* 0x0000001fff197819 */ /* 0x000fe20000011439 */
[----:B------:R-:W2:Y:S01]  /*0ef0*/  @!P4 LDC.64 R14, c[0x0][0x288] ;  /* 0x0000a200ff0ecb82 */ /* 0x000ea20000000a00 */
[----:B------:R-:W-:Y:S01]  /*0f00*/  ISETP.GE.U32.AND P3, PT, R57, UR18, PT ;  /* 0x0000001239007c0c */ /* 0x000fe2000bf66070 */
[----:B------:R-:W-:Y:S01]  /*0f10*/  @!P2 IMAD R7, R59, R7, R10 ;  /* 0x000000073b07a224 */ /* 0x000fe200078e020a */
[----:B---3--:R-:W-:Y:S02]  /*0f20*/  @!P0 IADD3 R8, P5, R17, R8, RZ ;  /* 0x0000000811088210 */ /* 0x008fe40007fbe0ff */
[----:B------:R-:W-:Y:S02]  /*0f30*/  @!P0 IADD3.X R17, R20, R11, RZ, P6, !PT ;  /* 0x0000000b14118210 */ /* 0x000fe400037fe4ff */
[----:B------:R-:W-:Y:S01]  /*0f40*/  ISETP.GE.AND.EX P3, PT, R25, UR19, PT, P3 ;  /* 0x0000001319007c0c */ /* 0x000fe2000bf66330 */
[----:B------:R-:W3:Y:S01]  /*0f50*/  @!P4 LDC.64 R18, c[0x0][0x230] ;  /* 0x00008c00ff12cb82 */ /* 0x000ee20000000a00 */
[----:B------:R-:W-:-:S02]  /*0f60*/  @!P2 MOV R10, R88 ;  /* 0x00000058000aa202 */ /* 0x000fc40000000f00 */
[----:B------:R-:W-:Y:S02]  /*0f70*/  @!P2 MOV R11, R91 ;  /* 0x0000005b000ba202 */ /* 0x000fe40000000f00 */
[----:B------:R-:W-:Y:S01]  /*0f80*/  ISETP.GT.U32.OR P3, PT, R66, 0x27f, P3 ;  /* 0x0000027f4200780c */ /* 0x000fe20001f64470 */
[----:B------:R-:W-:Y:S01]  /*0f90*/  @!P2 IMAD.WIDE.U32 R10, R59, R6, R10 ;  /* 0x000000063b0aa225 */ /* 0x000fe200078e000a */
[----:B------:R-:W-:Y:S01]  /*0fa0*/  HFMA2.MMA R6, -RZ, RZ, 0, 0 ;  /* 0x00000000ff067435 */ /* 0x000fe200000001ff */
[----:B------:R-:W-:Y:S02]  /*0fb0*/  @!P0 IADD3.X R9, R20, R9, RZ, P5, !PT ;  /* 0x0000000914098210 */ /* 0x000fe40002ffe4ff */
[----:B------:R-:W-:-:S03]  /*0fc0*/  SHF.R.S32.HI R29, RZ, 0x1f, R56 ;  /* 0x0000001fff1d7819 */ /* 0x000fc60000011438 */
[----:B------:R1:W5:Y:S05]  /*0fd0*/  @!P0 LDG.E R42, desc[UR14][R8.64] ;  /* 0x0000000e082a8981 */ /* 0x00036a000c1e1900 */
[----:B----4-:R-:W4:Y:S01]  /*0fe0*/  @!P3 LDC.64 R12, c[0x0][0x288] ;  /* 0x0000a200ff0cbb82 */ /* 0x010f220000000a00 */
[----:B------:R0:W5:Y:S01]  /*0ff0*/  @!P0 LDG.E R6, desc[UR14][R16.64] ;  /* 0x0000000e10068981 */ /* 0x000162000c1e1900 */
[----:B------:R-:W-:Y:S02]  /*1000*/  ISETP.GE.U32.AND P0, PT, R56, UR18, PT ;  /* 0x0000001238007c0c */ /* 0x000fe4000bf06070 */
[----:B------:R-:W-:Y:S02]  /*1010*/  @!P2 IADD3 R11, R11, R7, RZ ;  /* 0x000000070b0ba210 */ /* 0x000fe40007ffe0ff */
[----:B------:R-:W-:Y:S01]  /*1020*/  ISETP.GE.AND.EX P0, PT, R29, UR19, PT, P0 ;  /* 0x000000131d007c0c */ /* 0x000fe2000bf06300 */
[----:B--2---:R-:W-:Y:S01]  /*1030*/  @!P4 IMAD R21, R21, R14, RZ ;  /* 0x0000000e1515c224 */ /* 0x004fe200078e02ff */
[----:B-1----:R-:W-:-:S02]  /*1040*/  @!P4 MOV R8, R88 ;  /* 0x000000580008c202 */ /* 0x002fc40000000f00 */
[----:B------:R-:W-:Y:S01]  /*1050*/  @!P4 MOV R9, R91 ;  /* 0x0000005b0009c202 */ /* 0x000fe20000000f00 */
[----:B0-----:R-:W0:Y:S01]  /*1060*/  @!P3 LDC.64 R16, c[0x0][0x230] ;  /* 0x00008c00ff10bb82 */ /* 0x001e220000000a00 */
[C---:B------:R-:W-:Y:S02]  /*1070*/  @!P2 SHF.L.U32 R7, R10.reuse, 0x1, RZ ;  /* 0x000000010a07a819 */ /* 0x040fe400000006ff */
[----:B------:R-:W-:Y:S02]  /*1080*/  @!P2 SHF.L.U64.HI R20, R10, 0x1, R11 ;  /* 0x000000010a14a819 */ /* 0x000fe4000001020b */
[----:B------:R-:W-:Y:S01]  /*1090*/  ISETP.GT.U32.OR P0, PT, R66, 0x27f, P0 ;  /* 0x0000027f4200780c */ /* 0x000fe20000704470 */
[C---:B------:R-:W-:Y:S02]  /*10a0*/  @!P4 IMAD R21, R58.reuse, R15, R21 ;  /* 0x0000000f3a15c224 */ /* 0x040fe400078e0215 */
[----:B------:R-:W1:Y:S01]  /*10b0*/  @!P4 LDC.64 R10, c[0x0][0x228] ;  /* 0x00008a00ff0acb82 */ /* 0x000e620000000a00 */
[----:B------:R-:W-:Y:S01]  /*10c0*/  @!P4 IMAD.WIDE.U32 R14, R58, R14, R8 ;  /* 0x0000000e3a0ec225 */ /* 0x000fe200078e0008 */
[----:B------:R-:W-:-:S02]  /*10d0*/  @!P2 IADD3 R22, P6, R7, R22, RZ ;  /* 0x000000160716a210 */ /* 0x000fc40007fde0ff */
[----:B------:R-:W-:Y:S02]  /*10e0*/  @!P2 IADD3 R26, P5, R7, R26, RZ ;  /* 0x0000001a071aa210 */ /* 0x000fe40007fbe0ff */
[----:B------:R-:W-:Y:S02]  /*10f0*/  @!P4 IADD3 R9, R15, R21, RZ ;  /* 0x000000150f09c210 */ /* 0x000fe40007ffe0ff */
[----:B------:R-:W-:Y:S02]  /*1100*/  @!P4 SHF.L.U32 R31, R14, 0x1, RZ ;  /* 0x000000010e1fc819 */ /* 0x000fe400000006ff */
[C---:B------:R-:W-:Y:S01]  /*1110*/  @!P2 IADD3.X R23, R20.reuse, R23, RZ, P6, !PT ;  /* 0x000000171417a210 */ /* 0x040fe200037fe4ff */
[----:B------:R-:W-:Y:S01]  /*1120*/  HFMA2.MMA R7, -RZ, RZ, 0, 0 ;  /* 0x00000000ff077435 */ /* 0x000fe200000001ff */
[----:B------:R-:W-:Y:S02]  /*1130*/  @!P2 IADD3.X R27, R20, R27, RZ, P5, !PT ;  /* 0x0000001b141ba210 */ /* 0x000fe40002ffe4ff */
[----:B------:R-:W-:Y:S01]  /*1140*/  @!P4 SHF.L.U64.HI R28, R14, 0x1, R9 ;  /* 0x000000010e1cc819 */ /* 0x000fe20000010209 */
[----:B------:R-:W2:Y:S01]  /*1150*/  @!P0 LDC.64 R20, c[0x0][0x288] ;  /* 0x0000a200ff148b82 */ /* 0x000ea20000000a00 */
[----:B---3--:R-:W-:Y:S01]  /*1160*/  @!P4 IADD3 R24, P6, R31, R18, RZ ;  /* 0x000000121f18c210 */ /* 0x008fe20007fde0ff */
[----:B----4-:R-:W-:Y:S01]  /*1170*/  @!P3 IMAD R34, R25, R12, RZ ;  /* 0x0000000c1922b224 */ /* 0x010fe200078e02ff */
[----:B------:R-:W-:-:S02]  /*1180*/  MOV R8, RZ ;  /* 0x000000ff00087202 */ /* 0x000fc40000000f00 */
[----:B------:R-:W-:Y:S01]  /*1190*/  @!P4 IADD3.X R25, R28, R19, RZ, P6, !PT ;  /* 0x000000131c19c210 */ /* 0x000fe200037fe4ff */
[----:B------:R1:W5:Y:S01]  /*11a0*/  @!P2 LDG.E R7, desc[UR14][R22.64] ;  /* 0x0000000e1607a981 */ /* 0x000362000c1e1900 */
[----:B------:R-:W-:Y:S01]  /*11b0*/  @!P3 MOV R18, R88 ;  /* 0x000000580012b202 */ /* 0x000fe20000000f00 */
[----:B------:R-:W3:Y:S01]  /*11c0*/  @!P3 LDC.64 R14, c[0x0][0x228] ;  /* 0x00008a00ff0ebb82 */ /* 0x000ee20000000a00 */
[----:B------:R-:W-:Y:S01]  /*11d0*/  @!P3 MOV R19, R91 ;  /* 0x0000005b0013b202 */ /* 0x000fe20000000f00 */
[----:B------:R-:W-:Y:S01]  /*11e0*/  @!P3 IMAD R13, R57, R13, R34 ;  /* 0x0000000d390db224 */ /* 0x000fe200078e0222 */
[----:B------:R-:W-:Y:S01]  /*11f0*/  SHF.R.S32.HI R9, RZ, 0x1f, R55 ;  /* 0x0000001fff097819 */ /* 0x000fe20000011437 */
[----:B------:R4:W5:Y:S01]  /*1200*/  @!P2 LDG.E R8, desc[UR14][R26.64] ;  /* 0x0000000e1a08a981 */ /* 0x000962000c1e1900 */
[----:B------:R-:W-:Y:S01]  /*1210*/  ISETP.GE.U32.AND P5, PT, R55, UR18, PT ;  /* 0x0000001237007c0c */ /* 0x000fe2000bfa6070 */
[----:B------:R-:W-:Y:S01]  /*1220*/  @!P3 IMAD.WIDE.U32 R18, R57, R12, R18 ;  /* 0x0000000c3912b225 */ /* 0x000fe200078e0012 */
[----:B-1----:R-:W-:-:S02]  /*1230*/  @!P4 IADD3 R22, P2, R31, R10, RZ ;  /* 0x0000000a1f16c210 */ /* 0x002fc40007f5e0ff */
[----:B------:R-:W-:Y:S02]  /*1240*/  ISETP.GE.AND.EX P5, PT, R9, UR19, PT, P5 ;  /* 0x0000001309007c0c */ /* 0x000fe4000bfa6350 */
[----:B------:R-:W-:Y:S02]  /*1250*/  @!P3 IADD3 R13, R19, R13, RZ ;  /* 0x0000000d130db210 */ /* 0x000fe40007ffe0ff */
[----:B------:R-:W-:Y:S02]  /*1260*/  @!P4 IADD3.X R23, R28, R11, RZ, P2, !PT ;  /* 0x0000000b1c17c210 */ /* 0x000fe400017fe4ff */
[----:B------:R-:W-:Y:S02]  /*1270*/  CS2R R10, SRZ ;  /* 0x00000000000a7805 */ /* 0x000fe4000001ff00 */
[----:B------:R-:W-:Y:S01]  /*1280*/  ISETP.GT.U32.OR P5, PT, R66, 0x27f, P5 ;  /* 0x0000027f4200780c */ /* 0x000fe20002fa4470 */
[----:B----4-:R-:W1:Y:S01]  /*1290*/  @!P0 LDC.64 R26, c[0x0][0x230] ;  /* 0x00008c00ff1a8b82 */ /* 0x010e620000000a00 */
[----:B------:R-:W-:-:S02]  /*12a0*/  @!P3 SHF.L.U64.HI R34, R18, 0x1, R13 ;  /* 0x000000011222b819 */ /* 0x000fc4000001020d */
[----:B------:R-:W-:Y:S01]  /*12b0*/  SHF.R.S32.HI R13, RZ, 0x1f, R54 ;  /* 0x0000001fff0d7819 */ /* 0x000fe20000011436 */
[----:B------:R4:W5:Y:S01]  /*12c0*/  @!P4 LDG.E R11, desc[UR14][R22.64] ;  /* 0x0000000e160bc981 */ /* 0x000962000c1e1900 */
[----:B------:R-:W-:Y:S01]  /*12d0*/  ISETP.GE.U32.AND P2, PT, R54, UR18, PT ;  /* 0x0000001236007c0c */ /* 0x000fe2000bf46070 */
[----:B--2---:R-:W-:Y:S01]  /*12e0*/  @!P0 IMAD R29, R29, R20, RZ ;  /* 0x000000141d1d8224 */ /* 0x004fe200078e02ff */
[----:B------:R-:W-:Y:S01]  /*12f0*/  @!P3 SHF.L.U32 R31, R18, 0x1, RZ ;  /* 0x00000001121fb819 */ /* 0x000fe200000006ff */
[----:B------:R2:W5:Y:S01]  /*1300*/  @!P4 LDG.E R10, desc[UR14][R24.64] ;  /* 0x0000000e180ac981 */ /* 0x000562000c1e1900 */
[----:B------:R-:W-:Y:S02]  /*1310*/  ISETP.GE.AND.EX P2, PT, R13, UR19, PT, P2 ;  /* 0x000000130d007c0c */ /* 0x000fe4000bf46320 */
[----:B----4-:R-:W-:Y:S02]  /*1320*/  @!P0 MOV R22, R88 ;  /* 0x0000005800168202 */ /* 0x010fe40000000f00 */
[----:B------:R-:W-:Y:S01]  /*1330*/  @!P0 MOV R23, R91 ;  /* 0x0000005b00178202 */ /* 0x000fe20000000f00 */
[----:B------:R-:W-:Y:S01]  /*1340*/  @!P0 IMAD R29, R56, R21, R29 ;  /* 0x00000015381d8224 */ /* 0x000fe200078e021d */
[----:B------:R-:W-:Y:S01]  /*1350*/  ISETP.GT.U32.OR P2, PT, R66, 0x27f, P2 ;  /* 0x0000027f4200780c */ /* 0x000fe20001744470 */
[----:B------:R-:W4:Y:S01]  /*1360*/  @!P5 LDC.64 R18, c[0x0][0x288] ;  /* 0x0000a200ff12db82 */ /* 0x000f220000000a00 */
[----:B0-----:R-:W-:Y:S01]  /*1370*/  @!P3 IADD3 R36, P6, R31, R16, RZ ;  /* 0x000000101f24b210 */ /* 0x001fe20007fde0ff */
[----:B------:R-:W-:-:S06]  /*1380*/  @!P0 IMAD.WIDE.U32 R22, R56, R20, R22 ;  /* 0x0000001438168225 */ /* 0x000fcc00078e0016 */
[----:B------:R-:W0:Y:S01]  /*1390*/  @!P0 LDC.64 R20, c[0x0][0x228] ;  /* 0x00008a00ff148b82 */ /* 0x000e220000000a00 */
[----:B------:R-:W-:Y:S02]  /*13a0*/  @!P3 IADD3.X R37, R34, R17, RZ, P6, !PT ;  /* 0x000000112225b210 */ /* 0x000fe400037fe4ff */
[----:B------:R-:W-:-:S04]  /*13b0*/  @!P0 IADD3 R17, R23, R29, RZ ;  /* 0x0000001d17118210 */ /* 0x000fc80007ffe0ff */
[C---:B------:R-:W-:Y:S01]  /*13c0*/  @!P0 SHF.L.U64.HI R38, R22.reuse, 0x1, R17 ;  /* 0x0000000116268819 */ /* 0x040fe20000010211 */
[----:B------:R-:W-:Y:S01]  /*13d0*/  HFMA2.MMA R12, -RZ, RZ, 0, 0 ;  /* 0x00000000ff0c7435 */ /* 0x000fe200000001ff */
[----:B------:R-:W0:Y:S01]  /*13e0*/  @!P2 LDC.64 R16, c[0x0][0x288] ;  /* 0x0000a200ff10ab82 */ /* 0x000e220000000a00 */
[----:B---3--:R-:W-:Y:S02]  /*13f0*/  @!P3 IADD3 R28, P4, R31, R14, RZ ;  /* 0x0000000e1f1cb210 */ /* 0x008fe40007f9e0ff */
[----:B------:R-:W-:Y:S02]  /*1400*/  @!P0 SHF.L.U32 R31, R22, 0x1, RZ ;  /* 0x00000001161f8819 */ /* 0x000fe400000006ff */
[----:B------:R-:W-:-:S03]  /*1410*/  MOV R14, RZ ;  /* 0x000000ff000e7202 */ /* 0x000fc60000000f00 */
[----:B------:R-:W3:Y:S01]  /*1420*/  @!P5 LDC.64 R22, c[0x0][0x230] ;  /* 0x00008c00ff16db82 */ /* 0x000ee20000000a00 */
[----:B------:R-:W-:Y:S01]  /*1430*/  @!P3 IADD3.X R29, R34, R15, RZ, P4, !PT ;  /* 0x0000000f221db210 */ /* 0x000fe200027fe4ff */
[----:B------:R-:W5:Y:S01]  /*1440*/  @!P3 LDG.E R12, desc[UR14][R36.64] ;  /* 0x0000000e240cb981 */ /* 0x000f62000c1e1900 */
[----:B-1----:R-:W-:-:S05]  /*1450*/  @!P0 IADD3 R34, P4, R31, R26, RZ ;  /* 0x0000001a1f228210 */ /* 0x002fca0007f9e0ff */
[----:B--2---:R-:W1:Y:S01]  /*1460*/  @!P5 LDC.64 R24, c[0x0][0x228] ;  /* 0x00008a00ff18db82 */ /* 0x004e620000000a00 */
[----:B------:R0:W5:Y:S01]  /*1470*/  @!P3 LDG.E R14, desc[UR14][R28.64] ;  /* 0x0000000e1c0eb981 */ /* 0x000162000c1e1900 */
[----:B------:R-:W-:Y:S01]  /*1480*/  @!P0 IADD3.X R35, R38, R27, RZ, P4, !PT ;  /* 0x0000001b26238210 */ /* 0x000fe200027fe4ff */
[----:B----4-:R-:W-:Y:S01]  /*1490*/  @!P5 IMAD R40, R9, R18, RZ ;  /* 0x000000120928d224 */ /* 0x010fe200078e02ff */
[----:B------:R-:W-:Y:S02]  /*14a0*/  SHF.R.S32.HI R15, RZ, 0x1f, R53 ;  /* 0x0000001fff0f7819 */ /* 0x000fe40000011435 */
[----:B------:R-:W-:Y:S02]  /*14b0*/  ISETP.GE.U32.AND P3, PT, R53, UR18, PT ;  /* 0x0000001235007c0c */ /* 0x000fe4000bf66070 */
[----:B------:R-:W-:Y:S02]  /*14c0*/  @!P5 MOV R26, R88 ;  /* 0x00000058001ad202 */ /* 0x000fe40000000f00 */
[----:B------:R-:W-:-:S02]  /*14d0*/  @!P5 MOV R27, R91 ;  /* 0x0000005b001bd202 */ /* 0x000fc40000000f00 */
[----:B0-----:R-:W-:Y:S01]  /*14e0*/  @!P0 IADD3 R28, P4, R31, R20, RZ ;  /* 0x000000141f1c8210 */ /* 0x001fe20007f9e0ff */
[----:B------:R-:W-:Y:S01]  /*14f0*/  @!P5 IMAD R37, R55, R19, R40 ;  /* 0x000000133725d224 */ /* 0x000fe200078e0228 */
[----:B------:R-:W-:Y:S01]  /*1500*/  ISETP.GE.AND.EX P3, PT, R15, UR19, PT, P3 ;  /* 0x000000130f007c0c */ /* 0x000fe2000bf66330 */
[----:B------:R-:W-:Y:S01]  /*1510*/  UIMAD.WIDE UR12, UR6, 0x8, UR12 ;  /* 0x00000008060c78a5 */ /* 0x000fe2000f8e020c */
[----:B------:R-:W-:Y:S01]  /*1520*/  @!P0 IADD3.X R29, R38, R21, RZ, P4, !PT ;  /* 0x00000015261d8210 */ /* 0x000fe200027fe4ff */
[----:B------:R-:W-:Y:S01]  /*1530*/  @!P5 IMAD.WIDE.U32 R18, R55, R18, R26 ;  /* 0x000000123712d225 */ /* 0x000fe200078e001a */
[----:B------:R-:W-:Y:S01]  /*1540*/  ISETP.GT.U32.OR P3, PT, R66, 0x27f, P3 ;  /* 0x0000027f4200780c */ /* 0x000fe20001f64470 */
[----:B------:R-:W5:Y:S02]  /*1550*/  @!P0 LDG.E R68, desc[UR14][R34.64] ;  /* 0x0000000e22448981 */ /* 0x000f64000c1e1900 */
[----:B------:R-:W-:Y:S02]  /*1560*/  @!P2 IMAD R31, R13, R16, RZ ;  /* 0x000000100d1fa224 */ /* 0x000fe400078e02ff */
[----:B------:R0:W5:Y:S01]  /*1570*/  @!P0 LDG.E R69, desc[UR14][R28.64] ;  /* 0x0000000e1c458981 */ /* 0x000162000c1e1900 */
[----:B------:R-:W-:-:S02]  /*1580*/  @!P5 IADD3 R27, R19, R37, RZ ;  /* 0x00000025131bd210 */ /* 0x000fc40007ffe0ff */
[----:B------:R-:W-:Y:S01]  /*1590*/  @!P5 SHF.L.U32 R19, R18, 0x1, RZ ;  /* 0x000000011213d819 */ /* 0x000fe200000006ff */
[----:B------:R-:W-:Y:S01]  /*15a0*/  @!P2 IMAD R17, R54, R17, R31 ;  /* 0x000000113611a224 */ /* 0x000fe200078e021f */
[----:B0-----:R-:W-:Y:S02]  /*15b0*/  @!P2 MOV R28, R88 ;  /* 0x00000058001ca202 */ /* 0x001fe40000000f00 */
[----:B------:R-:W-:Y:S02]  /*15c0*/  @!P2 MOV R29, R91 ;  /* 0x0000005b001da202 */ /* 0x000fe40000000f00 */
[----:B------:R-:W-:Y:S02]  /*15d0*/  @!P5 SHF.L.U64.HI R20, R18, 0x1, R27 ;  /* 0x000000011214d819 */ /* 0x000fe4000001021b */
[C---:B---3--:R-:W-:Y:S01]  /*15e0*/  @!P5 IADD3 R26, P4, R19.reuse, R22, RZ ;  /* 0x00000016131ad210 */ /* 0x048fe20007f9e0ff */
[----:B------:R-:W-:Y:S01]  /*15f0*/  @!P2 IMAD.WIDE.U32 R28, R54, R16, R28 ;  /* 0x00000010361ca225 */ /* 0x000fe200078e001c */
[----:B-1----:R-:W-:-:S02]  /*1600*/  @!P5 IADD3 R18, P6, R19, R24, RZ ;  /* 0x000000181312d210 */ /* 0x002fc40007fde0ff */
[C---:B------:R-:W-:Y:S02]  /*1610*/  @!P5 IADD3.X R27, R20.reuse, R23, RZ, P4, !PT ;  /* 0x00000017141bd210 */ /* 0x040fe400027fe4ff */
[----:B------:R-:W-:Y:S01]  /*1620*/  @!P2 IADD3 R17, R29, R17, RZ ;  /* 0x000000111d11a210 */ /* 0x000fe20007ffe0ff */
[----:B------:R-:W0:Y:S01]  /*1630*/  @!P2 LDC.64 R22, c[0x0][0x230] ;  /* 0x00008c00ff16ab82 */ /* 0x000e220000000a00 */
[----:B------:R-:W-:Y:S02]  /*1640*/  @!P5 IADD3.X R19, R20, R25, RZ, P6, !PT ;  /* 0x000000191413d210 */ /* 0x000fe400037fe4ff */
[----:B------:R-:W-:Y:S02]  /*1650*/  @!P2 SHF.L.U64.HI R38, R28, 0x1, R17 ;  /* 0x000000011c26a819 */ /* 0x000fe40000010211 */
[----:B------:R-:W-:-:S03]  /*1660*/  MOV R16, UR12 ;  /* 0x0000000c00107c02 */ /* 0x000fc60008000f00 */
[----:B------:R-:W1:Y:S01]  /*1670*/  @!P3 LDC.64 R24, c[0x0][0x288] ;  /* 0x0000a200ff18bb82 */ /* 0x000e620000000a00 */
[----:B------:R-:W-:Y:S02]  /*1680*/  MOV R17, UR13 ;  /* 0x0000000d00117c02 */ /* 0x000fe40008000f00 */
[----:B------:R-:W-:Y:S02]  /*1690*/  CS2R R70, SRZ ;  /* 0x0000000000467805 */ /* 0x000fe4000001ff00 */
[----:B------:R-:W-:Y:S02]  /*16a0*/  SHF.R.S32.HI R75, RZ, 0x1f, R52 ;  /* 0x0000001fff4b7819 */ /* 0x000fe40000011434 */
[----:B------:R-:W-:Y:S01]  /*16b0*/  ISETP.GE.U32.AND P0, PT, R52, UR18, PT ;  /* 0x0000001234007c0c */ /* 0x000fe2000bf06070 */
[----:B------:R-:W2:Y:S01]  /*16c0*/  LDG.E.64 R16, desc[UR14][R16.64] ;  /* 0x0000000e10107981 */ /* 0x000ea2000c1e1b00 */
[----:B------:R-:W3:Y:S02]  /*16d0*/  @!P2 LDC.64 R20, c[0x0][0x228] ;  /* 0x00008a00ff14ab82 */ /* 0x000ee40000000a00 */
[----:B------:R-:W-:Y:S01]  /*16e0*/  ISETP.GE.AND.EX P0, PT, R75, UR19, PT, P0 ;  /* 0x000000134b007c0c */ /* 0x000fe2000bf06300 */
[----:B------:R4:W5:Y:S03]  /*16f0*/  @!P5 LDG.E R70, desc[UR14][R18.64] ;  /* 0x0000000e1246d981 */ /* 0x000966000c1e1900 */
[----:B------:R-:W-:-:S02]  /*1700*/  ISETP.GT.U32.OR P0, PT, R66, 0x27f, P0 ;  /* 0x0000027f4200780c */ /* 0x000fc40000704470 */
[----:B------:R-:W-:Y:S01]  /*1710*/  SHF.R.S32.HI R73, RZ, 0x1f, R51 ;  /* 0x0000001fff497819 */ /* 0x000fe20000011433 */
[----:B------:R1:W5:Y:S01]  /*1720*/  @!P5 LDG.E R71, desc[UR14][R26.64] ;  /* 0x0000000e1a47d981 */ /* 0x000362000c1e1900 */
[----:B------:R-:W-:Y:S01]  /*1730*/  ISETP.GE.U32.AND P4, PT, R51, UR18, PT ;  /* 0x0000001233007c0c */ /* 0x000fe2000bf86070 */
[----:B----4-:R-:W4:Y:S01]  /*1740*/  @!P3 LDC.64 R18, c[0x0][0x230] ;  /* 0x00008c00ff12bb82 */ /* 0x010f220000000a00 */
[----:B------:R-:W-:Y:S02]  /*1750*/  @!P2 SHF.L.U32 R35, R28, 0x1, RZ ;  /* 0x000000011c23a819 */ /* 0x000fe400000006ff */
[----:B------:R-:W-:Y:S02]  /*1760*/  ISETP.GE.AND.EX P4, PT, R73, UR19, PT, P4 ;  /* 0x0000001349007c0c */ /* 0x000fe4000bf86340 */
[----:B0-----:R-:W-:Y:S01]  /*1770*/  @!P2 IADD3 R40, P6, R35, R22, RZ ;  /* 0x000000162328a210 */ /* 0x001fe20007fde0ff */
[----:B-1----:R-:W-:Y:S01]  /*1780*/  @!P3 IMAD R26, R15, R24, RZ ;  /* 0x000000180f1ab224 */ /* 0x002fe200078e02ff */
[----:B------:R-:W-:Y:S01]  /*1790*/  @!P3 MOV R36, R88 ;  /* 0x000000580024b202 */ /* 0x000fe20000000f00 */
[----:B------:R-:W0:Y:S01]  /*17a0*/  @!P3 LDC.64 R28, c[0x0][0x228] ;  /* 0x00008a00ff1cbb82 */ /* 0x000e220000000a00 */
[----:B------:R-:W-:-:S02]  /*17b0*/  @!P3 MOV R37, R91 ;  /* 0x0000005b0025b202 */ /* 0x000fc40000000f00 */
[----:B------:R-:W-:Y:S01]  /*17c0*/  ISETP.GT.U32.OR P4, PT, R66, 0x27f, P4 ;  /* 0x0000027f4200780c */ /* 0x000fe20002784470 */
[----:B------:R-:W-:Y:S01]  /*17d0*/  @!P3 IMAD R27, R53, R25, R26 ;  /* 0x00000019351bb224 */ /* 0x000fe200078e021a */
[----:B---3--:R-:W-:Y:S01]  /*17e0*/  @!P2 IADD3 R34, P5, R35, R20, RZ ;  /* 0x000000142322a210 */ /* 0x008fe20007fbe0ff */
[----:B------:R-:W-:Y:S01]  /*17f0*/  @!P3 IMAD.WIDE.U32 R36, R53, R24, R36 ;  /* 0x000000183524b225 */ /* 0x000fe200078e0024 */
[----:B------:R-:W-:Y:S01]  /*1800*/  @!P2 IADD3.X R41, R38, R23, RZ, P6, !PT ;  /* 0x000000172629a210 */ /* 0x000fe200037fe4ff */
[----:B------:R-:W1:Y:S01]  /*1810*/  @!P0 LDC.64 R24, c[0x0][0x288] ;  /* 0x0000a200ff188b82 */ /* 0x000e620000000a00 */
[----:B------:R-:W-:Y:S02]  /*1820*/  SHF.R.S32.HI R77, RZ, 0x1f, R50 ;  /* 0x0000001fff4d7819 */ /* 0x000fe40000011432 */
[----:B------:R-:W-:Y:S02]  /*1830*/  ISETP.GE.U32.AND P6, PT, R50, UR18, PT ;  /* 0x0000001232007c0c */ /* 0x000fe4000bfc6070 */
[----:B------:R-:W-:-:S02]  /*1840*/  @!P2 IADD3.X R35, R38, R21, RZ, P5, !PT ;  /* 0x000000152623a210 */ /* 0x000fc40002ffe4ff */
[----:B------:R-:W-:Y:S02]  /*1850*/  ISETP.GE.AND.EX P5, PT, R77, UR19, PT, P6 ;  /* 0x000000134d007c0c */ /* 0x000fe4000bfa6360 */
[----:B------:R-:W-:Y:S02]  /*1860*/  @!P3 IADD3 R21, R37, R27, RZ ;  /* 0x0000001b2515b210 */ /* 0x000fe40007ffe0ff */
[----:B------:R-:W-:Y:S01]  /*1870*/  @!P3 SHF.L.U32 R37, R36, 0x1, RZ ;  /* 0x000000012425b819 */ /* 0x000fe200000006ff */
[----:B------:R-:W3:Y:S01]  /*1880*/  @!P4 LDC.64 R26, c[0x0][0x288] ;  /* 0x0000a200ff1acb82 */ /* 0x000ee20000000a00 */
[----:B------:R-:W-:Y:S02]  /*1890*/  ISETP.GT.U32.OR P5, PT, R66, 0x27f, P5 ;  /* 0x0000027f4200780c */ /* 0x000fe40002fa4470 */
[----:B------:R-:W-:Y:S02]  /*18a0*/  @!P3 SHF.L.U64.HI R80, R36, 0x1, R21 ;  /* 0x000000012450b819 */ /* 0x000fe40000010215 */
[----:B----4-:R-:W-:Y:S01]  /*18b0*/  @!P3 IADD3 R38, P6, R37, R18, RZ ;  /* 0x000000122526b210 */ /* 0x010fe20007fde0ff */
[----:B------:R-:W-:-:S02]  /*18c0*/  HFMA2.MMA R72, -RZ, RZ, 0, 0 ;  /* 0x00000000ff487435 */ /* 0x000fc400000001ff */
[----:B------:R-:W4:Y:S01]  /*18d0*/  @!P0 LDC.64 R20, c[0x0][0x228] ;  /* 0x00008a00ff148b82 */ /* 0x000f220000000a00 */
[----:B------:R-:W-:-:S07]  /*18e0*/  @!P3 IADD3.X R39, R80, R19, RZ, P6, !PT ;  /* 0x000000135027b210 */ /* 0x000fce00037fe4ff */
[----:B------:R-:W4:Y:S01]  /*18f0*/  @!P0 LDC.64 R18, c[0x0][0x230] ;  /* 0x00008c00ff128b82 */ /* 0x000f220000000a00 */
[----:B------:R0:W5:Y:S01]  /*1900*/  @P1 LDG.E R72, desc[UR14][R32.64] ;  /* 0x0000000e20481981 */ /* 0x000162000c1e1900 */
[----:B------:R-:W-:Y:S02]  /*1910*/  MOV R74, RZ ;  /* 0x000000ff004a7202 */ /* 0x000fe40000000f00 */
[----:B------:R-:W-:Y:S01]  /*1920*/  CS2R R78, SRZ ;  /* 0x00000000004e7805 */ /* 0x000fe2000001ff00 */
[----:B-1----:R-:W-:-:S03]  /*1930*/  @!P0 IMAD R31, R75, R24, RZ ;  /* 0x000000184b1f8224 */ /* 0x002fc600078e02ff */
[----:B------:R-:W1:Y:S01]  /*1940*/  @!P5 LDC.64 R22, c[0x0][0x288] ;  /* 0x0000a200ff16db82 */ /* 0x000e620000000a00 */
[----:B------:R-:W-:Y:S01]  /*1950*/  HFMA2.MMA R76, -RZ, RZ, 0, 0 ;  /* 0x00000000ff4c7435 */ /* 0x000fe200000001ff */
[----:B------:R-:W5:Y:S01]  /*1960*/  @!P2 LDG.E R74, desc[UR14][R40.64] ;  /* 0x0000000e284aa981 */ /* 0x000f62000c1e1900 */
[----:B0-----:R-:W-:Y:S02]  /*1970*/  @!P0 MOV R32, R88 ;  /* 0x0000005800208202 */ /* 0x001fe40000000f00 */
[----:B------:R-:W-:Y:S01]  /*1980*/  @!P0 MOV R33, R91 ;  /* 0x0000005b00218202 */ /* 0x000fe20000000f00 */
[----:B------:R0:W5:Y:S01]  /*1990*/  @!P2 LDG.E R78, desc[UR14][R34.64] ;  /* 0x0000000e224ea981 */ /* 0x000162000c1e1900 */
[C---:B------:R-:W-:Y:S01]  /*19a0*/  @!P0 IMAD R31, R52.reuse, R25, R31 ;  /* 0x00000019341f8224 */ /* 0x040fe200078e021f */
[----:B------:R-:W-:Y:S01]  /*19b0*/  @!P3 IADD3 R36, P2, R37, R28, RZ ;  /* 0x0000001c2524b210 */ /* 0x000fe20007f5e0ff */
[----:B------:R-:W-:Y:S02]  /*19c0*/  @!P0 IMAD.WIDE.U32 R32, R52, R24, R32 ;  /* 0x0000001834208225 */ /* 0x000fe400078e0020 */
[----:B------:R4:W5:Y:S01]  /*19d0*/  @!P3 LDG.E R76, desc[UR14][R38.64] ;  /* 0x0000000e264cb981 */ /* 0x000962000c1e1900 */
[----:B------:R-:W-:Y:S01]  /*19e0*/  @!P3 IADD3.X R37, R80, R29, RZ, P2, !PT ;  /* 0x0000001d5025b210 */ /* 0x000fe200017fe4ff */
[----:B------:R-:W1:Y:S01]  /*19f0*/  @!P4 LDC.64 R24, c[0x0][0x230] ;  /* 0x00008c00ff18cb82 */ /* 0x000e620000000a00 */
[----:B---3--:R-:W-:Y:S01]  /*1a00*/  @!P4 IMAD R28, R73, R26, RZ ;  /* 0x0000001a491cc224 */ /* 0x008fe200078e02ff */
[----:B------:R-:W-:-:S02]  /*1a10*/  @!P0 IADD3 R31, R33, R31, RZ ;  /* 0x0000001f211f8210 */ /* 0x000fc40007ffe0ff */
[----:B0-----:R-:W-:Y:S01]  /*1a20*/  @!P4 MOV R34, R88 ;  /* 0x000000580022c202 */ /* 0x001fe20000000f00 */
[----:B------:R0:W5:Y:S01]  /*1a30*/  @!P3 LDG.E R79, desc[UR14][R36.64] ;  /* 0x0000000e244fb981 */ /* 0x000162000c1e1900 */
[----:B------:R-:W-:Y:S02]  /*1a40*/  @!P4 MOV R35, R91 ;  /* 0x0000005b0023c202 */ /* 0x000fe40000000f00 */
[C---:B------:R-:W-:Y:S02]  /*1a50*/  @!P0 SHF.L.U32 R29, R32.reuse, 0x1, RZ ;  /* 0x00000001201d8819 */ /* 0x040fe400000006ff */
[----:B----4-:R-:W-:Y:S01]  /*1a60*/  @!P0 SHF.L.U64.HI R38, R32, 0x1, R31 ;  /* 0x0000000120268819 */ /* 0x010fe2000001021f */
[----:B------:R-:W-:Y:S01]  /*1a70*/  @!P4 IMAD R31, R51, R27, R28 ;  /* 0x0000001b331fc224 */ /* 0x000fe200078e021c */
[----:B------:R-:W-:Y:S01]  /*1a80*/  @!P0 IADD3 R32, P2, R29, R18, RZ ;  /* 0x000000121d208210 */ /* 0x000fe20007f5e0ff */
[----:B------:R-:W-:Y:S01]  /*1a90*/  @!P4 IMAD.WIDE.U32 R34, R51, R26, R34 ;  /* 0x0000001a3322c225 */ /* 0x000fe200078e0022 */
[----:B------:R-:W-:Y:S01]  /*1aa0*/  @!P0 IADD3 R20, P3, R29, R20, RZ ;  /* 0x000000141d148210 */ /* 0x000fe20007f7e0ff */
[----:B------:R-:W3:Y:S03]  /*1ab0*/  @!P4 LDC.64 R26, c[0x0][0x228] ;  /* 0x00008a00ff1acb82 */ /* 0x000ee60000000a00 */
[----:B------:R-:W-:Y:S01]  /*1ac0*/  @!P4 IADD3 R31, R35, R31, RZ ;  /* 0x0000001f231fc210 */ /* 0x000fe20007ffe0ff */
[----:B-1----:R-:W-:-:S04]  /*1ad0*/  @!P5 IMAD R35, R77, R22, RZ ;  /* 0x000000164d23d224 */ /* 0x002fc800078e02ff */
[----:B------:R-:W1:Y:S01]  /*1ae0*/  @!P5 LDC.64 R28, c[0x0][0x230] ;  /* 0x00008c00ff1cdb82 */ /* 0x000e620000000a00 */
[----:B0-----:R-:W-:Y:S01]  /*1af0*/  @!P4 SHF.L.U64.HI R36, R34, 0x1, R31 ;  /* 0x000000012224c819 */ /* 0x001fe2000001021f */
[----:B------:R-:W-:Y:S01]  /*1b00*/  @!P5 IMAD R31, R50, R23, R35 ;  /* 0x00000017321fd224 */ /* 0x000fe200078e0223 */
[----:B------:R-:W-:Y:S02]  /*1b10*/  @!P4 SHF.L.U32 R37, R34, 0x1, RZ ;  /* 0x000000012225c819 */ /* 0x000fe400000006ff */
[----:B------:R-:W-:Y:S02]  /*1b20*/  @!P5 MOV R34, R88 ;  /* 0x000000580022d202 */ /* 0x000fe40000000f00 */
[----:B------:R-:W-:Y:S02]  /*1b30*/  @!P5 MOV R35, R91 ;  /* 0x0000005b0023d202 */ /* 0x000fe40000000f00 */
[----:B------:R-:W-:Y:S01]  /*1b40*/  CS2R R80, SRZ ;  /* 0x0000000000507805 */ /* 0x000fe2000001ff00 */
[----:B------:R-:W-:Y:S01]  /*1b50*/  @!P5 IMAD.WIDE.U32 R22, R50, R22, R34 ;  /* 0x000000163216d225 */ /* 0x000fe200078e0022 */
[----:B------:R-:W-:-:S02]  /*1b60*/  @!P0 IADD3.X R33, R38, R19, RZ, P2, !PT ;  /* 0x0000001326218210 */ /* 0x000fc400017fe4ff */
[----:B------:R-:W-:Y:S02]  /*1b70*/  @!P0 IADD3.X R21, R38, R21, RZ, P3, !PT ;  /* 0x0000001526158210 */ /* 0x000fe40001ffe4ff */
[----:B------:R-:W-:Y:S02]  /*1b80*/  CS2R R82, SRZ ;  /* 0x0000000000527805 */ /* 0x000fe4000001ff00 */
[----:B------:R-:W-:Y:S01]  /*1b90*/  @!P4 IADD3 R24, P2, R37, R24, RZ ;  /* 0x000000182518c210 */ /* 0x000fe20007f5e0ff */
[----:B------:R-:W5:Y:S01]  /*1ba0*/  @!P0 LDG.E R80, desc[UR14][R32.64] ;  /* 0x0000000e20508981 */ /* 0x000f62000c1e1900 */
[----:B------:R-:W-:Y:S02]  /*1bb0*/  @!P5 IADD3 R31, R23, R31, RZ ;  /* 0x0000001f171fd210 */ /* 0x000fe40007ffe0ff */
[----:B------:R-:W-:Y:S02]  /*1bc0*/  CS2R R84, SRZ ;  /* 0x0000000000547805 */ /* 0x000fe4000001ff00 */
[----:B------:R-:W-:Y:S01]  /*1bd0*/  @!P5 SHF.L.U32 R23, R22, 0x1, RZ ;  /* 0x000000011617d819 */ /* 0x000fe200000006ff */
[----:B------:R-:W5:Y:S01]  /*1be0*/  @!P0 LDG.E R81, desc[UR14][R20.64] ;  /* 0x0000000e14518981 */ /* 0x000f62000c1e1900 */
[----:B------:R-:W-:Y:S01]  /*1bf0*/  @!P4 IADD3.X R25, R36, R25, RZ, P2, !PT ;  /* 0x000000192419c210 */ /* 0x000fe200017fe4ff */
[----:B------:R-:W0:Y:S01]  /*1c00*/  @!P5 LDC.64 R18, c[0x0][0x228] ;  /* 0x00008a00ff12db82 */ /* 0x000e220000000a00 */
[----:B---3--:R-:W-:-:S02]  /*1c10*/  @!P4 IADD3 R26, P0, R37, R26, RZ ;  /* 0x0000001a251ac210 */ /* 0x008fc40007f1e0ff */
[----:B------:R-:W-:Y:S01]  /*1c20*/  @!P5 SHF.L.U64.HI R22, R22, 0x1, R31 ;  /* 0x000000011616d819 */ /* 0x000fe2000001021f */
[----:B------:R-:W5:Y:S01]  /*1c30*/  @!P4 LDG.E R82, desc[UR14][R24.64] ;  /* 0x0000000e1852c981 */ /* 0x000f62000c1e1900 */
[----:B-1----:R-:W-:Y:S02]  /*1c40*/  @!P5 IADD3 R28, P2, R23, R28, RZ ;  /* 0x0000001c171cd210 */ /* 0x002fe40007f5e0ff */
[----:B------:R-:W-:Y:S02]  /*1c50*/  @!P4 IADD3.X R27, R36, R27, RZ, P0, !PT ;  /* 0x0000001b241bc210 */ /* 0x000fe400007fe4ff */
[----:B------:R-:W-:-:S03]  /*1c60*/  @!P5 IADD3.X R29, R22, R29, RZ, P2, !PT ;  /* 0x0000001d161dd210 */ /* 0x000fc600017fe4ff */
[----:B------:R-:W5:Y:S04]  /*1c70*/  @!P4 LDG.E R83, desc[UR14][R26.64] ;  /* 0x0000000e1a53c981 */ /* 0x000f68000c1e1900 */
[----:B------:R-:W5:Y:S01]  /*1c80*/  @!P5 LDG.E R85, desc[UR14][R28.64] ;  /* 0x0000000e1c55d981 */ /* 0x000f62000c1e1900 */
[----:B------:R-:W-:Y:S01]  /*1c90*/  UMOV UR18, 0x3f800000 ;  /* 0x3f80000000127882 */ /* 0x000fe20000000000 */
[----:B0-----:R-:W-:Y:S01]  /*1ca0*/  @!P5 IADD3 R18, P3, R23, R18, RZ ;  /* 0x000000121712d210 */ /* 0x001fe20007f7e0ff */
[----:B------:R-:W-:Y:S03]  /*1cb0*/  BSSY B0, `(.L_x_1134) ;  /* 0x000001c000007945 */ /* 0x000fe60003800000 */
[----:B------:R-:W-:-:S05]  /*1cc0*/  @!P5 IADD3.X R19, R22, R19, RZ, P3, !PT ;  /* 0x000000131613d210 */ /* 0x000fca0001ffe4ff */
[----:B------:R0:W5:Y:S02]  /*1cd0*/  @!P5 LDG.E R84, desc[UR14][R18.64] ;  /* 0x0000000e1254d981 */ /* 0x000164000c1e1900 */
[----:B0-----:R-:W-:Y:S02]  /*1ce0*/  CS2R R18, SRZ ;  /* 0x0000000000127805 */ /* 0x001fe4000001ff00 */
        /* <DEDUP_REMOVED lines=24> */
.L_x_1135:
[----:B------:R-:W-:Y:S05]  /*1e70*/  BSYNC B0 ;  /* 0x0000000000007941 */ /* 0x000fea0003800000 */
.L_x_1134:
[----:B------:R-:W-:Y:S01]  /*1e80*/  ISETP.NE.AND P5, PT, RZ, UR17, PT ;  /* 0x00000011ff007c0c */ /* 0x000fe2000bfa5270 */
[--C-:B0----5:R-:W-:Y:S02]  /*1e90*/  HADD2.F32 R20, -RZ, R48.reuse.H0_H0 ;  /* 0x20000030ff147230 */ /* 0x121fe40000004100 */
[----:B------:R-:W-:Y:S02]  /*1ea0*/  HADD2.F32 R21, -RZ, R48.H1_H1 ;  /* 0x30000030ff157230 */ /* 0x000fe40000004100 */
[--C-:B------:R-:W-:Y:S02]  /*1eb0*/  HADD2.F32 R28, -RZ, R49.reuse.H0_H0 ;  /* 0x20000031ff1c7230 */ /* 0x100fe40000004100 */
[----:B------:R-:W-:Y:S01]  /*1ec0*/  FADD.FTZ R20, R20, -UR13 ;  /* 0x8000000d14147e21 */ /* 0x000fe20008010000 */
[----:B------:R-:W-:Y:S02]  /*1ed0*/  HADD2.F32 R27, -RZ, R49.H1_H1 ;  /* 0x30000031ff1b7230 */ /* 0x000fe40000004100 */
[----:B------:R-:W-:Y:S01]  /*1ee0*/  FADD.FTZ R22, R21, -UR13 ;  /* 0x8000000d15167e21 */ /* 0x000fe20008010000 */
[----:B------:R-:W-:-:S02]  /*1ef0*/  HADD2.F32 R26, -RZ, R72.H0_H0 ;  /* 0x20000048ff1a7230 */ /* 0x000fc40000004100 */
[----:B------:R-:W-:Y:S01]  /*1f00*/  FMUL.FTZ R21, R20, UR18 ;  /* 0x0000001214157c20 */ /* 0x000fe20008410000 */
[----:B------:R-:W-:Y:S02]  /*1f10*/  HADD2.F32 R23, -RZ, R72.H1_H1 ;  /* 0x30000048ff177230 */ /* 0x000fe40000004100 */
[----:B------:R-:W-:Y:S01]  /*1f20*/  FADD.FTZ R28, R28, -UR13 ;  /* 0x8000000d1c1c7e21 */ /* 0x000fe20008010000 */
[--C-:B------:R-:W-:Y:S02]  /*1f30*/  HADD2.F32 R25, -RZ, R47.reuse.H0_H0 ;  /* 0x2000002fff197230 */ /* 0x100fe40000004100 */
[----:B------:R-:W-:Y:S01]  /*1f40*/  FADD.FTZ R27, R27, -UR13 ;  /* 0x8000000d1b1b7e21 */ /* 0x000fe20008010000 */
        /* <DEDUP_REMOVED lines=21> */
.L_x_1136:
[----:B------:R-:W-:Y:S01]  /*20a0*/  FMUL.FTZ R22, R26, R16 ;  /* 0x000000101a167220 */ /* 0x000fe20000410000 */
[----:B------:R-:W-:Y:S01]  /*20b0*/  FMUL.FTZ R29, R28, UR18 ;  /* 0x000000121c1d7c20 */ /* 0x000fe20008410000 */
        /* <DEDUP_REMOVED lines=24> */
.L_x_1137:
[C---:B------:R-:W-:Y:S01]  /*2240*/  FFMA.FTZ R21, R20.reuse, R31, R21 ;  /* 0x0000001f14157223 */ /* 0x040fe20000010015 */
[----:B------:R-:W-:Y:S01]  /*2250*/  FMUL.FTZ R32, R25, R16 ;  /* 0x0000001019207220 */ /* 0x000fe20000410000 */
[----:B------:R-:W-:Y:S01]  /*2260*/  FADD.FTZ R33, R31, R30 ;  /* 0x0000001e1f217221 */ /* 0x000fe20000010000 */
[C---:B------:R-:W-:Y:S01]  /*2270*/  FFMA.FTZ R28, R29.reuse, R25, R28 ;  /* 0x000000191d1c7223 */ /* 0x040fe2000001001c */
[----:B------:R-:W-:Y:S01]  /*2280*/  FFMA.FTZ R31, R20, R23, RZ ;  /* 0x00000017141f7223 */ /* 0x000fe200000100ff */
[----:B------:R-:W-:Y:S01]  /*2290*/  FFMA.FTZ R30, R29, R32, R21 ;  /* 0x000000201d1e7223 */ /* 0x000fe20000010015 */
[--C-:B------:R-:W-:Y:S02]  /*22a0*/  HADD2.F32 R27, -RZ, R45.reuse.H0_H0 ;  /* 0x2000002dff1b7230 */ /* 0x100fe40000004100 */
[----:B------:R-:W-:Y:S01]  /*22b0*/  FMUL.FTZ R21, R24, R17 ;  /* 0x0000001118157220 */ /* 0x000fe20000410000 */
[----:B------:R-:W-:Y:S02]  /*22c0*/  HADD2.F32 R29, -RZ, R45.H1_H1 ;  /* 0x3000002dff1d7230 */ /* 0x000fe40000004100 */
[C---:B------:R-:W-:Y:S01]  /*22d0*/  FFMA.FTZ R20, R22.reuse, R24, R31 ;  /* 0x0000001816147223 */ /* 0x040fe2000001001f */
[----:B------:R-:W-:Y:S01]  /*22e0*/  FADD.FTZ R26, RZ, R26 ;  /* 0x0000001aff1a7221 */ /* 0x000fe20000010000 */
[----:B------:R-:W-:Y:S01]  /*22f0*/  FADD.FTZ R23, RZ, R23 ;  /* 0x00000017ff177221 */ /* 0x000fe20000010000 */
[----:B------:R-:W-:Y:S01]  /*2300*/  FFMA.FTZ R22, R22, R21, R30 ;  /* 0x0000001516167223 */ /* 0x000fe2000001001e */
[----:B------:R-:W-:Y:S01]  /*2310*/  FADD.FTZ R27, R27, -UR13 ;  /* 0x8000000d1b1b7e21 */ /* 0x000fe20008010000 */
[----:B------:R-:W-:Y:S01]  /*2320*/  FADD.FTZ R30, R29, -UR13 ;  /* 0x8000000d1d1e7e21 */ /* 0x000fe20008010000 */
[----:B------:R-:W-:Y:S01]  /*2330*/  FADD.FTZ R25, R26, R25 ;  /* 0x000000191a197221 */ /* 0x000fe20000010000 */
[----:B------:R-:W-:Y:S01]  /*2340*/  FADD.FTZ R24, R23, R24 ;  /* 0x0000001817187221 */ /* 0x000fe20000010000 */
[----:B------:R-:W-:Y:S01]  /*2350*/  FADD.FTZ R26, R33, R32 ;  /* 0x00000020211a7221 */ /* 0x000fe20000010000 */
[----:B------:R-:W-:-:S02]  /*2360*/  HADD2.F32 R29, -RZ, R44.H0_H0 ;  /* 0x2000002cff1d7230 */ /* 0x000fc40000004100 */
        /* <DEDUP_REMOVED lines=22> */
.L_x_1138:
[----:B------:R-:W-:Y:S01]  /*24d0*/  FMUL.FTZ R31, R29, R16 ;  /* 0x000000101d1f7220 */ /* 0x000fe20000410000 */
[----:B------:R-:W-:Y:S01]  /*24e0*/  FADD.FTZ R32, R21, R26 ;  /* 0x0000001a15207221 */ /* 0x000fe20000010000 */
[----:B------:R-:W-:Y:S01]  /*24f0*/  FADD.FTZ R25, R25, R29 ;  /* 0x0000001d19197221 */ /* 0x000fe20000010000 */
[C---:B------:R-:W-:Y:S01]  /*2500*/  FFMA.FTZ R28, R27.reuse, R29, R28 ;  /* 0x0000001d1b1c7223 */ /* 0x040fe2000001001c */
[----:B------:R-:W-:Y:S01]  /*2510*/  FFMA.FTZ R26, R27, R31, R22 ;  /* 0x0000001f1b1a7223 */ /* 0x000fe20000010016 */
[--C-:B------:R-:W-:Y:S02]  /*2520*/  HADD2.F32 R27, -RZ, R46.reuse.H0_H0 ;  /* 0x2000002eff1b7230 */ /* 0x100fe40000004100 */
[----:B------:R-:W-:Y:S01]  /*2530*/  FMUL.FTZ R21, R23, R17 ;  /* 0x0000001117157220 */ /* 0x000fe20000410000 */
[----:B------:R-:W-:Y:S02]  /*2540*/  HADD2.F32 R29, -RZ, R46.H1_H1 ;  /* 0x3000002eff1d7230 */ /* 0x000fe40000004100 */
[----:B------:R-:W-:Y:S01]  /*2550*/  FFMA.FTZ R20, R30, R23, R20 ;  /* 0x000000171e147223 */ /* 0x000fe20000010014 */
[----:B------:R-:W-:Y:S01]  /*2560*/  FADD.FTZ R24, R24, R23 ;  /* 0x0000001718187221 */ /* 0x000fe20000010000 */
[----:B------:R-:W-:Y:S01]  /*2570*/  FFMA.FTZ R30, R30, R21, R26 ;  /* 0x000000151e1e7223 */ /* 0x000fe2000001001a */
[----:B------:R-:W-:Y:S01]  /*2580*/  FADD.FTZ R27, R27, -UR13 ;  /* 0x8000000d1b1b7e21 */ /* 0x000fe20008010000 */
[----:B------:R-:W-:Y:S01]  /*2590*/  FADD.FTZ R26, R29, -UR13 ;  /* 0x8000000d1d1a7e21 */ /* 0x000fe20008010000 */
        /* <DEDUP_REMOVED lines=24> */
.L_x_1139:
        /* <DEDUP_REMOVED lines=37> */
.L_x_1140:
        /* <DEDUP_REMOVED lines=37> */
.L_x_1141:
        /* <DEDUP_REMOVED lines=37> */
.L_x_1142:
        /* <DEDUP_REMOVED lines=37> */
.L_x_1143:
[----:B------:R-:W-:Y:S01]  /*3060*/  FMUL.FTZ R31, R29, R16 ;  /* 0x000000101d1f7220 */ /* 0x000fe20000410000 */
[----:B------:R-:W-:Y:S01]  /*3070*/  FADD.FTZ R32, R21, R22 ;  /* 0x0000001615207221 */ /* 0x000fe20000010000 */
[C---:B------:R-:W-:Y:S01]  /*3080*/  FFMA.FTZ R28, R27.reuse, R29, R28 ;  /* 0x0000001d1b1c7223 */ /* 0x040fe2000001001c */
[--C-:B------:R-:W-:Y:S02]  /*3090*/  HADD2.F32 R22, -RZ, R12.reuse.H0_H0 ;  /* 0x2000000cff167230 */ /* 0x100fe40000004100 */
[----:B------:R-:W-:Y:S01]  /*30a0*/  FFMA.FTZ R30, R27, R31, R30 ;  /* 0x0000001f1b1e7223 */ /* 0x000fe2000001001e */
[----:B------:R-:W-:Y:S02]  /*30b0*/  HADD2.F32 R27, -RZ, R12.H1_H1 ;  /* 0x3000000cff1b7230 */ /* 0x000fe40000004100 */
[----:B------:R-:W-:Y:S01]  /*30c0*/  FMUL.FTZ R21, R23, R17 ;  /* 0x0000001117157220 */ /* 0x000fe20000410000 */
[----:B------:R-:W-:Y:S01]  /*30d0*/  FADD.FTZ R24, R24, R23 ;  /* 0x0000001718187221 */ /* 0x000fe20000010000 */
[----:B------:R-:W-:Y:S01]  /*30e0*/  FFMA.FTZ R23, R26, R23, R20 ;  /* 0x000000171a177223 */ /* 0x000fe20000010014 */
[----:B------:R-:W-:Y:S01]  /*30f0*/  FADD.FTZ R20, R32, R31 ;  /* 0x0000001f20147221 */ /* 0x000fe20000010000 */
[----:B------:R-:W-:Y:S01]  /*3100*/  FADD.FTZ R22, R22, -UR13 ;  /* 0x8000000d16167e21 */ /* 0x000fe20008010000 */
[----:B------:R-:W-:Y:S01]  /*3110*/  FADD.FTZ R31, R27, -UR13 ;  /* 0x8000000d1b1f7e21 */ /* 0x000fe20008010000 */
[----:B------:R-:W-:Y:S01]  /*3120*/  FADD.FTZ R25, R25, R29 ;  /* 0x0000001d19197221 */ /* 0x000fe20000010000 */
[----:B------:R-:W-:Y:S01]  /*3130*/  FFMA.FTZ R26, R26, R21, R30 ;  /* 0x000000151a1a7223 */ /* 0x000fe2000001001e */
[----:B------:R-:W-:Y:S01]  /*3140*/  FMUL.FTZ R29, R22, UR18 ;  /* 0x00000012161d7c20 */ /* 0x000fe20008410000 */
[----:B------:R-:W-:-:S02]  /*3150*/  HADD2.F32 R30, -RZ, R14.H0_H0 ;  /* 0x2000000eff1e7230 */ /* 0x000fc40000004100 */
[----:B------:R-:W-:Y:S01]  /*3160*/  FMUL.FTZ R22, R31, UR18 ;  /* 0x000000121f167c20 */ /* 0x000fe20008410000 */
[----:B------:R-:W-:Y:S01]  /*3170*/  HADD2.F32 R27, -RZ, R14.H1_H1 ;  /* 0x3000000eff1b7230 */ /* 0x000fe20000004100 */
        /* <DEDUP_REMOVED lines=19> */
.L_x_1144:
        /* <DEDUP_REMOVED lines=8> */
[----:B------:R-:W-:Y:S01]  /*3330*/  FADD.FTZ R20, R24, R27 ;  /* 0x0000001b18147221 */ /* 0x000fe20000010000 */
[C---:B------:R-:W-:Y:S01]  /*3340*/  FFMA.FTZ R24, R22.reuse, R27, R23 ;  /* 0x0000001b16187223 */ /* 0x040fe20000010017 */
        /* <DEDUP_REMOVED lines=27> */
.L_x_1145:
[----:B------:R-:W-:Y:S01]  /*3500*/  FMUL.FTZ R31, R27, R16 ;  /* 0x000000101b1f7220 */ /* 0x000fe20000410000 */
[----:B------:R-:W-:Y:S01]  /*3510*/  FADD.FTZ R33, R21, R27 ;  /* 0x0000001b15217221 */ /* 0x000fe20000010000 */
[----:B------:R-:W-:Y:S01]  /*3520*/  FFMA.FTZ R27, R23, R27, R28 ;  /* 0x0000001b171b7223 */ /* 0x000fe2000001001c */
[----:B------:R-:W-:Y:S01]  /*3530*/  FADD.FTZ R26, R29, R26 ;  /* 0x0000001a1d1a7221 */ /* 0x000fe20000010000 */
        /* <DEDUP_REMOVED lines=32> */
.L_x_1146:
[----:B------:R-:W-:Y:S01]  /*3740*/  FMUL.FTZ R31, R28, R16 ;  /* 0x000000101c1f7220 */ /* 0x000fe20000410000 */
[----:B------:R-:W-:Y:S01]  /*3750*/  FADD.FTZ R26, R23, R26 ;  /* 0x0000001a171a7221 */ /* 0x000fe20000010000 */
[C---:B------:R-:W-:Y:S01]  /*3760*/  FFMA.FTZ R27, R29.reuse, R28, R27 ;  /* 0x0000001c1d1b7223 */ /* 0x040fe2000001001b */
[----:B------:R-:W-:Y:S01]  /*3770*/  FMUL.FTZ R23, R22, R17 ;  /* 0x0000001116177220 */ /* 0x000fe20000410000 */
[----:B------:R-:W-:Y:S01]  /*3780*/  FFMA.FTZ R29, R29, R31, R24 ;  /* 0x0000001f1d1d7223 */ /* 0x000fe20000010018 */
[----:B------:R-:W-:Y:S01]  /*3790*/  FADD.FTZ R24, R26, R31 ;  /* 0x0000001f1a187221 */ /* 0x000fe20000010000 */
[--C-:B------:R-:W-:Y:S02]  /*37a0*/  HADD2.F32 R26, -RZ, R74.reuse.H0_H0 ;  /* 0x2000004aff1a7230 */ /* 0x100fe40000004100 */
[----:B------:R-:W-:Y:S01]  /*37b0*/  FADD.FTZ R25, R20, R25 ;  /* 0x0000001914197221 */ /* 0x000fe20000010000 */
[----:B------:R-:W-:Y:S02]  /*37c0*/  HADD2.F32 R31, -RZ, R74.H1_H1 ;  /* 0x3000004aff1f7230 */ /* 0x000fe40000004100 */
[----:B------:R-:W-:Y:S01]  /*37d0*/  FFMA.FTZ R20, R30, R23, R29 ;  /* 0x000000171e147223 */ /* 0x000fe2000001001d */
[----:B------:R-:W-:Y:S01]  /*37e0*/  FADD.FTZ R33, R33, R28 ;  /* 0x0000001c21217221 */ /* 0x000fe20000010000 */
[----:B------:R-:W-:Y:S01]  /*37f0*/  FADD.FTZ R26, R26, -UR13 ;  /* 0x8000000d1a1a7e21 */ /* 0x000fe20008010000 */
[----:B------:R-:W-:Y:S01]  /*3800*/  FADD.FTZ R23, R23, R24 ;  /* 0x0000001817177221 */ /* 0x000fe20000010000 */
        /* <DEDUP_REMOVED lines=24> */
.L_x_1147:
[----:B------:R-:W-:Y:S01]  /*3990*/  FFMA.FTZ R31, R30, R22, R21 ;  /* 0x000000161e1f7223 */ /* 0x000fe20000010015 */
[----:B------:R-:W-:Y:S01]  /*39a0*/  FMUL.FTZ R32, R28, R16 ;  /* 0x000000101c207220 */ /* 0x000fe20000410000 */
[--C-:B------:R-:W-:Y:S02]  /*39b0*/  HADD2.F32 R29, -RZ, R76.reuse.H0_H0 ;  /* 0x2000004cff1d7230 */ /* 0x100fe40000004100 */
[----:B------:R-:W-:Y:S01]  /*39c0*/  FMUL.FTZ R39, R24, R17 ;  /* 0x0000001118277220 */ /* 0x000fe20000410000 */
[----:B------:R-:W-:Y:S02]  /*39d0*/  HADD2.F32 R21, -RZ, R76.H1_H1 ;  /* 0x3000004cff157230 */ /* 0x000fe40000004100 */
[----:B------:R-:W-:Y:S01]  /*39e0*/  FFMA.FTZ R37, R35, R32, R20 ;  /* 0x0000002023257223 */ /* 0x000fe20000010014 */
[----:B------:R-:W-:Y:S01]  /*39f0*/  FADD.FTZ R30, R23, R32 ;  /* 0x00000020171e7221 */ /* 0x000fe20000010000 */
[----:B------:R-:W-:Y:S01]  /*3a00*/  FADD.FTZ R29, R29, -UR13 ;  /* 0x8000000d1d1d7e21 */ /* 0x000fe20008010000 */
[----:B------:R-:W-:-:S02]  /*3a10*/  HADD2.F32 R23, -RZ, R79.H0_H0 ;  /* 0x2000004fff177230 */ /* 0x000fc40000004100 */
[----:B------:R-:W-:Y:S01]  /*3a20*/  FADD.FTZ R20, R21, -UR13 ;  /* 0x8000000d15147e21 */ /* 0x000fe20008010000 */
        /* <DEDUP_REMOVED lines=22> */
.L_x_1148:
[----:B------:R-:W-:Y:S01]  /*3b90*/  FFMA.FTZ R36, R26, R39, R37 ;  /* 0x000000271a247223 */ /* 0x000fe20000010025 */
[----:B------:R-:W-:Y:S01]  /*3ba0*/  FMUL.FTZ R34, R23, R16 ;  /* 0x0000001017227220 */ /* 0x000fe20000410000 */
[----:B------:R-:W-:Y:S01]  /*3bb0*/  FADD.FTZ R39, R39, R30 ;  /* 0x0000001e27277221 */ /* 0x000fe20000010000 */
[----:B------:R-:W-:Y:S01]  /*3bc0*/  FADD.FTZ R37, R25, R22 ;  /* 0x0000001619257221 */ /* 0x000fe20000010000 */
[----:B------:R-:W-:Y:S01]  /*3bd0*/  FFMA.FTZ R32, R35, R28, R27 ;  /* 0x0000001c23207223 */ /* 0x000fe2000001001b */
[----:B------:R-:W-:Y:S01]  /*3be0*/  FFMA.FTZ R25, R29, R34, R36 ;  /* 0x000000221d197223 */ /* 0x000fe20000010024 */
[----:B------:R-:W-:Y:S01]  /*3bf0*/  FADD.FTZ R30, R39, R34 ;  /* 0x00000022271e7221 */ /* 0x000fe20000010000 */
[----:B------:R-:W-:Y:S01]  /*3c00*/  FMUL.FTZ R27, R21, R17 ;  /* 0x00000011151b7220 */ /* 0x000fe20000410000 */
[--C-:B------:R-:W-:Y:S02]  /*3c10*/  HADD2.F32 R35, -RZ, R80.reuse.H0_H0 ;  /* 0x20000050ff237230 */ /* 0x100fe40000004100 */
[----:B------:R-:W-:Y:S01]  /*3c20*/  FADD.FTZ R22, R33, R28 ;  /* 0x0000001c21167221 */ /* 0x000fe20000010000 */
[----:B------:R-:W-:-:S02]  /*3c30*/  HADD2.F32 R36, -RZ, R80.H1_H1 ;  /* 0x30000050ff247230 */ /* 0x000fc40000004100 */
[----:B------:R-:W-:Y:S01]  /*3c40*/  FFMA.FTZ R34, R20, R27, R25 ;  /* 0x0000001b14227223 */ /* 0x000fe20000010019 */
[----:B------:R-:W-:Y:S01]  /*3c50*/  FADD.FTZ R33, R27, R30 ;  /* 0x0000001e1b217221 */ /* 0x000fe20000010000 */
[----:B------:R-:W-:Y:S01]  /*3c60*/  FADD.FTZ R27, R35, -UR13 ;  /* 0x8000000d231b7e21 */ /* 0x000fe20008010000 */
[--C-:B------:R-:W-:Y:S02]  /*3c70*/  HADD2.F32 R25, -RZ, R81.reuse.H0_H0 ;  /* 0x20000051ff197230 */ /* 0x100fe40000004100 */
        /* <DEDUP_REMOVED lines=23> */
.L_x_1149:
[----:B------:R-:W-:Y:S01]  /*3df0*/  FMUL.FTZ R36, R25, R16 ;  /* 0x0000001019247220 */ /* 0x000fe20000410000 */
[----:B------:R-:W-:Y:S01]  /*3e00*/  FFMA.FTZ R31, R26, R24, R31 ;  /* 0x000000181a1f7223 */ /* 0x000fe2000001001f */
[----:B------:R-:W-:Y:S01]  /*3e10*/  FADD.FTZ R24, R37, R24 ;  /* 0x0000001825187221 */ /* 0x000fe20000010000 */
[--C-:B------:R-:W-:Y:S02]  /*3e20*/  HADD2.F32 R37, -RZ, R82.reuse.H0_H0 ;  /* 0x20000052ff257230 */ /* 0x100fe40000004100 */
[----:B------:R-:W-:Y:S01]  /*3e30*/  FFMA.FTZ R35, R27, R36, R34 ;  /* 0x000000241b237223 */ /* 0x000fe20000010022 */
[----:B------:R-:W-:Y:S01]  /*3e40*/  FADD.FTZ R34, R33, R36 ;  /* 0x0000002421227221 */ /* 0x000fe20000010000 */
[----:B------:R-:W-:Y:S01]  /*3e50*/  FMUL.FTZ R33, R28, R17 ;  /* 0x000000111c217220 */ /* 0x000fe20000410000 */
[----:B------:R-:W-:Y:S02]  /*3e60*/  HADD2.F32 R38, -RZ, R82.H1_H1 ;  /* 0x30000052ff267230 */ /* 0x000fe40000004100 */
[----:B------:R-:W-:Y:S01]  /*3e70*/  FFMA.FTZ R26, R29, R23, R32 ;  /* 0x000000171d1a7223 */ /* 0x000fe20000010020 */
[----:B------:R-:W-:Y:S01]  /*3e80*/  FADD.FTZ R29, R37, -UR13 ;  /* 0x8000000d251d7e21 */ /* 0x000fe20008010000 */
[----:B------:R-:W-:Y:S01]  /*3e90*/  FFMA.FTZ R36, R30, R33, R35 ;  /* 0x000000211e247223 */ /* 0x000fe20000010023 */
        /* <DEDUP_REMOVED lines=25> */
.L_x_1150:
[----:B------:R-:W-:Y:S01]  /*4030*/  FMUL.FTZ R38, R33, R16 ;  /* 0x0000001021267220 */ /* 0x000fe20000410000 */
[----:B------:R-:W-:Y:S01]  /*4040*/  FMUL.FTZ R39, R32, R17 ;  /* 0x0000001120277220 */ /* 0x000fe20000410000 */
[----:B------:R-:W-:Y:S02]  /*4050*/  HADD2.F32 R86, -RZ, R84.H1_H1 ;  /* 0x30000054ff567230 */ /* 0x000fe40000004100 */
[----:B------:R-:W-:Y:S01]  /*4060*/  FFMA.FTZ R37, R29, R38, R36 ;  /* 0x000000261d257223 */ /* 0x000fe20000010024 */
[----:B------:R-:W-:Y:S01]  /*4070*/  FADD.FTZ R38, R35, R38 ;  /* 0x0000002623267221 */ /* 0x000fe20000010000 */
[--C-:B------:R-:W-:Y:S02]  /*4080*/  HADD2.F32 R35, -RZ, R85.reuse.H0_H0 ;  /* 0x20000055ff237230 */ /* 0x100fe40000004100 */
[----:B------:R-:W-:Y:S01]  /*4090*/  FFMA.FTZ R36, R34, R39, R37 ;  /* 0x0000002722247223 */ /* 0x000fe20000010025 */
[----:B------:R-:W-:Y:S02]  /*40a0*/  HADD2.F32 R37, -RZ, R85.H1_H1 ;  /* 0x30000055ff257230 */ /* 0x000fe40000004100 */
[----:B------:R-:W-:Y:S01]  /*40b0*/  FADD.FTZ R39, R39, R38 ;  /* 0x0000002627277221 */ /* 0x000fe20000010000 */
[----:B------:R-:W-:-:S02]  /*40c0*/  FADD.FTZ R35, R35, -UR13 ;  /* 0x8000000d23237e21 */ /* 0x000fc40008010000 */
[----:B------:R-:W-:Y:S02]  /*40d0*/  FADD.FTZ R38, R37, -UR13 ;  /* 0x8000000d25267e21 */ /* 0x000fe40008010000 */
[----:B------:R-:W-:Y:S01]  /*40e0*/  FMUL.FTZ R37, R35, UR18 ;  /* 0x0000001223257c20 */ /* 0x000fe20008410000 */
[----:B------:R-:W-:Y:S02]  /*40f0*/  HADD2.F32 R35, -RZ, R84.H0_H0 ;  /* 0x20000054ff237230 */ /* 0x000fe40000004100 */
        /* <DEDUP_REMOVED lines=20> */
.L_x_1151:
[----:B------:R-:W-:Y:S01]  /*4240*/  FMUL.FTZ R40, R35, R16 ;  /* 0x0000001023287220 */ /* 0x000fe20000410000 */
[----:B------:R-:W-:Y:S01]  /*4250*/  ISETP.GT.AND P0, PT, R0, 0x1e, PT ;  /* 0x0000001e0000780c */ /* 0x000fe20003f04270 */
[----:B------:R-:W0:Y:S01]  /*4260*/  S2UR UR19, SR_CgaCtaId ;  /* 0x00000000001379c3 */ /* 0x000e220000008800 */
[----:B------:R-:W-:Y:S01]  /*4270*/  FFMA.FTZ R31, R20, R21, R31 ;  /* 0x00000015141f7223 */ /* 0x000fe2000001001f */
[----:B------:R-:W-:Y:S01]  /*4280*/  FFMA.FTZ R41, R37, R40, R36 ;  /* 0x0000002825297223 */ /* 0x000fe20000010024 */
[----:B------:R-:W-:Y:S01]  /*4290*/  FMUL.FTZ R36, R86, R17 ;  /* 0x0000001156247220 */ /* 0x000fe20000410000 */
[----:B------:R-:W-:Y:S01]  /*42a0*/  FADD.FTZ R39, R39, R40 ;  /* 0x0000002827277221 */ /* 0x000fe20000010000 */
[----:B------:R-:W-:Y:S01]  /*42b0*/  FADD.FTZ R21, R24, R21 ;  /* 0x0000001518157221 */ /* 0x000fe20000010000 */
[----:B------:R-:W-:Y:S01]  /*42c0*/  FADD.FTZ R22, R22, R23 ;  /* 0x0000001716167221 */ /* 0x000fe20000010000 */
[----:B------:R-:W-:Y:S01]  /*42d0*/  FFMA.FTZ R40, R38, R36, R41 ;  /* 0x0000002426287223 */ /* 0x000fe20000010029 */
[----:B------:R-:W-:Y:S01]  /*42e0*/  FADD.FTZ R41, R36, R39 ;  /* 0x0000002724297221 */ /* 0x000fe20000010000 */
[----:B------:R-:W-:Y:S01]  /*42f0*/  UMOV UR12, 0x400 ;  /* 0x00000400000c7882 */ /* 0x000fe20000000000 */
[----:B------:R-:W-:Y:S01]  /*4300*/  FFMA.FTZ R26, R27, R25, R26 ;  /* 0x000000191b1a7223 */ /* 0x000fe2000001001a */
[----:B------:R-:W-:Y:S01]  /*4310*/  UIADD3 UR11, UR12, 0xd0, URZ ;  /* 0x000000d00c0b7890 */ /* 0x000fe2000fffe03f */
[----:B------:R-:W1:Y:S01]  /*4320*/  SHFL.DOWN PT, R39, R40, 0x1, 0x1f ;  /* 0x08201f0028277f89 */ /* 0x000e6200000e0000 */
[----:B------:R-:W-:Y:S01]  /*4330*/  FFMA.FTZ R31, R30, R28, R31 ;  /* 0x0000001c1e1f7223 */ /* 0x000fe2000001001f */
[----:B------:R-:W-:Y:S01]  /*4340*/  FADD.FTZ R21, R21, R28 ;  /* 0x0000001c15157221 */ /* 0x000fe20000010000 */
[----:B------:R-:W-:Y:S01]  /*4350*/  FADD.FTZ R22, R22, R25 ;  /* 0x0000001916167221 */ /* 0x000fe20000010000 */
[----:B------:R-:W2:Y:S01]  /*4360*/  SHFL.DOWN PT, R36, R41, 0x1, 0x1f ;  /* 0x08201f0029247f89 */ /* 0x000ea200000e0000 */
[----:B------:R-:W-:Y:S01]  /*4370*/  FFMA.FTZ R26, R29, R33, R26 ;  /* 0x000000211d1a7223 */ /* 0x000fe2000001001a */
[----:B------:R-:W-:Y:S01]  /*4380*/  FFMA.FTZ R31, R34, R32, R31 ;  /* 0x00000020221f7223 */ /* 0x000fe2000001001f */
[----:B------:R-:W-:Y:S01]  /*4390*/  FADD.FTZ R21, R21, R32 ;  /* 0x0000002015157221 */ /* 0x000fe20000010000 */
[----:B------:R-:W-:Y:S01]  /*43a0*/  ISETP.NE.AND P2, PT, R66, RZ, PT ;  /* 0x000000ff4200720c */ /* 0x000fe20003f45270 */
[----:B------:R-:W-:Y:S01]  /*43b0*/  FADD.FTZ R22, R22, R33 ;  /* 0x0000002116167221 */ /* 0x000fe20000010000 */
[----:B------:R-:W-:Y:S01]  /*43c0*/  BSSY B0, `(.L_x_1152) ;  /* 0x0000054000007945 */ /* 0x000fe20003800000 */
[----:B------:R-:W-:Y:S01]  /*43d0*/  ISETP.GT.U32.AND P3, PT, R66, 0x27, PT ;  /* 0x000000274200780c */ /* 0x000fe20003f64070 */
[----:B0-----:R-:W-:Y:S01]  /*43e0*/  ULEA UR11, UR19, UR11, 0x18 ;  /* 0x0000000b130b7291 */ /* 0x001fe2000f8ec03f */
        /* <DEDUP_REMOVED lines=21> */
[----:B------:R-:W-:Y:S01]  /*4540*/  FADD.FTZ R39, R21, R86 ;  /* 0x0000005615277221 */ /* 0x000fe20000010000 */
[----:B-1----:R-:W-:Y:S01]  /*4550*/  @!P0 FADD.FTZ R41, R41, R36 ;  /* 0x0000002429298221 */ /* 0x002fe20000010000 */
[----:B------:R-:W-:Y:S01]  /*4560*/  ISETP.NE.AND P0, PT, R0, RZ, PT ;  /* 0x000000ff0000720c */ /* 0x000fe20003f05270 */
[----:B------:R-:W-:Y:S01]  /*4570*/  FFMA.FTZ R36, R37, R35, R26 ;  /* 0x0000002325247223 */ /* 0x000fe2000001001a */
[----:B------:R-:W-:Y:S01]  /*4580*/  FFMA.FTZ R37, R38, R86, R31 ;  /* 0x0000005626257223 */ /* 0x000fe2000001001f */
[----:B------:R-:W-:Y:S01]  /*4590*/  FADD.FTZ R38, R22, R35 ;  /* 0x0000002316267221 */ /* 0x000fe20000010000 */
[----:B------:R-:W-:-:S05]  /*45a0*/  LEA R86, R66, UR11, 0x4 ;  /* 0x0000000b42567c11 */ /* 0x000fca000f8e20ff */
[----:B------:R0:W-:Y:S04]  /*45b0*/  STS.128 [R86], R36 ;  /* 0x0000002456007388 */ /* 0x0001e80000000c00 */
[----:B------:R0:W-:Y:S01]  /*45c0*/  @!P0 STS.64 [R2+0x18], R40 ;  /* 0x0000182802008388 */ /* 0x0001e20000000a00 */
[----:B------:R-:W-:Y:S06]  /*45d0*/  BAR.SYNC.DEFER_BLOCKING 0x0 ;  /* 0x0000000000007b1d */ /* 0x000fec0000010000 */
[----:B------:R-:W-:Y:S05]  /*45e0*/  @P2 BRA `(.L_x_1153) ;  /* 0x0000000000c42947 */ /* 0x000fea0003800000 */
[----:B------:R-:W-:-:S09]  /*45f0*/  ULEA UR11, UR19, UR12, 0x18 ;  /* 0x0000000c130b7291 */ /* 0x000fd2000f8ec03f */
[----:B------:R-:W1:Y:S04]  /*4600*/  LDS.128 R28, [UR11+0x20] ;  /* 0x0000200bff1c7984 */ /* 0x000e680008000c00 */
[----:B------:R-:W0:Y:S04]  /*4610*/  LDS.128 R24, [UR11+0x30] ;  /* 0x0000300bff187984 */ /* 0x000e280008000c00 */
[----:B------:R-:W2:Y:S01]  /*4620*/  LDS.128 R20, [UR11+0x40] ;  /* 0x0000400bff147984 */ /* 0x000ea20008000c00 */
[----:B-1----:R-:W-:Y:S01]  /*4630*/  FADD.FTZ R33, R40, R28 ;  /* 0x0000001c28217221 */ /* 0x002fe20000010000 */
[----:B------:R-:W-:-:S03]  /*4640*/  FADD.FTZ R28, R41, R29 ;  /* 0x0000001d291c7221 */ /* 0x000fc60000010000 */
[----:B------:R-:W-:Y:S01]  /*4650*/  FADD.FTZ R29, R33, R30 ;  /* 0x0000001e211d7221 */ /* 0x000fe20000010000 */
[----:B------:R-:W-:Y:S01]  /*4660*/  FADD.FTZ R28, R28, R31 ;  /* 0x0000001f1c1c7221 */ /* 0x000fe20000010000 */
[----:B------:R-:W1:Y:S02]  /*4670*/  LDS.128 R32, [UR11+0x50] ;  /* 0x0000500bff207984 */ /* 0x000e640008000c00 */
[----:B0-----:R-:W-:Y:S01]  /*4680*/  FADD.FTZ R41, R29, R24 ;  /* 0x000000181d297221 */ /* 0x001fe20000010000 */
[----:B------:R-:W-:Y:S02]  /*4690*/  FADD.FTZ R24, R28, R25 ;  /* 0x000000191c187221 */ /* 0x000fe40000010000 */
[----:B------:R-:W0:Y:S01]  /*46a0*/  LDS.128 R28, [UR11+0x60] ;  /* 0x0000600bff1c7984 */ /* 0x000e220008000c00 */
[----:B------:R-:W-:Y:S01]  /*46b0*/  FADD.FTZ R41, R41, R26 ;  /* 0x0000001a29297221 */ /* 0x000fe20000010000 */
[----:B------:R-:W-:Y:S02]  /*46c0*/  FADD.FTZ R40, R24, R27 ;  /* 0x0000001b18287221 */ /* 0x000fe40000010000 */
[----:B------:R-:W3:Y:S01]  /*46d0*/  LDS.128 R24, [UR11+0x70] ;  /* 0x0000700bff187984 */ /* 0x000ee20008000c00 */
[----:B--2---:R-:W-:Y:S01]  /*46e0*/  FADD.FTZ R41, R41, R20 ;  /* 0x0000001429297221 */ /* 0x004fe20000010000 */
[----:B------:R-:W-:-:S03]  /*46f0*/  FADD.FTZ R40, R40, R21 ;  /* 0x0000001528287221 */ /* 0x000fc60000010000 */
[----:B------:R-:W-:Y:S01]  /*4700*/  FADD.FTZ R41, R41, R22 ;  /* 0x0000001629297221 */ /* 0x000fe20000010000 */
[----:B------:R-:W-:Y:S02]  /*4710*/  FADD.FTZ R40, R40, R23 ;  /* 0x0000001728287221 */ /* 0x000fe40000010000 */
[----:B------:R-:W2:Y:S01]  /*4720*/  LDS.128 R20, [UR11+0x80] ;  /* 0x0000800bff147984 */ /* 0x000ea20008000c00 */
[----:B-1----:R-:W-:Y:S01]  /*4730*/  FADD.FTZ R41, R41, R32 ;  /* 0x0000002029297221 */ /* 0x002fe20000010000 */
[----:B------:R-:W-:-:S03]  /*4740*/  FADD.FTZ R40, R40, R33 ;  /* 0x0000002128287221 */ /* 0x000fc60000010000 */
[----:B------:R-:W-:Y:S01]  /*4750*/  FADD.FTZ R41, R41, R34 ;  /* 0x0000002229297221 */ /* 0x000fe20000010000 */
[----:B------:R-:W-:Y:S02]  /*4760*/  FADD.FTZ R40, R40, R35 ;  /* 0x0000002328287221 */ /* 0x000fe40000010000 */
[----:B------:R-:W-:Y:S01]  /*4770*/  LDS.128 R32, [UR11+0xa0] ;  /* 0x0000a00bff207984 */ /* 0x000fe20008000c00 */
[----:B0-----:R-:W-:Y:S01]  /*4780*/  FADD.FTZ R41, R41, R28 ;  /* 0x0000001c29297221 */ /* 0x001fe20000010000 */
[----:B------:R-:W-:-:S03]  /*4790*/  FADD.FTZ R40, R40, R29 ;  /* 0x0000001d28287221 */ /* 0x000fc60000010000 */
[----:B------:R-:W-:Y:S01]  /*47a0*/  FADD.FTZ R41, R41, R30 ;  /* 0x0000001e29297221 */ /* 0x000fe20000010000 */
[----:B------:R-:W-:Y:S02]  /*47b0*/  FADD.FTZ R40, R40, R31 ;  /* 0x0000001f28287221 */ /* 0x000fe40000010000 */
[----:B------:R-:W0:Y:S01]  /*47c0*/  LDS.128 R28, [UR11+0x90] ;  /* 0x0000900bff1c7984 */ /* 0x000e220008000c00 */
[----:B---3--:R-:W-:Y:S01]  /*47d0*/  FADD.FTZ R93, R41, R24 ;  /* 0x00000018295d7221 */ /* 0x008fe20000010000 */
[----:B------:R-:W-:Y:S02]  /*47e0*/  FADD.FTZ R24, R40, R25 ;  /* 0x0000001928187221 */ /* 0x000fe40000010000 */
[----:B------:R-:W1:Y:S01]  /*47f0*/  LDS.64 R40, [UR11+0xb0] ;  /* 0x0000b00bff287984 */ /* 0x000e620008000a00 */
[----:B------:R-:W-:Y:S01]  /*4800*/  FADD.FTZ R93, R93, R26 ;  /* 0x0000001a5d5d7221 */ /* 0x000fe20000010000 */
[----:B------:R-:W-:-:S03]  /*4810*/  FADD.FTZ R24, R24, R27 ;  /* 0x0000001b18187221 */ /* 0x000fc60000010000 */
[----:B--2---:R-:W-:Y:S01]  /*4820*/  FADD.FTZ R93, R93, R20 ;  /* 0x000000145d5d7221 */ /* 0x004fe20000010000 */
        /* <DEDUP_REMOVED lines=13> */
.L_x_1153:
[----:B------:R-:W-:Y:S05]  /*4900*/  BSYNC B0 ;  /* 0x0000000000007941 */ /* 0x000fea0003800000 */
.L_x_1152:
[----:B------:R-:W-:Y:S06]  /*4910*/  BAR.SYNC.DEFER_BLOCKING 0x0 ;  /* 0x0000000000007b1d */ /* 0x000fec0000010000 */
[----:B------:R-:W-:Y:S04]  /*4920*/  BSSY B0, `(.L_x_1154) ;  /* 0x000004d000007945 */ /* 0x000fe80003800000 */
[----:B------:R-:W-:Y:S05]  /*4930*/  @P3 BRA `(.L_x_1155) ;  /* 0x00000004002c3947 */ /* 0x000fea0003800000 */
[----:B------:R-:W1:Y:S04]  /*4940*/  LDS.128 R28, [R86+0x280] ;  /* 0x00028000561c7984 */ /* 0x000e680000000c00 */
[----:B------:R-:W0:Y:S04]  /*4950*/  LDS.128 R24, [R86+0x500] ;  /* 0x0005000056187984 */ /* 0x000e280000000c00 */
[----:B------:R-:W2:Y:S01]  /*4960*/  LDS.128 R20, [R86+0x780] ;  /* 0x0007800056147984 */ /* 0x000ea20000000c00 */
[----:B-1----:R-:W-:Y:S01]  /*4970*/  FADD.FTZ R33, R36, R28 ;  /* 0x0000001c24217221 */ /* 0x002fe20000010000 */
[----:B------:R-:W-:Y:S01]  /*4980*/  FADD.FTZ R28, R37, R29 ;  /* 0x0000001d251c7221 */ /* 0x000fe20000010000 */
[----:B------:R-:W-:Y:S01]  /*4990*/  FADD.FTZ R29, R38, R30 ;  /* 0x0000001e261d7221 */ /* 0x000fe20000010000 */
[----:B------:R-:W-:Y:S01]  /*49a0*/  FADD.FTZ R30, R39, R31 ;  /* 0x0000001f271e7221 */ /* 0x000fe20000010000 */
[----:B0-----:R-:W-:Y:S01]  /*49b0*/  FADD.FTZ R37, R33, R24 ;  /* 0x0000001821257221 */ /* 0x001fe20000010000 */
[----:B------:R-:W-:Y:S01]  /*49c0*/  FADD.FTZ R28, R28, R25 ;  /* 0x000000191c1c7221 */ /* 0x000fe20000010000 */
[----:B------:R-:W0:Y:S01]  /*49d0*/  LDS.128 R32, [R86+0xa00] ;  /* 0x000a000056207984 */ /* 0x000e220000000c00 */
[----:B------:R-:W-:Y:S01]  /*49e0*/  FADD.FTZ R39, R29, R26 ;  /* 0x0000001a1d277221 */ /* 0x000fe20000010000 */
[----:B------:R-:W-:Y:S01]  /*49f0*/  FADD.FTZ R38, R30, R27 ;  /* 0x0000001b1e267221 */ /* 0x000fe20000010000 */
[----:B--2---:R-:W-:Y:S01]  /*4a00*/  FADD.FTZ R36, R28, R21 ;  /* 0x000000151c247221 */ /* 0x004fe20000010000 */
[----:B------:R-:W-:Y:S01]  /*4a10*/  LDS.128 R24, [R86+0xf00] ;  /* 0x000f000056187984 */ /* 0x000fe20000000c00 */
[----:B------:R-:W-:Y:S01]  /*4a20*/  FADD.FTZ R37, R37, R20 ;  /* 0x0000001425257221 */ /* 0x000fe20000010000 */
[----:B------:R-:W-:Y:S01]  /*4a30*/  FADD.FTZ R39, R39, R22 ;  /* 0x0000001627277221 */ /* 0x000fe20000010000 */
[----:B------:R-:W-:Y:S01]  /*4a40*/  FADD.FTZ R38, R38, R23 ;  /* 0x0000001726267221 */ /* 0x000fe20000010000 */
[----:B------:R-:W1:Y:S04]  /*4a50*/  LDS.128 R28, [R86+0xc80] ;  /* 0x000c8000561c7984 */ /* 0x000e680000000c00 */
[----:B------:R-:W2:Y:S01]  /*4a60*/  LDS.128 R20, [R86+0x1180] ;  /* 0x0011800056147984 */ /* 0x000ea20000000c00 */
[----:B0-----:R-:W-:Y:S01]  /*4a70*/  FADD.FTZ R37, R37, R32 ;  /* 0x0000002025257221 */ /* 0x001fe20000010000 */
[----:B------:R-:W-:Y:S01]  /*4a80*/  FADD.FTZ R36, R36, R33 ;  /* 0x0000002124247221 */ /* 0x000fe20000010000 */
[----:B------:R-:W-:Y:S01]  /*4a90*/  FADD.FTZ R39, R39, R34 ;  /* 0x0000002227277221 */ /* 0x000fe20000010000 */
[----:B------:R-:W-:-:S02]  /*4aa0*/  FADD.FTZ R38, R38, R35 ;  /* 0x0000002326267221 */ /* 0x000fc40000010000 */
[----:B------:R-:W0:Y:S01]  /*4ab0*/  LDS.128 R32, [R86+0x1400] ;  /* 0x0014000056207984 */ /* 0x000e220000000c00 */
        /* <DEDUP_REMOVED lines=13> */
[----:B------:R-:W-:-:S03]  /*4b90*/  FADD.FTZ R38, R38, R23 ;  /* 0x0000001726267221 */ /* 0x000fc60000010000 */
[----:B------:R-:W2:Y:S01]  /*4ba0*/  LDS.128 R20, [R86+0x1b80] ;  /* 0x001b800056147984 */ /* 0x000ea20000000c00 */
[----:B0-----:R-:W-:Y:S01]  /*4bb0*/  FADD.FTZ R37, R37, R32 ;  /* 0x0000002025257221 */ /* 0x001fe20000010000 */
[----:B------:R-:W-:Y:S01]  /*4bc0*/  FADD.FTZ R36, R36, R33 ;  /* 0x0000002124247221 */ /* 0x000fe20000010000 */
[----:B------:R-:W-:Y:S01]  /*4bd0*/  FADD.FTZ R39, R39, R34 ;  /* 0x0000002227277221 */ /* 0x000fe20000010000 */
[----:B------:R-:W-:Y:S02]  /*4be0*/  FADD.FTZ R38, R38, R35 ;  /* 0x0000002326267221 */ /* 0x000fe40000010000 */
[----:B------:R-:W-:Y:S01]  /*4bf0*/  LDS.128 R32, [R86+0x2300] ;  /* 0x0023000056207984 */ /* 0x000fe20000000c00 */
[----:B-1----:R-:W-:Y:S01]  /*4c00*/  FADD.FTZ R37, R37, R24 ;  /* 0x0000001825257221 */ /* 0x002fe20000010000 */
[----:B------:R-:W-:Y:S01]  /*4c10*/  FADD.FTZ R36, R36, R25 ;  /* 0x0000001924247221 */ /* 0x000fe20000010000 */
[----:B------:R-:W-:Y:S01]  /*4c20*/  FADD.FTZ R39, R39, R26 ;  /* 0x0000001a27277221 */ /* 0x000fe20000010000 */
[----:B------:R-:W-:Y:S01]  /*4c30*/  FADD.FTZ R38, R38, R27 ;  /* 0x0000001b26267221 */ /* 0x000fe20000010000 */
[----:B------:R-:W-:Y:S01]  /*4c40*/  FADD.FTZ R37, R37, R28 ;  /* 0x0000001c25257221 */ /* 0x000fe20000010000 */
[----:B------:R-:W0:Y:S01]  /*4c50*/  LDS.128 R24, [R86+0x1e00] ;  /* 0x001e000056187984 */ /* 0x000e220000000c00 */
        /* <DEDUP_REMOVED lines=8> */
[----:B------:R-:W2:Y:S01]  /*4ce0*/  LDS.128 R36, [R86+0x2580] ;  /* 0x0025800056247984 */ /* 0x000ea20000000c00 */
        /* <DEDUP_REMOVED lines=16> */
.L_x_1155:
[----:B------:R-:W-:Y:S05]  /*4df0*/  BSYNC B0 ;  /* 0x0000000000007941 */ /* 0x000fea0003800000 */
.L_x_1154:
        /* <DEDUP_REMOVED lines=20> */
.L_x_1157:
[----:B------:R-:W-:Y:S05]  /*4f40*/  BSYNC B0 ;  /* 0x0000000000007941 */ /* 0x000fea0003800000 */
.L_x_1156:
        /* <DEDUP_REMOVED lines=34> */
.L_x_1160:
[----:B------:R-:W2:Y:S04]  /*5170*/  LDG.E.STRONG.GPU R22, desc[UR14][R20.64] ;  /* 0x0000000e14167981 */ /* 0x000ea8000c1ef900 */
[----:B--2---:R-:W-:Y:S01]  /*5180*/  CCTL.IVALL ;  /* 0x00000000ff00798f */ /* 0x004fe20002000000 */
[----:B------:R-:W-:Y:S05]  /*5190*/  YIELD ;  /* 0x0000000000007946 */ /* 0x000fea0003800000 */
[----:B------:R-:W-:-:S13]  /*51a0*/  ISETP.NE.AND P0, PT, R22, R25, PT ;  /* 0x000000191600720c */ /* 0x000fda0003f05270 */
[----:B------:R-:W-:Y:S05]  /*51b0*/  @P0 BRA `(.L_x_1160) ;  /* 0xfffffffc00ec0947 */ /* 0x000fea000383ffff */
.L_x_1159:
        /* <DEDUP_REMOVED lines=17> */
.L_x_1164:
[----:B------:R-:W-:-:S13]  /*52d0*/  ISETP.EQ.OR P6, PT, R32, UR16, P2 ;  /* 0x0000001020007c0c */ /* 0x000fda00097c2670 */
[----:B------:R-:W-:-:S04]  /*52e0*/  @!P6 IMAD R21, R30, R32, R29 ;  /* 0x000000201e15e224 */ /* 0x000fc800078e021d */
[----:B------:R-:W-:-:S06]  /*52f0*/  @!P6 IMAD.WIDE.U32 R20, R21, 0x8, R34 ;  /* 0x000000081514e825 */ /* 0x000fcc00078e0022 */
[----:B------:R-:W0:Y:S01]  /*5300*/  @!P6 LDG.E.64 R20, desc[UR14][R20.64] ;  /* 0x0000000e1414e981 */ /* 0x000e22000c1e1b00 */
[C---:B------:R-:W-:Y:S02]  /*5310*/  IADD3 R23, R32.reuse, 0x1, RZ ;  /* 0x0000000120177810 */ /* 0x040fe40007ffe0ff */
[C---:B------:R-:W-:Y:S02]  /*5320*/  IADD3 R25, R32.reuse, 0x2, RZ ;  /* 0x0000000220197810 */ /* 0x040fe40007ffe0ff */
        /* <DEDUP_REMOVED lines=109> */
.L_x_1163:
[----:B------:R-:W-:-:S13]  /*5a00*/  ISETP.GT.AND P3, PT, R31, 0x4, PT ;  /* 0x000000041f00780c */ /* 0x000fda0003f64270 */
[----:B------:R-:W-:Y:S05]  /*5a10*/  @!P3 BRA `(.L_x_1165) ;  /* 0x0000000000ecb947 */ /* 0x000fea0003800000 */
[C---:B------:R-:W-:Y:S02]  /*5a20*/  IADD3 R23, R32.reuse, 0x1, RZ ;  /* 0x0000000120177810 */ /* 0x040fe40007ffe0ff */
[C---:B------:R-:W-:Y:S02]  /*5a30*/  ISETP.EQ.OR P0, PT, R32.reuse, UR16, P2 ;  /* 0x0000001020007c0c */ /* 0x040fe40009702670 */
        /* <DEDUP_REMOVED lines=57> */
.L_x_1165:
[----:B------:R-:W-:-:S13]  /*5dd0*/  ISETP.NE.OR P0, PT, R31, RZ, P0 ;  /* 0x000000ff1f00720c */ /* 0x000fda0000705670 */
[----:B------:R-:W-:Y:S05]  /*5de0*/  @!P0 BRA `(.L_x_1161) ;  /* 0x00000000007c8947 */ /* 0x000fea0003800000 */
.L_x_1162:
[C---:B------:R-:W-:Y:S02]  /*5df0*/  ISETP.EQ.OR P4, PT, R32.reuse, UR16, P2 ;  /* 0x0000001020007c0c */ /* 0x040fe40009782670 */
[C---:B------:R-:W-:Y:S02]  /*5e00*/  IADD3 R23, R32.reuse, 0x1, RZ ;  /* 0x0000000120177810 */ /* 0x040fe40007ffe0ff */
[C---:B------:R-:W-:Y:S02]  /*5e10*/  IADD3 R25, R32.reuse, 0x2, RZ ;  /* 0x0000000220197810 */ /* 0x040fe40007ffe0ff */
        /* <DEDUP_REMOVED lines=28> */
.L_x_1161:
        /* <DEDUP_REMOVED lines=11> */
.L_x_1167:
[----:B------:R-:W-:Y:S05]  /*6090*/  BSYNC B0 ;  /* 0x0000000000007941 */ /* 0x000fea0003800000 */
.L_x_1166:
        /* <DEDUP_REMOVED lines=16> */
.L_x_1158:
[----:B------:R-:W1:Y:S01]  /*61a0*/  S2UR UR12, SR_CgaCtaId ;  /* 0x00000000000c79c3 */ /* 0x000e620000008800 */
[----:B------:R-:W-:Y:S01]  /*61b0*/  UMOV UR11, 0x400 ;  /* 0x00000400000b7882 */ /* 0x000fe20000000000 */
[----:B------:R-:W-:Y:S01]  /*61c0*/  ULDC.64 UR20, c[0x0][0x290] ;  /* 0x0000a40000147ab9 */ /* 0x000fe20000000a00 */
[----:B--2---:R-:W-:Y:S01]  /*61d0*/  SHF.R.S32.HI R25, RZ, 0x1f, R64 ;  /* 0x0000001fff197819 */ /* 0x004fe20000011440 */
[----:B------:R-:W-:Y:S01]  /*61e0*/  HADD2.F32 R26, -RZ, R49.H0_H0 ;  /* 0x20000031ff1a7230 */ /* 0x000fe20000004100 */
[----:B------:R-:W-:-:S04]  /*61f0*/  ISETP.GE.U32.AND P0, PT, R64, UR20, PT ;  /* 0x0000001440007c0c */ /* 0x000fc8000bf06070 */
[----:B------:R-:W-:Y:S01]  /*6200*/  ISETP.GE.AND.EX P0, PT, R25, UR21, PT, P0 ;  /* 0x0000001519007c0c */ /* 0x000fe2000bf06300 */
[----:B-1----:R-:W-:-:S03]  /*6210*/  ULEA UR11, UR12, UR11, 0x18 ;  /* 0x0000000b0c0b7291 */ /* 0x002fc6000f8ec03f */
[----:B------:R-:W-:-:S06]  /*6220*/  ULDC UR12, c[0x0][0x2bc] ;  /* 0x0000af00000c7ab9 */ /* 0x000fcc0000000800 */
[----:B------:R-:W-:Y:S01]  /*6230*/  @!P2 STS.64 [UR11+0xc0], R40 ;  /* 0x0000c028ff00a988 */ /* 0x000fe20008000a0b */
[----:B------:R-:W-:Y:S06]  /*6240*/  BAR.SYNC.DEFER_BLOCKING 0x0 ;  /* 0x0000000000007b1d */ /* 0x000fec0000010000 */
[----:B------:R-:W1:Y:S02]  /*6250*/  LDS.64 R20, [UR11+0xc0] ;  /* 0x0000c00bff147984 */ /* 0x000e640008000a00 */
[----:B-1----:R-:W-:Y:S01]  /*6260*/  FMUL.FTZ R20, R20, UR12 ;  /* 0x0000000c14147c20 */ /* 0x002fe20008410000 */
[----:B------:R-:W-:Y:S01]  /*6270*/  FMUL.FTZ R24, R21, UR12 ;  /* 0x0000000c15187c20 */ /* 0x000fe20008410000 */
[----:B------:R-:W-:-:S02]  /*6280*/  HADD2.F32 R21, -RZ, R72.H0_H0 ;  /* 0x20000048ff157230 */ /* 0x000fc40000004100 */
[----:B------:R-:W-:Y:S01]  /*6290*/  HADD2.F32 R72, -RZ, R72.H1_H1 ;  /* 0x30000048ff487230 */ /* 0x000fe20000004100 */
[----:B------:R-:W-:Y:S01]  /*62a0*/  R2UR UR11, R20 ;  /* 0x00000000140b72ca */ /* 0x000fe200000e0000 */
[--C-:B------:R-:W-:Y:S02]  /*62b0*/  HADD2.F32 R20, -RZ, R48.reuse.H0_H0 ;  /* 0x20000030ff147230 */ /* 0x100fe40000004100 */
[----:B------:R-:W-:-:S03]  /*62c0*/  HADD2.F32 R48, -RZ, R48.H1_H1 ;  /* 0x30000030ff307230 */ /* 0x000fc60000004100 */
[----:B------:R-:W-:Y:S02]  /*62d0*/  FADD.FTZ R20, R20, -UR13 ;  /* 0x8000000d14147e21 */ /* 0x000fe40008010000 */
[----:B------:R-:W-:Y:S02]  /*62e0*/  FADD.FTZ R48, R48, -UR13 ;  /* 0x8000000d30307e21 */ /* 0x000fe40008010000 */
[----:B0-----:R-:W-:Y:S02]  /*62f0*/  FMUL.FTZ R37, R20, UR18 ;  /* 0x0000001214257c20 */ /* 0x001fe40008410000 */
        /* <DEDUP_REMOVED lines=20> */
.L_x_1168:
        /* <DEDUP_REMOVED lines=20> */
.L_x_1170:
[----:B------:R-:W-:Y:S05]  /*6580*/  BSYNC B0 ;  /* 0x0000000000007941 */ /* 0x000fea0003800000 */
.L_x_1169:
[----:B------:R-:W-:Y:S02]  /*6590*/  HADD2.F32 R49, -RZ, R49.H1_H1 ;  /* 0x30000031ff317230 */ /* 0x000fe40000004100 */
[----:B0-----:R-:W-:Y:S01]  /*65a0*/  FADD.FTZ R22, R26, -UR13 ;  /* 0x8000000d1a167e21 */ /* 0x001fe20008010000 */
[----:B------:R-:W-:Y:S01]  /*65b0*/  ISETP.GE.U32.AND P2, PT, R63, UR20, PT ;  /* 0x000000143f007c0c */ /* 0x000fe2000bf46070 */
[--C-:B------:R-:W-:Y:S01]  /*65c0*/  HADD2.F32 R21, -RZ, R47.reuse.H0_H0 ;  /* 0x2000002fff157230 */ /* 0x100fe20000004100 */
[----:B------:R-:W-:Y:S01]  /*65d0*/  ISETP.GT.U32.OR P0, PT, R66, 0x27f, P0 ;  /* 0x0000027f4200780c */ /* 0x000fe20000704470 */
[----:B------:R-:W-:Y:S01]  /*65e0*/  FADD.FTZ R49, R49, -UR13 ;  /* 0x8000000d31317e21 */ /* 0x000fe20008010000 */
[----:B------:R-:W-:Y:S01]  /*65f0*/  HADD2.F32 R20, -RZ, R47.H1_H1 ;  /* 0x3000002fff147230 */ /* 0x000fe20000004100 */
[----:B------:R-:W-:Y:S01]  /*6600*/  SHF.R.S32.HI R26, RZ, 0x1f, R63 ;  /* 0x0000001fff1a7819 */ /* 0x000fe2000001143f */
[----:B------:R-:W-:Y:S01]  /*6610*/  FMUL.FTZ R35, R22, UR18 ;  /* 0x0000001216237c20 */ /* 0x000fe20008410000 */
        /* <DEDUP_REMOVED lines=20> */
.L_x_1171:
        /* <DEDUP_REMOVED lines=20> */
.L_x_1173:
[----:B------:R-:W-:Y:S05]  /*68a0*/  BSYNC B0 ;  /* 0x0000000000007941 */ /* 0x000fea0003800000 */
.L_x_1172:
[--C-:B------:R-:W-:Y:S01]  /*68b0*/  HADD2.F32 R20, -RZ, R45.reuse.H0_H0 ;  /* 0x2000002dff147230 */ /* 0x100fe20000004100 */
[----:B0-----:R-:W-:Y:S01]  /*68c0*/  SHF.R.S32.HI R25, RZ, 0x1f, R62 ;  /* 0x0000001fff197819 */ /* 0x001fe2000001143e */
[----:B------:R-:W-:Y:S01]  /*68d0*/  HADD2.F32 R45, -RZ, R45.H1_H1 ;  /* 0x3000002dff2d7230 */ /* 0x000fe20000004100 */
[----:B------:R-:W-:Y:S01]  /*68e0*/  ISETP.GE.U32.AND P0, PT, R62, UR20, PT ;  /* 0x000000143e007c0c */ /* 0x000fe2000bf06070 */
[--C-:B------:R-:W-:Y:S01]  /*68f0*/  HADD2.F32 R21, -RZ, R44.reuse.H0_H0 ;  /* 0x2000002cff157230 */ /* 0x100fe20000004100 */
[----:B------:R-:W-:Y:S01]  /*6900*/  ISETP.GE.AND.EX P2, PT, R26, UR21, PT, P2 ;  /* 0x000000151a007c0c */ /* 0x000fe2000bf46320 */
[----:B------:R-:W-:Y:S01]  /*6910*/  FADD.FTZ R20, R20, -UR13 ;  /* 0x8000000d14147e21 */ /* 0x000fe20008010000 */
[----:B------:R-:W-:Y:S01]  /*6920*/  FADD.FTZ R45, R45, -UR13 ;  /* 0x8000000d2d2d7e21 */ /* 0x000fe20008010000 */
[----:B------:R-:W-:Y:S01]  /*6930*/  ISETP.GE.AND.EX P0, PT, R25, UR21, PT, P0 ;  /* 0x0000001519007c0c */ /* 0x000fe2000bf06300 */
[----:B------:R-:W-:Y:S01]  /*6940*/  HADD2.F32 R44, -RZ, R44.H1_H1 ;  /* 0x3000002cff2c7230 */ /* 0x000fe20000004100 */
[----:B------:R-:W-:Y:S01]  /*6950*/  ISETP.GT.U32.OR P2, PT, R66, 0x27f, P2 ;  /* 0x0000027f4200780c */ /* 0x000fe20001744470 */
[----:B------:R-:W-:-:S02]  /*6960*/  HADD2.F32 R27, -RZ, R46.H0_H0 ;  /* 0x2000002eff1b7230 */ /* 0x000fc40000004100 */
[----:B------:R-:W-:Y:S01]  /*6970*/  FMUL.FTZ R37, R20, UR18 ;  /* 0x0000001214257c20 */ /* 0x000fe20008410000 */
[----:B------:R-:W-:Y:S01]  /*6980*/  FMUL.FTZ R32, R45, UR18 ;  /* 0x000000122d207c20 */ /* 0x000fe20008410000 */
        /* <DEDUP_REMOVED lines=19> */
.L_x_1174:
        /* <DEDUP_REMOVED lines=17> */
[----:B------:R-:W-:Y:S02]  /*6bd0*/  F2FP.F16.F32.PACK_AB R21, R26, R29 ;  /* 0x0000001d1a15723e */ /* 0x000fe400000000ff */
[----:B------:R-:W-:-:S05]  /*6be0*/  LEA.HI.X R23, R20, UR23, R31, 0x1, P2 ;  /* 0x0000001714177c11 */ /* 0x000fca00090f0c1f */
[----:B------:R0:W-:Y:S02]  /*6bf0*/  STG.E desc[UR14][R22.64], R21 ;  /* 0x0000001516007986 */ /* 0x0001e4000c10190e */
.L_x_1176:
[----:B------:R-:W-:Y:S05]  /*6c00*/  BSYNC B0 ;  /* 0x0000000000007941 */ /* 0x000fea0003800000 */
.L_x_1175:
[----:B------:R-:W-:Y:S02]  /*6c10*/  HADD2.F32 R46, -RZ, R46.H1_H1 ;  /* 0x3000002eff2e7230 */ /* 0x000fe40000004100 */
[----:B------:R-:W-:Y:S01]  /*6c20*/  FADD.FTZ R27, R27, -UR13 ;  /* 0x8000000d1b1b7e21 */ /* 0x000fe20008010000 */
[----:B------:R-:W-:Y:S01]  /*6c30*/  ISETP.GE.U32.AND P2, PT, R61, UR20, PT ;  /* 0x000000143d007c0c */ /* 0x000fe2000bf46070 */
[--C-:B0-----:R-:W-:Y:S01]  /*6c40*/  HADD2.F32 R21, -RZ, R43.reuse.H0_H0 ;  /* 0x2000002bff157230 */ /* 0x101fe20000004100 */
        /* <DEDUP_REMOVED lines=25> */
.L_x_1177:
        /* <DEDUP_REMOVED lines=20> */
.L_x_1179:
[----:B------:R-:W-:Y:S05]  /*6f20*/  BSYNC B0 ;  /* 0x0000000000007941 */ /* 0x000fea0003800000 */
.L_x_1178:
        /* <DEDUP_REMOVED lines=33> */
.L_x_1180:
        /* <DEDUP_REMOVED lines=20> */
.L_x_1182:
[----:B------:R-:W-:Y:S05]  /*7280*/  BSYNC B0 ;  /* 0x0000000000007941 */ /* 0x000fea0003800000 */
.L_x_1181:
[----:B------:R-:W-:Y:S02]  /*7290*/  HADD2.F32 R42, -RZ, R42.H1_H1 ;  /* 0x3000002aff2a7230 */ /* 0x000fe40000004100 */
[----:B------:R-:W-:Y:S01]  /*72a0*/  FADD.FTZ R23, R23, -UR13 ;  /* 0x8000000d17177e21 */ /* 0x000fe20008010000 */
[--C-:B------:R-:W-:Y:S01]  /*72b0*/  HADD2.F32 R5, -RZ, R6.reuse.H0_H0 ;  /* 0x20000006ff057230 */ /* 0x100fe20000004100 */
[----:B------:R-:W-:Y:S01]  /*72c0*/  ISETP.GE.U32.AND P2, PT, R59, UR20, PT ;  /* 0x000000143b007c0c */ /* 0x000fe2000bf46070 */
[----:B------:R-:W-:Y:S02]  /*72d0*/  HADD2.F32 R4, -RZ, R6.H1_H1 ;  /* 0x30000006ff047230 */ /* 0x000fe40000004100 */
[----:B------:R-:W-:Y:S01]  /*72e0*/  FADD.FTZ R42, R42, -UR13 ;  /* 0x8000000d2a2a7e21 */ /* 0x000fe20008010000 */
[----:B------:R-:W-:Y:S01]  /*72f0*/  ISETP.GT.U32.OR P0, PT, R66, 0x27f, P0 ;  /* 0x0000027f4200780c */ /* 0x000fe20000704470 */
[----:B------:R-:W-:Y:S01]  /*7300*/  FMUL.FTZ R33, R23, UR18 ;  /* 0x0000001217217c20 */ /* 0x000fe20008410000 */
[----:B------:R-:W-:Y:S01]  /*7310*/  SHF.R.S32.HI R6, RZ, 0x1f, R59 ;  /* 0x0000001fff067819 */ /* 0x000fe2000001143b */
[----:B------:R-:W-:Y:S01]  /*7320*/  FMUL.FTZ R42, R42, UR18 ;  /* 0x000000122a2a7c20 */ /* 0x000fe20008410000 */
[----:B------:R-:W-:Y:S09]  /*7330*/  @!P5 BRA `(.L_x_1183) ;  /* 0x000000000048d947 */ /* 0x000ff20003800000 */
        /* <DEDUP_REMOVED lines=18> */
.L_x_1183:
[----:B------:R-:W-:Y:S04]  /*7460*/  BSSY B0, `(.L_x_1184) ;  /* 0x0000014000007945 */ /* 0x000fe80003800000 */
[----:B------:R-:W-:Y:S05]  /*7470*/  @P0 BRA `(.L_x_1185) ;  /* 0x0000000000480947 */ /* 0x000fea0003800000 */
[--C-:B0-----:R-:W-:Y:S01]  /*7480*/  FFMA.FTZ R20, R33, UR11, R24.reuse ;  /* 0x0000000b21147c23 */ /* 0x101fe20008010018 */
        /* <DEDUP_REMOVED lines=11> */
[----:B------:R-:W-:Y:S02]  /*7540*/  ULDC.64 UR22, c[0x0][0x210] ;  /* 0x0000840000167ab9 */ /* 0x000fe40000000a00 */
[----:B------:R-:W-:Y:S02]  /*7550*/  LEA R20, P0, R4, UR22, 0x1 ;  /* 0x0000001604147c11 */ /* 0x000fe4000f8008ff */
[----:B------:R-:W-:Y:S02]  /*7560*/  IADD3 R25, R5, R25, RZ ;  /* 0x0000001905197210 */ /* 0x000fe40007ffe0ff */
[----:B------:R-:W-:Y:S02]  /*7570*/  F2FP.F16.F32.PACK_AB R5, R22, R23 ;  /* 0x000000171605723e */ /* 0x000fe400000000ff */
[----:B------:R-:W-:-:S05]  /*7580*/  LEA.HI.X R21, R4, UR23, R25, 0x1, P0 ;  /* 0x0000001704157c11 */ /* 0x000fca00080f0c19 */
[----:B------:R1:W-:Y:S02]  /*7590*/  STG.E desc[UR14][R20.64], R5 ;  /* 0x0000000514007986 */ /* 0x0003e4000c10190e */
.L_x_1185:
[----:B------:R-:W-:Y:S05]  /*75a0*/  BSYNC B0 ;  /* 0x0000000000007941 */ /* 0x000fea0003800000 */
.L_x_1184:
[--C-:B------:R-:W-:Y:S01]  /*75b0*/  HADD2.F32 R4, -RZ, R7.reuse.H0_H0 ;  /* 0x20000007ff047230 */ /* 0x100fe20000004100 */
[----:B01----:R-:W-:Y:S01]  /*75c0*/  SHF.R.S32.HI R20, RZ, 0x1f, R58 ;  /* 0x0000001fff147819 */ /* 0x003fe2000001143a */
[----:B------:R-:W-:Y:S01]  /*75d0*/  HADD2.F32 R7, -RZ, R7.H1_H1 ;  /* 0x30000007ff077230 */ /* 0x000fe20000004100 */
[----:B------:R-:W-:Y:S01]  /*75e0*/  ISETP.GE.U32.AND P0, PT, R58, UR20, PT ;  /* 0x000000143a007c0c */ /* 0x000fe2000bf06070 */
[--C-:B------:R-:W-:Y:S01]  /*75f0*/  HADD2.F32 R5, -RZ, R8.reuse.H0_H0 ;  /* 0x20000008ff057230 */ /* 0x100fe20000004100 */
[----:B------:R-:W-:Y:S01]  /*7600*/  ISETP.GE.AND.EX P2, PT, R6, UR21, PT, P2 ;  /* 0x0000001506007c0c */ /* 0x000fe2000bf46320 */
[----:B------:R-:W-:Y:S01]  /*7610*/  FADD.FTZ R21, R4, -UR13 ;  /* 0x8000000d04157e21 */ /* 0x000fe20008010000 */
[----:B------:R-:W-:Y:S01]  /*7620*/  FADD.FTZ R7, R7, -UR13 ;  /* 0x8000000d07077e21 */ /* 0x000fe20008010000 */
[----:B------:R-:W-:Y:S01]  /*7630*/  HADD2.F32 R4, -RZ, R8.H1_H1 ;  /* 0x30000008ff047230 */ /* 0x000fe20000004100 */
[----:B------:R-:W-:Y:S01]  /*7640*/  ISETP.GE.AND.EX P0, PT, R20, UR21, PT, P0 ;  /* 0x0000001514007c0c */ /* 0x000fe2000bf06300 */
[----:B------:R-:W-:Y:S01]  /*7650*/  HADD2.F32 R8, -RZ, R10.H0_H0 ;  /* 0x2000000aff087230 */ /* 0x000fe20000004100 */
[----:B------:R-:W-:Y:S01]  /*7660*/  ISETP.GT.U32.OR P2, PT, R66, 0x27f, P2 ;  /* 0x0000027f4200780c */ /* 0x000fe20001744470 */
[----:B------:R-:W-:Y:S01]  /*7670*/  FMUL.FTZ R29, R21, UR18 ;  /* 0x00000012151d7c20 */ /* 0x000fe20008410000 */
[----:B------:R-:W-:Y:S01]  /*7680*/  FMUL.FTZ R32, R7, UR18 ;  /* 0x0000001207207c20 */ /* 0x000fe20008410000 */
        /* <DEDUP_REMOVED lines=19> */
.L_x_1186:
        /* <DEDUP_REMOVED lines=20> */
.L_x_1188:
[----:B------:R-:W-:Y:S05]  /*7900*/  BSYNC B0 ;  /* 0x0000000000007941 */ /* 0x000fea0003800000 */
.L_x_1187:
        /* <DEDUP_REMOVED lines=29> */
.L_x_1189:
        /* <DEDUP_REMOVED lines=20> */
.L_x_1191:
[----:B------:R-:W-:Y:S05]  /*7c20*/  BSYNC B0 ;  /* 0x0000000000007941 */ /* 0x000fea0003800000 */
.L_x_1190:
[--C-:B------:R-:W-:Y:S01]  /*7c30*/  HADD2.F32 R4, -RZ, R12.reuse.H0_H0 ;  /* 0x2000000cff047230 */ /* 0x100fe20000004100 */
[----:B------:R-:W-:Y:S01]  /*7c40*/  SHF.R.S32.HI R10, RZ, 0x1f, R56 ;  /* 0x0000001fff0a7819 */ /* 0x000fe20000011438 */
[----:B------:R-:W-:Y:S01]  /*7c50*/  HADD2.F32 R12, -RZ, R12.H1_H1 ;  /* 0x3000000cff0c7230 */ /* 0x000fe20000004100 */
[----:B------:R-:W-:Y:S01]  /*7c60*/  ISETP.GE.U32.AND P0, PT, R56, UR20, PT ;  /* 0x0000001438007c0c */ /* 0x000fe2000bf06070 */
[--C-:B0-----:R-:W-:Y:S01]  /*7c70*/  HADD2.F32 R5, -RZ, R14.reuse.H0_H0 ;  /* 0x2000000eff057230 */ /* 0x101fe20000004100 */
        /* <DEDUP_REMOVED lines=28> */
.L_x_1192:
        /* <DEDUP_REMOVED lines=20> */
.L_x_1194:
[----:B------:R-:W-:Y:S05]  /*7f80*/  BSYNC B0 ;  /* 0x0000000000007941 */ /* 0x000fea0003800000 */
.L_x_1193:
[----:B------:R-:W-:Y:S02]  /*7f90*/  HADD2.F32 R68, -RZ, R68.H1_H1 ;  /* 0x30000044ff447230 */ /* 0x000fe40000004100 */
[----:B------:R-:W-:Y:S01]  /*7fa0*/  FADD.FTZ R26, R26, -UR13 ;  /* 0x8000000d1a1a7e21 */ /* 0x000fe20008010000 */
[----:B------:R-:W-:Y:S01]  /*7fb0*/  ISETP.GE.U32.AND P2, PT, R55, UR20, PT ;  /* 0x0000001437007c0c */ /* 0x000fe2000bf46070 */
[--C-:B0-----:R-:W-:Y:S01]  /*7fc0*/  HADD2.F32 R5, -RZ, R69.reuse.H0_H0 ;  /* 0x20000045ff057230 */ /* 0x101fe20000004100 */
[----:B------:R-:W-:Y:S01]  /*7fd0*/  ISETP.GT.U32.OR P0, PT, R66, 0x27f, P0 ;  /* 0x0000027f4200780c */ /* 0x000fe20000704470 */
[----:B------:R-:W-:Y:S01]  /*7fe0*/  FADD.FTZ R68, R68, -UR13 ;  /* 0x8000000d44447e21 */ /* 0x000fe20008010000 */
[----:B------:R-:W-:Y:S02]  /*7ff0*/  HADD2.F32 R4, -RZ, R69.H1_H1 ;  /* 0x30000045ff047230 */ /* 0x000fe40000004100 */
[----:B------:R-:W-:Y:S01]  /*8000*/  FMUL.FTZ R25, R26, UR18 ;  /* 0x000000121a197c20 */ /* 0x000fe20008410000 */
[----:B------:R-:W-:-:S02]  /*8010*/  HADD2.F32 R27, -RZ, R71.H0_H0 ;  /* 0x20000047ff1b7230 */ /* 0x000fc40000004100 */
        /* <DEDUP_REMOVED lines=20> */
.L_x_1195:
        /* <DEDUP_REMOVED lines=20> */
.L_x_1197:
[----:B------:R-:W-:Y:S05]  /*82a0*/  BSYNC B0 ;  /* 0x0000000000007941 */ /* 0x000fea0003800000 */
.L_x_1196:
[----:B------:R-:W-:Y:S01]  /*82b0*/  HADD2.F32 R71, -RZ, R71.H1_H1 ;  /* 0x30000047ff477230 */ /* 0x000fe20000004100 */
[----:B------:R-:W-:Y:S01]  /*82c0*/  ISETP.GE.U32.AND P0, PT, R54, UR20, PT ;  /* 0x0000001436007c0c */ /* 0x000fe2000bf06070 */
[----:B------:R-:W-:Y:S01]  /*82d0*/  FADD.FTZ R27, R27, -UR13 ;  /* 0x8000000d1b1b7e21 */ /* 0x000fe20008010000 */
[----:B------:R-:W-:Y:S01]  /*82e0*/  ISETP.GE.AND.EX P2, PT, R9, UR21, PT, P2 ;  /* 0x0000001509007c0c */ /* 0x000fe2000bf46320 */
[----:B0-----:R-:W-:Y:S01]  /*82f0*/  HADD2.F32 R5, -RZ, R70.H0_H0 ;  /* 0x20000046ff057230 */ /* 0x001fe20000004100 */
[----:B------:R-:W-:Y:S01]  /*8300*/  ISETP.GE.AND.EX P0, PT, R13, UR21, PT, P0 ;  /* 0x000000150d007c0c */ /* 0x000fe2000bf06300 */
[----:B------:R-:W-:Y:S01]  /*8310*/  FADD.FTZ R71, R71, -UR13 ;  /* 0x8000000d47477e21 */ /* 0x000fe20008010000 */
[----:B------:R-:W-:Y:S01]  /*8320*/  HADD2.F32 R14, -RZ, R74.H0_H0 ;  /* 0x2000004aff0e7230 */ /* 0x000fe20000004100 */
[----:B------:R-:W-:Y:S01]  /*8330*/  ISETP.GE.U32.AND P3, PT, R53, UR20, PT ;  /* 0x0000001435007c0c */ /* 0x000fe2000bf66070 */
[----:B------:R-:W-:Y:S01]  /*8340*/  HADD2.F32 R70, -RZ, R70.H1_H1 ;  /* 0x30000046ff467230 */ /* 0x000fe20000004100 */
[----:B------:R-:W-:Y:S01]  /*8350*/  ISETP.GE.U32.AND P4, PT, R52, UR20, PT ;  /* 0x0000001434007c0c */ /* 0x000fe2000bf86070 */
[----:B------:R-:W-:Y:S01]  /*8360*/  HADD2.F32 R74, -RZ, R74.H1_H1 ;  /* 0x3000004aff4a7230 */ /* 0x000fe20000004100 */
[C---:B------:R-:W-:Y:S01]  /*8370*/  ISETP.GT.U32.OR P2, PT, R66.reuse, 0x27f, P2 ;  /* 0x0000027f4200780c */ /* 0x040fe20001744470 */
[----:B------:R-:W-:Y:S01]  /*8380*/  FMUL.FTZ R27, R27, UR18 ;  /* 0x000000121b1b7c20 */ /* 0x000fe20008410000 */
[----:B------:R-:W-:Y:S01]  /*8390*/  ISETP.GT.U32.OR P0, PT, R66, 0x27f, P0 ;  /* 0x0000027f4200780c */ /* 0x000fe20000704470 */
[----:B------:R-:W-:Y:S01]  /*83a0*/  FMUL.FTZ R12, R71, UR18 ;  /* 0x00000012470c7c20 */ /* 0x000fe20008410000 */
        /* <DEDUP_REMOVED lines=19> */
.L_x_1198:
        /* <DEDUP_REMOVED lines=20> */
.L_x_1200:
[----:B------:R-:W-:Y:S05]  /*8620*/  BSYNC B0 ;  /* 0x0000000000007941 */ /* 0x000fea0003800000 */
.L_x_1199:
        /* <DEDUP_REMOVED lines=25> */
.L_x_1201:
        /* <DEDUP_REMOVED lines=20> */
.L_x_1203:
[----:B------:R-:W-:Y:S05]  /*8900*/  BSYNC B0 ;  /* 0x0000000000007941 */ /* 0x000fea0003800000 */
.L_x_1202:
[--C-:B0-----:R-:W-:Y:S01]  /*8910*/  HADD2.F32 R6, -RZ, R76.reuse.H0_H0 ;  /* 0x2000004cff067230 */ /* 0x101fe20000004100 */
[----:B------:R-:W-:Y:S01]  /*8920*/  ISETP.GE.U32.AND P0, PT, R51, UR20, PT ;  /* 0x0000001433007c0c */ /* 0x000fe2000bf06070 */
[----:B------:R-:W-:Y:S01]  /*8930*/  HADD2.F32 R76, -RZ, R76.H1_H1 ;  /* 0x3000004cff4c7230 */ /* 0x000fe20000004100 */
[----:B------:R-:W-:Y:S01]  /*8940*/  ISETP.GE.U32.AND P2, PT, R50, UR20, PT ;  /* 0x0000001432007c0c */ /* 0x000fe2000bf46070 */
[--C-:B------:R-:W-:Y:S01]  /*8950*/  HADD2.F32 R20, -RZ, R80.reuse.H0_H0 ;  /* 0x20000050ff147230 */ /* 0x100fe20000004100 */
[----:B------:R-:W-:Y:S01]  /*8960*/  ISETP.GE.AND.EX P3, PT, R15, UR21, PT, P3 ;  /* 0x000000150f007c0c */ /* 0x000fe2000bf66330 */
[----:B------:R-:W-:Y:S01]  /*8970*/  FADD.FTZ R6, R6, -UR13 ;  /* 0x8000000d06067e21 */ /* 0x000fe20008010000 */
[----:B------:R-:W-:Y:S01]  /*8980*/  ISETP.GE.AND.EX P4, PT, R75, UR21, PT, P4 ;  /* 0x000000154b007c0c */ /* 0x000fe2000bf86340 */
[----:B------:R-:W-:Y:S01]  /*8990*/  FADD.FTZ R76, R76, -UR13 ;  /* 0x8000000d4c4c7e21 */ /* 0x000fe20008010000 */
[----:B------:R-:W-:Y:S01]  /*89a0*/  ISETP.GE.AND.EX P0, PT, R73, UR21, PT, P0 ;  /* 0x0000001549007c0c */ /* 0x000fe2000bf06300 */
[--C-:B------:R-:W-:Y:S01]  /*89b0*/  HADD2.F32 R5, -RZ, R79.reuse.H0_H0 ;  /* 0x2000004fff057230 */ /* 0x100fe20000004100 */
[----:B------:R-:W-:Y:S01]  /*89c0*/  ISETP.GE.AND.EX P2, PT, R77, UR21, PT, P2 ;  /* 0x000000154d007c0c */ /* 0x000fe2000bf46320 */
[----:B------:R-:W-:Y:S01]  /*89d0*/  HADD2.F32 R4, -RZ, R79.H1_H1 ;  /* 0x3000004fff047230 */ /* 0x000fe20000004100 */
[C---:B------:R-:W-:Y:S01]  /*89e0*/  ISETP.GT.U32.OR P3, PT, R66.reuse, 0x27f, P3 ;  /* 0x0000027f4200780c */ /* 0x040fe20001f64470 */
[----:B------:R-:W-:Y:S01]  /*89f0*/  HADD2.F32 R80, -RZ, R80.H1_H1 ;  /* 0x30000050ff507230 */ /* 0x000fe20000004100 */
        /* <DEDUP_REMOVED lines=22> */
.L_x_1204:
        /* <DEDUP_REMOVED lines=13> */
[----:B------:R-:W-:Y:S01]  /*8c30*/  IMAD R5, R53, UR21, R12 ;  /* 0x0000001535057c24 */ /* 0x000fe2000f8e020c */
[----:B------:R-:W-:Y:S02]  /*8c40*/  ULDC.64 UR20, c[0x0][0x210] ;  /* 0x0000840000147ab9 */ /* 0x000fe40000000a00 */
[----:B------:R-:W-:Y:S02]  /*8c50*/  LEA R4, P3, R6, UR20, 0x1 ;  /* 0x0000001406047c11 */ /* 0x000fe4000f8608ff */
[----:B------:R-:W-:Y:S02]  /*8c60*/  IADD3 R5, R7, R5, RZ ;  /* 0x0000000507057210 */ /* 0x000fe40007ffe0ff */
[----:B------:R-:W-:Y:S02]  /*8c70*/  F2FP.F16.F32.PACK_AB R7, R8, R9 ;  /* 0x000000090807723e */ /* 0x000fe400000000ff */
[----:B------:R-:W-:-:S05]  /*8c80*/  LEA.HI.X R5, R6, UR21, R5, 0x1, P3 ;  /* 0x0000001506057c11 */ /* 0x000fca00098f0c05 */
[----:B------:R0:W-:Y:S02]  /*8c90*/  STG.E desc[UR14][R4.64], R7 ;  /* 0x0000000704007986 */ /* 0x0001e4000c10190e */
.L_x_1206:
[----:B------:R-:W-:Y:S05]  /*8ca0*/  BSYNC B0 ;  /* 0x0000000000007941 */ /* 0x000fea0003800000 */
.L_x_1205:
        /* <DEDUP_REMOVED lines=25> */
.L_x_1207:
        /* <DEDUP_REMOVED lines=17> */
[----:B------:R-:W-:Y:S02]  /*8f50*/  F2FP.F16.F32.PACK_AB R7, R8, R9 ;  /* 0x000000090807723e */ /* 0x000fe400000000ff */
[----:B------:R-:W-:-:S05]  /*8f60*/  LEA.HI.X R5, R6, UR21, R75, 0x1, P3 ;  /* 0x0000001506057c11 */ /* 0x000fca00098f0c4b */
[----:B------:R0:W-:Y:S02]  /*8f70*/  STG.E desc[UR14][R4.64], R7 ;  /* 0x0000000704007986 */ /* 0x0001e4000c10190e */
.L_x_1209:
[----:B------:R-:W-:Y:S05]  /*8f80*/  BSYNC B0 ;  /* 0x0000000000007941 */ /* 0x000fea0003800000 */
.L_x_1208:
[--C-:B------:R-:W-:Y:S01]  /*8f90*/  HADD2.F32 R6, -RZ, R82.reuse.H0_H0 ;  /* 0x20000052ff067230 */ /* 0x100fe20000004100 */
[C---:B------:R-:W-:Y:S01]  /*8fa0*/  ISETP.GT.U32.OR P0, PT, R66.reuse, 0x27f, P0 ;  /* 0x0000027f4200780c */ /* 0x040fe20000704470 */
[----:B------:R-:W-:Y:S01]  /*8fb0*/  HADD2.F32 R82, -RZ, R82.H1_H1 ;  /* 0x30000052ff527230 */ /* 0x000fe20000004100 */
[----:B------:R-:W-:Y:S01]  /*8fc0*/  ISETP.GT.U32.OR P2, PT, R66, 0x27f, P2 ;  /* 0x0000027f4200780c */ /* 0x000fe20001744470 */
[----:B------:R-:W-:Y:S02]  /*8fd0*/  HADD2.F32 R20, -RZ, R85.H0_H0 ;  /* 0x20000055ff147230 */ /* 0x000fe40000004100 */
[----:B------:R-:W-:Y:S01]  /*8fe0*/  FADD.FTZ R6, R6, -UR13 ;  /* 0x8000000d06067e21 */ /* 0x000fe20008010000 */
[--C-:B0-----:R-:W-:Y:S02]  /*8ff0*/  HADD2.F32 R5, -RZ, R83.reuse.H0_H0 ;  /* 0x20000053ff057230 */ /* 0x101fe40000004100 */
        /* <DEDUP_REMOVED lines=24> */
.L_x_1210:
        /* <DEDUP_REMOVED lines=20> */
.L_x_1212:
[----:B------:R-:W-:Y:S05]  /*92c0*/  BSYNC B0 ;  /* 0x0000000000007941 */ /* 0x000fea0003800000 */
.L_x_1211:
        /* <DEDUP_REMOVED lines=25> */
.L_x_1213:
        /* <DEDUP_REMOVED lines=16> */
[----:B------:R-:W-:Y:S02]  /*9560*/  F2FP.F16.F32.PACK_AB R7, R7, R6 ;  /* 0x000000060707723e */ /* 0x000fe400000000ff */
[----:B------:R-:W-:-:S05]  /*9570*/  LEA.HI.X R5, R88, UR13, R77, 0x1, P0 ;  /* 0x0000000d58057c11 */ /* 0x000fca00080f0c4d */
[----:B------:R0:W-:Y:S02]  /*9580*/  STG.E desc[UR14][R4.64], R7 ;  /* 0x0000000704007986 */ /* 0x0001e4000c10190e */
.L_x_1215:
[----:B------:R-:W-:Y:S05]  /*9590*/  BSYNC B0 ;  /* 0x0000000000007941 */ /* 0x000fea0003800000 */
.L_x_1214:
[----:B------:R-:W-:Y:S01]  /*95a0*/  ULDC UR11, c[0x0][0x10] ;  /* 0x00000400000b7ab9 */ /* 0x000fe20000000800 */
[----:B------:R-:W-:Y:S02]  /*95b0*/  UIADD3 UR4, UR4, 0x1, URZ ;  /* 0x0000000104047890 */ /* 0x000fe4000fffe03f */
[----:B------:R-:W-:-:S04]  /*95c0*/  UIADD3 UR6, UR11, UR6, URZ ;  /* 0x000000060b067290 */ /* 0x000fc8000fffe03f */
[----:B------:R-:W-:-:S06]  /*95d0*/  UISETP.GE.AND UP0, UPT, UR6, UR5, UPT ;  /* 0x000000050600728c */ /* 0x000fcc000bf06270 */
[----:B------:R-:W-:-:S13]  /*95e0*/  PLOP3.LUT P0, PT, PT, PT, UP0, 0x80, 0x0 ;  /* 0x000000000000781c */ /* 0x000fda0003f0f008 */
[----:B------:R-:W-:Y:S05]  /*95f0*/  @!P0 BRA `(.L_x_1216) ;  /* 0xffffff6c00748947 */ /* 0x000fea000383ffff */
.L_x_1133:
        /* <DEDUP_REMOVED lines=19> */
.L_x_1218:
[----:B------:R-:W-:Y:S05]  /*9730*/  BSYNC B0 ;  /* 0x0000000000007941 */ /* 0x000fea0003800000 */
.L_x_1217:
        /* <DEDUP_REMOVED lines=11> */
.L_x_1220:
[----:B------:R-:W2:Y:S04]  /*97f0*/  LDG.E.STRONG.GPU R5, desc[UR14][R2.64] ;  /* 0x0000000e02057981 */ /* 0x000ea8000c1ef900 */
[----:B--2---:R-:W-:Y:S01]  /*9800*/  CCTL.IVALL ;  /* 0x00000000ff00798f */ /* 0x004fe20002000000 */
[----:B------:R-:W-:Y:S05]  /*9810*/  YIELD ;  /* 0x0000000000007946 */ /* 0x000fea0003800000 */
[----:B------:R-:W-:-:S13]  /*9820*/  ISETP.NE.AND P0, PT, R5, R0, PT ;  /* 0x000000000500720c */ /* 0x000fda0003f05270 */
[----:B------:R-:W-:Y:S05]  /*9830*/  @P0 BRA `(.L_x_1220) ;  /* 0xfffffffc00ec0947 */ /* 0x000fea000383ffff */
.L_x_1219:
        /* <DEDUP_REMOVED lines=24> */
.L_x_1221:
        /* <DEDUP_REMOVED lines=23> */
.L_x_1222:
        /* <DEDUP_REMOVED lines=13> */
.L_x_5128:


//--------------------- .text._Z35group_norm_nhwc_bwd_one_pass_kernelI11Fp16IOFp32WLi512ELi80ELi640EEv26Group_norm_nhwc_bwd_params --------------------------
	.section	.text._Z35group_norm_nhwc_bwd_one_pass_kernelI11Fp16IOFp32WLi512ELi80ELi640EEv26Group_norm_nhwc_bwd_params,"ax",@progbits
	.align	128
        .global         _Z35group_norm_nhwc_bwd_one_pass_kernelI11Fp16IOFp32WLi512ELi80ELi640EEv26Group_norm_nhwc_bwd_params
        .type           _Z35group_norm_nhwc_bwd_one_pass_kernelI11Fp16IOFp32WLi512ELi80ELi640EEv26Group_norm_nhwc_bwd_params,@function
        .size           _Z35group_norm_nhwc_bwd_one_pass_kernelI11Fp16IOFp32WLi512ELi80ELi640EEv26Group_norm_nhwc_bwd_params,(.L_x_5129 - _Z35group_norm_nhwc_bwd_one_pass_kernelI11Fp16IOFp32WLi512ELi80ELi640EEv26Group_norm_nhwc_bwd_params)
        .other          _Z35group_norm_nhwc_bwd_one_pass_kernelI11Fp16IOFp32WLi512ELi80ELi640EEv26Group_norm_nhwc_bwd_params,@"STO_CUDA_ENTRY STV_DEFAULT"
_Z35group_norm_nhwc_bwd_one_pass_kernelI11Fp16IOFp32WLi512ELi80ELi640EEv26Group_norm_nhwc_bwd_params:
.text._Z35group_norm_nhwc_bwd_one_pass_kernelI11Fp16IOFp32WLi512ELi80ELi640EEv26Group_norm_nhwc_bwd_params:
        /* <DEDUP_REMOVED lines=13> */
[----:B------:R-:W-:Y:S01]  /*00d0*/  ULDC.64 UR10, c[0x0][0x288] ;  /* 0x0000a200000a7ab9 */ /* 0x000fe20000000a00 */
[----:B------:R-:W-:Y:S01]  /*00e0*/  UMOV UR6, 0x400 ;  /* 0x0000040000067882 */ /* 0x000fe20000000000 */
[----:B------:R-:W-:Y:S02]  /*00f0*/  UIMAD.WIDE.U32 UR4, UR10, 0x3, URZ ;  /* 0x000000030a0478a5 */ /* 0x000fe4000f8e003f */
[----:B------:R-:W-:Y:S01]  /*0100*/  SHF.R.U32.HI R5, RZ, 0x5, R3 ;  /* 0x00000005ff057819 */ /* 0x000fe20000011603 */
[----:B------:R-:W-:Y:S01]  /*0110*/  UIMAD UR12, UR11, 0x3, URZ ;  /* 0x000000030b0c78a4 */ /* 0x000fe2000f8e023f */
[----:B------:R-:W0:Y:S01]  /*0120*/  LDC R4, c[0x0][0x2ac] ;  /* 0x0000ab00ff047b82 */ /* 0x000e220000000800 */
[----:B------:R-:W-:Y:S01]  /*0130*/  ULDC.64 UR14, c[0x0][0x290] ;  /* 0x0000a400000e7ab9 */ /* 0x000fe20000000a00 */
[----:B------:R-:W-:Y:S01]  /*0140*/  ULEA.HI UR9, UP0, UR11, UR10, URZ, 0x1 ;  /* 0x0000000a0b097291 */ /* 0x000fe2000f81083f */
[----:B------:R-:W-:Y:S01]  /*0150*/  IMAD R3, R5, -0x28, R0 ;  /* 0xffffffd805037824 */ /* 0x000fe200078e0200 */
[----:B------:R-:W-:-:S02]  /*0160*/  UIADD3 UR12, UR5, UR12, URZ ;  /* 0x0000000c050c7290 */ /* 0x000fc4000fffe03f */
[----:B------:R-:W-:Y:S02]  /*0170*/  UIADD3.X UR11, URZ, UR11, URZ, UP0, !UPT ;  /* 0x0000000b3f0b7290 */ /* 0x000fe400087fe43f */
[----:B------:R-:W1:Y:S01]  /*0180*/  S2UR UR7, SR_CgaCtaId ;  /* 0x00000000000779c3 */ /* 0x000e620000008800 */
[----:B------:R-:W-:Y:S02]  /*0190*/  ULEA.HI UR10, UP0, UR12, UR4, URZ, 0x1 ;  /* 0x000000040c0a7291 */ /* 0x000fe4000f81083f */
[----:B------:R-:W-:Y:S02]  /*01a0*/  USHF.R.S64 UR9, UR9, 0x1, UR11 ;  /* 0x0000000109097899 */ /* 0x000fe4000800100b */
[----:B------:R-:W-:Y:S02]  /*01b0*/  UIADD3.X UR12, URZ, UR12, URZ, UP0, !UPT ;  /* 0x0000000c3f0c7290 */ /* 0x000fe400087fe43f */
[----:B------:R-:W-:Y:S02]  /*01c0*/  USHF.R.S32.HI UR11, URZ, 0x1, UR11 ;  /* 0x000000013f0b7899 */ /* 0x000fe4000801140b */
[----:B------:R-:W-:-:S02]  /*01d0*/  USHF.R.S64 UR10, UR10, 0x1, UR12 ;  /* 0x000000010a0a7899 */ /* 0x000fc4000800100c */
[----:B------:R-:W-:Y:S02]  /*01e0*/  USHF.R.S32.HI UR12, URZ, 0x1, UR12 ;  /* 0x000000013f0c7899 */ /* 0x000fe4000801140c */
[----:B------:R-:W-:Y:S02]  /*01f0*/  USHF.L.U64.HI UR11, UR9, 0x2, UR11 ;  /* 0x00000002090b7899 */ /* 0x000fe4000801020b */
[----:B------:R-:W-:Y:S01]  /*0200*/  USHF.L.U64.HI UR12, UR10, 0x2, UR12 ;  /* 0x000000020a0c7899 */ /* 0x000fe2000801020c */
[----:B0-----:R-:W-:Y:S01]  /*0210*/  IMAD R2, R4, UR24, R5 ;  /* 0x0000001804027c24 */ /* 0x001fe2000f8e0205 */
[----:B------:R-:W-:Y:S01]  /*0220*/  SHF.R.S32.HI R5, RZ, 0x1f, R0 ;  /* 0x0000001fff057819 */ /* 0x000fe20000011400 */
[----:B------:R-:W-:Y:S01]  /*0230*/  ULDC.U8 UR25, c[0x0][0x2a4] ;  /* 0x0000a90000197ab9 */ /* 0x000fe20000000000 */
        /* <DEDUP_REMOVED lines=10> */
[----:B------:R0:W-:Y:S01]  /*02e0*/  STL [R1], R4 ;  /* 0x0000000401007387 */ /* 0x0001e20000100800 */
[----:B------:R-:W-:Y:S02]  /*02f0*/  IADD3 R5, R2, 0x40, RZ ;  /* 0x0000004002057810 */ /* 0x000fe40007ffe0ff */
[----:B------:R-:W-:Y:S01]  /*0300*/  ISETP.LT.U32.AND P1, PT, R0, 0x280, !P1 ;  /* 0x000002800000780c */ /* 0x000fe20004f21070 */
[----:B------:R1:W-:Y:S01]  /*0310*/  STL [R1+0x4], R3 ;  /* 0x0000040301007387 */ /* 0x0003e20000100800 */
[C---:B------:R-:W-:Y:S02]  /*0320*/  IADD3 R5, R2.reuse, 0xb0, RZ ;  /* 0x000000b002057810 */ /* 0x040fe40007ffe0ff */
[C---:B0-----:R-:W-:Y:S02]  /*0330*/  IADD3 R4, R2.reuse, 0x20, RZ ;  /* 0x0000002002047810 */ /* 0x041fe40007ffe0ff */
[----:B------:R-:W-:-:S02]  /*0340*/  IADD3 R4, R2, 0x50, RZ ;  /* 0x0000005002047810 */ /* 0x000fc40007ffe0ff */
[C---:B-1----:R-:W-:Y:S02]  /*0350*/  IADD3 R3, R2.reuse, 0x30, RZ ;  /* 0x0000003002037810 */ /* 0x042fe40007ffe0ff */
[C---:B------:R-:W-:Y:S02]  /*0360*/  IADD3 R3, R2.reuse, 0x60, RZ ;  /* 0x0000006002037810 */ /* 0x040fe40007ffe0ff */
[C---:B------:R-:W-:Y:S02]  /*0370*/  IADD3 R4, R2.reuse, 0x70, RZ ;  /* 0x0000007002047810 */ /* 0x040fe40007ffe0ff */
[C---:B------:R-:W-:Y:S02]  /*0380*/  IADD3 R3, R2.reuse, 0x80, RZ ;  /* 0x0000008002037810 */ /* 0x040fe40007ffe0ff */
[C---:B------:R-:W-:Y:S02]  /*0390*/  IADD3 R4, R2.reuse, 0x90, RZ ;  /* 0x0000009002047810 */ /* 0x040fe40007ffe0ff */
[----:B------:R-:W-:-:S02]  /*03a0*/  IADD3 R3, R2, 0xa0, RZ ;  /* 0x000000a002037810 */ /* 0x000fc40007ffe0ff */
[C---:B------:R-:W-:Y:S02]  /*03b0*/  IADD3 R4, R2.reuse, 0xc0, RZ ;  /* 0x000000c002047810 */ /* 0x040fe40007ffe0ff */
[----:B------:R-:W-:-:S07]  /*03c0*/  IADD3 R3, R2, 0xd0, RZ ;  /* 0x000000d002037810 */ /* 0x000fce0007ffe0ff */
.L_x_1370:
[----:B------:R-:W2:Y:S01]  /*03d0*/  LDL R88, [R1] ;  /* 0x0000000001587983 */ /* 0x000ea20000100800 */
[----:B------:R-:W-:Y:S01]  /*03e0*/  ULDC UR14, c[0x0][0x2a0] ;  /* 0x0000a800000e7ab9 */ /* 0x000fe20000000800 */
[----:B0-----:R-:W-:Y:S01]  /*03f0*/  IABS R5, UR8 ;  /* 0x0000000800057c13 */ /* 0x001fe20008000000 */
[----:B------:R-:W-:Y:S01]  /*0400*/  UMOV UR6, URZ ;  /* 0x0000003f00067c82 */ /* 0x000fe20008000000 */
[----:B------:R-:W-:Y:S01]  /*0410*/  MOV R3, UR14 ;  /* 0x0000000e00037c02 */ /* 0x000fe20008000f00 */
[----:B------:R-:W-:Y:S01]  /*0420*/  UISETP.GE.AND UP4, UPT, UR8, URZ, UPT ;  /* 0x0000003f0800728c */ /* 0x000fe2000bf86270 */
[----:B------:R-:W-:Y:S01]  /*0430*/  R2UR UR13, R5 ;  /* 0x00000000050d72ca */ /* 0x000fe200000e0000 */
[----:B------:R-:W-:Y:S01]  /*0440*/  ULDC.64 UR18, c[0x0][0x290] ;  /* 0x0000a40000127ab9 */ /* 0x000fe20000000a00 */
[----:B------:R-:W-:Y:S01]  /*0450*/  IABS R3, R3 ;  /* 0x0000000300037213 */ /* 0x000fe20000000000 */
[----:B------:R-:W-:Y:S01]  /*0460*/  UISETP.NE.AND UP0, UPT, UR14, URZ, UPT ;  /* 0x0000003f0e00728c */ /* 0x000fe2000bf05270 */
[----:B------:R-:W-:Y:S01]  /*0470*/  IADD3 R27, R2, 0xe0, RZ ;  /* 0x000000e0021b7810 */ /* 0x000fe20007ffe0ff */
[----:B------:R-:W0:Y:S01]  /*0480*/  @P1 LDC.64 R6, c[0x0][0x288] ;  /* 0x0000a200ff061b82 */ /* 0x000e220000000a00 */
[----:B------:R-:W-:Y:S01]  /*0490*/  R2UR UR15, R3 ;  /* 0x00000000030f72ca */ /* 0x000fe200000e0000 */
[----:B------:R-:W-:Y:S01]  /*04a0*/  ULDC.64 UR16, c[0x0][0x298] ;  /* 0x0000a60000107ab9 */ /* 0x000fe20000000a00 */
[----:B------:R-:W-:-:S02]  /*04b0*/  ISETP.GE.U32.AND P2, PT, R27, UR18, PT ;  /* 0x000000121b007c0c */ /* 0x000fc4000bf46070 */
[----:B------:R-:W-:Y:S02]  /*04c0*/  CS2R R60, SRZ ;  /* 0x00000000003c7805 */ /* 0x000fe4000001ff00 */
[----:B------:R-:W-:Y:S02]  /*04d0*/  SHF.R.S32.HI R11, RZ, 0x1f, R27 ;  /* 0x0000001fff0b7819 */ /* 0x000fe4000001141b */
[----:B------:R-:W-:Y:S01]  /*04e0*/  IADD3 R29, R2, 0xf0, RZ ;  /* 0x000000f0021d7810 */ /* 0x000fe20007ffe0ff */
[----:B------:R-:W1:Y:S01]  /*04f0*/  @P1 LDC.64 R16, c[0x0][0x230] ;  /* 0x00008c00ff101b82 */ /* 0x000e620000000a00 */
[----:B------:R-:W-:Y:S02]  /*0500*/  ISETP.GE.AND.EX P2, PT, R11, UR19, PT, P2 ;  /* 0x000000130b007c0c */ /* 0x000fe4000bf46320 */
[----:B------:R-:W-:Y:S02]  /*0510*/  SHF.R.S32.HI R8, RZ, 0x1f, R2 ;  /* 0x0000001fff087819 */ /* 0x000fe40000011402 */
[----:B------:R-:W-:Y:S01]  /*0520*/  ISETP.GT.U32.OR P2, PT, R0, 0x27f, P2 ;  /* 0x0000027f0000780c */ /* 0x000fe20001744470 */
[----:B------:R-:W3:Y:S01]  /*0530*/  I2F.RP R3, UR15 ;  /* 0x0000000f00037d06 */ /* 0x000ee20008209400 */
[----:B------:R-:W-:-:S04]  /*0540*/  IADD3 R14, R2, 0x100, RZ ;  /* 0x00000100020e7810 */ /* 0x000fc80007ffe0ff */
[----:B------:R-:W-:Y:S02]  /*0550*/  ISETP.GE.U32.AND P5, PT, R14, UR18, PT ;  /* 0x000000120e007c0c */ /* 0x000fe4000bfa6070 */
[----:B------:R-:W-:-:S04]  /*0560*/  SHF.R.S32.HI R15, RZ, 0x1f, R14 ;  /* 0x0000001fff0f7819 */ /* 0x000fc8000001140e */
[----:B------:R-:W-:Y:S01]  /*0570*/  ISETP.GE.AND.EX P5, PT, R15, UR19, PT, P5 ;  /* 0x000000130f007c0c */ /* 0x000fe2000bfa6350 */
[----:B------:R-:W4:Y:S01]  /*0580*/  @!P2 LDC.64 R22, c[0x0][0x288] ;  /* 0x0000a200ff16ab82 */ /* 0x000f220000000a00 */
[----:B---3--:R-:W3:Y:S02]  /*0590*/  MUFU.RCP R3, R3 ;  /* 0x0000000300037308 */ /* 0x008ee40000001000 */
[----:B------:R-:W-:-:S05]  /*05a0*/  ISETP.GT.U32.OR P5, PT, R0, 0x27f, P5 ;  /* 0x0000027f0000780c */ /* 0x000fca0002fa4470 */
[----:B------:R-:W1:Y:S01]  /*05b0*/  @!P2 LDC.64 R12, c[0x0][0x230] ;  /* 0x00008c00ff0cab82 */ /* 0x000e620000000a00 */
[----:B---3--:R-:W-:Y:S01]  /*05c0*/  IADD3 R4, R3, 0xffffffe, RZ ;  /* 0x0ffffffe03047810 */ /* 0x008fe20007ffe0ff */
[----:B----4-:R-:W-:-:S05]  /*05d0*/  @!P2 IMAD R10, R11, R22, RZ ;  /* 0x000000160b0aa224 */ /* 0x010fca00078e02ff */
[----:B------:R-:W3:Y:S01]  /*05e0*/  F2I.FTZ.U32.TRUNC.NTZ R4, R4 ;  /* 0x0000000400047305 */ /* 0x000ee2000021f000 */
[----:B------:R-:W-:Y:S01]  /*05f0*/  @!P2 IMAD R23, R27, R23, R10 ;  /* 0x000000171b17a224 */ /* 0x000fe200078e020a */
[----:B---3--:R-:W-:-:S13]  /*0600*/  R2UR UR7, R4 ;  /* 0x00000000040772ca */ /* 0x008fda00000e0000 */
[----:B------:R-:W-:-:S04]  /*0610*/  UIADD3 UR5, URZ, -UR7, URZ ;  /* 0x800000073f057290 */ /* 0x000fc8000fffe03f */
[----:B------:R-:W-:-:S04]  /*0620*/  UIMAD UR5, UR5, UR15, URZ ;  /* 0x0000000f050572a4 */ /* 0x000fc8000f8e023f */
[----:B------:R-:W-:-:S04]  /*0630*/  UIMAD.WIDE.U32 UR6, UR7, UR5, UR6 ;  /* 0x00000005070672a5 */ /* 0x000fc8000f8e0006 */
[----:B------:R-:W-:Y:S02]  /*0640*/  UIMAD.WIDE.U32 UR6, UR7, UR13, URZ ;  /* 0x0000000d070672a5 */ /* 0x000fe4000f8e003f */
[----:B------:R-:W-:Y:S02]  /*0650*/  ULOP3.LUT UR6, UR8, UR14, URZ, 0x3c, !UPT ;  /* 0x0000000e08067292 */ /* 0x000fe4000f8e3c3f */
[----:B------:R-:W-:Y:S02]  /*0660*/  UIADD3 UR5, -UR7, URZ, URZ ;  /* 0x0000003f07057290 */ /* 0x000fe4000fffe13f */
[----:B------:R-:W-:Y:S02]  /*0670*/  UISETP.GE.AND UP5, UPT, UR6, URZ, UPT ;  /* 0x0000003f0600728c */ /* 0x000fe4000bfa6270 */
[----:B------:R-:W-:Y:S02]  /*0680*/  UIMAD UR5, UR15, UR5, UR13 ;  /* 0x000000050f0572a4 */ /* 0x000fe4000f8e020d */
[----:B------:R-:W-:-:S02]  /*0690*/  ULOP3.LUT UR13, URZ, UR14, URZ, 0x33, !UPT ;  /* 0x0000000e3f0d7292 */ /* 0x000fc4000f8e333f */
[----:B------:R-:W-:-:S11]  /*06a0*/  UISETP.GT.U32.AND UP2, UPT, UR15, UR5, UPT ;  /* 0x000000050f00728c */ /* 0x000fd6000bf44070 */
[----:B------:R-:W-:Y:S02]  /*06b0*/  @!UP2 UIADD3 UR5, UR5, -UR15, URZ ;  /* 0x8000000f0505a290 */ /* 0x000fe4000fffe03f */
[----:B------:R-:W-:Y:S02]  /*06c0*/  @!UP2 UIADD3 UR7, UR7, 0x1, URZ ;  /* 0x000000010707a890 */ /* 0x000fe4000fffe03f */
[----:B------:R-:W-:Y:S02]  /*06d0*/  UIADD3 UR6, UR5, -UR15, URZ ;  /* 0x8000000f05067290 */ /* 0x000fe4000fffe03f */
[----:B------:R-:W-:Y:S02]  /*06e0*/  UISETP.GT.U32.AND UP3, UPT, UR15, UR5, UPT ;  /* 0x000000050f00728c */ /* 0x000fe4000bf64070 */
[----:B------:R-:W-:Y:S02]  /*06f0*/  UISETP.GE.U32.AND UP1, UPT, UR5, UR15, UPT ;  /* 0x0000000f0500728c */ /* 0x000fe4000bf26070 */
[----:B------:R-:W-:-:S04]  /*0700*/  USEL UR5, UR6, UR5, !UP3 ;  /* 0x0000000506057287 */ /* 0x000fc8000d800000 */
[----:B------:R-:W-:-:S04]  /*0710*/  @!UP4 UIADD3 UR5, -UR5, URZ, URZ ;  /* 0x0000003f0505c290 */ /* 0x000fc8000fffe13f */
[----:B------:R-:W-:Y:S02]  /*0720*/  USEL UR14, UR13, UR5, !UP0 ;  /* 0x000000050d0e7287 */ /* 0x000fe4000c000000 */
[----:B------:R-:W-:Y:S02]  /*0730*/  @UP1 UIADD3 UR7, UR7, 0x1, URZ ;  /* 0x0000000107071890 */ /* 0x000fe4000fffe03f */
[----:B------:R-:W-:Y:S02]  /*0740*/  UIMAD UR15, UR14, 0x50, URZ ;  /* 0x000000500e0f78a4 */ /* 0x000fe4000f8e023f */
[----:B------:R-:W-:-:S04]  /*0750*/  @!UP5 UIADD3 UR7, -UR7, URZ, URZ ;  /* 0x0000003f0707d290 */ /* 0x000fc8000fffe13f */
[----:B------:R-:W-:Y:S01]  /*0760*/  USEL UR7, UR13, UR7, !UP0 ;  /* 0x000000070d077287 */ /* 0x000fe2000c000000 */
[----:B------:R-:W-:-:S03]  /*0770*/  MOV R4, UR15 ;  /* 0x0000000f00047c02 */ /* 0x000fc60008000f00 */
[----:B------:R-:W-:-:S04]  /*0780*/  USHF.R.S32.HI UR5, URZ, 0x1f, UR7 ;  /* 0x0000001f3f057899 */ /* 0x000fc80008011407 */
[----:B------:R-:W-:-:S04]  /*0790*/  UIMAD UR5, UR5, UR16, URZ ;  /* 0x00000010050572a4 */ /* 0x000fc8000f8e023f */
[----:B------:R-:W-:Y:S01]  /*07a0*/  UIMAD UR5, UR7, UR17, UR5 ;  /* 0x00000011070572a4 */ /* 0x000fe2000f8e0205 */
[----:B------:R-:W-:Y:S02]  /*07b0*/  CS2R R38, SRZ ;  /* 0x0000000000267805 */ /* 0x000fe4000001ff00 */
[----:B------:R-:W-:Y:S02]  /*07c0*/  CS2R R84, SRZ ;  /* 0x0000000000547805 */ /* 0x000fe4000001ff00 */
[----:B------:R-:W-:-:S04]  /*07d0*/  IADD3 R30, R2, 0x10, RZ ;  /* 0x00000010021e7810 */ /* 0x000fc80007ffe0ff */
[----:B------:R-:W-:Y:S02]  /*07e0*/  SHF.R.S32.HI R31, RZ, 0x1f, R30 ;  /* 0x0000001fff1f7819 */ /* 0x000fe4000001141e */
[----:B------:R-:W-:Y:S02]  /*07f0*/  CS2R R78, SRZ ;  /* 0x00000000004e7805 */ /* 0x000fe4000001ff00 */
[----:B------:R-:W-:Y:S02]  /*0800*/  CS2R R36, SRZ ;  /* 0x0000000000247805 */ /* 0x000fe4000001ff00 */
[----:B--2---:R-:W-:Y:S02]  /*0810*/  SHF.R.S32.HI R3, RZ, 0x1f, R88 ;  /* 0x0000001fff037819 */ /* 0x004fe40000011458 */
[----:B------:R-:W-:-:S04]  /*0820*/  IADD3 R18, P0, R88, UR15, RZ ;  /* 0x0000000f58127c10 */ /* 0x000fc8000ff1e0ff */
[----:B------:R-:W-:Y:S01]  /*0830*/  LEA.HI.X.SX32 R19, R4, R3, 0x1, P0 ;  /* 0x0000000304137211 */ /* 0x000fe200000f0eff */
[----:B0-----:R-:W-:Y:S01]  /*0840*/  @P1 IMAD R4, R8, R6, RZ ;  /* 0x0000000608041224 */ /* 0x001fe200078e02ff */
[----:B------:R-:W-:Y:S01]  /*0850*/  MOV R3, UR16 ;  /* 0x0000001000037c02 */ /* 0x000fe20008000f00 */
[----:B------:R-:W0:Y:S01]  /*0860*/  @P1 LDC.64 R8, c[0x0][0x228] ;  /* 0x00008a00ff081b82 */ /* 0x000e220000000a00 */
[----:B------:R-:W-:Y:S01]  /*0870*/  ISETP.GE.U32.AND P0, PT, R29, UR18, PT ;  /* 0x000000121d007c0c */ /* 0x000fe2000bf06070 */
[----:B------:R-:W-:Y:S01]  /*0880*/  @P1 IMAD R7, R2, R7, R4 ;  /* 0x0000000702071224 */ /* 0x000fe200078e0204 */
[----:B------:R-:W-:Y:S01]  /*0890*/  CS2R R76, SRZ ;  /* 0x00000000004c7805 */ /* 0x000fe2000001ff00 */
[----:B------:R-:W-:Y:S01]  /*08a0*/  IMAD.WIDE.U32 R18, R3, UR7, R18 ;  /* 0x0000000703127c25 */ /* 0x000fe2000f8e0012 */
[----:B------:R-:W-:Y:S02]  /*08b0*/  SHF.R.S32.HI R3, RZ, 0x1f, R29 ;  /* 0x0000001fff037819 */ /* 0x000fe4000001141d */
[----:B------:R-:W-:Y:S01]  /*08c0*/  CS2R R74, SRZ ;  /* 0x00000000004a7805 */ /* 0x000fe2000001ff00 */
[----:B------:R-:W-:Y:S01]  /*08d0*/  HFMA2.MMA R52, -RZ, RZ, 0, 0 ;  /* 0x00000000ff347435 */ /* 0x000fe200000001ff */
[----:B------:R-:W-:-:S02]  /*08e0*/  CS2R R62, SRZ ;  /* 0x00000000003e7805 */ /* 0x000fc4000001ff00 */
[----:B------:R-:W-:Y:S02]  /*08f0*/  ISETP.GE.AND.EX P0, PT, R3, UR19, PT, P0 ;  /* 0x0000001303007c0c */ /* 0x000fe4000bf06300 */
[----:B------:R-:W-:Y:S02]  /*0900*/  CS2R R50, SRZ ;  /* 0x0000000000327805 */ /* 0x000fe4000001ff00 */
[----:B------:R-:W-:Y:S02]  /*0910*/  IADD3 R21, R19, UR5, RZ ;  /* 0x0000000513157c10 */ /* 0x000fe4000fffe0ff */
[----:B------:R-:W-:Y:S02]  /*0920*/  CS2R R64, SRZ ;  /* 0x0000000000407805 */ /* 0x000fe4000001ff00 */
[----:B------:R-:W-:Y:S02]  /*0930*/  @P1 MOV R20, R18 ;  /* 0x0000001200141202 */ /* 0x000fe40000000f00 */
[----:B------:R-:W-:-:S02]  /*0940*/  CS2R R66, SRZ ;  /* 0x0000000000427805 */ /* 0x000fc4000001ff00 */
[----:B------:R-:W-:Y:S02]  /*0950*/  ISETP.GT.U32.OR P0, PT, R0, 0x27f, P0 ;  /* 0x0000027f0000780c */ /* 0x000fe40000704470 */
[----:B------:R-:W-:Y:S02]  /*0960*/  CS2R R48, SRZ ;  /* 0x0000000000307805 */ /* 0x000fe4000001ff00 */
[----:B------:R-:W-:Y:S01]  /*0970*/  @!P2 MOV R10, R18 ;  /* 0x00000012000aa202 */ /* 0x000fe20000000f00 */
[----:B------:R-:W-:Y:S01]  /*0980*/  @P1 IMAD.WIDE.U32 R4, R2, R6, R20 ;  /* 0x0000000602041225 */ /* 0x000fe200078e0014 */
[----:B------:R-:W-:Y:S02]  /*0990*/  @!P2 MOV R11, R21 ;  /* 0x00000015000ba202 */ /* 0x000fe40000000f00 */
[----:B------:R-:W-:Y:S02]  /*09a0*/  CS2R R68, SRZ ;  /* 0x0000000000447805 */ /* 0x000fe4000001ff00 */
[----:B------:R-:W-:-:S02]  /*09b0*/  CS2R R72, SRZ ;  /* 0x0000000000487805 */ /* 0x000fc4000001ff00 */
[----:B------:R-:W-:Y:S02]  /*09c0*/  CS2R R46, SRZ ;  /* 0x00000000002e7805 */ /* 0x000fe4000001ff00 */
[----:B------:R-:W-:Y:S01]  /*09d0*/  @P1 IADD3 R5, R5, R7, RZ ;  /* 0x0000000705051210 */ /* 0x000fe20007ffe0ff */
[----:B------:R-:W-:Y:S01]  /*09e0*/  @!P2 IMAD.WIDE.U32 R10, R27, R22, R10 ;  /* 0x000000161b0aa225 */ /* 0x000fe200078e000a */
[C---:B------:R-:W-:Y:S01]  /*09f0*/  @P1 SHF.L.U32 R25, R4.reuse, 0x1, RZ ;  /* 0x0000000104191819 */ /* 0x040fe200000006ff */
[----:B------:R-:W2:Y:S01]  /*0a00*/  @!P2 LDC.64 R6, c[0x0][0x228] ;  /* 0x00008a00ff06ab82 */ /* 0x000ea20000000a00 */
[----:B------:R-:W-:Y:S02]  /*0a10*/  @P1 SHF.L.U64.HI R26, R4, 0x1, R5 ;  /* 0x00000001041a1819 */ /* 0x000fe40000010205 */
[----:B------:R-:W-:Y:S02]  /*0a20*/  CS2R R44, SRZ ;  /* 0x00000000002c7805 */ /* 0x000fe4000001ff00 */
[----:B-1----:R-:W-:-:S02]  /*0a30*/  @P1 IADD3 R16, P3, R25, R16, RZ ;  /* 0x0000001019101210 */ /* 0x002fc40007f7e0ff */
[----:B------:R-:W-:Y:S02]  /*0a40*/  CS2R R80, SRZ ;  /* 0x0000000000507805 */ /* 0x000fe4000001ff00 */
[----:B------:R-:W-:Y:S02]  /*0a50*/  IADD3 R22, R2, 0x110, RZ ;  /* 0x0000011002167810 */ /* 0x000fe40007ffe0ff */
[----:B------:R-:W-:Y:S02]  /*0a60*/  CS2R R42, SRZ ;  /* 0x00000000002a7805 */ /* 0x000fe4000001ff00 */
[----:B------:R-:W-:Y:S01]  /*0a70*/  @P1 IADD3.X R17, R26, R17, RZ, P3, !PT ;  /* 0x000000111a111210 */ /* 0x000fe20001ffe4ff */
[----:B------:R-:W1:Y:S01]  /*0a80*/  @!P0 LDC.64 R4, c[0x0][0x288] ;  /* 0x0000a200ff048b82 */ /* 0x000e620000000a00 */
[----:B0-----:R-:W-:Y:S02]  /*0a90*/  @P1 IADD3 R24, P3, R25, R8, RZ ;  /* 0x0000000819181210 */ /* 0x001fe40007f7e0ff */
[----:B------:R-:W-:-:S02]  /*0aa0*/  CS2R R82, SRZ ;  /* 0x0000000000527805 */ /* 0x000fc4000001ff00 */
[----:B------:R-:W-:Y:S01]  /*0ab0*/  @!P2 IADD3 R11, R11, R23, RZ ;  /* 0x000000170b0ba210 */ /* 0x000fe20007ffe0ff */
[----:B------:R2:W3:Y:S01]  /*0ac0*/  @P1 LDG.E R61, desc[UR22][R16.64] ;  /* 0x00000016103d1981 */ /* 0x0004e2000c1e1900 */
[----:B------:R-:W-:Y:S01]  /*0ad0*/  ISETP.GE.U32.AND P4, PT, R22, UR18, PT ;  /* 0x0000001216007c0c */ /* 0x000fe2000bf86070 */
[----:B------:R-:W-:Y:S01]  /*0ae0*/  ULDC.64 UR16, c[0x0][0x290] ;  /* 0x0000a40000107ab9 */ /* 0x000fe20000000a00 */
[----:B------:R-:W-:Y:S02]  /*0af0*/  SHF.R.S32.HI R23, RZ, 0x1f, R22 ;  /* 0x0000001fff177819 */ /* 0x000fe40000011416 */
[----:B------:R-:W-:Y:S02]  /*0b00*/  CS2R R40, SRZ ;  /* 0x0000000000287805 */ /* 0x000fe4000001ff00 */
[----:B------:R-:W-:Y:S02]  /*0b10*/  @P1 IADD3.X R25, R26, R9, RZ, P3, !PT ;  /* 0x000000091a191210 */ /* 0x000fe40001ffe4ff */
[----:B------:R-:W-:-:S02]  /*0b20*/  CS2R R70, SRZ ;  /* 0x0000000000467805 */ /* 0x000fc4000001ff00 */
[----:B------:R-:W-:Y:S02]  /*0b30*/  @!P2 SHF.L.U32 R9, R10, 0x1, RZ ;  /* 0x000000010a09a819 */ /* 0x000fe400000006ff */
[----:B------:R-:W-:Y:S01]  /*0b40*/  IADD3 R34, R2, 0x1d0, RZ ;  /* 0x000001d002227810 */ /* 0x000fe20007ffe0ff */
[----:B------:R0:W5:Y:S01]  /*0b50*/  @P1 LDG.E R60, desc[UR22][R24.64] ;  /* 0x00000016183c1981 */ /* 0x000162000c1e1900 */
[----:B------:R-:W-:Y:S02]  /*0b60*/  @!P2 SHF.L.U64.HI R28, R10, 0x1, R11 ;  /* 0x000000010a1ca819 */ /* 0x000fe4000001020b */
[----:B------:R-:W-:Y:S02]  /*0b70*/  CS2R R56, SRZ ;  /* 0x0000000000387805 */ /* 0x000fe4000001ff00 */
[----:B------:R-:W-:Y:S01]  /*0b80*/  ISETP.GE.AND.EX P4, PT, R23, UR19, PT, P4 ;  /* 0x0000001317007c0c */ /* 0x000fe2000bf86340 */
[----:B------:R-:W0:Y:S01]  /*0b90*/  @!P5 LDC.64 R10, c[0x0][0x288] ;  /* 0x0000a200ff0adb82 */ /* 0x000e220000000a00 */
[----:B--2---:R-:W-:Y:S01]  /*0ba0*/  @!P2 IADD3 R16, P6, R9, R6, RZ ;  /* 0x000000060910a210 */ /* 0x004fe20007fde0ff */
[----:B------:R-:W-:Y:S01]  /*0bb0*/  ULDC.64 UR6, c[0x0][0x248] ;  /* 0x0000920000067ab9 */ /* 0x000fe20000000a00 */
[----:B------:R-:W-:-:S02]  /*0bc0*/  ISETP.GT.U32.OR P4, PT, R0, 0x27f, P4 ;  /* 0x0000027f0000780c */ /* 0x000fc40002784470 */
[----:B------:R-:W-:Y:S01]  /*0bd0*/  @!P2 IADD3 R26, P3, R9, R12, RZ ;  /* 0x0000000c091aa210 */ /* 0x000fe20007f7e0ff */
[----:B-1----:R-:W-:Y:S02]  /*0be0*/  @!P0 IMAD R6, R3, R4, RZ ;  /* 0x0000000403068224 */ /* 0x002fe400078e02ff */
[----:B------:R-:W1:Y:S01]  /*0bf0*/  @!P0 LDC.64 R8, c[0x0][0x230] ;  /* 0x00008c00ff088b82 */ /* 0x000e620000000a00 */
[C---:B------:R-:W-:Y:S01]  /*0c00*/  @!P2 IADD3.X R17, R28.reuse, R7, RZ, P6, !PT ;  /* 0x000000071c11a210 */ /* 0x040fe200037fe4ff */
[C---:B------:R-:W-:Y:S01]  /*0c10*/  @!P0 IMAD R3, R29.reuse, R5, R6 ;  /* 0x000000051d038224 */ /* 0x040fe200078e0206 */
[----:B------:R-:W-:Y:S02]  /*0c20*/  @!P2 IADD3.X R27, R28, R13, RZ, P3, !PT ;  /* 0x0000000d1c1ba210 */ /* 0x000fe40001ffe4ff */
[----:B------:R-:W-:Y:S01]  /*0c30*/  @!P0 MOV R6, R18 ;  /* 0x0000001200068202 */ /* 0x000fe20000000f00 */
[----:B------:R2:W5:Y:S01]  /*0c40*/  @!P2 LDG.E R84, desc[UR22][R16.64] ;  /* 0x000000161054a981 */ /* 0x000562000c1e1900 */
[----:B------:R-:W-:Y:S01]  /*0c50*/  @!P0 MOV R7, R21 ;  /* 0x0000001500078202 */ /* 0x000fe20000000f00 */
[----:B------:R-:W4:Y:S02]  /*0c60*/  @!P0 LDC.64 R12, c[0x0][0x228] ;  /* 0x00008a00ff0c8b82 */ /* 0x000f240000000a00 */
[----:B------:R4:W5:Y:S01]  /*0c70*/  @!P2 LDG.E R38, desc[UR22][R26.64] ;  /* 0x000000161a26a981 */ /* 0x000962000c1e1900 */
[----:B------:R-:W-:-:S05]  /*0c80*/  @!P0 IMAD.WIDE.U32 R4, R29, R4, R6 ;  /* 0x000000041d048225 */ /* 0x000fca00078e0006 */
[----:B------:R-:W4:Y:S01]  /*0c90*/  @!P4 LDC.64 R6, c[0x0][0x288] ;  /* 0x0000a200ff06cb82 */ /* 0x000f220000000a00 */
[----:B------:R-:W-:Y:S02]  /*0ca0*/  @!P0 IADD3 R5, R5, R3, RZ ;  /* 0x0000000305058210 */ /* 0x000fe40007ffe0ff */
[----:B------:R-:W-:Y:S01]  /*0cb0*/  IADD3 R3, R2, 0x120, RZ ;  /* 0x0000012002037810 */ /* 0x000fe20007ffe0ff */
[----:B0-----:R-:W-:Y:S01]  /*0cc0*/  @!P5 IMAD R24, R15, R10, RZ ;  /* 0x0000000a0f18d224 */ /* 0x001fe200078e02ff */
[C---:B------:R-:W-:Y:S02]  /*0cd0*/  @!P0 SHF.L.U32 R15, R4.reuse, 0x1, RZ ;  /* 0x00000001040f8819 */ /* 0x040fe400000006ff */
[----:B------:R-:W-:Y:S02]  /*0ce0*/  @!P0 SHF.L.U64.HI R28, R4, 0x1, R5 ;  /* 0x00000001041c8819 */ /* 0x000fe40000010205 */
[----:B------:R-:W-:Y:S01]  /*0cf0*/  ISETP.GE.U32.AND P2, PT, R3, UR18, PT ;  /* 0x0000001203007c0c */ /* 0x000fe2000bf46070 */
[----:B------:R-:W0:Y:S01]  /*0d00*/  @!P5 LDC.64 R4, c[0x0][0x230] ;  /* 0x00008c00ff04db82 */ /* 0x000e220000000a00 */
[----:B------:R-:W-:Y:S01]  /*0d10*/  SHF.R.S32.HI R32, RZ, 0x1f, R3 ;  /* 0x0000001fff207819 */ /* 0x000fe20000011403 */
[----:B------:R-:W-:Y:S01]  /*0d20*/  @!P5 IMAD R29, R14, R11, R24 ;  /* 0x0000000b0e1dd224 */ /* 0x000fe200078e0218 */
[----:B--2---:R-:W-:-:S02]  /*0d30*/  @!P5 MOV R16, R18 ;  /* 0x000000120010d202 */ /* 0x004fc40000000f00 */
[----:B------:R-:W-:Y:S02]  /*0d40*/  ISETP.GE.AND.EX P2, PT, R32, UR19, PT, P2 ;  /* 0x0000001320007c0c */ /* 0x000fe4000bf46320 */
[----:B------:R-:W-:Y:S02]  /*0d50*/  @!P5 MOV R17, R21 ;  /* 0x000000150011d202 */ /* 0x000fe40000000f00 */
[C---:B-1----:R-:W-:Y:S02]  /*0d60*/  @!P0 IADD3 R24, P3, R15.reuse, R8, RZ ;  /* 0x000000080f188210 */ /* 0x042fe40007f7e0ff */
[----:B------:R-:W-:Y:S01]  /*0d70*/  ISETP.GT.U32.OR P2, PT, R0, 0x27f, P2 ;  /* 0x0000027f0000780c */ /* 0x000fe20001744470 */
[----:B------:R-:W-:Y:S01]  /*0d80*/  @!P5 IMAD.WIDE.U32 R10, R14, R10, R16 ;  /* 0x0000000a0e0ad225 */ /* 0x000fe200078e0010 */
[C---:B------:R-:W-:Y:S02]  /*0d90*/  @!P0 IADD3.X R25, R28.reuse, R9, RZ, P3, !PT ;  /* 0x000000091c198210 */ /* 0x040fe40001ffe4ff */
[----:B----4-:R-:W-:Y:S01]  /*0da0*/  @!P0 IADD3 R16, P3, R15, R12, RZ ;  /* 0x0000000c0f108210 */ /* 0x010fe20007f7e0ff */
[----:B------:R-:W-:Y:S01]  /*0db0*/  @!P4 IMAD R8, R23, R6, RZ ;  /* 0x000000061708c224 */ /* 0x000fe200078e02ff */
[----:B------:R-:W-:Y:S01]  /*0dc0*/  @!P5 IADD3 R9, R11, R29, RZ ;  /* 0x0000001d0b09d210 */ /* 0x000fe20007ffe0ff */
[----:B------:R-:W1:Y:S01]  /*0dd0*/  @!P5 LDC.64 R14, c[0x0][0x228] ;  /* 0x00008a00ff0edb82 */ /* 0x000e620000000a00 */
[----:B------:R-:W-:Y:S01]  /*0de0*/  @!P0 IADD3.X R17, R28, R13, RZ, P3, !PT ;  /* 0x0000000d1c118210 */ /* 0x000fe20001ffe4ff */
[----:B------:R0:W5:Y:S01]  /*0df0*/  @!P0 LDG.E R39, desc[UR22][R24.64] ;  /* 0x0000001618278981 */ /* 0x000162000c1e1900 */
[----:B------:R-:W-:Y:S01]  /*0e00*/  ISETP.GE.U32.AND P3, PT, R30, UR18, PT ;  /* 0x000000121e007c0c */ /* 0x000fe2000bf66070 */
[----:B------:R-:W-:Y:S01]  /*0e10*/  @!P4 IMAD R29, R22, R7, R8 ;  /* 0x00000007161dc224 */ /* 0x000fe200078e0208 */
[----:B------:R-:W-:Y:S01]  /*0e20*/  @!P5 SHF.L.U64.HI R28, R10, 0x1, R9 ;  /* 0x000000010a1cd819 */ /* 0x000fe20000010209 */
[----:B------:R2:W5:Y:S01]  /*0e30*/  @!P0 LDG.E R79, desc[UR22][R16.64] ;  /* 0x00000016104f8981 */ /* 0x000562000c1e1900 */
[----:B------:R-:W-:Y:S01]  /*0e40*/  ISETP.GE.AND.EX P3, PT, R31, UR19, PT, P3 ;  /* 0x000000131f007c0c */ /* 0x000fe2000bf66330 */
[----:B------:R-:W2:Y:S01]  /*0e50*/  @!P2 LDC.64 R8, c[0x0][0x288] ;  /* 0x0000a200ff08ab82 */ /* 0x000ea20000000a00 */
[----:B------:R-:W-:-:S02]  /*0e60*/  @!P4 MOV R26, R18 ;  /* 0x00000012001ac202 */ /* 0x000fc40000000f00 */
[----:B------:R-:W-:Y:S02]  /*0e70*/  @!P4 MOV R27, R21 ;  /* 0x00000015001bc202 */ /* 0x000fe40000000f00 */
[----:B------:R-:W-:-:S03]  /*0e80*/  @!P5 SHF.L.U32 R23, R10, 0x1, RZ ;  /* 0x000000010a17d819 */ /* 0x000fc600000006ff */
[----:B------:R-:W4:Y:S01]  /*0e90*/  @!P4 LDC.64 R12, c[0x0][0x230] ;  /* 0x00008c00ff0ccb82 */ /* 0x000f220000000a00 */
[----:B------:R-:W-:Y:S01]  /*0ea0*/  ISETP.GT.U32.OR P3, PT, R0, 0x27f, P3 ;  /* 0x0000027f0000780c */ /* 0x000fe20001f64470 */
[----:B------:R-:W-:Y:S01]  /*0eb0*/  @!P4 IMAD.WIDE.U32 R6, R22, R6, R26 ;  /* 0x000000061606c225 */ /* 0x000fe200078e001a */
[----:B0-----:R-:W-:-:S04]  /*0ec0*/  @!P5 IADD3 R24, P6, R23, R4, RZ ;  /* 0x000000041718d210 */ /* 0x001fc80007fde0ff */
[----:B------:R-:W-:Y:S01]  /*0ed0*/  @!P5 IADD3.X R25, R28, R5, RZ, P6, !PT ;  /* 0x000000051c19d210 */ /* 0x000fe200037fe4ff */
[----:B------:R-:W0:Y:S01]  /*0ee0*/  @!P4 LDC.64 R10, c[0x0][0x228] ;  /* 0x00008a00ff0acb82 */ /* 0x000e220000000a00 */
[----:B------:R-:W-:Y:S02]  /*0ef0*/  @!P4 IADD3 R5, R7, R29, RZ ;  /* 0x0000001d0705c210 */ /* 0x000fe40007ffe0ff */
[----:B-1----:R-:W-:Y:S01]  /*0f00*/  @!P5 IADD3 R22, P0, R23, R14, RZ ;  /* 0x0000000e1716d210 */ /* 0x002fe20007f1e0ff */
[----:B------:R1:W5:Y:S01]  /*0f10*/  @!P5 LDG.E R36, desc[UR22][R24.64] ;  /* 0x000000161824d981 */ /* 0x000362000c1e1900 */
[----:B------:R-:W-:-:S03]  /*0f20*/  @!P4 SHF.L.U64.HI R26, R6, 0x1, R5 ;  /* 0x00000001061ac819 */ /* 0x000fc60000010205 */
[----:B------:R-:W0:Y:S01]  /*0f30*/  @!P3 LDC.64 R4, c[0x0][0x288] ;  /* 0x0000a200ff04bb82 */ /* 0x000e220000000a00 */
[----:B------:R-:W-:Y:S01]  /*0f40*/  @!P4 SHF.L.U32 R27, R6, 0x1, RZ ;  /* 0x00000001061bc819 */ /* 0x000fe200000006ff */
[----:B--2---:R-:W-:Y:S01]  /*0f50*/  @!P2 IMAD R16, R32, R8, RZ ;  /* 0x000000082010a224 */ /* 0x004fe200078e02ff */
[----:B------:R-:W-:-:S05]  /*0f60*/  @!P5 IADD3.X R23, R28, R15, RZ, P0, !PT ;  /* 0x0000000f1c17d210 */ /* 0x000fca00007fe4ff */
[----:B------:R-:W2:Y:S01]  /*0f70*/  @!P2 LDC.64 R6, c[0x0][0x230] ;  /* 0x00008c00ff06ab82 */ /* 0x000ea20000000a00 */
[----:B----4-:R-:W-:Y:S02]  /*0f80*/  @!P4 IADD3 R12, P0, R27, R12, RZ ;  /* 0x0000000c1b0cc210 */ /* 0x010fe40007f1e0ff */
[----:B------:R-:W-:Y:S01]  /*0f90*/  IADD3 R32, R2, 0x20, RZ ;  /* 0x0000002002207810 */ /* 0x000fe20007ffe0ff */
[----:B-1----:R-:W-:Y:S01]  /*0fa0*/  @!P2 IMAD R25, R3, R9, R16 ;  /* 0x000000090319a224 */ /* 0x002fe200078e0210 */
[----:B------:R-:W-:Y:S01]  /*0fb0*/  @!P4 IADD3.X R13, R26, R13, RZ, P0, !PT ;  /* 0x0000000d1a0dc210 */ /* 0x000fe200007fe4ff */
[----:B------:R-:W5:Y:S01]  /*0fc0*/  @!P5 LDG.E R77, desc[UR22][R22.64] ;  /* 0x00000016164dd981 */ /* 0x000f62000c1e1900 */
[----:B------:R-:W-:Y:S01]  /*0fd0*/  SHF.R.S32.HI R24, RZ, 0x1f, R32 ;  /* 0x0000001fff187819 */ /* 0x000fe20000011420 */
[----:B------:R-:W1:Y:S01]  /*0fe0*/  @!P2 LDC.64 R14, c[0x0][0x228] ;  /* 0x00008a00ff0eab82 */ /* 0x000e620000000a00 */
[----:B------:R-:W-:Y:S01]  /*0ff0*/  ISETP.GE.U32.AND P0, PT, R32, UR18, PT ;  /* 0x0000001220007c0c */ /* 0x000fe2000bf06070 */
[----:B------:R4:W5:Y:S01]  /*1000*/  @!P4 LDG.E R37, desc[UR22][R12.64] ;  /* 0x000000160c25c981 */ /* 0x000962000c1e1900 */
[----:B------:R-:W-:-:S02]  /*1010*/  @!P2 MOV R16, R18 ;  /* 0x000000120010a202 */ /* 0x000fc40000000f00 */
[----:B------:R-:W-:Y:S02]  /*1020*/  @!P2 MOV R17, R21 ;  /* 0x000000150011a202 */ /* 0x000fe40000000f00 */
[----:B------:R-:W-:Y:S01]  /*1030*/  ISETP.GE.AND.EX P0, PT, R24, UR19, PT, P0 ;  /* 0x0000001318007c0c */ /* 0x000fe2000bf06300 */
[----:B------:R-:W-:-:S03]  /*1040*/  @!P2 IMAD.WIDE.U32 R8, R3, R8, R16 ;  /* 0x000000080308a225 */ /* 0x000fc600078e0010 */
[----:B------:R-:W-:Y:S01]  /*1050*/  ISETP.GT.U32.OR P0, PT, R0, 0x27f, P0 ;  /* 0x0000027f0000780c */ /* 0x000fe20000704470 */
[----:B----4-:R-:W4:Y:S01]  /*1060*/  @!P3 LDC.64 R12, c[0x0][0x230] ;  /* 0x00008c00ff0cbb82 */ /* 0x010f220000000a00 */
[----:B0-----:R-:W-:Y:S01]  /*1070*/  @!P4 IADD3 R10, P5, R27, R10, RZ ;  /* 0x0000000a1b0ac210 */ /* 0x001fe20007fbe0ff */
[----:B------:R-:W-:Y:S01]  /*1080*/  @!P3 IMAD R16, R31, R4, RZ ;  /* 0x000000041f10b224 */ /* 0x000fe200078e02ff */
[----:B------:R-:W-:Y:S02]  /*1090*/  @!P2 IADD3 R9, R9, R25, RZ ;  /* 0x000000190909a210 */ /* 0x000fe40007ffe0ff */
[----:B------:R-:W-:Y:S02]  /*10a0*/  IADD3 R31, R2, 0x30, RZ ;  /* 0x00000030021f7810 */ /* 0x000fe40007ffe0ff */
[----:B------:R-:W-:Y:S02]  /*10b0*/  @!P2 SHF.L.U32 R3, R8, 0x1, RZ ;  /* 0x000000010803a819 */ /* 0x000fe400000006ff */
[----:B------:R-:W-:-:S02]  /*10c0*/  @!P4 IADD3.X R11, R26, R11, RZ, P5, !PT ;  /* 0x0000000b1a0bc210 */ /* 0x000fc40002ffe4ff */
[----:B------:R-:W-:Y:S02]  /*10d0*/  @!P2 SHF.L.U64.HI R22, R8, 0x1, R9 ;  /* 0x000000010816a819 */ /* 0x000fe40000010209 */
[----:B------:R-:W-:Y:S01]  /*10e0*/  SHF.R.S32.HI R26, RZ, 0x1f, R31 ;  /* 0x0000001fff1a7819 */ /* 0x000fe2000001141f */
[----:B------:R-:W-:Y:S01]  /*10f0*/  @!P3 IMAD R23, R30, R5, R16 ;  /* 0x000000051e17b224 */ /* 0x000fe200078e0210 */
[----:B------:R-:W-:Y:S01]  /*1100*/  ISETP.GE.U32.AND P5, PT, R31, UR18, PT ;  /* 0x000000121f007c0c */ /* 0x000fe2000bfa6070 */
[----:B------:R0:W5:Y:S01]  /*1110*/  @!P4 LDG.E R76, desc[UR22][R10.64] ;  /* 0x000000160a4cc981 */ /* 0x000162000c1e1900 */
[----:B--2---:R-:W-:Y:S02]  /*1120*/  @!P2 IADD3 R8, P6, R3, R6, RZ ;  /* 0x000000060308a210 */ /* 0x004fe40007fde0ff */
[----:B------:R-:W-:Y:S02]  /*1130*/  ISETP.GE.AND.EX P5, PT, R26, UR19, PT, P5 ;  /* 0x000000131a007c0c */ /* 0x000fe4000bfa6350 */
[----:B------:R-:W-:-:S02]  /*1140*/  @!P2 IADD3.X R9, R22, R7, RZ, P6, !PT ;  /* 0x000000071609a210 */ /* 0x000fc400037fe4ff */
[----:B------:R-:W2:Y:S01]  /*1150*/  @!P0 LDC.64 R6, c[0x0][0x288] ;  /* 0x0000a200ff068b82 */ /* 0x000ea20000000a00 */
[----:B------:R-:W-:Y:S02]  /*1160*/  @!P3 MOV R16, R18 ;  /* 0x000000120010b202 */ /* 0x000fe40000000f00 */
[----:B------:R-:W-:Y:S02]  /*1170*/  @!P3 MOV R17, R21 ;  /* 0x000000150011b202 */ /* 0x000fe40000000f00 */
[----:B------:R-:W-:Y:S02]  /*1180*/  ISETP.GT.U32.OR P5, PT, R0, 0x27f, P5 ;  /* 0x0000027f0000780c */ /* 0x000fe40002fa4470 */
[----:B-1----:R-:W-:Y:S01]  /*1190*/  @!P2 IADD3 R14, P4, R3, R14, RZ ;  /* 0x0000000e030ea210 */ /* 0x002fe20007f9e0ff */
[----:B0-----:R-:W0:Y:S01]  /*11a0*/  @!P3 LDC.64 R10, c[0x0][0x228] ;  /* 0x00008a00ff0abb82 */ /* 0x001e220000000a00 */
[----:B------:R-:W-:Y:S01]  /*11b0*/  HFMA2.MMA R3, -RZ, RZ, 0, 0 ;  /* 0x00000000ff037435 */ /* 0x000fe200000001ff */
[----:B------:R-:W-:Y:S01]  /*11c0*/  @!P3 IMAD.WIDE.U32 R4, R30, R4, R16 ;  /* 0x000000041e04b225 */ /* 0x000fe200078e0010 */
[----:B------:R-:W-:-:S02]  /*11d0*/  IADD3 R30, R2, 0x40, RZ ;  /* 0x00000040021e7810 */ /* 0x000fc40007ffe0ff */
[----:B------:R-:W-:Y:S02]  /*11e0*/  @!P2 IADD3.X R15, R22, R15, RZ, P4, !PT ;  /* 0x0000000f160fa210 */ /* 0x000fe400027fe4ff */
[----:B------:R-:W-:Y:S01]  /*11f0*/  SHF.R.S32.HI R25, RZ, 0x1f, R30 ;  /* 0x0000001fff197819 */ /* 0x000fe2000001141e */
[----:B------:R-:W1:Y:S01]  /*1200*/  @!P0 LDC.64 R16, c[0x0][0x228] ;  /* 0x00008a00ff108b82 */ /* 0x000e620000000a00 */
[----:B------:R-:W-:Y:S01]  /*1210*/  ISETP.GE.U32.AND P4, PT, R30, UR18, PT ;  /* 0x000000121e007c0c */ /* 0x000fe2000bf86070 */
[----:B------:R-:W5:Y:S01]  /*1220*/  @!P2 LDG.E R74, desc[UR22][R14.64] ;  /* 0x000000160e4aa981 */ /* 0x000f62000c1e1900 */
[----:B------:R-:W-:-:S03]  /*1230*/  @!P3 IADD3 R5, R5, R23, RZ ;  /* 0x000000170505b210 */ /* 0x000fc60007ffe0ff */
[----:B------:R4:W5:Y:S01]  /*1240*/  @!P2 LDG.E R3, desc[UR22][R8.64] ;  /* 0x000000160803a981 */ /* 0x000962000c1e1900 */
[----:B------:R-:W-:Y:S02]  /*1250*/  ISETP.GE.AND.EX P4, PT, R25, UR19, PT, P4 ;  /* 0x0000001319007c0c */ /* 0x000fe4000bf86340 */
[C---:B------:R-:W-:Y:S02]  /*1260*/  @!P3 SHF.L.U32 R23, R4.reuse, 0x1, RZ ;  /* 0x000000010417b819 */ /* 0x040fe400000006ff */
[----:B------:R-:W-:Y:S02]  /*1270*/  @!P3 SHF.L.U64.HI R22, R4, 0x1, R5 ;  /* 0x000000010416b819 */ /* 0x000fe40000010205 */
[----:B------:R-:W1:Y:S01]  /*1280*/  @!P0 LDC.64 R4, c[0x0][0x230] ;  /* 0x00008c00ff048b82 */ /* 0x000e620000000a00 */
[----:B------:R-:W-:-:S07]  /*1290*/  ISETP.GT.U32.OR P4, PT, R0, 0x27f, P4 ;  /* 0x0000027f0000780c */ /* 0x000fce0002784470 */
[----:B----4-:R-:W4:Y:S01]  /*12a0*/  @!P5 LDC.64 R8, c[0x0][0x288] ;  /* 0x0000a200ff08db82 */ /* 0x010f220000000a00 */
[C---:B------:R-:W-:Y:S01]  /*12b0*/  @!P3 IADD3 R12, P6, R23.reuse, R12, RZ ;  /* 0x0000000c170cb210 */ /* 0x040fe20007fde0ff */
[----:B--2---:R-:W-:Y:S01]  /*12c0*/  @!P0 IMAD R24, R24, R6, RZ ;  /* 0x0000000618188224 */ /* 0x004fe200078e02ff */
[----:B------:R-:W-:Y:S02]  /*12d0*/  @!P0 MOV R14, R18 ;  /* 0x00000012000e8202 */ /* 0x000fe40000000f00 */
[----:B------:R-:W-:Y:S02]  /*12e0*/  @!P0 MOV R15, R21 ;  /* 0x00000015000f8202 */ /* 0x000fe40000000f00 */
[----:B0-----:R-:W-:Y:S01]  /*12f0*/  @!P3 IADD3 R10, P2, R23, R10, RZ ;  /* 0x0000000a170ab210 */ /* 0x001fe20007f5e0ff */
[----:B------:R-:W-:Y:S01]  /*1300*/  @!P0 IMAD R23, R32, R7, R24 ;  /* 0x0000000720178224 */ /* 0x000fe200078e0218 */
[----:B------:R-:W-:Y:S01]  /*1310*/  @!P3 IADD3.X R13, R22, R13, RZ, P6, !PT ;  /* 0x0000000d160db210 */ /* 0x000fe200037fe4ff */
[----:B------:R-:W-:Y:S01]  /*1320*/  @!P0 IMAD.WIDE.U32 R6, R32, R6, R14 ;  /* 0x0000000620068225 */ /* 0x000fe200078e000e */
[----:B------:R-:W-:-:S03]  /*1330*/  @!P3 IADD3.X R11, R22, R11, RZ, P2, !PT ;  /* 0x0000000b160bb210 */ /* 0x000fc600017fe4ff */
[----:B------:R0:W5:Y:S01]  /*1340*/  @!P3 LDG.E R52, desc[UR22][R12.64] ;  /* 0x000000160c34b981 */ /* 0x000162000c1e1900 */
[----:B------:R-:W-:Y:S02]  /*1350*/  @!P0 IADD3 R15, R7, R23, RZ ;  /* 0x00000017070f8210 */ /* 0x000fe40007ffe0ff */
[----:B------:R-:W-:Y:S01]  /*1360*/  IADD3 R29, R2, 0x50, RZ ;  /* 0x00000050021d7810 */ /* 0x000fe20007ffe0ff */
[----:B------:R2:W5:Y:S01]  /*1370*/  @!P3 LDG.E R63, desc[UR22][R10.64] ;  /* 0x000000160a3fb981 */ /* 0x000562000c1e1900 */
[C---:B------:R-:W-:Y:S01]  /*1380*/  @!P0 SHF.L.U32 R7, R6.reuse, 0x1, RZ ;  /* 0x0000000106078819 */ /* 0x040fe200000006ff */
[----:B0-----:R-:W2:Y:S01]  /*1390*/  @!P4 LDC.64 R12, c[0x0][0x288] ;  /* 0x0000a200ff0ccb82 */ /* 0x001ea20000000a00 */
[----:B------:R-:W-:Y:S01]  /*13a0*/  @!P0 SHF.L.U64.HI R22, R6, 0x1, R15 ;  /* 0x0000000106168819 */ /* 0x000fe2000001020f */
[----:B----4-:R-:W-:Y:S01]  /*13b0*/  @!P5 IMAD R6, R26, R8, RZ ;  /* 0x000000081a06d224 */ /* 0x010fe200078e02ff */
[----:B------:R-:W-:Y:S02]  /*13c0*/  SHF.R.S32.HI R32, RZ, 0x1f, R29 ;  /* 0x0000001fff207819 */ /* 0x000fe4000001141d */
[----:B------:R-:W-:Y:S01]  /*13d0*/  ISETP.GE.U32.AND P3, PT, R29, UR18, PT ;  /* 0x000000121d007c0c */ /* 0x000fe2000bf66070 */
[----:B------:R-:W-:Y:S01]  /*13e0*/  @!P5 IMAD R23, R31, R9, R6 ;  /* 0x000000091f17d224 */ /* 0x000fe200078e0206 */
[C---:B-1----:R-:W-:Y:S01]  /*13f0*/  @!P0 IADD3 R4, P6, R7.reuse, R4, RZ ;  /* 0x0000000407048210 */ /* 0x042fe20007fde0ff */
[----:B------:R-:W0:Y:S01]  /*1400*/  @!P5 LDC.64 R14, c[0x0][0x230] ;  /* 0x00008c00ff0edb82 */ /* 0x000e220000000a00 */
[----:B------:R-:W-:-:S02]  /*1410*/  @!P0 IADD3 R16, P2, R7, R16, RZ ;  /* 0x0000001007108210 */ /* 0x000fc40007f5e0ff */
[----:B------:R-:W-:Y:S02]  /*1420*/  ISETP.GE.AND.EX P3, PT, R32, UR19, PT, P3 ;  /* 0x0000001320007c0c */ /* 0x000fe4000bf66330 */
[----:B------:R-:W-:Y:S02]  /*1430*/  @!P5 MOV R6, R18 ;  /* 0x000000120006d202 */ /* 0x000fe40000000f00 */
[----:B------:R-:W-:Y:S02]  /*1440*/  @!P5 MOV R7, R21 ;  /* 0x000000150007d202 */ /* 0x000fe40000000f00 */
[----:B------:R-:W-:Y:S02]  /*1450*/  ISETP.GT.U32.OR P3, PT, R0, 0x27f, P3 ;  /* 0x0000027f0000780c */ /* 0x000fe40001f64470 */
[----:B------:R-:W-:Y:S01]  /*1460*/  @!P0 IADD3.X R5, R22, R5, RZ, P6, !PT ;  /* 0x0000000516058210 */ /* 0x000fe200037fe4ff */
[----:B------:R-:W-:Y:S01]  /*1470*/  @!P5 IMAD.WIDE.U32 R8, R31, R8, R6 ;  /* 0x000000081f08d225 */ /* 0x000fe200078e0006 */
[----:B------:R-:W-:Y:S01]  /*1480*/  IADD3 R31, R2, 0x60, RZ ;  /* 0x00000060021f7810 */ /* 0x000fe20007ffe0ff */
[----:B------:R-:W1:Y:S01]  /*1490*/  @!P5 LDC.64 R6, c[0x0][0x228] ;  /* 0x00008a00ff06db82 */ /* 0x000e620000000a00 */
[----:B------:R-:W-:Y:S01]  /*14a0*/  @!P0 IADD3.X R17, R22, R17, RZ, P2, !PT ;  /* 0x0000001116118210 */ /* 0x000fe200017fe4ff */
[----:B------:R4:W5:Y:S01]  /*14b0*/  @!P0 LDG.E R50, desc[UR22][R4.64] ;  /* 0x0000001604328981 */ /* 0x000962000c1e1900 */
[----:B------:R-:W-:-:S02]  /*14c0*/  @!P5 IADD3 R9, R9, R23, RZ ;  /* 0x000000170909d210 */ /* 0x000fc40007ffe0ff */
[----:B------:R-:W-:Y:S01]  /*14d0*/  SHF.R.S32.HI R28, RZ, 0x1f, R31 ;  /* 0x0000001fff1c7819 */ /* 0x000fe2000001141f */
[----:B--2---:R-:W-:Y:S01]  /*14e0*/  @!P4 IMAD R10, R25, R12, RZ ;  /* 0x0000000c190ac224 */ /* 0x004fe200078e02ff */
[----:B------:R-:W-:Y:S01]  /*14f0*/  ISETP.GE.U32.AND P2, PT, R31, UR18, PT ;  /* 0x000000121f007c0c */ /* 0x000fe2000bf46070 */
[----:B------:R2:W5:Y:S01]  /*1500*/  @!P0 LDG.E R65, desc[UR22][R16.64] ;  /* 0x0000001610418981 */ /* 0x000562000c1e1900 */
[C---:B------:R-:W-:Y:S01]  /*1510*/  @!P5 SHF.L.U32 R25, R8.reuse, 0x1, RZ ;  /* 0x000000010819d819 */ /* 0x040fe200000006ff */
[----:B----4-:R-:W4:Y:S01]  /*1520*/  @!P4 LDC.64 R4, c[0x0][0x230] ;  /* 0x00008c00ff04cb82 */ /* 0x010f220000000a00 */
[----:B------:R-:W-:Y:S02]  /*1530*/  @!P5 SHF.L.U64.HI R24, R8, 0x1, R9 ;  /* 0x000000010818d819 */ /* 0x000fe40000010209 */
[----:B------:R-:W-:Y:S02]  /*1540*/  ISETP.GE.AND.EX P2, PT, R28, UR19, PT, P2 ;  /* 0x000000131c007c0c */ /* 0x000fe4000bf46320 */
[----:B------:R-:W-:-:S02]  /*1550*/  @!P4 MOV R22, R18 ;  /* 0x000000120016c202 */ /* 0x000fc40000000f00 */
[----:B------:R-:W-:Y:S01]  /*1560*/  @!P4 MOV R23, R21 ;  /* 0x000000150017c202 */ /* 0x000fe20000000f00 */
[----:B------:R-:W3:Y:S01]  /*1570*/  @!P3 LDC.64 R8, c[0x0][0x288] ;  /* 0x0000a200ff08bb82 */ /* 0x000ee20000000a00 */
[----:B------:R-:W-:Y:S01]  /*1580*/  @!P4 IMAD R27, R30, R13, R10 ;  /* 0x0000000d1e1bc224 */ /* 0x000fe200078e020a */
[----:B------:R-:W-:Y:S01]  /*1590*/  ISETP.GT.U32.OR P2, PT, R0, 0x27f, P2 ;  /* 0x0000027f0000780c */ /* 0x000fe20001744470 */
[----:B------:R-:W-:-:S05]  /*15a0*/  @!P4 IMAD.WIDE.U32 R12, R30, R12, R22 ;  /* 0x0000000c1e0cc225 */ /* 0x000fca00078e0016 */
[----:B------:R-:W3:Y:S01]  /*15b0*/  @!P4 LDC.64 R10, c[0x0][0x228] ;  /* 0x00008a00ff0acb82 */ /* 0x000ee20000000a00 */
[----:B------:R-:W-:Y:S02]  /*15c0*/  @!P4 IADD3 R13, R13, R27, RZ ;  /* 0x0000001b0d0dc210 */ /* 0x000fe40007ffe0ff */
[C---:B0-----:R-:W-:Y:S02]  /*15d0*/  @!P5 IADD3 R14, P6, R25.reuse, R14, RZ ;  /* 0x0000000e190ed210 */ /* 0x041fe40007fde0ff */
[----:B-1----:R-:W-:Y:S02]  /*15e0*/  @!P5 IADD3 R6, P0, R25, R6, RZ ;  /* 0x000000061906d210 */ /* 0x002fe40007f1e0ff */
[C---:B------:R-:W-:Y:S02]  /*15f0*/  @!P4 SHF.L.U32 R23, R12.reuse, 0x1, RZ ;  /* 0x000000010c17c819 */ /* 0x040fe400000006ff */
[----:B------:R-:W-:Y:S02]  /*1600*/  @!P4 SHF.L.U64.HI R22, R12, 0x1, R13 ;  /* 0x000000010c16c819 */ /* 0x000fe4000001020d */
[----:B------:R-:W0:Y:S01]  /*1610*/  @!P2 LDC.64 R12, c[0x0][0x288] ;  /* 0x0000a200ff0cab82 */ /* 0x000e220000000a00 */
[----:B------:R-:W-:-:S02]  /*1620*/  @!P5 IADD3.X R15, R24, R15, RZ, P6, !PT ;  /* 0x0000000f180fd210 */ /* 0x000fc400037fe4ff */
[----:B------:R-:W-:Y:S02]  /*1630*/  @!P5 IADD3.X R7, R24, R7, RZ, P0, !PT ;  /* 0x000000071807d210 */ /* 0x000fe400007fe4ff */
[----:B----4-:R-:W-:Y:S01]  /*1640*/  @!P4 IADD3 R4, P0, R23, R4, RZ ;  /* 0x000000041704c210 */ /* 0x010fe20007f1e0ff */
[----:B------:R3:W5:Y:S01]  /*1650*/  @!P5 LDG.E R51, desc[UR22][R14.64] ;  /* 0x000000160e33d981 */ /* 0x000762000c1e1900 */
[----:B------:R-:W-:Y:S02]  /*1660*/  IADD3 R26, R2, 0x70, RZ ;  /* 0x00000070021a7810 */ /* 0x000fe40007ffe0ff */
[----:B------:R-:W-:Y:S01]  /*1670*/  @!P4 IADD3.X R5, R22, R5, RZ, P0, !PT ;  /* 0x000000051605c210 */ /* 0x000fe200007fe4ff */
[----:B------:R1:W5:Y:S01]  /*1680*/  @!P5 LDG.E R67, desc[UR22][R6.64] ;  /* 0x000000160643d981 */ /* 0x000362000c1e1900 */
[----:B--2---:R-:W-:Y:S02]  /*1690*/  @!P3 MOV R16, R18 ;  /* 0x000000120010b202 */ /* 0x004fe40000000f00 */
[----:B------:R-:W-:Y:S01]  /*16a0*/  @!P3 MOV R17, R21 ;  /* 0x000000150011b202 */ /* 0x000fe20000000f00 */
[----:B------:R2:W5:Y:S01]  /*16b0*/  @!P4 LDG.E R48, desc[UR22][R4.64] ;  /* 0x000000160430c981 */ /* 0x000562000c1e1900 */
[----:B------:R-:W-:Y:S01]  /*16c0*/  SHF.R.S32.HI R30, RZ, 0x1f, R26 ;  /* 0x0000001fff1e7819 */ /* 0x000fe2000001141a */
[----:B---3--:R-:W-:Y:S01]  /*16d0*/  @!P3 IMAD R14, R32, R8, RZ ;  /* 0x00000008200eb224 */ /* 0x008fe200078e02ff */
[----:B------:R-:W-:-:S02]  /*16e0*/  ISETP.GE.U32.AND P0, PT, R26, UR18, PT ;  /* 0x000000121a007c0c */ /* 0x000fc4000bf06070 */
[----:B------:R-:W-:Y:S01]  /*16f0*/  @!P4 IADD3 R10, P5, R23, R10, RZ ;  /* 0x0000000a170ac210 */ /* 0x000fe20007fbe0ff */
[----:B-1----:R-:W1:Y:S01]  /*1700*/  @!P3 LDC.64 R6, c[0x0][0x230] ;  /* 0x00008c00ff06bb82 */ /* 0x002e620000000a00 */
[C---:B------:R-:W-:Y:S01]  /*1710*/  @!P3 IMAD R23, R29.reuse, R9, R14 ;  /* 0x000000091d17b224 */ /* 0x040fe200078e020e */
[----:B------:R-:W-:Y:S01]  /*1720*/  ISETP.GE.AND.EX P0, PT, R30, UR19, PT, P0 ;  /* 0x000000131e007c0c */ /* 0x000fe2000bf06300 */
[----:B------:R-:W-:-:S03]  /*1730*/  @!P3 IMAD.WIDE.U32 R8, R29, R8, R16 ;  /* 0x000000081d08b225 */ /* 0x000fc600078e0010 */
[----:B------:R-:W-:Y:S02]  /*1740*/  ISETP.GT.U32.OR P0, PT, R0, 0x27f, P0 ;  /* 0x0000027f0000780c */ /* 0x000fe40000704470 */
[----:B------:R-:W3:Y:S01]  /*1750*/  @!P3 LDC.64 R14, c[0x0][0x228] ;  /* 0x00008a00ff0ebb82 */ /* 0x000ee20000000a00 */
[----:B------:R-:W-:Y:S02]  /*1760*/  @!P3 IADD3 R9, R9, R23, RZ ;  /* 0x000000170909b210 */ /* 0x000fe40007ffe0ff */
[----:B------:R-:W-:Y:S01]  /*1770*/  @!P4 IADD3.X R11, R22, R11, RZ, P5, !PT ;  /* 0x0000000b160bc210 */ /* 0x000fe20002ffe4ff */
[----:B0-----:R-:W-:Y:S01]  /*1780*/  @!P2 IMAD R16, R28, R12, RZ ;  /* 0x0000000c1c10a224 */ /* 0x001fe200078e02ff */
[C---:B------:R-:W-:Y:S02]  /*1790*/  @!P3 SHF.L.U32 R23, R8.reuse, 0x1, RZ ;  /* 0x000000010817b819 */ /* 0x040fe400000006ff */
[----:B------:R-:W-:Y:S01]  /*17a0*/  @!P3 SHF.L.U64.HI R22, R8, 0x1, R9 ;  /* 0x000000010816b819 */ /* 0x000fe20000010209 */
[----:B--2---:R-:W0:Y:S01]  /*17b0*/  @!P2 LDC.64 R4, c[0x0][0x230] ;  /* 0x00008c00ff04ab82 */ /* 0x004e220000000a00 */
[----:B------:R-:W-:Y:S01]  /*17c0*/  @!P2 IMAD R25, R31, R13, R16 ;  /* 0x0000000d1f19a224 */ /* 0x000fe200078e0210 */
[----:B------:R2:W5:Y:S01]  /*17d0*/  @!P4 LDG.E R69, desc[UR22][R10.64] ;  /* 0x000000160a45c981 */ /* 0x000562000c1e1900 */
[----:B------:R-:W-:-:S05]  /*17e0*/  @!P2 MOV R16, R18 ;  /* 0x000000120010a202 */ /* 0x000fca0000000f00 */
[----:B------:R-:W4:Y:S01]  /*17f0*/  @!P2 LDC.64 R8, c[0x0][0x228] ;  /* 0x00008a00ff08ab82 */ /* 0x000f220000000a00 */
[----:B------:R-:W-:Y:S02]  /*1800*/  @!P2 MOV R17, R21 ;  /* 0x000000150011a202 */ /* 0x000fe40000000f00 */
[----:B------:R-:W-:-:S05]  /*1810*/  IADD3 R28, R2, 0x80, RZ ;  /* 0x00000080021c7810 */ /* 0x000fca0007ffe0ff */
[----:B--2---:R-:W2:Y:S01]  /*1820*/  @!P0 LDC.64 R10, c[0x0][0x288] ;  /* 0x0000a200ff0a8b82 */ /* 0x004ea20000000a00 */
[----:B-1----:R-:W-:Y:S01]  /*1830*/  @!P3 IADD3 R6, P5, R23, R6, RZ ;  /* 0x000000061706b210 */ /* 0x002fe20007fbe0ff */
[----:B------:R-:W-:Y:S01]  /*1840*/  @!P2 IMAD.WIDE.U32 R12, R31, R12, R16 ;  /* 0x0000000c1f0ca225 */ /* 0x000fe200078e0010 */
[----:B------:R-:W-:Y:S02]  /*1850*/  SHF.R.S32.HI R29, RZ, 0x1f, R28 ;  /* 0x0000001fff1d7819 */ /* 0x000fe4000001141c */
[----:B------:R-:W-:Y:S02]  /*1860*/  ISETP.GE.U32.AND P4, PT, R28, UR18, PT ;  /* 0x000000121c007c0c */ /* 0x000fe4000bf86070 */
[----:B------:R-:W-:Y:S02]  /*1870*/  @!P3 IADD3.X R7, R22, R7, RZ, P5, !PT ;  /* 0x000000071607b210 */ /* 0x000fe40002ffe4ff */
[----:B------:R-:W-:Y:S02]  /*1880*/  ISETP.GE.AND.EX P4, PT, R29, UR19, PT, P4 ;  /* 0x000000131d007c0c */ /* 0x000fe4000bf86340 */
[----:B---3--:R-:W-:Y:S01]  /*1890*/  @!P3 IADD3 R14, P5, R23, R14, RZ ;  /* 0x0000000e170eb210 */ /* 0x008fe20007fbe0ff */
[----:B------:R1:W5:Y:S01]  /*18a0*/  @!P3 LDG.E R49, desc[UR22][R6.64] ;  /* 0x000000160631b981 */ /* 0x000362000c1e1900 */
[----:B------:R-:W-:-:S02]  /*18b0*/  @!P2 IADD3 R13, R13, R25, RZ ;  /* 0x000000190d0da210 */ /* 0x000fc40007ffe0ff */
[----:B------:R-:W-:Y:S02]  /*18c0*/  ISETP.GT.U32.OR P4, PT, R0, 0x27f, P4 ;  /* 0x0000027f0000780c */ /* 0x000fe40002784470 */
[----:B------:R-:W-:Y:S02]  /*18d0*/  @!P3 IADD3.X R15, R22, R15, RZ, P5, !PT ;  /* 0x0000000f160fb210 */ /* 0x000fe40002ffe4ff */
[C---:B------:R-:W-:Y:S02]  /*18e0*/  @!P2 SHF.L.U32 R17, R12.reuse, 0x1, RZ ;  /* 0x000000010c11a819 */ /* 0x040fe400000006ff */
[----:B------:R-:W-:Y:S01]  /*18f0*/  @!P2 SHF.L.U64.HI R16, R12, 0x1, R13 ;  /* 0x000000010c10a819 */ /* 0x000fe2000001020d */
[----:B-1----:R-:W1:Y:S01]  /*1900*/  @!P0 LDC.64 R6, c[0x0][0x230] ;  /* 0x00008c00ff068b82 */ /* 0x002e620000000a00 */
[----:B------:R-:W-:Y:S01]  /*1910*/  IADD3 R27, R2, 0x90, RZ ;  /* 0x00000090021b7810 */ /* 0x000fe20007ffe0ff */
[----:B------:R3:W5:Y:S01]  /*1920*/  @!P3 LDG.E R72, desc[UR22][R14.64] ;  /* 0x000000160e48b981 */ /* 0x000762000c1e1900 */
[----:B0-----:R-:W-:-:S02]  /*1930*/  @!P2 IADD3 R4, P5, R17, R4, RZ ;  /* 0x000000041104a210 */ /* 0x001fc40007fbe0ff */
[----:B----4-:R-:W-:-:S03]  /*1940*/  @!P2 IADD3 R8, P6, R17, R8, RZ ;  /* 0x000000081108a210 */ /* 0x010fc60007fde0ff */
[----:B------:R-:W0:Y:S01]  /*1950*/  @!P0 LDC.64 R12, c[0x0][0x228] ;  /* 0x00008a00ff0c8b82 */ /* 0x000e220000000a00 */
[----:B------:R-:W-:Y:S02]  /*1960*/  SHF.R.S32.HI R25, RZ, 0x1f, R27 ;  /* 0x0000001fff197819 */ /* 0x000fe4000001141b */
[----:B------:R-:W-:Y:S02]  /*1970*/  ISETP.GE.U32.AND P3, PT, R27, UR18, PT ;  /* 0x000000121b007c0c */ /* 0x000fe4000bf66070 */
[C---:B------:R-:W-:Y:S02]  /*1980*/  @!P2 IADD3.X R5, R16.reuse, R5, RZ, P5, !PT ;  /* 0x000000051005a210 */ /* 0x040fe40002ffe4ff */
[----:B------:R-:W-:Y:S01]  /*1990*/  @!P2 IADD3.X R9, R16, R9, RZ, P6, !PT ;  /* 0x000000091009a210 */ /* 0x000fe200037fe4ff */
[----:B--2---:R-:W-:Y:S01]  /*19a0*/  @!P0 IMAD R22, R30, R10, RZ ;  /* 0x0000000a1e168224 */ /* 0x004fe200078e02ff */
[----:B------:R-:W-:Y:S01]  /*19b0*/  ISETP.GE.AND.EX P3, PT, R25, UR19, PT, P3 ;  /* 0x0000001319007c0c */ /* 0x000fe2000bf66330 */
[----:B---3--:R-:W2:Y:S01]  /*19c0*/  @!P4 LDC.64 R14, c[0x0][0x288] ;  /* 0x0000a200ff0ecb82 */ /* 0x008ea20000000a00 */
[----:B------:R-:W-:-:S02]  /*19d0*/  @!P0 MOV R16, R18 ;  /* 0x0000001200108202 */ /* 0x000fc40000000f00 */
[----:B------:R-:W-:Y:S01]  /*19e0*/  @!P0 MOV R17, R21 ;  /* 0x0000001500118202 */ /* 0x000fe20000000f00 */
[----:B------:R-:W-:Y:S01]  /*19f0*/  @!P0 IMAD R11, R26, R11, R22 ;  /* 0x0000000b1a0b8224 */ /* 0x000fe200078e0216 */
[----:B------:R-:W-:Y:S01]  /*1a00*/  ISETP.GT.U32.OR P3, PT, R0, 0x27f, P3 ;  /* 0x0000027f0000780c */ /* 0x000fe20001f64470 */
[----:B------:R3:W5:Y:S01]  /*1a10*/  @!P2 LDG.E R46, desc[UR22][R4.64] ;  /* 0x00000016042ea981 */ /* 0x000762000c1e1900 */
[----:B------:R-:W-:-:S03]  /*1a20*/  @!P0 IMAD.WIDE.U32 R16, R26, R10, R16 ;  /* 0x0000000a1a108225 */ /* 0x000fc600078e0010 */
[----:B------:R4:W5:Y:S02]  /*1a30*/  @!P2 LDG.E R73, desc[UR22][R8.64] ;  /* 0x000000160849a981 */ /* 0x000964000c1e1900 */
[----:B------:R-:W-:Y:S02]  /*1a40*/  @!P0 IADD3 R17, R17, R11, RZ ;  /* 0x0000000b11118210 */ /* 0x000fe40007ffe0ff */
[----:B------:R-:W-:Y:S01]  /*1a50*/  @!P0 SHF.L.U32 R11, R16, 0x1, RZ ;  /* 0x00000001100b8819 */ /* 0x000fe200000006ff */
[----:B---3--:R-:W3:Y:S03]  /*1a60*/  @!P4 LDC.64 R4, c[0x0][0x230] ;  /* 0x00008c00ff04cb82 */ /* 0x008ee60000000a00 */
[C---:B-1----:R-:W-:Y:S02]  /*1a70*/  @!P0 IADD3 R6, P5, R11.reuse, R6, RZ ;  /* 0x000000060b068210 */ /* 0x042fe40007fbe0ff */
[----:B0-----:R-:W-:-:S03]  /*1a80*/  @!P0 IADD3 R12, P6, R11, R12, RZ ;  /* 0x0000000c0b0c8210 */ /* 0x001fc60007fde0ff */
[----:B------:R-:W0:Y:S01]  /*1a90*/  @!P3 LDC.64 R10, c[0x0][0x288] ;  /* 0x0000a200ff0abb82 */ /* 0x000e220000000a00 */
[----:B------:R-:W-:Y:S02]  /*1aa0*/  @!P0 SHF.L.U64.HI R16, R16, 0x1, R17 ;  /* 0x0000000110108819 */ /* 0x000fe40000010211 */
[----:B------:R-:W-:-:S05]  /*1ab0*/  IADD3 R26, R2, 0xa0, RZ ;  /* 0x000000a0021a7810 */ /* 0x000fca0007ffe0ff */
[----:B----4-:R-:W1:Y:S01]  /*1ac0*/  @!P4 LDC.64 R8, c[0x0][0x228] ;  /* 0x00008a00ff08cb82 */ /* 0x010e620000000a00 */
[C---:B------:R-:W-:Y:S02]  /*1ad0*/  @!P0 IADD3.X R7, R16.reuse, R7, RZ, P5, !PT ;  /* 0x0000000710078210 */ /* 0x040fe40002ffe4ff */
[----:B------:R-:W-:Y:S01]  /*1ae0*/  @!P0 IADD3.X R13, R16, R13, RZ, P6, !PT ;  /* 0x0000000d100d8210 */ /* 0x000fe200037fe4ff */
[----:B--2---:R-:W-:Y:S01]  /*1af0*/  @!P4 IMAD R22, R29, R14, RZ ;  /* 0x0000000e1d16c224 */ /* 0x004fe200078e02ff */
[----:B------:R-:W-:Y:S01]  /*1b00*/  SHF.R.S32.HI R24, RZ, 0x1f, R26 ;  /* 0x0000001fff187819 */ /* 0x000fe2000001141a */
[----:B------:R2:W5:Y:S01]  /*1b10*/  @!P0 LDG.E R47, desc[UR22][R6.64] ;  /* 0x00000016062f8981 */ /* 0x000562000c1e1900 */
[----:B------:R-:W-:Y:S02]  /*1b20*/  ISETP.GE.U32.AND P2, PT, R26, UR18, PT ;  /* 0x000000121a007c0c */ /* 0x000fe4000bf46070 */
[----:B------:R-:W-:Y:S02]  /*1b30*/  @!P4 MOV R16, R18 ;  /* 0x000000120010c202 */ /* 0x000fe40000000f00 */
[----:B------:R-:W-:Y:S01]  /*1b40*/  @!P4 MOV R17, R21 ;  /* 0x000000150011c202 */ /* 0x000fe20000000f00 */
[----:B------:R-:W-:Y:S01]  /*1b50*/  @!P4 IMAD R15, R28, R15, R22 ;  /* 0x0000000f1c0fc224 */ /* 0x000fe200078e0216 */
[----:B------:R-:W-:Y:S01]  /*1b60*/  ISETP.GE.AND.EX P2, PT, R24, UR19, PT, P2 ;  /* 0x0000001318007c0c */ /* 0x000fe2000bf46320 */
[----:B------:R4:W5:Y:S01]  /*1b70*/  @!P0 LDG.E R75, desc[UR22][R12.64] ;  /* 0x000000160c4b8981 */ /* 0x000962000c1e1900 */
[----:B------:R-:W-:-:S02]  /*1b80*/  @!P4 IMAD.WIDE.U32 R16, R28, R14, R16 ;  /* 0x0000000e1c10c225 */ /* 0x000fc400078e0010 */
[----:B------:R-:W-:Y:S01]  /*1b90*/  ISETP.GT.U32.OR P2, PT, R0, 0x27f, P2 ;  /* 0x0000027f0000780c */ /* 0x000fe20001744470 */
[----:B--2---:R-:W2:Y:S01]  /*1ba0*/  @!P3 LDC.64 R6, c[0x0][0x230] ;  /* 0x00008c00ff06bb82 */ /* 0x004ea20000000a00 */
[----:B------:R-:W-:Y:S02]  /*1bb0*/  IADD3 R23, R2, 0xb0, RZ ;  /* 0x000000b002177810 */ /* 0x000fe40007ffe0ff */
[----:B------:R-:W-:Y:S02]  /*1bc0*/  @!P4 IADD3 R15, R17, R15, RZ ;  /* 0x0000000f110fc210 */ /* 0x000fe40007ffe0ff */
[----:B------:R-:W-:-:S03]  /*1bd0*/  @!P4 SHF.L.U32 R17, R16, 0x1, RZ ;  /* 0x000000011011c819 */ /* 0x000fc600000006ff */
[----:B----4-:R-:W4:Y:S01]  /*1be0*/  @!P3 LDC.64 R12, c[0x0][0x228] ;  /* 0x00008a00ff0cbb82 */ /* 0x010f220000000a00 */
[----:B------:R-:W-:Y:S01]  /*1bf0*/  @!P4 SHF.L.U64.HI R22, R16, 0x1, R15 ;  /* 0x000000011016c819 */ /* 0x000fe2000001020f */
[----:B0-----:R-:W-:Y:S01]  /*1c00*/  @!P3 IMAD R16, R25, R10, RZ ;  /* 0x0000000a1910b224 */ /* 0x001fe200078e02ff */
[----:B------:R-:W-:Y:S02]  /*1c10*/  SHF.R.S32.HI R28, RZ, 0x1f, R23 ;  /* 0x0000001fff1c7819 */ /* 0x000fe40000011417 */
[----:B------:R-:W-:Y:S01]  /*1c20*/  ISETP.GE.U32.AND P5, PT, R23, UR18, PT ;  /* 0x0000001217007c0c */ /* 0x000fe2000bfa6070 */
[----:B------:R-:W-:Y:S01]  /*1c30*/  @!P3 IMAD R11, R27, R11, R16 ;  /* 0x0000000b1b0bb224 */ /* 0x000fe200078e0210 */
[C---:B---3--:R-:W-:Y:S01]  /*1c40*/  @!P4 IADD3 R4, P6, R17.reuse, R4, RZ ;  /* 0x000000041104c210 */ /* 0x048fe20007fde0ff */
[----:B------:R-:W0:Y:S01]  /*1c50*/  @!P2 LDC.64 R14, c[0x0][0x288] ;  /* 0x0000a200ff0eab82 */ /* 0x000e220000000a00 */
[----:B-1----:R-:W-:Y:S02]  /*1c60*/  @!P4 IADD3 R8, P0, R17, R8, RZ ;  /* 0x000000081108c210 */ /* 0x002fe40007f1e0ff */
[----:B------:R-:W-:-:S02]  /*1c70*/  ISETP.GE.AND.EX P5, PT, R28, UR19, PT, P5 ;  /* 0x000000131c007c0c */ /* 0x000fc4000bfa6350 */
[----:B------:R-:W-:Y:S02]  /*1c80*/  @!P3 MOV R16, R18 ;  /* 0x000000120010b202 */ /* 0x000fe40000000f00 */
[----:B------:R-:W-:Y:S02]  /*1c90*/  @!P3 MOV R17, R21 ;  /* 0x000000150011b202 */ /* 0x000fe40000000f00 */
[----:B------:R-:W-:Y:S01]  /*1ca0*/  ISETP.GT.U32.OR P5, PT, R0, 0x27f, P5 ;  /* 0x0000027f0000780c */ /* 0x000fe20002fa4470 */
[----:B------:R-:W-:Y:S01]  /*1cb0*/  @!P3 IMAD.WIDE.U32 R16, R27, R10, R16 ;  /* 0x0000000a1b10b225 */ /* 0x000fe200078e0010 */
[C---:B------:R-:W-:Y:S02]  /*1cc0*/  @!P4 IADD3.X R5, R22.reuse, R5, RZ, P6, !PT ;  /* 0x000000051605c210 */ /* 0x040fe400037fe4ff */
[----:B------:R-:W-:Y:S02]  /*1cd0*/  @!P4 IADD3.X R9, R22, R9, RZ, P0, !PT ;  /* 0x000000091609c210 */ /* 0x000fe400007fe4ff */
[----:B------:R-:W-:Y:S01]  /*1ce0*/  @!P3 IADD3 R17, R17, R11, RZ ;  /* 0x0000000b1111b210 */ /* 0x000fe20007ffe0ff */
[----:B------:R1:W5:Y:S01]  /*1cf0*/  @!P4 LDG.E R44, desc[UR22][R4.64] ;  /* 0x00000016042cc981 */ /* 0x000362000c1e1900 */
[----:B------:R-:W-:-:S03]  /*1d00*/  @!P3 SHF.L.U32 R11, R16, 0x1, RZ ;  /* 0x00000001100bb819 */ /* 0x000fc600000006ff */
[----:B------:R3:W5:Y:S01]  /*1d10*/  @!P4 LDG.E R78, desc[UR22][R8.64] ;  /* 0x00000016084ec981 */ /* 0x000762000c1e1900 */
[C---:B--2---:R-:W-:Y:S02]  /*1d20*/  @!P3 IADD3 R6, P0, R11.reuse, R6, RZ ;  /* 0x000000060b06b210 */ /* 0x044fe40007f1e0ff */
[----:B----4-:R-:W-:Y:S02]  /*1d30*/  @!P3 IADD3 R12, P4, R11, R12, RZ ;  /* 0x0000000c0b0cb210 */ /* 0x010fe40007f9e0ff */
[----:B------:R-:W2:Y:S01]  /*1d40*/  @!P5 LDC.64 R10, c[0x0][0x288] ;  /* 0x0000a200ff0adb82 */ /* 0x000ea20000000a00 */
[----:B------:R-:W-:Y:S02]  /*1d50*/  @!P3 SHF.L.U64.HI R16, R16, 0x1, R17 ;  /* 0x000000011010b819 */ /* 0x000fe40000010211 */
[----:B------:R-:W-:Y:S01]  /*1d60*/  IADD3 R27, R2, 0xc0, RZ ;  /* 0x000000c0021b7810 */ /* 0x000fe20007ffe0ff */
[----:B0-----:R-:W-:Y:S01]  /*1d70*/  @!P2 IMAD R22, R24, R14, RZ ;  /* 0x0000000e1816a224 */ /* 0x001fe200078e02ff */
[----:B------:R-:W-:-:S03]  /*1d80*/  @!P3 IADD3.X R7, R16, R7, RZ, P0, !PT ;  /* 0x000000071007b210 */ /* 0x000fc600007fe4ff */
[----:B-1----:R-:W0:Y:S01]  /*1d90*/  @!P2 LDC.64 R4, c[0x0][0x230] ;  /* 0x00008c00ff04ab82 */ /* 0x002e220000000a00 */
[----:B------:R-:W-:Y:S02]  /*1da0*/  @!P3 IADD3.X R13, R16, R13, RZ, P4, !PT ;  /* 0x0000000d100db210 */ /* 0x000fe400027fe4ff */
[----:B------:R-:W-:-:S05]  /*1db0*/  SHF.R.S32.HI R24, RZ, 0x1f, R27 ;  /* 0x0000001fff187819 */ /* 0x000fca000001141b */
[----:B---3--:R-:W1:Y:S01]  /*1dc0*/  @!P2 LDC.64 R8, c[0x0][0x228] ;  /* 0x00008a00ff08ab82 */ /* 0x008e620000000a00 */
[----:B------:R-:W-:Y:S02]  /*1dd0*/  ISETP.GE.U32.AND P0, PT, R27, UR18, PT ;  /* 0x000000121b007c0c */ /* 0x000fe4000bf06070 */
[----:B------:R-:W-:Y:S01]  /*1de0*/  @!P2 MOV R17, R21 ;  /* 0x000000150011a202 */ /* 0x000fe20000000f00 */
[----:B------:R-:W-:Y:S01]  /*1df0*/  @!P2 IMAD R15, R26, R15, R22 ;  /* 0x0000000f1a0fa224 */ /* 0x000fe200078e0216 */
[----:B------:R-:W-:Y:S01]  /*1e00*/  @!P2 MOV R16, R18 ;  /* 0x000000120010a202 */ /* 0x000fe20000000f00 */
[----:B------:R3:W5:Y:S01]  /*1e10*/  @!P3 LDG.E R45, desc[UR22][R6.64] ;  /* 0x00000016062db981 */ /* 0x000762000c1e1900 */
[----:B------:R-:W-:-:S03]  /*1e20*/  ISETP.GE.AND.EX P0, PT, R24, UR19, PT, P0 ;  /* 0x0000001318007c0c */ /* 0x000fc6000bf06300 */
[----:B------:R-:W-:Y:S01]  /*1e30*/  @!P2 IMAD.WIDE.U32 R16, R26, R14, R16 ;  /* 0x0000000e1a10a225 */ /* 0x000fe200078e0010 */
[----:B------:R-:W-:Y:S01]  /*1e40*/  IADD3 R26, R2, 0xd0, RZ ;  /* 0x000000d0021a7810 */ /* 0x000fe20007ffe0ff */
[----:B------:R4:W5:Y:S01]  /*1e50*/  @!P3 LDG.E R80, desc[UR22][R12.64] ;  /* 0x000000160c50b981 */ /* 0x000962000c1e1900 */
[----:B------:R-:W-:Y:S02]  /*1e60*/  ISETP.GT.U32.OR P0, PT, R0, 0x27f, P0 ;  /* 0x0000027f0000780c */ /* 0x000fe40000704470 */
[----:B------:R-:W-:Y:S01]  /*1e70*/  @!P2 IADD3 R17, R17, R15, RZ ;  /* 0x0000000f1111a210 */ /* 0x000fe20007ffe0ff */
[----:B---3--:R-:W3:Y:S01]  /*1e80*/  @!P5 LDC.64 R6, c[0x0][0x230] ;  /* 0x00008c00ff06db82 */ /* 0x008ee20000000a00 */
[----:B------:R-:W-:Y:S02]  /*1e90*/  SHF.R.S32.HI R25, RZ, 0x1f, R26 ;  /* 0x0000001fff197819 */ /* 0x000fe4000001141a */
[----:B------:R-:W-:Y:S01]  /*1ea0*/  ISETP.GE.U32.AND P3, PT, R26, UR18, PT ;  /* 0x000000121a007c0c */ /* 0x000fe2000bf66070 */
[----:B--2---:R-:W-:Y:S01]  /*1eb0*/  @!P5 IMAD R14, R28, R10, RZ ;  /* 0x0000000a1c0ed224 */ /* 0x004fe200078e02ff */
[----:B------:R-:W-:-:S02]  /*1ec0*/  @!P2 SHF.L.U32 R15, R16, 0x1, RZ ;  /* 0x00000001100fa819 */ /* 0x000fc400000006ff */
[----:B------:R-:W-:Y:S01]  /*1ed0*/  @!P2 SHF.L.U64.HI R22, R16, 0x1, R17 ;  /* 0x000000011016a819 */ /* 0x000fe20000010211 */
[----:B----4-:R-:W2:Y:S01]  /*1ee0*/  @!P5 LDC.64 R12, c[0x0][0x228] ;  /* 0x00008a00ff0cdb82 */ /* 0x010ea20000000a00 */
[----:B------:R-:W-:Y:S02]  /*1ef0*/  ISETP.GE.AND.EX P3, PT, R25, UR19, PT, P3 ;  /* 0x0000001319007c0c */ /* 0x000fe4000bf66330 */
[----:B------:R-:W-:Y:S02]  /*1f00*/  @!P5 MOV R16, R18 ;  /* 0x000000120010d202 */ /* 0x000fe40000000f00 */
[----:B------:R-:W-:Y:S02]  /*1f10*/  @!P5 MOV R17, R21 ;  /* 0x000000150011d202 */ /* 0x000fe40000000f00 */
[----:B------:R-:W-:Y:S01]  /*1f20*/  ISETP.GT.U32.OR P3, PT, R0, 0x27f, P3 ;  /* 0x0000027f0000780c */ /* 0x000fe20001f64470 */
[----:B------:R-:W-:Y:S01]  /*1f30*/  @!P5 IMAD R11, R23, R11, R14 ;  /* 0x0000000b170bd224 */ /* 0x000fe200078e020e */
[----:B0-----:R-:W-:Y:S01]  /*1f40*/  @!P2 IADD3 R4, P6, R15, R4, RZ ;  /* 0x000000040f04a210 */ /* 0x001fe20007fde0ff */
[----:B------:R-:W-:Y:S01]  /*1f50*/  @!P5 IMAD.WIDE.U32 R16, R23, R10, R16 ;  /* 0x0000000a1710d225 */ /* 0x000fe200078e0010 */
[----:B-1----:R-:W-:-:S02]  /*1f60*/  @!P2 IADD3 R8, P4, R15, R8, RZ ;  /* 0x000000080f08a210 */ /* 0x002fc40007f9e0ff */
[----:B------:R-:W0:Y:S02]  /*1f70*/  @!P0 LDC.64 R14, c[0x0][0x288] ;  /* 0x0000a200ff0e8b82 */ /* 0x000e240000000a00 */
[----:B------:R-:W-:Y:S02]  /*1f80*/  @!P5 IADD3 R11, R17, R11, RZ ;  /* 0x0000000b110bd210 */ /* 0x000fe40007ffe0ff */
[C---:B------:R-:W-:Y:S02]  /*1f90*/  @!P2 IADD3.X R5, R22.reuse, R5, RZ, P6, !PT ;  /* 0x000000051605a210 */ /* 0x040fe400037fe4ff */
[----:B------:R-:W-:Y:S02]  /*1fa0*/  @!P2 IADD3.X R9, R22, R9, RZ, P4, !PT ;  /* 0x000000091609a210 */ /* 0x000fe400027fe4ff */
[C---:B------:R-:W-:Y:S01]  /*1fb0*/  @!P5 SHF.L.U32 R23, R16.reuse, 0x1, RZ ;  /* 0x000000011017d819 */ /* 0x040fe200000006ff */
[----:B------:R1:W5:Y:S01]  /*1fc0*/  @!P2 LDG.E R42, desc[UR22][R4.64] ;  /* 0x00000016042aa981 */ /* 0x000362000c1e1900 */
[----:B------:R-:W-:-:S02]  /*1fd0*/  @!P5 SHF.L.U64.HI R16, R16, 0x1, R11 ;  /* 0x000000011010d819 */ /* 0x000fc4000001020b */
[----:B------:R-:W4:Y:S01]  /*1fe0*/  @!P3 LDC.64 R10, c[0x0][0x288] ;  /* 0x0000a200ff0abb82 */ /* 0x000f220000000a00 */
[----:B------:R2:W5:Y:S01]  /*1ff0*/  @!P2 LDG.E R81, desc[UR22][R8.64] ;  /* 0x000000160851a981 */ /* 0x000562000c1e1900 */
[----:B---3--:R-:W-:-:S04]  /*2000*/  @!P5 IADD3 R6, P2, R23, R6, RZ ;  /* 0x000000061706d210 */ /* 0x008fc80007f5e0ff */
[----:B------:R-:W-:Y:S02]  /*2010*/  @!P5 IADD3.X R7, R16, R7, RZ, P2, !PT ;  /* 0x000000071007d210 */ /* 0x000fe400017fe4ff */
[----:B------:R-:W-:Y:S01]  /*2020*/  IADD3 R17, R2, 0x130, RZ ;  /* 0x0000013002117810 */ /* 0x000fe20007ffe0ff */
[----:B-1----:R-:W1:Y:S02]  /*2030*/  @!P0 LDC.64 R4, c[0x0][0x228] ;  /* 0x00008a00ff048b82 */ /* 0x002e640000000a00 */
[----:B------:R3:W5:Y:S01]  /*2040*/  @!P5 LDG.E R43, desc[UR22][R6.64] ;  /* 0x00000016062bd981 */ /* 0x000762000c1e1900 */
[----:B0-----:R-:W-:Y:S01]  /*2050*/  @!P0 IMAD R24, R24, R14, RZ ;  /* 0x0000000e18188224 */ /* 0x001fe200078e02ff */
[----:B--2---:R-:W-:-:S04]  /*2060*/  @!P5 IADD3 R12, P2, R23, R12, RZ ;  /* 0x0000000c170cd210 */ /* 0x004fc80007f5e0ff */
[----:B------:R-:W0:Y:S01]  /*2070*/  @!P0 LDC.64 R8, c[0x0][0x230] ;  /* 0x00008c00ff088b82 */ /* 0x000e220000000a00 */
[----:B---3--:R-:W-:Y:S02]  /*2080*/  @!P0 MOV R6, R18 ;  /* 0x0000001200068202 */ /* 0x008fe40000000f00 */
[----:B------:R-:W-:Y:S01]  /*2090*/  @!P0 MOV R7, R21 ;  /* 0x0000001500078202 */ /* 0x000fe20000000f00 */
[----:B------:R-:W-:Y:S01]  /*20a0*/  @!P0 IMAD R23, R27, R15, R24 ;  /* 0x0000000f1b178224 */ /* 0x000fe200078e0218 */
[----:B------:R-:W-:Y:S02]  /*20b0*/  ISETP.GE.U32.AND P4, PT, R17, UR18, PT ;  /* 0x0000001211007c0c */ /* 0x000fe4000bf86070 */
[----:B------:R-:W-:Y:S01]  /*20c0*/  SHF.R.S32.HI R22, RZ, 0x1f, R17 ;  /* 0x0000001fff167819 */ /* 0x000fe20000011411 */
[----:B------:R-:W-:Y:S02]  /*20d0*/  @!P0 IMAD.WIDE.U32 R14, R27, R14, R6 ;  /* 0x0000000e1b0e8225 */ /* 0x000fe400078e0006 */
[----:B------:R-:W2:Y:S01]  /*20e0*/  @!P3 LDC.64 R6, c[0x0][0x230] ;  /* 0x00008c00ff06bb82 */ /* 0x000ea20000000a00 */
[----:B------:R-:W-:-:S02]  /*20f0*/  ISETP.GE.AND.EX P4, PT, R22, UR19, PT, P4 ;  /* 0x0000001316007c0c */ /* 0x000fc4000bf86340 */
[----:B------:R-:W-:Y:S01]  /*2100*/  @!P5 IADD3.X R13, R16, R13, RZ, P2, !PT ;  /* 0x0000000d100dd210 */ /* 0x000fe200017fe4ff */
[----:B----4-:R-:W-:Y:S01]  /*2110*/  @!P3 IMAD R16, R25, R10, RZ ;  /* 0x0000000a1910b224 */ /* 0x010fe200078e02ff */
[----:B------:R-:W-:-:S03]  /*2120*/  ISETP.GT.U32.OR P4, PT, R0, 0x27f, P4 ;  /* 0x0000027f0000780c */ /* 0x000fc60002784470 */
[----:B------:R3:W5:Y:S01]  /*2130*/  @!P5 LDG.E R83, desc[UR22][R12.64] ;  /* 0x000000160c53d981 */ /* 0x000762000c1e1900 */
[----:B------:R-:W-:Y:S01]  /*2140*/  @!P3 IMAD R25, R26, R11, R16 ;  /* 0x0000000b1a19b224 */ /* 0x000fe200078e0210 */
[----:B------:R-:W-:Y:S02]  /*2150*/  IADD3 R16, R2, 0x140, RZ ;  /* 0x0000014002107810 */ /* 0x000fe40007ffe0ff */
[----:B------:R-:W-:Y:S02]  /*2160*/  @!P0 IADD3 R23, R15, R23, RZ ;  /* 0x000000170f178210 */ /* 0x000fe40007ffe0ff */
[----:B------:R-:W-:Y:S02]  /*2170*/  @!P0 SHF.L.U32 R15, R14, 0x1, RZ ;  /* 0x000000010e0f8819 */ /* 0x000fe400000006ff */
[----:B---3--:R-:W-:Y:S02]  /*2180*/  @!P3 MOV R12, R18 ;  /* 0x00000012000cb202 */ /* 0x008fe40000000f00 */
[----:B------:R-:W-:-:S02]  /*2190*/  @!P3 MOV R13, R21 ;  /* 0x00000015000db202 */ /* 0x000fc40000000f00 */
[----:B------:R-:W-:Y:S02]  /*21a0*/  ISETP.GE.U32.AND P2, PT, R16, UR16, PT ;  /* 0x0000001010007c0c */ /* 0x000fe4000bf46070 */
[----:B------:R-:W-:Y:S01]  /*21b0*/  SHF.R.S32.HI R24, RZ, 0x1f, R16 ;  /* 0x0000001fff187819 */ /* 0x000fe20000011410 */
[----:B------:R-:W-:Y:S01]  /*21c0*/  @!P3 IMAD.WIDE.U32 R10, R26, R10, R12 ;  /* 0x0000000a1a0ab225 */ /* 0x000fe200078e000c */
[----:B------:R-:W-:Y:S01]  /*21d0*/  @!P0 SHF.L.U64.HI R23, R14, 0x1, R23 ;  /* 0x000000010e178819 */ /* 0x000fe20000010217 */
[----:B------:R-:W3:Y:S01]  /*21e0*/  @!P3 LDC.64 R12, c[0x0][0x228] ;  /* 0x00008a00ff0cbb82 */ /* 0x000ee20000000a00 */
[----:B------:R-:W-:Y:S02]  /*21f0*/  ISETP.GE.AND.EX P2, PT, R24, UR17, PT, P2 ;  /* 0x0000001118007c0c */ /* 0x000fe4000bf46320 */
[C---:B0-----:R-:W-:Y:S02]  /*2200*/  @!P0 IADD3 R8, P6, R15.reuse, R8, RZ ;  /* 0x000000080f088210 */ /* 0x041fe40007fde0ff */
[----:B-1----:R-:W-:-:S02]  /*2210*/  @!P0 IADD3 R4, P5, R15, R4, RZ ;  /* 0x000000040f048210 */ /* 0x002fc40007fbe0ff */
[----:B------:R-:W-:Y:S01]  /*2220*/  @!P3 IADD3 R25, R11, R25, RZ ;  /* 0x000000190b19b210 */ /* 0x000fe20007ffe0ff */
[----:B------:R-:W0:Y:S01]  /*2230*/  @!P4 LDC.64 R14, c[0x0][0x288] ;  /* 0x0000a200ff0ecb82 */ /* 0x000e220000000a00 */
[----:B------:R-:W-:Y:S02]  /*2240*/  @!P3 SHF.L.U32 R11, R10, 0x1, RZ ;  /* 0x000000010a0bb819 */ /* 0x000fe400000006ff */
[----:B------:R-:W-:Y:S02]  /*2250*/  ISETP.GT.U32.OR P2, PT, R0, 0x27f, P2 ;  /* 0x0000027f0000780c */ /* 0x000fe40001744470 */
[----:B------:R-:W-:Y:S02]  /*2260*/  @!P0 IADD3.X R9, R23, R9, RZ, P6, !PT ;  /* 0x0000000917098210 */ /* 0x000fe400037fe4ff */
[----:B------:R-:W-:Y:S02]  /*2270*/  @!P3 SHF.L.U64.HI R25, R10, 0x1, R25 ;  /* 0x000000010a19b819 */ /* 0x000fe40000010219 */
[----:B--2---:R-:W-:Y:S01]  /*2280*/  @!P3 IADD3 R6, P6, R11, R6, RZ ;  /* 0x000000060b06b210 */ /* 0x004fe20007fde0ff */
[----:B------:R1:W5:Y:S01]  /*2290*/  @!P0 LDG.E R40, desc[UR22][R8.64] ;  /* 0x0000001608288981 */ /* 0x000362000c1e1900 */
[----:B------:R-:W-:-:S02]  /*22a0*/  @!P0 IADD3.X R5, R23, R5, RZ, P5, !PT ;  /* 0x0000000517058210 */ /* 0x000fc40002ffe4ff */
[----:B------:R-:W-:-:S03]  /*22b0*/  @!P3 IADD3.X R7, R25, R7, RZ, P6, !PT ;  /* 0x000000071907b210 */ /* 0x000fc600037fe4ff */
[----:B------:R2:W5:Y:S04]  /*22c0*/  @!P0 LDG.E R85, desc[UR22][R4.64] ;  /* 0x0000001604558981 */ /* 0x000568000c1e1900 */
[----:B------:R4:W5:Y:S01]  /*22d0*/  @!P3 LDG.E R41, desc[UR22][R6.64] ;  /* 0x000000160629b981 */ /* 0x000962000c1e1900 */
[----:B-1----:R-:W1:Y:S01]  /*22e0*/  @!P4 LDC.64 R8, c[0x0][0x230] ;  /* 0x00008c00ff08cb82 */ /* 0x002e620000000a00 */
[----:B------:R-:W-:-:S07]  /*22f0*/  IADD3 R23, R2, 0x160, RZ ;  /* 0x0000016002177810 */ /* 0x000fce0007ffe0ff */
[----:B--2---:R-:W2:Y:S08]  /*2300*/  @!P4 LDC.64 R4, c[0x0][0x228] ;  /* 0x00008a00ff04cb82 */ /* 0x004eb00000000a00 */
[----:B----4-:R-:W4:Y:S01]  /*2310*/  @!P2 LDC.64 R6, c[0x0][0x288] ;  /* 0x0000a200ff06ab82 */ /* 0x010f220000000a00 */
[----:B---3--:R-:W-:Y:S01]  /*2320*/  @!P3 IADD3 R12, P6, R11, R12, RZ ;  /* 0x0000000c0b0cb210 */ /* 0x008fe20007fde0ff */
[----:B0-----:R-:W-:Y:S01]  /*2330*/  @!P4 IMAD R26, R22, R14, RZ ;  /* 0x0000000e161ac224 */ /* 0x001fe200078e02ff */
[----:B------:R-:W-:-:S02]  /*2340*/  ISETP.GE.U32.AND P0, PT, R23, UR16, PT ;  /* 0x0000001017007c0c */ /* 0x000fc4000bf06070 */
[----:B------:R-:W-:Y:S02]  /*2350*/  SHF.R.S32.HI R27, RZ, 0x1f, R23 ;  /* 0x0000001fff1b7819 */ /* 0x000fe40000011417 */
[----:B------:R-:W-:Y:S02]  /*2360*/  @!P4 MOV R10, R18 ;  /* 0x00000012000ac202 */ /* 0x000fe40000000f00 */
[----:B------:R-:W-:Y:S01]  /*2370*/  @!P4 MOV R11, R21 ;  /* 0x00000015000bc202 */ /* 0x000fe20000000f00 */
[----:B------:R-:W-:Y:S01]  /*2380*/  @!P4 IMAD R26, R17, R15, R26 ;  /* 0x0000000f111ac224 */ /* 0x000fe200078e021a */
[----:B------:R-:W-:Y:S02]  /*2390*/  ISETP.GE.AND.EX P0, PT, R27, UR17, PT, P0 ;  /* 0x000000111b007c0c */ /* 0x000fe4000bf06300 */
[----:B------:R-:W-:Y:S01]  /*23a0*/  @!P3 IADD3.X R13, R25, R13, RZ, P6, !PT ;  /* 0x0000000d190db210 */ /* 0x000fe200037fe4ff */
[----:B------:R-:W-:Y:S01]  /*23b0*/  @!P4 IMAD.WIDE.U32 R14, R17, R14, R10 ;  /* 0x0000000e110ec225 */ /* 0x000fe200078e000a */
[----:B------:R-:W-:Y:S01]  /*23c0*/  ISETP.GT.U32.OR P0, PT, R0, 0x27f, P0 ;  /* 0x0000027f0000780c */ /* 0x000fe20000704470 */
[----:B------:R-:W0:Y:S01]  /*23d0*/  @!P2 LDC.64 R10, c[0x0][0x230] ;  /* 0x00008c00ff0aab82 */ /* 0x000e220000000a00 */
[----:B------:R-:W-:Y:S01]  /*23e0*/  IADD3 R22, R2, 0x170, RZ ;  /* 0x0000017002167810 */ /* 0x000fe20007ffe0ff */
[----:B------:R3:W5:Y:S01]  /*23f0*/  @!P3 LDG.E R82, desc[UR22][R12.64] ;  /* 0x000000160c52b981 */ /* 0x000762000c1e1900 */
[----:B------:R-:W-:-:S02]  /*2400*/  @!P4 IADD3 R25, R15, R26, RZ ;  /* 0x0000001a0f19c210 */ /* 0x000fc40007ffe0ff */
[----:B------:R-:W-:Y:S02]  /*2410*/  ISETP.GE.U32.AND P5, PT, R22, UR16, PT ;  /* 0x0000001016007c0c */ /* 0x000fe4000bfa6070 */
[----:B------:R-:W-:Y:S02]  /*2420*/  SHF.R.S32.HI R29, RZ, 0x1f, R22 ;  /* 0x0000001fff1d7819 */ /* 0x000fe40000011416 */
[----:B---3--:R-:W-:Y:S01]  /*2430*/  @!P4 SHF.L.U32 R12, R14, 0x1, RZ ;  /* 0x000000010e0cc819 */ /* 0x008fe200000006ff */
[----:B----4-:R-:W-:Y:S01]  /*2440*/  @!P2 IMAD R24, R24, R6, RZ ;  /* 0x000000061818a224 */ /* 0x010fe200078e02ff */
[----:B------:R-:W-:Y:S02]  /*2450*/  @!P2 MOV R13, R21 ;  /* 0x00000015000da202 */ /* 0x000fe40000000f00 */
[C---:B-1----:R-:W-:Y:S02]  /*2460*/  @!P4 IADD3 R8, P3, R12.reuse, R8, RZ ;  /* 0x000000080c08c210 */ /* 0x042fe40007f7e0ff */
[----:B--2---:R-:W-:-:S02]  /*2470*/  @!P4 IADD3 R4, P6, R12, R4, RZ ;  /* 0x000000040c04c210 */ /* 0x004fc40007fde0ff */
[----:B------:R-:W-:Y:S01]  /*2480*/  @!P2 MOV R12, R18 ;  /* 0x00000012000ca202 */ /* 0x000fe20000000f00 */
[----:B------:R-:W-:Y:S01]  /*2490*/  @!P2 IMAD R24, R16, R7, R24 ;  /* 0x000000071018a224 */ /* 0x000fe200078e0218 */
[----:B------:R-:W-:Y:S02]  /*24a0*/  ISETP.GE.AND.EX P5, PT, R29, UR17, PT, P5 ;  /* 0x000000111d007c0c */ /* 0x000fe4000bfa6350 */
[----:B------:R-:W-:Y:S01]  /*24b0*/  @!P4 SHF.L.U64.HI R25, R14, 0x1, R25 ;  /* 0x000000010e19c819 */ /* 0x000fe20000010219 */
[----:B------:R-:W-:Y:S01]  /*24c0*/  @!P2 IMAD.WIDE.U32 R6, R16, R6, R12 ;  /* 0x000000061006a225 */ /* 0x000fe200078e000c */
[----:B------:R-:W1:Y:S01]  /*24d0*/  @!P0 LDC.64 R14, c[0x0][0x288] ;  /* 0x0000a200ff0e8b82 */ /* 0x000e620000000a00 */
[----:B------:R-:W-:Y:S01]  /*24e0*/  ISETP.GT.U32.OR P5, PT, R0, 0x27f, P5 ;  /* 0x0000027f0000780c */ /* 0x000fe20002fa4470 */
[----:B------:R-:W-:-:S06]  /*24f0*/  HFMA2.MMA R17, -RZ, RZ, 0, 0 ;  /* 0x00000000ff117435 */ /* 0x000fcc00000001ff */
[----:B------:R-:W2:Y:S01]  /*2500*/  @!P2 LDC.64 R12, c[0x0][0x228] ;  /* 0x00008a00ff0cab82 */ /* 0x000ea20000000a00 */
[C---:B------:R-:W-:Y:S02]  /*2510*/  @!P4 IADD3.X R5, R25.reuse, R5, RZ, P6, !PT ;  /* 0x000000051905c210 */ /* 0x040fe400037fe4ff */
[----:B------:R-:W-:Y:S02]  /*2520*/  @!P4 IADD3.X R9, R25, R9, RZ, P3, !PT ;  /* 0x000000091909c210 */ /* 0x000fe40001ffe4ff */
[----:B------:R-:W-:Y:S01]  /*2530*/  @!P2 IADD3 R28, R7, R24, RZ ;  /* 0x00000018071ca210 */ /* 0x000fe20007ffe0ff */
[----:B------:R3:W5:Y:S01]  /*2540*/  @!P4 LDG.E R71, desc[UR22][R4.64] ;  /* 0x000000160447c981 */ /* 0x000762000c1e1900 */
[C---:B------:R-:W-:Y:S02]  /*2550*/  @!P2 SHF.L.U32 R24, R6.reuse, 0x1, RZ ;  /* 0x000000010618a819 */ /* 0x040fe400000006ff */
[----:B------:R-:W-:Y:S01]  /*2560*/  @!P2 SHF.L.U64.HI R28, R6, 0x1, R28 ;  /* 0x00000001061ca819 */ /* 0x000fe2000001021c */
[----:B------:R4:W5:Y:S01]  /*2570*/  @!P4 LDG.E R17, desc[UR22][R8.64] ;  /* 0x000000160811c981 */ /* 0x000962000c1e1900 */
[----:B0-----:R-:W-:Y:S01]  /*2580*/  @!P2 IADD3 R10, P3, R24, R10, RZ ;  /* 0x0000000a180aa210 */ /* 0x001fe20007f7e0ff */
[----:B------:R-:W0:Y:S01]  /*2590*/  @!P0 LDC.64 R6, c[0x0][0x230] ;  /* 0x00008c00ff068b82 */ /* 0x000e220000000a00 */
[----:B---3--:R-:W-:-:S02]  /*25a0*/  HFMA2.MMA R4, -RZ, RZ, 0, 0 ;  /* 0x00000000ff047435 */ /* 0x008fc400000001ff */
[----:B------:R-:W-:-:S05]  /*25b0*/  @!P2 IADD3.X R11, R28, R11, RZ, P3, !PT ;  /* 0x0000000b1c0ba210 */ /* 0x000fca0001ffe4ff */
[----:B----4-:R-:W3:Y:S01]  /*25c0*/  @!P5 LDC.64 R8, c[0x0][0x288] ;  /* 0x0000a200ff08db82 */ /* 0x010ee20000000a00 */
[----:B------:R-:W-:Y:S01]  /*25d0*/  IADD3 R16, R2, 0x180, RZ ;  /* 0x0000018002107810 */ /* 0x000fe20007ffe0ff */
[----:B-1----:R-:W-:Y:S01]  /*25e0*/  @!P0 IMAD R5, R27, R14, RZ ;  /* 0x0000000e1b058224 */ /* 0x002fe200078e02ff */
[----:B--2---:R-:W-:Y:S01]  /*25f0*/  @!P2 IADD3 R12, P4, R24, R12, RZ ;  /* 0x0000000c180ca210 */ /* 0x004fe20007f9e0ff */
[----:B------:R1:W5:Y:S01]  /*2600*/  @!P2 LDG.E R4, desc[UR22][R10.64] ;  /* 0x000000160a04a981 */ /* 0x000362000c1e1900 */
[----:B------:R-:W-:-:S03]  /*2610*/  ISETP.GE.U32.AND P3, PT, R16, UR16, PT ;  /* 0x0000001010007c0c */ /* 0x000fc6000bf66070 */
[----:B------:R-:W2:Y:S01]  /*2620*/  @!P0 LDC.64 R26, c[0x0][0x228] ;  /* 0x00008a00ff1a8b82 */ /* 0x000ea20000000a00 */
[----:B------:R-:W-:Y:S01]  /*2630*/  SHF.R.S32.HI R32, RZ, 0x1f, R16 ;  /* 0x0000001fff207819 */ /* 0x000fe20000011410 */
[----:B------:R-:W-:Y:S01]  /*2640*/  @!P0 IMAD R15, R23, R15, R5 ;  /* 0x0000000f170f8224 */ /* 0x000fe200078e0205 */
[----:B------:R-:W-:Y:S02]  /*2650*/  @!P2 IADD3.X R13, R28, R13, RZ, P4, !PT ;  /* 0x0000000d1c0da210 */ /* 0x000fe400027fe4ff */
[----:B-1----:R-:W-:-:S03]  /*2660*/  @!P0 MOV R10, R18 ;  /* 0x00000012000a8202 */ /* 0x002fc60000000f00 */
[----:B------:R-:W1:Y:S01]  /*2670*/  @!P5 LDC.64 R24, c[0x0][0x230] ;  /* 0x00008c00ff18db82 */ /* 0x000e620000000a00 */
[----:B------:R-:W-:Y:S01]  /*2680*/  @!P0 MOV R11, R21 ;  /* 0x00000015000b8202 */ /* 0x000fe20000000f00 */
[----:B------:R4:W5:Y:S01]  /*2690*/  @!P2 LDG.E R70, desc[UR22][R12.64] ;  /* 0x000000160c46a981 */ /* 0x000962000c1e1900 */
[----:B------:R-:W-:Y:S02]  /*26a0*/  ISETP.GE.AND.EX P3, PT, R32, UR17, PT, P3 ;  /* 0x0000001120007c0c */ /* 0x000fe4000bf66330 */
[----:B------:R-:W-:Y:S01]  /*26b0*/  IADD3 R28, R2, 0x1a0, RZ ;  /* 0x000001a0021c7810 */ /* 0x000fe20007ffe0ff */
[----:B------:R-:W-:Y:S01]  /*26c0*/  @!P0 IMAD.WIDE.U32 R10, R23, R14, R10 ;  /* 0x0000000e170a8225 */ /* 0x000fe200078e000a */
[----:B------:R-:W-:Y:S02]  /*26d0*/  ISETP.GT.U32.OR P3, PT, R0, 0x27f, P3 ;  /* 0x0000027f0000780c */ /* 0x000fe40001f64470 */
[----:B------:R-:W-:Y:S02]  /*26e0*/  ISETP.GE.U32.AND P4, PT, R28, UR16, PT ;  /* 0x000000101c007c0c */ /* 0x000fe4000bf86070 */
[----:B------:R-:W-:-:S02]  /*26f0*/  @!P0 IADD3 R15, R11, R15, RZ ;  /* 0x0000000f0b0f8210 */ /* 0x000fc40007ffe0ff */
[----:B------:R-:W-:Y:S01]  /*2700*/  SHF.R.S32.HI R33, RZ, 0x1f, R28 ;  /* 0x0000001fff217819 */ /* 0x000fe2000001141c */
[----:B---3--:R-:W-:Y:S01]  /*2710*/  @!P5 IMAD R5, R29, R8, RZ ;  /* 0x000000081d05d224 */ /* 0x008fe200078e02ff */
[C---:B------:R-:W-:Y:S02]  /*2720*/  @!P0 SHF.L.U32 R30, R10.reuse, 0x1, RZ ;  /* 0x000000010a1e8819 */ /* 0x040fe400000006ff */
[----:B------:R-:W-:Y:S02]  /*2730*/  @!P0 SHF.L.U64.HI R23, R10, 0x1, R15 ;  /* 0x000000010a178819 */ /* 0x000fe4000001020f */
[----:B------:R-:W-:Y:S01]  /*2740*/  ISETP.GE.AND.EX P4, PT, R33, UR17, PT, P4 ;  /* 0x0000001121007c0c */ /* 0x000fe2000bf86340 */
[----:B----4-:R-:W3:Y:S01]  /*2750*/  @!P3 LDC.64 R12, c[0x0][0x228] ;  /* 0x00008a00ff0cbb82 */ /* 0x010ee20000000a00 */
[----:B------:R-:W-:Y:S02]  /*2760*/  @!P5 MOV R10, R18 ;  /* 0x00000012000ad202 */ /* 0x000fe40000000f00 */
[----:B------:R-:W-:Y:S01]  /*2770*/  @!P5 MOV R11, R21 ;  /* 0x00000015000bd202 */ /* 0x000fe20000000f00 */
[----:B------:R-:W-:Y:S01]  /*2780*/  @!P5 IMAD R5, R22, R9, R5 ;  /* 0x000000091605d224 */ /* 0x000fe200078e0205 */
[----:B------:R-:W-:Y:S01]  /*2790*/  ISETP.GT.U32.OR P2, PT, R0, 0x27f, P4 ;  /* 0x0000027f0000780c */ /* 0x000fe20002744470 */
[----:B------:R-:W-:-:S02]  /*27a0*/  @!P5 IMAD.WIDE.U32 R8, R22, R8, R10 ;  /* 0x000000081608d225 */ /* 0x000fc400078e000a */
[----:B------:R-:W4:Y:S01]  /*27b0*/  @!P5 LDC.64 R14, c[0x0][0x228] ;  /* 0x00008a00ff0edb82 */ /* 0x000f220000000a00 */
[C---:B0-----:R-:W-:Y:S02]  /*27c0*/  @!P0 IADD3 R6, P6, R30.reuse, R6, RZ ;  /* 0x000000061e068210 */ /* 0x041fe40007fde0ff */
[----:B--2---:R-:W-:-:S05]  /*27d0*/  @!P0 IADD3 R26, P4, R30, R26, RZ ;  /* 0x0000001a1e1a8210 */ /* 0x004fca0007f9e0ff */
[----:B------:R-:W0:Y:S01]  /*27e0*/  @!P3 LDC.64 R10, c[0x0][0x288] ;  /* 0x0000a200ff0abb82 */ /* 0x000e220000000a00 */
[----:B------:R-:W-:Y:S01]  /*27f0*/  @!P5 IADD3 R31, R9, R5, RZ ;  /* 0x00000005091fd210 */ /* 0x000fe20007ffe0ff */
[----:B------:R-:W-:Y:S01]  /*2800*/  HFMA2.MMA R5, -RZ, RZ, 0, 0 ;  /* 0x00000000ff057435 */ /* 0x000fe200000001ff */
[C---:B------:R-:W-:Y:S02]  /*2810*/  @!P0 IADD3.X R7, R23.reuse, R7, RZ, P6, !PT ;  /* 0x0000000717078210 */ /* 0x040fe400037fe4ff */
[C---:B------:R-:W-:Y:S02]  /*2820*/  @!P5 SHF.L.U32 R29, R8.reuse, 0x1, RZ ;  /* 0x00000001081dd819 */ /* 0x040fe400000006ff */
[----:B------:R-:W-:Y:S02]  /*2830*/  @!P0 IADD3.X R27, R23, R27, RZ, P4, !PT ;  /* 0x0000001b171b8210 */ /* 0x000fe400027fe4ff */
[----:B------:R-:W2:Y:S01]  /*2840*/  @!P2 LDC.64 R22, c[0x0][0x288] ;  /* 0x0000a200ff16ab82 */ /* 0x000ea20000000a00 */
[----:B------:R-:W-:-:S02]  /*2850*/  @!P5 SHF.L.U64.HI R31, R8, 0x1, R31 ;  /* 0x00000001081fd819 */ /* 0x000fc4000001021f */
[----:B-1----:R-:W-:Y:S01]  /*2860*/  @!P5 IADD3 R24, P6, R29, R24, RZ ;  /* 0x000000181d18d210 */ /* 0x002fe20007fde0ff */
[----:B------:R1:W5:Y:S04]  /*2870*/  @!P0 LDG.E R5, desc[UR22][R6.64] ;  /* 0x0000001606058981 */ /* 0x000368000c1e1900 */
[----:B------:R-:W3:Y:S01]  /*2880*/  @!P3 LDC.64 R8, c[0x0][0x230] ;  /* 0x00008c00ff08bb82 */ /* 0x000ee20000000a00 */
[----:B------:R-:W-:Y:S01]  /*2890*/  @!P5 IADD3.X R25, R31, R25, RZ, P6, !PT ;  /* 0x000000191f19d210 */ /* 0x000fe200037fe4ff */
[----:B------:R-:W5:Y:S01]  /*28a0*/  @!P0 LDG.E R68, desc[UR22][R26.64] ;  /* 0x000000161a448981 */ /* 0x000f62000c1e1900 */
[----:B-1----:R-:W-:Y:S01]  /*28b0*/  MOV R6, RZ ;  /* 0x000000ff00067202 */ /* 0x002fe20000000f00 */
[----:B0-----:R-:W-:Y:S01]  /*28c0*/  @!P3 IMAD R7, R32, R10, RZ ;  /* 0x0000000a2007b224 */ /* 0x001fe200078e02ff */
[----:B----4-:R-:W-:-:S04]  /*28d0*/  @!P5 IADD3 R14, P0, R29, R14, RZ ;  /* 0x0000000e1d0ed210 */ /* 0x010fc80007f1e0ff */
[----:B------:R0:W5:Y:S01]  /*28e0*/  @!P5 LDG.E R6, desc[UR22][R24.64] ;  /* 0x000000161806d981 */ /* 0x000162000c1e1900 */
[----:B------:R-:W-:Y:S01]  /*28f0*/  IADD3 R30, R2, 0x1b0, RZ ;  /* 0x000001b0021e7810 */ /* 0x000fe20007ffe0ff */
[----:B------:R-:W-:Y:S01]  /*2900*/  @!P3 IMAD R11, R16, R11, R7 ;  /* 0x0000000b100bb224 */ /* 0x000fe200078e0207 */
[----:B------:R-:W-:Y:S02]  /*2910*/  @!P5 IADD3.X R15, R31, R15, RZ, P0, !PT ;  /* 0x0000000f1f0fd210 */ /* 0x000fe400007fe4ff */
[----:B0-----:R-:W-:-:S03]  /*2920*/  @!P3 MOV R24, R18 ;  /* 0x000000120018b202 */ /* 0x001fc60000000f00 */
[----:B------:R0:W5:Y:S01]  /*2930*/  @!P5 LDG.E R66, desc[UR22][R14.64] ;  /* 0x000000160e42d981 */ /* 0x000162000c1e1900 */
[----:B------:R-:W-:Y:S02]  /*2940*/  @!P3 MOV R25, R21 ;  /* 0x000000150019b202 */ /* 0x000fe40000000f00 */
[----:B------:R-:W-:Y:S02]  /*2950*/  ISETP.GE.U32.AND P0, PT, R30, UR16, PT ;  /* 0x000000101e007c0c */ /* 0x000fe4000bf06070 */
[----:B------:R-:W-:Y:S01]  /*2960*/  SHF.R.S32.HI R32, RZ, 0x1f, R30 ;  /* 0x0000001fff207819 */ /* 0x000fe2000001141e */
[----:B------:R-:W-:-:S03]  /*2970*/  @!P3 IMAD.WIDE.U32 R24, R16, R10, R24 ;  /* 0x0000000a1018b225 */ /* 0x000fc600078e0018 */
[----:B------:R-:W-:Y:S01]  /*2980*/  ISETP.GE.AND.EX P5, PT, R32, UR17, PT, P0 ;  /* 0x0000001120007c0c */ /* 0x000fe2000bfa6300 */
[----:B--2---:R-:W-:Y:S01]  /*2990*/  @!P2 IMAD R10, R33, R22, RZ ;  /* 0x00000016210aa224 */ /* 0x004fe200078e02ff */
[----:B------:R-:W-:Y:S01]  /*29a0*/  @!P3 IADD3 R7, R25, R11, RZ ;  /* 0x0000000b1907b210 */ /* 0x000fe20007ffe0ff */
[----:B0-----:R-:W0:Y:S01]  /*29b0*/  @!P2 LDC.64 R14, c[0x0][0x230] ;  /* 0x00008c00ff0eab82 */ /* 0x001e220000000a00 */
[----:B------:R-:W-:Y:S02]  /*29c0*/  @!P3 SHF.L.U32 R11, R24, 0x1, RZ ;  /* 0x00000001180bb819 */ /* 0x000fe400000006ff */
[----:B------:R-:W-:Y:S01]  /*29d0*/  ISETP.GT.U32.OR P5, PT, R0, 0x27f, P5 ;  /* 0x0000027f0000780c */ /* 0x000fe20002fa4470 */
[----:B------:R-:W-:Y:S01]  /*29e0*/  @!P2 IMAD R23, R28, R23, R10 ;  /* 0x000000171c17a224 */ /* 0x000fe200078e020a */
[C---:B---3--:R-:W-:Y:S02]  /*29f0*/  @!P3 IADD3 R8, P0, R11.reuse, R8, RZ ;  /* 0x000000080b08b210 */ /* 0x048fe40007f1e0ff */
[----:B------:R-:W-:-:S02]  /*2a00*/  @!P3 IADD3 R12, P6, R11, R12, RZ ;  /* 0x0000000c0b0cb210 */ /* 0x000fc40007fde0ff */
[----:B------:R-:W1:Y:S01]  /*2a10*/  @!P2 LDC.64 R10, c[0x0][0x228] ;  /* 0x00008a00ff0aab82 */ /* 0x000e620000000a00 */
[----:B------:R-:W-:Y:S02]  /*2a20*/  IADD3 R16, R2, 0x1c0, RZ ;  /* 0x000001c002107810 */ /* 0x000fe40007ffe0ff */
[----:B------:R-:W-:Y:S02]  /*2a30*/  @!P3 SHF.L.U64.HI R7, R24, 0x1, R7 ;  /* 0x000000011807b819 */ /* 0x000fe40000010207 */
[----:B------:R-:W-:Y:S02]  /*2a40*/  @!P2 MOV R24, R18 ;  /* 0x000000120018a202 */ /* 0x000fe40000000f00 */
[----:B------:R-:W-:Y:S02]  /*2a50*/  @!P2 MOV R25, R21 ;  /* 0x000000150019a202 */ /* 0x000fe40000000f00 */
[----:B------:R-:W-:Y:S02]  /*2a60*/  ISETP.GE.U32.AND P4, PT, R16, UR16, PT ;  /* 0x0000001010007c0c */ /* 0x000fe4000bf86070 */
[----:B------:R-:W-:Y:S01]  /*2a70*/  SHF.R.S32.HI R33, RZ, 0x1f, R16 ;  /* 0x0000001fff217819 */ /* 0x000fe20000011410 */
[----:B------:R-:W-:-:S02]  /*2a80*/  @!P2 IMAD.WIDE.U32 R24, R28, R22, R24 ;  /* 0x000000161c18a225 */ /* 0x000fc400078e0018 */
[----:B------:R-:W2:Y:S01]  /*2a90*/  @!P5 LDC.64 R28, c[0x0][0x288] ;  /* 0x0000a200ff1cdb82 */ /* 0x000ea20000000a00 */
[----:B------:R-:W-:Y:S02]  /*2aa0*/  ISETP.GE.AND.EX P4, PT, R33, UR17, PT, P4 ;  /* 0x0000001121007c0c */ /* 0x000fe4000bf86340 */
[C---:B------:R-:W-:Y:S02]  /*2ab0*/  @!P3 IADD3.X R9, R7.reuse, R9, RZ, P0, !PT ;  /* 0x000000090709b210 */ /* 0x040fe400007fe4ff */
[----:B------:R-:W-:Y:S01]  /*2ac0*/  @!P3 IADD3.X R13, R7, R13, RZ, P6, !PT ;  /* 0x0000000d070db210 */ /* 0x000fe200037fe4ff */
[----:B------:R-:W-:Y:S01]  /*2ad0*/  HFMA2.MMA R7, -RZ, RZ, 0, 0 ;  /* 0x00000000ff077435 */ /* 0x000fe200000001ff */
[----:B------:R-:W-:Y:S02]  /*2ae0*/  ISETP.GT.U32.OR P4, PT, R0, 0x27f, P4 ;  /* 0x0000027f0000780c */ /* 0x000fe40002784470 */
[----:B------:R-:W-:Y:S01]  /*2af0*/  @!P2 IADD3 R23, R25, R23, RZ ;  /* 0x000000171917a210 */ /* 0x000fe20007ffe0ff */
[----:B------:R-:W5:Y:S01]  /*2b00*/  @!P3 LDG.E R64, desc[UR22][R12.64] ;  /* 0x000000160c40b981 */ /* 0x000f62000c1e1900 */
[----:B------:R-:W-:-:S02]  /*2b10*/  @!P2 SHF.L.U32 R22, R24, 0x1, RZ ;  /* 0x000000011816a819 */ /* 0x000fc400000006ff */
[----:B------:R-:W-:Y:S02]  /*2b20*/  @!P2 SHF.L.U64.HI R31, R24, 0x1, R23 ;  /* 0x00000001181fa819 */ /* 0x000fe40000010217 */
[C---:B0-----:R-:W-:Y:S01]  /*2b30*/  @!P2 IADD3 R14, P0, R22.reuse, R14, RZ ;  /* 0x0000000e160ea210 */ /* 0x041fe20007f1e0ff */
[----:B------:R2:W5:Y:S01]  /*2b40*/  @!P3 LDG.E R7, desc[UR22][R8.64] ;  /* 0x000000160807b981 */ /* 0x000562000c1e1900 */
[----:B-1----:R-:W-:Y:S01]  /*2b50*/  @!P2 IADD3 R10, P3, R22, R10, RZ ;  /* 0x0000000a160aa210 */ /* 0x002fe20007f7e0ff */
[----:B------:R-:W0:Y:S01]  /*2b60*/  @!P5 LDC.64 R24, c[0x0][0x230] ;  /* 0x00008c00ff18db82 */ /* 0x000e220000000a00 */
[----:B------:R-:W-:Y:S02]  /*2b70*/  @!P2 IADD3.X R15, R31, R15, RZ, P0, !PT ;  /* 0x0000000f1f0fa210 */ /* 0x000fe400007fe4ff */
[----:B------:R-:W-:Y:S02]  /*2b80*/  ISETP.GE.U32.AND P0, PT, R34, UR16, PT ;  /* 0x0000001022007c0c */ /* 0x000fe4000bf06070 */
[----:B------:R-:W-:-:S03]  /*2b90*/  SHF.R.S32.HI R53, RZ, 0x1f, R34 ;  /* 0x0000001fff357819 */ /* 0x000fc60000011422 */
[----:B------:R-:W1:Y:S01]  /*2ba0*/  @!P5 LDC.64 R22, c[0x0][0x228] ;  /* 0x00008a00ff16db82 */ /* 0x000e620000000a00 */
[----:B------:R-:W-:-:S07]  /*2bb0*/  ISETP.GE.AND.EX P0, PT, R53, UR17, PT, P0 ;  /* 0x0000001135007c0c */ /* 0x000fce000bf06300 */
[----:B------:R-:W3:Y:S01]  /*2bc0*/  @!P4 LDC.64 R26, c[0x0][0x288] ;  /* 0x0000a200ff1acb82 */ /* 0x000ee20000000a00 */
[----:B------:R-:W-:Y:S01]  /*2bd0*/  ISETP.GT.U32.OR P0, PT, R0, 0x27f, P0 ;  /* 0x0000027f0000780c */ /* 0x000fe20000704470 */
[----:B--2---:R-:W-:Y:S01]  /*2be0*/  @!P5 IMAD R9, R32, R28, RZ ;  /* 0x0000001c2009d224 */ /* 0x004fe200078e02ff */
[----:B------:R-:W-:Y:S02]  /*2bf0*/  @!P5 MOV R12, R18 ;  /* 0x00000012000cd202 */ /* 0x000fe40000000f00 */
[----:B------:R-:W-:Y:S02]  /*2c00*/  @!P5 MOV R13, R21 ;  /* 0x00000015000dd202 */ /* 0x000fe40000000f00 */
[----:B------:R-:W-:Y:S01]  /*2c10*/  IADD3 R32, R2, 0x1e0, RZ ;  /* 0x000001e002207810 */ /* 0x000fe20007ffe0ff */
[C---:B------:R-:W-:Y:S01]  /*2c20*/  @!P5 IMAD R9, R30.reuse, R29, R9 ;  /* 0x0000001d1e09d224 */ /* 0x040fe200078e0209 */
[----:B------:R-:W-:Y:S01]  /*2c30*/  MOV R8, RZ ;  /* 0x000000ff00087202 */ /* 0x000fe20000000f00 */
[----:B------:R-:W-:Y:S01]  /*2c40*/  @!P5 IMAD.WIDE.U32 R28, R30, R28, R12 ;  /* 0x0000001c1e1cd225 */ /* 0x000fe200078e000c */
[----:B------:R-:W-:Y:S01]  /*2c50*/  @!P2 IADD3.X R11, R31, R11, RZ, P3, !PT ;  /* 0x0000000b1f0ba210 */ /* 0x000fe20001ffe4ff */
[----:B------:R-:W2:Y:S01]  /*2c60*/  @!P4 LDC.64 R12, c[0x0][0x230] ;  /* 0x00008c00ff0ccb82 */ /* 0x000ea20000000a00 */
[----:B------:R-:W-:-:S02]  /*2c70*/  ISETP.GE.U32.AND P3, PT, R32, UR16, PT ;  /* 0x0000001020007c0c */ /* 0x000fc4000bf66070 */
[----:B------:R-:W-:Y:S01]  /*2c80*/  SHF.R.S32.HI R35, RZ, 0x1f, R32 ;  /* 0x0000001fff237819 */ /* 0x000fe20000011420 */
[----:B------:R4:W5:Y:S01]  /*2c90*/  @!P2 LDG.E R8, desc[UR22][R14.64] ;  /* 0x000000160e08a981 */ /* 0x000962000c1e1900 */
[----:B------:R-:W-:Y:S02]  /*2ca0*/  @!P5 IADD3 R9, R29, R9, RZ ;  /* 0x000000091d09d210 */ /* 0x000fe40007ffe0ff */
[----:B------:R-:W-:Y:S01]  /*2cb0*/  ISETP.GE.AND.EX P3, PT, R35, UR17, PT, P3 ;  /* 0x0000001123007c0c */ /* 0x000fe2000bf66330 */
[----:B------:R1:W5:Y:S01]  /*2cc0*/  @!P2 LDG.E R62, desc[UR22][R10.64] ;  /* 0x000000160a3ea981 */ /* 0x000362000c1e1900 */
[----:B------:R-:W-:Y:S02]  /*2cd0*/  @!P5 SHF.L.U32 R29, R28, 0x1, RZ ;  /* 0x000000011c1dd819 */ /* 0x000fe400000006ff */
[----:B------:R-:W-:Y:S01]  /*2ce0*/  ISETP.GT.U32.OR P2, PT, R0, 0x27f, P3 ;  /* 0x0000027f0000780c */ /* 0x000fe20001f44470 */
[----:B----4-:R-:W4:Y:S01]  /*2cf0*/  @!P4 LDC.64 R14, c[0x0][0x228] ;  /* 0x00008a00ff0ecb82 */ /* 0x010f220000000a00 */
[----:B------:R-:W-:Y:S01]  /*2d00*/  @!P5 SHF.L.U64.HI R9, R28, 0x1, R9 ;  /* 0x000000011c09d819 */ /* 0x000fe20000010209 */
[----:B---3--:R-:W-:Y:S01]  /*2d10*/  @!P4 IMAD R33, R33, R26, RZ ;  /* 0x0000001a2121c224 */ /* 0x008fe200078e02ff */
[----:B0-----:R-:W-:-:S02]  /*2d20*/  @!P5 IADD3 R24, P3, R29, R24, RZ ;  /* 0x000000181d18d210 */ /* 0x001fc40007f7e0ff */
[----:B-1----:R-:W-:-:S03]  /*2d30*/  @!P5 IADD3 R22, P6, R29, R22, RZ ;  /* 0x000000161d16d210 */ /* 0x002fc60007fde0ff */
[----:B------:R-:W0:Y:S01]  /*2d40*/  @!P0 LDC.64 R10, c[0x0][0x288] ;  /* 0x0000a200ff0a8b82 */ /* 0x000e220000000a00 */
[----:B------:R-:W-:Y:S02]  /*2d50*/  @!P4 MOV R28, R18 ;  /* 0x00000012001cc202 */ /* 0x000fe40000000f00 */
[----:B------:R-:W-:Y:S01]  /*2d60*/  @!P4 MOV R29, R21 ;  /* 0x00000015001dc202 */ /* 0x000fe20000000f00 */
[C---:B------:R-:W-:Y:S01]  /*2d70*/  @!P4 IMAD R33, R16.reuse, R27, R33 ;  /* 0x0000001b1021c224 */ /* 0x040fe200078e0221 */
[C---:B------:R-:W-:Y:S01]  /*2d80*/  @!P5 IADD3.X R25, R9.reuse, R25, RZ, P3, !PT ;  /* 0x000000190919d210 */ /* 0x040fe20001ffe4ff */
[----:B------:R-:W-:Y:S01]  /*2d90*/  @!P4 IMAD.WIDE.U32 R26, R16, R26, R28 ;  /* 0x0000001a101ac225 */ /* 0x000fe200078e001c */
[----:B------:R-:W-:Y:S01]  /*2da0*/  @!P5 IADD3.X R23, R9, R23, RZ, P6, !PT ;  /* 0x000000170917d210 */ /* 0x000fe200037fe4ff */
[----:B------:R-:W-:Y:S01]  /*2db0*/  HFMA2.MMA R9, -RZ, RZ, 0, 0 ;  /* 0x00000000ff097435 */ /* 0x000fe200000001ff */
[----:B------:R-:W1:Y:S02]  /*2dc0*/  @!P2 LDC.64 R30, c[0x0][0x288] ;  /* 0x0000a200ff1eab82 */ /* 0x000e640000000a00 */
[----:B------:R-:W-:Y:S01]  /*2dd0*/  @!P4 IADD3 R33, R27, R33, RZ ;  /* 0x000000211b21c210 */ /* 0x000fe20007ffe0ff */
[----:B------:R3:W5:Y:S01]  /*2de0*/  @!P5 LDG.E R57, desc[UR22][R22.64] ;  /* 0x000000161639d981 */ /* 0x000762000c1e1900 */
[----:B------:R-:W-:-:S02]  /*2df0*/  @!P4 SHF.L.U32 R16, R26, 0x1, RZ ;  /* 0x000000011a10c819 */ /* 0x000fc400000006ff */
[----:B------:R-:W-:Y:S02]  /*2e00*/  @!P4 SHF.L.U64.HI R26, R26, 0x1, R33 ;  /* 0x000000011a1ac819 */ /* 0x000fe40000010221 */
[----:B--2---:R-:W-:Y:S01]  /*2e10*/  @!P4 IADD3 R12, P3, R16, R12, RZ ;  /* 0x0000000c100cc210 */ /* 0x004fe20007f7e0ff */
[----:B------:R2:W5:Y:S01]  /*2e20*/  @!P5 LDG.E R9, desc[UR22][R24.64] ;  /* 0x000000161809d981 */ /* 0x000562000c1e1900 */
[----:B------:R-:W-:Y:S02]  /*2e30*/  IADD3 R33, R2, 0x150, RZ ;  /* 0x0000015002217810 */ /* 0x000fe40007ffe0ff */
[----:B------:R-:W-:Y:S01]  /*2e40*/  @!P4 IADD3.X R13, R26, R13, RZ, P3, !PT ;  /* 0x0000000d1a0dc210 */ /* 0x000fe20001ffe4ff */
[----:B---3--:R-:W3:Y:S01]  /*2e50*/  @!P0 LDC.64 R22, c[0x0][0x230] ;  /* 0x00008c00ff168b82 */ /* 0x008ee20000000a00 */
[----:B----4-:R-:W-:Y:S01]  /*2e60*/  @!P4 IADD3 R14, P5, R16, R14, RZ ;  /* 0x0000000e100ec210 */ /* 0x010fe20007fbe0ff */
[----:B0-----:R-:W-:Y:S01]  /*2e70*/  @!P0 IMAD R16, R53, R10, RZ ;  /* 0x0000000a35108224 */ /* 0x001fe200078e02ff */
[----:B------:R-:W-:-:S02]  /*2e80*/  ISETP.GE.U32.AND P3, PT, R33, UR16, PT ;  /* 0x0000001021007c0c */ /* 0x000fc4000bf66070 */
[----:B------:R-:W-:Y:S02]  /*2e90*/  SHF.R.S32.HI R55, RZ, 0x1f, R33 ;  /* 0x0000001fff377819 */ /* 0x000fe40000011421 */
[----:B--2---:R-:W-:Y:S02]  /*2ea0*/  @!P0 MOV R24, R18 ;  /* 0x0000001200188202 */ /* 0x004fe40000000f00 */
[----:B------:R-:W-:Y:S01]  /*2eb0*/  @!P0 MOV R25, R21 ;  /* 0x0000001500198202 */ /* 0x000fe20000000f00 */
[C---:B------:R-:W-:Y:S01]  /*2ec0*/  @!P0 IMAD R11, R34.reuse, R11, R16 ;  /* 0x0000000b220b8224 */ /* 0x040fe200078e0210 */
[----:B------:R-:W-:Y:S01]  /*2ed0*/  ISETP.GE.AND.EX P3, PT, R55, UR17, PT, P3 ;  /* 0x0000001137007c0c */ /* 0x000fe2000bf66330 */
[----:B------:R-:W-:Y:S01]  /*2ee0*/  @!P0 IMAD.WIDE.U32 R24, R34, R10, R24 ;  /* 0x0000000a22188225 */ /* 0x000fe200078e0018 */
[----:B------:R-:W-:Y:S02]  /*2ef0*/  HFMA2.MMA R10, -RZ, RZ, 0, 0 ;  /* 0x00000000ff0a7435 */ /* 0x000fe400000001ff */
[----:B------:R-:W-:Y:S01]  /*2f00*/  ISETP.GT.U32.OR P3, PT, R0, 0x27f, P3 ;  /* 0x0000027f0000780c */ /* 0x000fe20001f64470 */
[----:B------:R-:W-:Y:S01]  /*2f10*/  UIMAD.WIDE UR6, UR8, 0x8, UR6 ;  /* 0x00000008080678a5 */ /* 0x000fe2000f8e0206 */
[----:B------:R-:W-:-:S02]  /*2f20*/  @!P0 IADD3 R11, R25, R11, RZ ;  /* 0x0000000b190b8210 */ /* 0x000fc40007ffe0ff */
[C---:B------:R-:W-:Y:S02]  /*2f30*/  @!P0 SHF.L.U32 R54, R24.reuse, 0x1, RZ ;  /* 0x0000000118368819 */ /* 0x040fe400000006ff */
[----:B------:R-:W-:Y:S02]  /*2f40*/  @!P0 SHF.L.U64.HI R34, R24, 0x1, R11 ;  /* 0x0000000118228819 */ /* 0x000fe4000001020b */
[----:B------:R-:W-:Y:S01]  /*2f50*/  MOV R24, UR6 ;  /* 0x0000000600187c02 */ /* 0x000fe20008000f00 */
[----:B------:R0:W5:Y:S01]  /*2f60*/  @!P4 LDG.E R10, desc[UR22][R12.64] ;  /* 0x000000160c0ac981 */ /* 0x000162000c1e1900 */
[----:B------:R-:W-:Y:S02]  /*2f70*/  MOV R25, UR7 ;  /* 0x0000000700197c02 */ /* 0x000fe40008000f00 */
[----:B------:R-:W-:Y:S01]  /*2f80*/  @!P4 IADD3.X R15, R26, R15, RZ, P5, !PT ;  /* 0x0000000f1a0fc210 */ /* 0x000fe20002ffe4ff */
[----:B------:R-:W2:Y:S03]  /*2f90*/  @!P3 LDC.64 R28, c[0x0][0x288] ;  /* 0x0000a200ff1cbb82 */ /* 0x000ea60000000a00 */
[----:B------:R-:W4:Y:S01]  /*2fa0*/  LDG.E.64 R24, desc[UR22][R24.64] ;  /* 0x0000001618187981 */ /* 0x000f22000c1e1b00 */
[----:B-1----:R-:W-:Y:S01]  /*2fb0*/  @!P2 IMAD R35, R35, R30, RZ ;  /* 0x0000001e2323a224 */ /* 0x002fe200078e02ff */
[----:B------:R-:W-:-:S02]  /*2fc0*/  IADD3 R53, R2, 0x190, RZ ;  /* 0x0000019002357810 */ /* 0x000fc40007ffe0ff */
[----:B------:R1:W5:Y:S01]  /*2fd0*/  @!P4 LDG.E R56, desc[UR22][R14.64] ;  /* 0x000000160e38c981 */ /* 0x000362000c1e1900 */
[----:B0-----:R-:W0:Y:S01]  /*2fe0*/  @!P0 LDC.64 R12, c[0x0][0x228] ;  /* 0x00008a00ff0c8b82 */ /* 0x001e220000000a00 */
[----:B------:R-:W-:Y:S01]  /*2ff0*/  IADD3 R16, R2, 0x1f0, RZ ;  /* 0x000001f002107810 */ /* 0x000fe20007ffe0ff */
[----:B------:R-:W-:Y:S01]  /*3000*/  @!P2 IMAD R35, R32, R31, R35 ;  /* 0x0000001f2023a224 */ /* 0x000fe200078e0223 */
[----:B------:R-:W-:Y:S01]  /*3010*/  ISETP.GE.U32.AND P4, PT, R53, UR16, PT ;  /* 0x0000001035007c0c */ /* 0x000fe2000bf86070 */
[----:B------:R-:W-:Y:S01]  /*3020*/  HFMA2.MMA R11, -RZ, RZ, 0, 0 ;  /* 0x00000000ff0b7435 */ /* 0x000fe200000001ff */
[----:B---3--:R-:W-:-:S03]  /*3030*/  @!P0 IADD3 R22, P6, R54, R22, RZ ;  /* 0x0000001636168210 */ /* 0x008fc60007fde0ff */
[----:B------:R-:W3:Y:S01]  /*3040*/  @!P2 LDC.64 R26, c[0x0][0x228] ;  /* 0x00008a00ff1aab82 */ /* 0x000ee20000000a00 */
[----:B-1----:R-:W-:Y:S02]  /*3050*/  @!P2 MOV R14, R18 ;  /* 0x00000012000ea202 */ /* 0x002fe40000000f00 */
[----:B------:R-:W-:Y:S02]  /*3060*/  @!P2 MOV R15, R21 ;  /* 0x00000015000fa202 */ /* 0x000fe40000000f00 */
[----:B------:R-:W-:Y:S02]  /*3070*/  SHF.R.S32.HI R87, RZ, 0x1f, R53 ;  /* 0x0000001fff577819 */ /* 0x000fe40000011435 */
[----:B------:R-:W-:Y:S01]  /*3080*/  ISETP.GE.U32.AND P5, PT, R16, UR16, PT ;  /* 0x0000001010007c0c */ /* 0x000fe2000bfa6070 */
[----:B------:R-:W-:Y:S01]  /*3090*/  @!P2 IMAD.WIDE.U32 R30, R32, R30, R14 ;  /* 0x0000001e201ea225 */ /* 0x000fe200078e000e */
[----:B------:R-:W-:Y:S01]  /*30a0*/  SHF.R.S32.HI R86, RZ, 0x1f, R16 ;  /* 0x0000001fff567819 */ /* 0x000fe20000011410 */
[----:B------:R-:W1:Y:S01]  /*30b0*/  @!P2 LDC.64 R14, c[0x0][0x230] ;  /* 0x00008c00ff0eab82 */ /* 0x000e620000000a00 */
[----:B------:R-:W-:-:S02]  /*30c0*/  ISETP.GE.AND.EX P4, PT, R87, UR17, PT, P4 ;  /* 0x0000001157007c0c */ /* 0x000fc4000bf86340 */
[----:B------:R-:W-:Y:S02]  /*30d0*/  ISETP.GE.AND.EX P5, PT, R86, UR17, PT, P5 ;  /* 0x0000001156007c0c */ /* 0x000fe4000bfa6350 */
[----:B------:R-:W-:Y:S02]  /*30e0*/  @!P0 IADD3.X R23, R34, R23, RZ, P6, !PT ;  /* 0x0000001722178210 */ /* 0x000fe400037fe4ff */
[C---:B------:R-:W-:Y:S02]  /*30f0*/  ISETP.GT.U32.OR P4, PT, R0.reuse, 0x27f, P4 ;  /* 0x0000027f0000780c */ /* 0x040fe40002784470 */
[----:B------:R-:W-:Y:S01]  /*3100*/  ISETP.GT.U32.OR P5, PT, R0, 0x27f, P5 ;  /* 0x0000027f0000780c */ /* 0x000fe20002fa4470 */
[----:B------:R2:W5:Y:S01]  /*3110*/  @!P0 LDG.E R11, desc[UR22][R22.64] ;  /* 0x00000016160b8981 */ /* 0x000562000c1e1900 */
[----:B------:R-:W-:Y:S02]  /*3120*/  @!P2 IADD3 R35, R31, R35, RZ ;  /* 0x000000231f23a210 */ /* 0x000fe40007ffe0ff */
[----:B0-----:R-:W-:Y:S01]  /*3130*/  @!P0 IADD3 R12, P6, R54, R12, RZ ;  /* 0x0000000c360c8210 */ /* 0x001fe20007fde0ff */
[----:B--2---:R-:W-:Y:S01]  /*3140*/  @!P3 IMAD R59, R55, R28, RZ ;  /* 0x0000001c373bb224 */ /* 0x004fe200078e02ff */
[C---:B------:R-:W-:Y:S01]  /*3150*/  @!P2 SHF.L.U32 R58, R30.reuse, 0x1, RZ ;  /* 0x000000011e3aa819 */ /* 0x040fe200000006ff */
[----:B------:R-:W0:Y:S01]  /*3160*/  @!P3 LDC.64 R22, c[0x0][0x230] ;  /* 0x00008c00ff16bb82 */ /* 0x000e220000000a00 */
[----:B------:R-:W-:-:S02]  /*3170*/  @!P2 SHF.L.U64.HI R54, R30, 0x1, R35 ;  /* 0x000000011e36a819 */ /* 0x000fc40000010223 */
[----:B------:R-:W-:Y:S02]  /*3180*/  @!P3 MOV R30, R18 ;  /* 0x00000012001eb202 */ /* 0x000fe40000000f00 */
[----:B------:R-:W-:Y:S01]  /*3190*/  @!P3 MOV R31, R21 ;  /* 0x00000015001fb202 */ /* 0x000fe20000000f00 */
[C---:B------:R-:W-:Y:S01]  /*31a0*/  @!P3 IMAD R59, R33.reuse, R29, R59 ;  /* 0x0000001d213bb224 */ /* 0x040fe200078e023b */
[----:B------:R-:W-:Y:S01]  /*31b0*/  @!P0 IADD3.X R13, R34, R13, RZ, P6, !PT ;  /* 0x0000000d220d8210 */ /* 0x000fe200037fe4ff */
[----:B------:R-:W-:Y:S01]  /*31c0*/  HFMA2.MMA R55, -RZ, RZ, 0, 0 ;  /* 0x00000000ff377435 */ /* 0x000fe200000001ff */
[----:B------:R-:W2:Y:S01]  /*31d0*/  @!P4 LDC.64 R34, c[0x0][0x288] ;  /* 0x0000a200ff22cb82 */ /* 0x000ea20000000a00 */
[----:B------:R-:W-:Y:S01]  /*31e0*/  @!P3 IMAD.WIDE.U32 R28, R33, R28, R30 ;  /* 0x0000001c211cb225 */ /* 0x000fe200078e001e */
[----:B-1----:R-:W-:-:S06]  /*31f0*/  @!P2 IADD3 R14, P6, R58, R14, RZ ;  /* 0x0000000e3a0ea210 */ /* 0x002fcc0007fde0ff */
[----:B------:R-:W1:Y:S01]  /*3200*/  @!P5 LDC.64 R32, c[0x0][0x288] ;  /* 0x0000a200ff20db82 */ /* 0x000e620000000a00 */
[----:B------:R-:W-:Y:S01]  /*3210*/  @!P2 IADD3.X R15, R54, R15, RZ, P6, !PT ;  /* 0x0000000f360fa210 */ /* 0x000fe200037fe4ff */
[----:B------:R3:W5:Y:S02]  /*3220*/  @!P0 LDG.E R55, desc[UR22][R12.64] ;  /* 0x000000160c378981 */ /* 0x000764000c1e1900 */
[----:B---3--:R-:W-:Y:S02]  /*3230*/  @!P2 IADD3 R26, P6, R58, R26, RZ ;  /* 0x0000001a3a1aa210 */ /* 0x008fe40007fde0ff */
[----:B------:R-:W-:Y:S02]  /*3240*/  @!P3 IADD3 R59, R29, R59, RZ ;  /* 0x0000003b1d3bb210 */ /* 0x000fe40007ffe0ff */
[C---:B------:R-:W-:Y:S01]  /*3250*/  @!P3 SHF.L.U32 R58, R28.reuse, 0x1, RZ ;  /* 0x000000011c3ab819 */ /* 0x040fe200000006ff */
[----:B------:R-:W3:Y:S01]  /*3260*/  @!P4 LDC.64 R30, c[0x0][0x230] ;  /* 0x00008c00ff1ecb82 */ /* 0x000ee20000000a00 */
[----:B------:R-:W-:-:S02]  /*3270*/  @!P3 SHF.L.U64.HI R59, R28, 0x1, R59 ;  /* 0x000000011c3bb819 */ /* 0x000fc4000001023b */
[----:B------:R-:W-:Y:S02]  /*3280*/  CS2R R12, SRZ ;  /* 0x00000000000c7805 */ /* 0x000fe4000001ff00 */
[----:B0-----:R-:W-:Y:S02]  /*3290*/  @!P3 IADD3 R22, P0, R58, R22, RZ ;  /* 0x000000163a16b210 */ /* 0x001fe40007f1e0ff */
[----:B------:R-:W-:Y:S01]  /*32a0*/  @!P2 IADD3.X R27, R54, R27, RZ, P6, !PT ;  /* 0x0000001b361ba210 */ /* 0x000fe200037fe4ff */
[----:B--2---:R-:W-:Y:S01]  /*32b0*/  @!P4 IMAD R87, R87, R34, RZ ;  /* 0x000000225757c224 */ /* 0x004fe200078e02ff */
[----:B------:R-:W-:Y:S01]  /*32c0*/  MOV R54, RZ ;  /* 0x000000ff00367202 */ /* 0x000fe20000000f00 */
[----:B------:R0:W5:Y:S01]  /*32d0*/  @!P2 LDG.E R12, desc[UR22][R14.64] ;  /* 0x000000160e0ca981 */ /* 0x000162000c1e1900 */
[----:B------:R-:W-:Y:S01]  /*32e0*/  @!P3 IADD3.X R23, R59, R23, RZ, P0, !PT ;  /* 0x000000173b17b210 */ /* 0x000fe200007fe4ff */
[----:B------:R-:W2:Y:S03]  /*32f0*/  @!P5 LDC.64 R28, c[0x0][0x230] ;  /* 0x00008c00ff1cdb82 */ /* 0x000ea60000000a00 */
[----:B------:R1:W5:Y:S04]  /*3300*/  @!P2 LDG.E R54, desc[UR22][R26.64] ;  /* 0x000000161a36a981 */ /* 0x000368000c1e1900 */
[----:B------:R3:W5:Y:S01]  /*3310*/  @!P3 LDG.E R13, desc[UR22][R22.64] ;  /* 0x00000016160db981 */ /* 0x000762000c1e1900 */
[----:B0-----:R-:W0:Y:S01]  /*3320*/  @!P3 LDC.64 R14, c[0x0][0x228] ;  /* 0x00008a00ff0ebb82 */ /* 0x001e220000000a00 */
[----:B------:R-:W-:-:S02]  /*3330*/  @!P4 IMAD R87, R53, R35, R87 ;  /* 0x000000233557c224 */ /* 0x000fc400078e0257 */
[----:B-1----:R-:W-:Y:S01]  /*3340*/  @!P5 IMAD R26, R86, R32, RZ ;  /* 0x00000020561ad224 */ /* 0x002fe200078e02ff */
[----:B---3--:R-:W-:Y:S02]  /*3350*/  @!P4 MOV R22, R18 ;  /* 0x000000120016c202 */ /* 0x008fe40000000f00 */
[----:B------:R-:W-:-:S03]  /*3360*/  @!P4 MOV R23, R21 ;  /* 0x000000150017c202 */ /* 0x000fc60000000f00 */
[----:B------:R-:W-:-:S04]  /*3370*/  @!P4 IMAD.WIDE.U32 R34, R53, R34, R22 ;  /* 0x000000223522c225 */ /* 0x000fc800078e0016 */
[----:B------:R-:W-:Y:S02]  /*3380*/  @!P5 IMAD R53, R16, R33, R26 ;  /* 0x000000211035d224 */ /* 0x000fe400078e021a */
[----:B------:R-:W1:Y:S01]  /*3390*/  @!P4 LDC.64 R26, c[0x0][0x228] ;  /* 0x00008a00ff1acb82 */ /* 0x000e620000000a00 */
[----:B------:R-:W-:Y:S02]  /*33a0*/  @!P5 MOV R22, R18 ;  /* 0x000000120016d202 */ /* 0x000fe40000000f00 */
[----:B------:R-:W-:Y:S02]  /*33b0*/  @!P5 MOV R23, R21 ;  /* 0x000000150017d202 */ /* 0x000fe40000000f00 */
[----:B0-----:R-:W-:Y:S01]  /*33c0*/  @!P3 IADD3 R14, P0, R58, R14, RZ ;  /* 0x0000000e3a0eb210 */ /* 0x001fe20007f1e0ff */
[----:B------:R-:W-:Y:S01]  /*33d0*/  @!P5 IMAD.WIDE.U32 R32, R16, R32, R22 ;  /* 0x000000201020d225 */ /* 0x000fe200078e0016 */
[----:B------:R-:W-:Y:S02]  /*33e0*/  @!P4 IADD3 R16, R35, R87, RZ ;  /* 0x000000572310c210 */ /* 0x000fe40007ffe0ff */
[----:B------:R-:W0:Y:S01]  /*33f0*/  @!P5 LDC.64 R22, c[0x0][0x228] ;  /* 0x00008a00ff16db82 */ /* 0x000e220000000a00 */
[----:B------:R-:W-:-:S02]  /*3400*/  @!P3 IADD3.X R15, R59, R15, RZ, P0, !PT ;  /* 0x0000000f3b0fb210 */ /* 0x000fc400007fe4ff */
[C---:B------:R-:W-:Y:S02]  /*3410*/  @!P4 SHF.L.U64.HI R16, R34.reuse, 0x1, R16 ;  /* 0x000000012210c819 */ /* 0x040fe40000010210 */
[----:B------:R-:W-:Y:S02]  /*3420*/  CS2R R58, SRZ ;  /* 0x00000000003a7805 */ /* 0x000fe4000001ff00 */
[----:B------:R-:W-:-:S04]  /*3430*/  @!P4 SHF.L.U32 R34, R34, 0x1, RZ ;  /* 0x000000012222c819 */ /* 0x000fc800000006ff */
[----:B------:R-:W-:Y:S01]  /*3440*/  @!P4 IADD3 R30, P0, R34, R30, RZ ;  /* 0x0000001e221ec210 */ /* 0x000fe20007f1e0ff */
[----:B------:R3:W5:Y:S03]  /*3450*/  @!P3 LDG.E R59, desc[UR22][R14.64] ;  /* 0x000000160e3bb981 */ /* 0x000766000c1e1900 */
[----:B------:R-:W-:Y:S02]  /*3460*/  @!P4 IADD3.X R31, R16, R31, RZ, P0, !PT ;  /* 0x0000001f101fc210 */ /* 0x000fe400007fe4ff */
[----:B-1----:R-:W-:Y:S01]  /*3470*/  @!P4 IADD3 R26, P0, R34, R26, RZ ;  /* 0x0000001a221ac210 */ /* 0x002fe20007f1e0ff */
[----:B---3--:R-:W-:-:S03]  /*3480*/  HFMA2.MMA R14, -RZ, RZ, 0, 0 ;  /* 0x00000000ff0e7435 */ /* 0x008fc600000001ff */
[----:B------:R-:W-:-:S05]  /*3490*/  @!P4 IADD3.X R27, R16, R27, RZ, P0, !PT ;  /* 0x0000001b101bc210 */ /* 0x000fca00007fe4ff */
[----:B------:R-:W5:Y:S04]  /*34a0*/  @!P4 LDG.E R58, desc[UR22][R26.64] ;  /* 0x000000161a3ac981 */ /* 0x000f68000c1e1900 */
[----:B------:R-:W5:Y:S01]  /*34b0*/  @!P4 LDG.E R14, desc[UR22][R30.64] ;  /* 0x000000161e0ec981 */ /* 0x000f62000c1e1900 */
[----:B------:R-:W-:Y:S02]  /*34c0*/  @!P5 IADD3 R53, R33, R53, RZ ;  /* 0x000000352135d210 */ /* 0x000fe40007ffe0ff */
[C---:B------:R-:W-:Y:S02]  /*34d0*/  @!P5 SHF.L.U32 R15, R32.reuse, 0x1, RZ ;  /* 0x00000001200fd819 */ /* 0x040fe400000006ff */
[----:B------:R-:W-:Y:S01]  /*34e0*/  @!P5 SHF.L.U64.HI R32, R32, 0x1, R53 ;  /* 0x000000012020d819 */ /* 0x000fe20000010235 */
[----:B------:R-:W-:Y:S01]  /*34f0*/  HFMA2.MMA R53, -RZ, RZ, 0, 0 ;  /* 0x00000000ff357435 */ /* 0x000fe200000001ff */
[----:B--2---:R-:W-:-:S02]  /*3500*/  @!P5 IADD3 R28, P2, R15, R28, RZ ;  /* 0x0000001c0f1cd210 */ /* 0x004fc40007f5e0ff */
[----:B0-----:R-:W-:Y:S02]  /*3510*/  @!P5 IADD3 R22, P3, R15, R22, RZ ;  /* 0x000000160f16d210 */ /* 0x001fe40007f7e0ff */
[----:B------:R-:W-:Y:S02]  /*3520*/  MOV R15, RZ ;  /* 0x000000ff000f7202 */ /* 0x000fe40000000f00 */
[C---:B------:R-:W-:Y:S02]  /*3530*/  @!P5 IADD3.X R29, R32.reuse, R29, RZ, P2, !PT ;  /* 0x0000001d201dd210 */ /* 0x040fe400017fe4ff */
[----:B------:R-:W-:Y:S01]  /*3540*/  @!P5 IADD3.X R23, R32, R23, RZ, P3, !PT ;  /* 0x000000172017d210 */ /* 0x000fe20001ffe4ff */
[----:B------:R-:W-:Y:S01]  /*3550*/  UMOV UR27, 0x3f800000 ;  /* 0x3f800000001b7882 */ /* 0x000fe20000000000 */
[----:B------:R-:W-:Y:S01]  /*3560*/  BSSY B0, `(.L_x_1224) ;  /* 0x000001f000007945 */ /* 0x000fe20003800000 */
[----:B------:R0:W5:Y:S01]  /*3570*/  @!P5 LDG.E R15, desc[UR22][R28.64] ;  /* 0x000000161c0fd981 */ /* 0x000162000c1e1900 */
[----:B------:R-:W-:-:S03]  /*3580*/  ISETP.NE.AND P3, PT, RZ, UR25, PT ;  /* 0x00000019ff007c0c */ /* 0x000fc6000bf65270 */
[----:B------:R1:W5:Y:S01]  /*3590*/  @!P5 LDG.E R53, desc[UR22][R22.64] ;  /* 0x000000161635d981 */ /* 0x000362000c1e1900 */
[----:B0-----:R-:W-:Y:S01]  /*35a0*/  HADD2.F32 R28, -RZ, R61.H1_H1 ;  /* 0x3000003dff1c7230 */ /* 0x001fe20000004100 */
[----:B-1----:R-:W-:Y:S02]  /*35b0*/  CS2R R22, SRZ ;  /* 0x0000000000167805 */ /* 0x002fe4000001ff00 */
        /* <DEDUP_REMOVED lines=11> */
[----:B------:R-:W-:Y:S01]  /*3670*/  ISETP.GT.U32.AND P0, PT, R0, 0x27f, PT ;  /* 0x0000027f0000780c */ /* 0x000fe20003f04070 */
[----:B------:R-:W-:-:S10]  /*3680*/  HADD2.F32 R16, -RZ, R61.H0_H0 ;  /* 0x2000003dff107230 */ /* 0x000fd40000004100 */
[----:B------:R-:W-:Y:S02]  /*3690*/  @UP0 UMOV UR27, UR5 ;  /* 0x00000005001b0c82 */ /* 0x000fe40008000000 */
[----:B------:R-:W-:Y:S05]  /*36a0*/  @P0 BRA `(.L_x_1225) ;  /* 0x0000000000280947 */ /* 0x000fea0003800000 */
[----:B------:R-:W-:Y:S01]  /*36b0*/  ISETP.NE.AND P0, PT, RZ, UR25, PT ;  /* 0x00000019ff007c0c */ /* 0x000fe2000bf05270 */
[----:B------:R-:W0:Y:S01]  /*36c0*/  LDC.64 R26, c[0x0][0x238] ;  /* 0x00008e00ff1a7b82 */ /* 0x000e220000000a00 */
        /* <DEDUP_REMOVED lines=8> */
.L_x_1225:
[----:B------:R-:W-:Y:S05]  /*3750*/  BSYNC B0 ;  /* 0x0000000000007941 */ /* 0x000fea0003800000 */
.L_x_1224:
[----:B------:R-:W-:Y:S01]  /*3760*/  FADD.FTZ R16, R16, -UR26 ;  /* 0x8000001a10107e21 */ /* 0x000fe20008010000 */
[----:B------:R-:W-:Y:S01]  /*3770*/  FADD.FTZ R28, R28, -UR26 ;  /* 0x8000001a1c1c7e21 */ /* 0x000fe20008010000 */
[--C-:B-----5:R-:W-:Y:S02]  /*3780*/  HADD2.F32 R32, -RZ, R60.reuse.H0_H0 ;  /* 0x2000003cff207230 */ /* 0x120fe40000004100 */
[----:B------:R-:W-:Y:S01]  /*3790*/  FMUL.FTZ R88, R16, UR27 ;  /* 0x0000001b10587c20 */ /* 0x000fe20008410000 */
[----:B0-----:R-:W-:Y:S02]  /*37a0*/  HADD2.F32 R27, -RZ, R60.H1_H1 ;  /* 0x3000003cff1b7230 */ /* 0x001fe40000004100 */
        /* <DEDUP_REMOVED lines=20> */
.L_x_1226:
[----:B------:R-:W-:Y:S01]  /*38f0*/  FMUL.FTZ R26, R32, R22 ;  /* 0x00000016201a7220 */ /* 0x000fe20000410000 */
[--C-:B------:R-:W-:Y:S02]  /*3900*/  HADD2.F32 R31, -RZ, R52.reuse.H0_H0 ;  /* 0x20000034ff1f7230 */ /* 0x100fe40000004100 */
[----:B------:R-:W-:Y:S01]  /*3910*/  FMUL.FTZ R30, R27, R23 ;  /* 0x000000171b1e7220 */ /* 0x000fe20000410000 */
[----:B------:R-:W-:Y:S02]  /*3920*/  HADD2.F32 R28, -RZ, R52.H1_H1 ;  /* 0x30000034ff1c7230 */ /* 0x000fe40000004100 */
[----:B------:R-:W-:Y:S01]  /*3930*/  FFMA.FTZ R29, R88, R26, RZ ;  /* 0x0000001a581d7223 */ /* 0x000fe200000100ff */
[----:B------:R-:W-:Y:S01]  /*3940*/  FADD.FTZ R26, RZ, R26 ;  /* 0x0000001aff1a7221 */ /* 0x000fe20000010000 */
[----:B------:R-:W-:Y:S01]  /*3950*/  FADD.FTZ R31, R31, -UR26 ;  /* 0x8000001a1f1f7e21 */ /* 0x000fe20008010000 */
[--C-:B------:R-:W-:Y:S02]  /*3960*/  HADD2.F32 R87, -RZ, R63.reuse.H0_H0 ;  /* 0x2000003fff577230 */ /* 0x100fe40000004100 */
[----:B------:R-:W-:Y:S01]  /*3970*/  FADD.FTZ R28, R28, -UR26 ;  /* 0x8000001a1c1c7e21 */ /* 0x000fe20008010000 */
[----:B------:R-:W-:Y:S01]  /*3980*/  FFMA.FTZ R29, R16, R30, R29 ;  /* 0x0000001e101d7223 */ /* 0x000fe2000001001d */
[----:B------:R-:W-:Y:S01]  /*3990*/  FADD.FTZ R30, R30, R26 ;  /* 0x0000001a1e1e7221 */ /* 0x000fe20000010000 */
[----:B------:R-:W-:Y:S01]  /*39a0*/  FMUL.FTZ R31, R31, UR27 ;  /* 0x0000001b1f1f7c20 */ /* 0x000fe20008410000 */
[----:B------:R-:W-:Y:S01]  /*39b0*/  FMUL.FTZ R28, R28, UR27 ;  /* 0x0000001b1c1c7c20 */ /* 0x000fe20008410000 */
[----:B------:R-:W-:Y:S01]  /*39c0*/  FFMA.FTZ R88, R88, R32, RZ ;  /* 0x0000002058587223 */ /* 0x000fe200000100ff */
[----:B------:R-:W-:Y:S01]  /*39d0*/  HADD2.F32 R26, -RZ, R63.H1_H1 ;  /* 0x3000003fff1a7230 */ /* 0x000fe20000004100 */
        /* <DEDUP_REMOVED lines=19> */
.L_x_1227:
[----:B------:R-:W-:Y:S01]  /*3b10*/  FADD.FTZ R33, RZ, R32 ;  /* 0x00000020ff217221 */ /* 0x000fe20000010000 */
[----:B------:R-:W-:Y:S01]  /*3b20*/  FFMA.FTZ R91, R16, R27, RZ ;  /* 0x0000001b105b7223 */ /* 0x000fe200000100ff */
[----:B------:R-:W-:Y:S01]  /*3b30*/  FADD.FTZ R92, RZ, R27 ;  /* 0x0000001bff5c7221 */ /* 0x000fe20000010000 */
[----:B------:R-:W-:Y:S01]  /*3b40*/  FMUL.FTZ R32, R87, R22 ;  /* 0x0000001657207220 */ /* 0x000fe20000410000 */
[--C-:B------:R-:W-:Y:S02]  /*3b50*/  HADD2.F32 R16, -RZ, R50.reuse.H0_H0 ;  /* 0x20000032ff107230 */ /* 0x100fe40000004100 */
[----:B------:R-:W-:Y:S01]  /*3b60*/  FFMA.FTZ R91, R28, R26, R91 ;  /* 0x0000001a1c5b7223 */ /* 0x000fe2000001005b */
[----:B------:R-:W-:Y:S02]  /*3b70*/  HADD2.F32 R27, -RZ, R50.H1_H1 ;  /* 0x30000032ff1b7230 */ /* 0x000fe40000004100 */
[----:B------:R-:W-:Y:S01]  /*3b80*/  FADD.FTZ R92, R92, R26 ;  /* 0x0000001a5c5c7221 */ /* 0x000fe20000010000 */
[----:B------:R-:W-:Y:S01]  /*3b90*/  FFMA.FTZ R29, R31, R32, R29 ;  /* 0x000000201f1d7223 */ /* 0x000fe2000001001d */
[----:B------:R-:W-:Y:S01]  /*3ba0*/  FMUL.FTZ R26, R26, R23 ;  /* 0x000000171a1a7220 */ /* 0x000fe20000410000 */
[----:B------:R-:W-:Y:S01]  /*3bb0*/  FADD.FTZ R16, R16, -UR26 ;  /* 0x8000001a10107e21 */ /* 0x000fe20008010000 */
[----:B------:R-:W-:Y:S01]  /*3bc0*/  FADD.FTZ R30, R30, R32 ;  /* 0x000000201e1e7221 */ /* 0x000fe20000010000 */
[----:B------:R-:W-:Y:S01]  /*3bd0*/  FADD.FTZ R27, R27, -UR26 ;  /* 0x8000001a1b1b7e21 */ /* 0x000fe20008010000 */
[----:B------:R-:W-:Y:S01]  /*3be0*/  FFMA.FTZ R28, R28, R26, R29 ;  /* 0x0000001a1c1c7223 */ /* 0x000fe2000001001d */
[----:B------:R-:W-:Y:S01]  /*3bf0*/  FFMA.FTZ R88, R31, R87, R88 ;  /* 0x000000571f587223 */ /* 0x000fe20000010058 */
[----:B------:R-:W-:Y:S01]  /*3c00*/  FMUL.FTZ R29, R16, UR27 ;  /* 0x0000001b101d7c20 */ /* 0x000fe20008410000 */
[----:B------:R-:W-:Y:S01]  /*3c10*/  FADD.FTZ R87, R33, R87 ;  /* 0x0000005721577221 */ /* 0x000fe20000010000 */
[----:B------:R-:W-:Y:S01]  /*3c20*/  FADD.FTZ R26, R26, R30 ;  /* 0x0000001e1a1a7221 */ /* 0x000fe20000010000 */
[----:B------:R-:W-:-:S02]  /*3c30*/  HADD2.F32 R31, -RZ, R65.H0_H0 ;  /* 0x20000041ff1f7230 */ /* 0x000fc40000004100 */
[----:B------:R-:W-:Y:S01]  /*3c40*/  FMUL.FTZ R27, R27, UR27 ;  /* 0x0000001b1b1b7c20 */ /* 0x000fe20008410000 */
        /* <DEDUP_REMOVED lines=20> */
.L_x_1228:
[----:B------:R-:W-:Y:S01]  /*3d90*/  FMUL.FTZ R30, R31, R22 ;  /* 0x000000161f1e7220 */ /* 0x000fe20000410000 */
[----:B------:R-:W-:Y:S01]  /*3da0*/  FADD.FTZ R92, R92, R16 ;  /* 0x000000105c5c7221 */ /* 0x000fe20000010000 */
[----:B------:R-:W-:Y:S01]  /*3db0*/  FFMA.FTZ R91, R27, R16, R91 ;  /* 0x000000101b5b7223 */ /* 0x000fe2000001005b */
[C---:B------:R-:W-:Y:S01]  /*3dc0*/  FFMA.FTZ R88, R29.reuse, R31, R88 ;  /* 0x0000001f1d587223 */ /* 0x040fe20000010058 */
[----:B------:R-:W-:Y:S01]  /*3dd0*/  FFMA.FTZ R28, R29, R30, R28 ;  /* 0x0000001e1d1c7223 */ /* 0x000fe2000001001c */
[----:B------:R-:W-:Y:S01]  /*3de0*/  FADD.FTZ R30, R26, R30 ;  /* 0x0000001e1a1e7221 */ /* 0x000fe20000010000 */
[--C-:B------:R-:W-:Y:S02]  /*3df0*/  HADD2.F32 R26, -RZ, R51.reuse.H0_H0 ;  /* 0x20000033ff1a7230 */ /* 0x100fe40000004100 */
[----:B------:R-:W-:Y:S01]  /*3e00*/  FMUL.FTZ R16, R16, R23 ;  /* 0x0000001710107220 */ /* 0x000fe20000410000 */
[----:B------:R-:W-:Y:S02]  /*3e10*/  HADD2.F32 R29, -RZ, R51.H1_H1 ;  /* 0x30000033ff1d7230 */ /* 0x000fe40000004100 */
[----:B------:R-:W-:Y:S01]  /*3e20*/  FADD.FTZ R87, R87, R31 ;  /* 0x0000001f57577221 */ /* 0x000fe20000010000 */
[----:B------:R-:W-:-:S02]  /*3e30*/  HADD2.F32 R31, -RZ, R67.H0_H0 ;  /* 0x20000043ff1f7230 */ /* 0x000fc40000004100 */
[----:B------:R-:W-:Y:S01]  /*3e40*/  FFMA.FTZ R27, R27, R16, R28 ;  /* 0x000000101b1b7223 */ /* 0x000fe2000001001c */
[----:B------:R-:W-:Y:S01]  /*3e50*/  FADD.FTZ R28, R26, -UR26 ;  /* 0x8000001a1a1c7e21 */ /* 0x000fe20008010000 */
[----:B------:R-:W-:Y:S01]  /*3e60*/  FADD.FTZ R32, R29, -UR26 ;  /* 0x8000001a1d207e21 */ /* 0x000fe20008010000 */
[----:B------:R-:W-:Y:S01]  /*3e70*/  FADD.FTZ R26, R16, R30 ;  /* 0x0000001e101a7221 */ /* 0x000fe20000010000 */
        /* <DEDUP_REMOVED lines=22> */
.L_x_1229:
        /* <DEDUP_REMOVED lines=37> */
.L_x_1230:
        /* <DEDUP_REMOVED lines=37> */
.L_x_1231:
        /* <DEDUP_REMOVED lines=37> */
.L_x_1232:
        /* <DEDUP_REMOVED lines=37> */
.L_x_1233:
        /* <DEDUP_REMOVED lines=37> */
.L_x_1234:
        /* <DEDUP_REMOVED lines=37> */
.L_x_1235:
        /* <DEDUP_REMOVED lines=37> */
.L_x_1236:
        /* <DEDUP_REMOVED lines=37> */
.L_x_1237:
        /* <DEDUP_REMOVED lines=37> */
.L_x_1238:
        /* <DEDUP_REMOVED lines=37> */
.L_x_1239:
        /* <DEDUP_REMOVED lines=37> */
.L_x_1240:
        /* <DEDUP_REMOVED lines=37> */
.L_x_1241:
        /* <DEDUP_REMOVED lines=37> */
.L_x_1242:
        /* <DEDUP_REMOVED lines=37> */
.L_x_1243:
        /* <DEDUP_REMOVED lines=37> */
.L_x_1244:
        /* <DEDUP_REMOVED lines=37> */
.L_x_1245:
        /* <DEDUP_REMOVED lines=37> */
.L_x_1246:
        /* <DEDUP_REMOVED lines=37> */
.L_x_1247:
        /* <DEDUP_REMOVED lines=37> */
.L_x_1248:
        /* <DEDUP_REMOVED lines=37> */
.L_x_1249:
        /* <DEDUP_REMOVED lines=37> */
.L_x_1250:
        /* <DEDUP_REMOVED lines=37> */
.L_x_1251:
        /* <DEDUP_REMOVED lines=37> */
.L_x_1252:
        /* <DEDUP_REMOVED lines=37> */
.L_x_1253:
[----:B------:R-:W-:Y:S01]  /*7760*/  FMUL.FTZ R30, R31, R22 ;  /* 0x000000161f1e7220 */ /* 0x000fe20000410000 */
[C---:B------:R-:W-:Y:S01]  /*7770*/  FFMA.FTZ R88, R29.reuse, R31, R88 ;  /* 0x0000001f1d587223 */ /* 0x040fe20000010058 */
[----:B------:R-:W-:Y:S01]  /*7780*/  FADD.FTZ R92, R92, R16 ;  /* 0x000000105c5c7221 */ /* 0x000fe20000010000 */
[----:B------:R-:W-:Y:S01]  /*7790*/  FFMA.FTZ R91, R28, R16, R91 ;  /* 0x000000101c5b7223 */ /* 0x000fe2000001005b */
[----:B------:R-:W-:Y:S01]  /*77a0*/  FFMA.FTZ R27, R29, R30, R27 ;  /* 0x0000001e1d1b7223 */ /* 0x000fe2000001001b */
[----:B------:R-:W-:Y:S01]  /*77b0*/  FADD.FTZ R30, R26, R30 ;  /* 0x0000001e1a1e7221 */ /* 0x000fe20000010000 */
[--C-:B------:R-:W-:Y:S02]  /*77c0*/  HADD2.F32 R26, -RZ, R10.reuse.H0_H0 ;  /* 0x2000000aff1a7230 */ /* 0x100fe40000004100 */
[----:B------:R-:W-:Y:S01]  /*77d0*/  FMUL.FTZ R16, R16, R23 ;  /* 0x0000001710107220 */ /* 0x000fe20000410000 */
[----:B------:R-:W-:Y:S02]  /*77e0*/  HADD2.F32 R29, -RZ, R10.H1_H1 ;  /* 0x3000000aff1d7230 */ /* 0x000fe40000004100 */
[----:B------:R-:W-:Y:S01]  /*77f0*/  FADD.FTZ R87, R87, R31 ;  /* 0x0000001f57577221 */ /* 0x000fe20000010000 */
[----:B------:R-:W-:-:S02]  /*7800*/  HADD2.F32 R31, -RZ, R56.H0_H0 ;  /* 0x20000038ff1f7230 */ /* 0x000fc40000004100 */
[----:B------:R-:W-:Y:S01]  /*7810*/  FADD.FTZ R26, R26, -UR26 ;  /* 0x8000001a1a1a7e21 */ /* 0x000fe20008010000 */
[----:B------:R-:W-:Y:S01]  /*7820*/  FFMA.FTZ R28, R28, R16, R27 ;  /* 0x000000101c1c7223 */ /* 0x000fe2000001001b */
[----:B------:R-:W-:Y:S01]  /*7830*/  FADD.FTZ R32, R29, -UR26 ;  /* 0x8000001a1d207e21 */ /* 0x000fe20008010000 */
[----:B------:R-:W-:Y:S01]  /*7840*/  FADD.FTZ R27, R16, R30 ;  /* 0x0000001e101b7221 */ /* 0x000fe20000010000 */
[----:B------:R-:W-:Y:S01]  /*7850*/  FMUL.FTZ R29, R26, UR27 ;  /* 0x0000001b1a1d7c20 */ /* 0x000fe20008410000 */
[----:B------:R-:W-:Y:S02]  /*7860*/  HADD2.F32 R26, -RZ, R56.H1_H1 ;  /* 0x30000038ff1a7230 */ /* 0x000fe40000004100 */
        /* <DEDUP_REMOVED lines=20> */
.L_x_1254:
        /* <DEDUP_REMOVED lines=10> */
[----:B------:R-:W-:-:S02]  /*7a50*/  HADD2.F32 R89, -RZ, R55.H1_H1 ;  /* 0x30000037ff597230 */ /* 0x000fc40000004100 */
[----:B------:R-:W-:Y:S01]  /*7a60*/  FADD.FTZ R27, R27, -UR26 ;  /* 0x8000001a1b1b7e21 */ /* 0x000fe20008010000 */
[----:B------:R-:W-:Y:S01]  /*7a70*/  FFMA.FTZ R16, R16, R26, R28 ;  /* 0x0000001a10107223 */ /* 0x000fe2000001001c */
[----:B------:R-:W-:Y:S01]  /*7a80*/  FADD.FTZ R29, R29, -UR26 ;  /* 0x8000001a1d1d7e21 */ /* 0x000fe20008010000 */
[----:B------:R-:W-:Y:S01]  /*7a90*/  FADD.FTZ R26, R26, R30 ;  /* 0x0000001e1a1a7221 */ /* 0x000fe20000010000 */
[----:B------:R-:W-:Y:S02]  /*7aa0*/  HADD2.F32 R28, -RZ, R55.H0_H0 ;  /* 0x20000037ff1c7230 */ /* 0x000fe40000004100 */
        /* <DEDUP_REMOVED lines=21> */
.L_x_1255:
[----:B------:R-:W-:Y:S01]  /*7c00*/  FMUL.FTZ R29, R28, R22 ;  /* 0x000000161c1d7220 */ /* 0x000fe20000410000 */
[--C-:B------:R-:W-:Y:S02]  /*7c10*/  HADD2.F32 R35, -RZ, R12.reuse.H0_H0 ;  /* 0x2000000cff237230 */ /* 0x100fe40000004100 */
[C---:B------:R-:W-:Y:S01]  /*7c20*/  FFMA.FTZ R88, R27.reuse, R28, R88 ;  /* 0x0000001c1b587223 */ /* 0x040fe20000010058 */
[----:B------:R-:W-:Y:S02]  /*7c30*/  HADD2.F32 R34, -RZ, R12.H1_H1 ;  /* 0x3000000cff227230 */ /* 0x000fe40000004100 */
[----:B------:R-:W-:Y:S01]  /*7c40*/  FFMA.FTZ R16, R27, R29, R16 ;  /* 0x0000001d1b107223 */ /* 0x000fe20000010010 */
[----:B------:R-:W-:Y:S01]  /*7c50*/  FADD.FTZ R26, R26, R29 ;  /* 0x0000001d1a1a7221 */ /* 0x000fe20000010000 */
[----:B------:R-:W-:Y:S01]  /*7c60*/  FMUL.FTZ R27, R89, R23 ;  /* 0x00000017591b7220 */ /* 0x000fe20000410000 */
[----:B------:R-:W-:Y:S01]  /*7c70*/  FADD.FTZ R35, R35, -UR26 ;  /* 0x8000001a23237e21 */ /* 0x000fe20008010000 */
[----:B------:R-:W-:Y:S01]  /*7c80*/  FADD.FTZ R34, R34, -UR26 ;  /* 0x8000001a22227e21 */ /* 0x000fe20008010000 */
[----:B------:R-:W-:Y:S01]  /*7c90*/  FADD.FTZ R87, R87, R28 ;  /* 0x0000001c57577221 */ /* 0x000fe20000010000 */
[----:B------:R-:W-:Y:S01]  /*7ca0*/  FFMA.FTZ R16, R90, R27, R16 ;  /* 0x0000001b5a107223 */ /* 0x000fe20000010010 */
[----:B------:R-:W-:Y:S01]  /*7cb0*/  FADD.FTZ R26, R27, R26 ;  /* 0x0000001a1b1a7221 */ /* 0x000fe20000010000 */
[----:B------:R-:W-:Y:S01]  /*7cc0*/  FMUL.FTZ R35, R35, UR27 ;  /* 0x0000001b23237c20 */ /* 0x000fe20008410000 */
[----:B------:R-:W-:Y:S01]  /*7cd0*/  FMUL.FTZ R34, R34, UR27 ;  /* 0x0000001b22227c20 */ /* 0x000fe20008410000 */
        /* <DEDUP_REMOVED lines=21> */
.L_x_1256:
[----:B------:R-:W-:Y:S01]  /*7e30*/  FMUL.FTZ R27, R33, R22 ;  /* 0x00000016211b7220 */ /* 0x000fe20000410000 */
[--C-:B------:R-:W-:Y:S02]  /*7e40*/  HADD2.F32 R93, -RZ, R15.reuse.H0_H0 ;  /* 0x2000000fff5d7230 */ /* 0x100fe40000004100 */
[----:B------:R-:W-:Y:S02]  /*7e50*/  HADD2.F32 R29, -RZ, R15.H1_H1 ;  /* 0x3000000fff1d7230 */ /* 0x000fe40000004100 */
[----:B------:R-:W-:Y:S01]  /*7e60*/  FFMA.FTZ R16, R35, R27, R16 ;  /* 0x0000001b23107223 */ /* 0x000fe20000010010 */
[----:B------:R-:W-:Y:S01]  /*7e70*/  FADD.FTZ R26, R26, R27 ;  /* 0x0000001b1a1a7221 */ /* 0x000fe20000010000 */
[----:B------:R-:W-:Y:S01]  /*7e80*/  FMUL.FTZ R27, R28, R23 ;  /* 0x000000171c1b7220 */ /* 0x000fe20000410000 */
[----:B------:R-:W-:Y:S01]  /*7e90*/  FADD.FTZ R93, R93, -UR26 ;  /* 0x8000001a5d5d7e21 */ /* 0x000fe20008010000 */
[----:B------:R-:W-:Y:S01]  /*7ea0*/  FADD.FTZ R29, R29, -UR26 ;  /* 0x8000001a1d1d7e21 */ /* 0x000fe20008010000 */
[----:B------:R-:W-:-:S02]  /*7eb0*/  HADD2.F32 R30, -RZ, R53.H0_H0 ;  /* 0x20000035ff1e7230 */ /* 0x000fc40000004100 */
[----:B------:R-:W-:Y:S01]  /*7ec0*/  FFMA.FTZ R16, R34, R27, R16 ;  /* 0x0000001b22107223 */ /* 0x000fe20000010010 */
[----:B------:R-:W-:Y:S01]  /*7ed0*/  FADD.FTZ R26, R27, R26 ;  /* 0x0000001a1b1a7221 */ /* 0x000fe20000010000 */
[----:B------:R-:W-:Y:S01]  /*7ee0*/  FMUL.FTZ R93, R93, UR27 ;  /* 0x0000001b5d5d7c20 */ /* 0x000fe20008410000 */
        /* <DEDUP_REMOVED lines=21> */
.L_x_1257:
[----:B------:R0:W-:Y:S01]  /*8040*/  STL [R1+0x8], R2 ;  /* 0x0000080201007387 */ /* 0x0001e20000100800 */
[----:B------:R-:W-:Y:S01]  /*8050*/  FMUL.FTZ R27, R30, R22 ;  /* 0x000000161e1b7220 */ /* 0x000fe20000410000 */
[----:B------:R-:W-:Y:S01]  /*8060*/  FMUL.FTZ R32, R31, R23 ;  /* 0x000000171f207220 */ /* 0x000fe20000410000 */
[----:B------:R-:W1:Y:S02]  /*8070*/  S2UR UR7, SR_CgaCtaId ;  /* 0x00000000000779c3 */ /* 0x000e640000008800 */
[----:B------:R-:W-:Y:S01]  /*8080*/  FFMA.FTZ R16, R93, R27, R16 ;  /* 0x0000001b5d107223 */ /* 0x000fe20000010010 */
[----:B------:R-:W-:-:S03]  /*8090*/  FADD.FTZ R27, R26, R27 ;  /* 0x0000001b1a1b7221 */ /* 0x000fc60000010000 */
[----:B------:R-:W-:Y:S01]  /*80a0*/  FFMA.FTZ R26, R29, R32, R16 ;  /* 0x000000201d1a7223 */ /* 0x000fe20000010010 */
[----:B0-----:R-:W0:Y:S01]  /*80b0*/  S2R R2, SR_LANEID ;  /* 0x0000000000027919 */ /* 0x001e220000000000 */
[----:B------:R-:W-:-:S03]  /*80c0*/  FADD.FTZ R27, R32, R27 ;  /* 0x0000001b201b7221 */ /* 0x000fc60000010000 */
[----:B------:R-:W2:Y:S04]  /*80d0*/  SHFL.DOWN PT, R16, R26, 0x1, 0x1f ;  /* 0x08201f001a107f89 */ /* 0x000ea800000e0000 */
[----:B------:R-:W3:Y:S01]  /*80e0*/  SHFL.DOWN PT, R32, R27, 0x1, 0x1f ;  /* 0x08201f001b207f89 */ /* 0x000ee200000e0000 */
[----:B0-----:R-:W-:-:S13]  /*80f0*/  ISETP.GT.AND P0, PT, R2, 0x1e, PT ;  /* 0x0000001e0200780c */ /* 0x001fda0003f04270 */
[----:B--2---:R-:W-:Y:S01]  /*8100*/  @!P0 FADD.FTZ R26, R26, R16 ;  /* 0x000000101a1a8221 */ /* 0x004fe20000010000 */
[----:B---3--:R-:W-:Y:S01]  /*8110*/  @!P0 FADD.FTZ R27, R27, R32 ;  /* 0x000000201b1b8221 */ /* 0x008fe20000010000 */
[----:B------:R-:W-:-:S03]  /*8120*/  ISETP.GT.AND P0, PT, R2, 0x1d, PT ;  /* 0x0000001d0200780c */ /* 0x000fc60003f04270 */
[----:B------:R-:W0:Y:S04]  /*8130*/  SHFL.DOWN PT, R16, R26, 0x2, 0x1f ;  /* 0x08401f001a107f89 */ /* 0x000e2800000e0000 */
[----:B------:R-:W2:Y:S06]  /*8140*/  SHFL.DOWN PT, R32, R27, 0x2, 0x1f ;  /* 0x08401f001b207f89 */ /* 0x000eac00000e0000 */
[----:B0-----:R-:W-:Y:S01]  /*8150*/  @!P0 FADD.FTZ R26, R26, R16 ;  /* 0x000000101a1a8221 */ /* 0x001fe20000010000 */
[----:B--2---:R-:W-:-:S04]  /*8160*/  @!P0 FADD.FTZ R27, R27, R32 ;  /* 0x000000201b1b8221 */ /* 0x004fc80000010000 */
[----:B------:R-:W0:Y:S01]  /*8170*/  SHFL.DOWN PT, R16, R26, 0x4, 0x1f ;  /* 0x08801f001a107f89 */ /* 0x000e2200000e0000 */
[----:B------:R-:W-:-:S03]  /*8180*/  ISETP.GT.AND P0, PT, R2, 0x1b, PT ;  /* 0x0000001b0200780c */ /* 0x000fc60003f04270 */
[----:B------:R-:W2:Y:S10]  /*8190*/  SHFL.DOWN PT, R32, R27, 0x4, 0x1f ;  /* 0x08801f001b207f89 */ /* 0x000eb400000e0000 */
[----:B0-----:R-:W-:Y:S01]  /*81a0*/  @!P0 FADD.FTZ R26, R26, R16 ;  /* 0x000000101a1a8221 */ /* 0x001fe20000010000 */
[----:B--2---:R-:W-:-:S04]  /*81b0*/  @!P0 FADD.FTZ R27, R27, R32 ;  /* 0x000000201b1b8221 */ /* 0x004fc80000010000 */
[----:B------:R-:W0:Y:S01]  /*81c0*/  SHFL.DOWN PT, R16, R26, 0x8, 0x1f ;  /* 0x09001f001a107f89 */ /* 0x000e2200000e0000 */
[----:B------:R-:W-:-:S03]  /*81d0*/  ISETP.GT.AND P0, PT, R2, 0x17, PT ;  /* 0x000000170200780c */ /* 0x000fc60003f04270 */
[----:B------:R-:W2:Y:S01]  /*81e0*/  SHFL.DOWN PT, R32, R27, 0x8, 0x1f ;  /* 0x09001f001b207f89 */ /* 0x000ea200000e0000 */
[----:B------:R-:W-:-:S09]  /*81f0*/  FFMA.FTZ R91, R90, R89, R91 ;  /* 0x000000595a5b7223 */ /* 0x000fd2000001005b */
[----:B0-----:R-:W-:Y:S01]  /*8200*/  @!P0 FADD.FTZ R26, R26, R16 ;  /* 0x000000101a1a8221 */ /* 0x001fe20000010000 */
[----:B--2---:R-:W-:Y:S01]  /*8210*/  @!P0 FADD.FTZ R27, R27, R32 ;  /* 0x000000201b1b8221 */ /* 0x004fe20000010000 */
[----:B------:R-:W-:Y:S01]  /*8220*/  ISETP.GT.AND P0, PT, R2, 0xf, PT ;  /* 0x0000000f0200780c */ /* 0x000fe20003f04270 */
[----:B------:R-:W-:Y:S01]  /*8230*/  FADD.FTZ R92, R92, R89 ;  /* 0x000000595c5c7221 */ /* 0x000fe20000010000 */
[----:B------:R0:W5:Y:S04]  /*8240*/  LDL.LU R2, [R1+0x8] ;  /* 0x0000080001027983 */ /* 0x0001680000300800 */
[----:B------:R-:W2:Y:S01]  /*8250*/  LDL R90, [R1+0x4] ;  /* 0x00000400015a7983 */ /* 0x000ea20000100800 */
[----:B------:R-:W3:Y:S03]  /*8260*/  S2R R89, SR_LANEID ;  /* 0x0000000000597919 */ /* 0x000ee60000000000 */
[----:B------:R-:W4:Y:S04]  /*8270*/  SHFL.DOWN PT, R16, R26, 0x10, 0x1f ;  /* 0x0a001f001a107f89 */ /* 0x000f2800000e0000 */
[----:B------:R-:W0:Y:S01]  /*8280*/  SHFL.DOWN PT, R32, R27, 0x10, 0x1f ;  /* 0x0a001f001b207f89 */ /* 0x000e2200000e0000 */
[----:B------:R-:W-:-:S02]  /*8290*/  UMOV UR6, 0x400 ;  /* 0x0000040000067882 */ /* 0x000fc40000000000 */
[----:B------:R-:W-:Y:S01]  /*82a0*/  UIADD3 UR5, UR6, 0xd0, URZ ;  /* 0x000000d006057890 */ /* 0x000fe2000fffe03f */
[----:B------:R-:W-:Y:S01]  /*82b0*/  FFMA.FTZ R88, R35, R33, R88 ;  /* 0x0000002123587223 */ /* 0x000fe20000010058 */
[----:B------:R-:W-:Y:S01]  /*82c0*/  FFMA.FTZ R91, R34, R28, R91 ;  /* 0x0000001c225b7223 */ /* 0x000fe2000001005b */
[----:B------:R-:W-:Y:S01]  /*82d0*/  ISETP.NE.AND P2, PT, R0, RZ, PT ;  /* 0x000000ff0000720c */ /* 0x000fe20003f45270 */
[----:B-1----:R-:W-:Y:S01]  /*82e0*/  ULEA UR5, UR7, UR5, 0x18 ;  /* 0x0000000507057291 */ /* 0x002fe2000f8ec03f */
[----:B------:R-:W-:Y:S01]  /*82f0*/  FADD.FTZ R87, R87, R33 ;  /* 0x0000002157577221 */ /* 0x000fe20000010000 */
[----:B------:R-:W-:Y:S01]  /*8300*/  FADD.FTZ R92, R92, R28 ;  /* 0x0000001c5c5c7221 */ /* 0x000fe20000010000 */
[----:B------:R-:W-:Y:S01]  /*8310*/  FFMA.FTZ R28, R93, R30, R88 ;  /* 0x0000001e5d1c7223 */ /* 0x000fe20000010058 */
[----:B------:R-:W-:Y:S01]  /*8320*/  FFMA.FTZ R29, R29, R31, R91 ;  /* 0x0000001f1d1d7223 */ /* 0x000fe2000001005b */
[----:B------:R-:W-:Y:S01]  /*8330*/  FADD.FTZ R30, R87, R30 ;  /* 0x0000001e571e7221 */ /* 0x000fe20000010000 */
[----:B----4-:R-:W-:Y:S01]  /*8340*/  @!P0 FADD.FTZ R26, R26, R16 ;  /* 0x000000101a1a8221 */ /* 0x010fe20000010000 */
[----:B0-----:R-:W-:Y:S01]  /*8350*/  @!P0 FADD.FTZ R27, R27, R32 ;  /* 0x000000201b1b8221 */ /* 0x001fe20000010000 */
[----:B---3--:R-:W-:Y:S01]  /*8360*/  ISETP.NE.AND P0, PT, R89, RZ, PT ;  /* 0x000000ff5900720c */ /* 0x008fe20003f05270 */
[----:B------:R-:W-:Y:S01]  /*8370*/  FADD.FTZ R31, R92, R31 ;  /* 0x0000001f5c1f7221 */ /* 0x000fe20000010000 */
[C---:B------:R-:W-:Y:S01]  /*8380*/  LEA R16, R0.reuse, UR5, 0x4 ;  /* 0x0000000500107c11 */ /* 0x040fe2000f8e20ff */
[----:B------:R-:W-:Y:S04]  /*8390*/  BSSY B0, `(.L_x_1258) ;  /* 0x0000037000007945 */ /* 0x000fe80003800000 */
[----:B------:R0:W-:Y:S01]  /*83a0*/  STS.128 [R16], R28 ;  /* 0x0000001c10007388 */ /* 0x0001e20000000c00 */
[----:B------:R-:W-:-:S05]  /*83b0*/  ISETP.GT.U32.AND P4, PT, R0, 0x27, PT ;  /* 0x000000270000780c */ /* 0x000fca0003f84070 */
[----:B--2---:R0:W-:Y:S01]  /*83c0*/  @!P0 STS.64 [R90+0x18], R26 ;  /* 0x0000181a5a008388 */ /* 0x0041e20000000a00 */
        /* <DEDUP_REMOVED lines=51> */
.L_x_1259:
[----:B------:R-:W-:Y:S05]  /*8700*/  BSYNC B0 ;  /* 0x0000000000007941 */ /* 0x000fea0003800000 */
.L_x_1258:
        /* <DEDUP_REMOVED lines=78> */
.L_x_1261:
[----:B------:R-:W-:Y:S05]  /*8bf0*/  BSYNC B0 ;  /* 0x0000000000007941 */ /* 0x000fea0003800000 */
.L_x_1260:
[----:B------:R-:W1:Y:S01]  /*8c00*/  LDC.64 R32, c[0x0][0x268] ;  /* 0x00009a00ff207b82 */ /* 0x000e620000000a00 */
[----:B0-----:R-:W-:Y:S01]  /*8c10*/  MOV R16, UR14 ;  /* 0x0000000e00107c02 */ /* 0x001fe20008000f00 */
[----:B------:R-:W-:Y:S01]  /*8c20*/  ULDC UR15, c[0x0][0xc] ;  /* 0x00000300000f7ab9 */ /* 0x000fe20000000800 */
[----:B------:R-:W-:Y:S03]  /*8c30*/  BSSY B0, `(.L_x_1262) ;  /* 0x0000011000007945 */ /* 0x000fe60003800000 */
[----:B------:R-:W-:-:S04]  /*8c40*/  IMAD R16, R16, 0x28, R0 ;  /* 0x0000002810107824 */ /* 0x000fc800078e0200 */
[----:B-1----:R-:W-:Y:S01]  /*8c50*/  IMAD.WIDE R32, R16, 0x4, R32 ;  /* 0x0000000410207825 */ /* 0x002fe200078e0220 */
[----:B------:R-:W-:Y:S06]  /*8c60*/  @P4 BRA `(.L_x_1263) ;  /* 0x0000000000344947 */ /* 0x000fec0003800000 */
[----:B------:R-:W-:Y:S01]  /*8c70*/  MOV R34, UR9 ;  /* 0x0000000900227c02 */ /* 0x000fe20008000f00 */
[----:B------:R-:W-:Y:S03]  /*8c80*/  REDG.E.ADD.F32.FTZ.RN.STRONG.GPU desc[UR22][R32.64], R28 ;  /* 0x0000001c200079a6 */ /* 0x000fe6000c10f396 */
[----:B------:R-:W-:-:S04]  /*8c90*/  LEA R34, P0, R34, R32, 0x2 ;  /* 0x0000002022227211 */ /* 0x000fc800078010ff */
[----:B------:R-:W-:-:S05]  /*8ca0*/  IADD3.X R35, R33, UR11, RZ, P0, !PT ;  /* 0x0000000b21237c10 */ /* 0x000fca00087fe4ff */
[----:B------:R0:W-:Y:S02]  /*8cb0*/  REDG.E.ADD.F32.FTZ.RN.STRONG.GPU desc[UR22][R34.64], R29 ;  /* 0x0000001d220079a6 */ /* 0x0001e4000c10f396 */
[----:B0-----:R-:W0:Y:S01]  /*8cc0*/  LDC.64 R34, c[0x0][0x288] ;  /* 0x0000a200ff227b82 */ /* 0x001e220000000a00 */
[----:B------:R-:W-:Y:S02]  /*8cd0*/  MOV R16, UR10 ;  /* 0x0000000a00107c02 */ /* 0x000fe40008000f00 */
[-C--:B0-----:R-:W-:Y:S02]  /*8ce0*/  LEA R28, P0, R34, R32.reuse, 0x2 ;  /* 0x00000020221c7211 */ /* 0x081fe400078010ff */
[----:B------:R-:W-:Y:S02]  /*8cf0*/  LEA R32, P4, R16, R32, 0x2 ;  /* 0x0000002010207211 */ /* 0x000fe400078810ff */
[----:B------:R-:W-:Y:S02]  /*8d00*/  LEA.HI.X R29, R34, R33, R35, 0x2, P0 ;  /* 0x00000021221d7211 */ /* 0x000fe400000f1423 */
[----:B------:R-:W-:-:S03]  /*8d10*/  IADD3.X R33, R33, UR12, RZ, P4, !PT ;  /* 0x0000000c21217c10 */ /* 0x000fc6000a7fe4ff */
[----:B------:R0:W-:Y:S04]  /*8d20*/  REDG.E.ADD.F32.FTZ.RN.STRONG.GPU desc[UR22][R28.64], R30 ;  /* 0x0000001e1c0079a6 */ /* 0x0001e8000c10f396 */
[----:B------:R0:W-:Y:S02]  /*8d30*/  REDG.E.ADD.F32.FTZ.RN.STRONG.GPU desc[UR22][R32.64], R31 ;  /* 0x0000001f200079a6 */ /* 0x0001e4000c10f396 */
.L_x_1263:
[----:B------:R-:W-:Y:S05]  /*8d40*/  BSYNC B0 ;  /* 0x0000000000007941 */ /* 0x000fea0003800000 */
.L_x_1262:
[----:B------:R-:W-:-:S06]  /*8d50*/  UISETP.GE.U32.AND UP0, UPT, UR15, 0x2, UPT ;  /* 0x000000020f00788c */ /* 0x000fcc000bf06070 */
[----:B------:R-:W-:-:S13]  /*8d60*/  PLOP3.LUT P0, PT, PT, PT, UP0, 0x80, 0x0 ;  /* 0x000000000000781c */ /* 0x000fda0003f0f008 */
[----:B------:R-:W-:Y:S05]  /*8d70*/  @!P0 BRA `(.L_x_1264) ;  /* 0x0000001800448947 */ /* 0x000fea0003800000 */
[----:B------:R-:W1:Y:S01]  /*8d80*/  S2UR UR13, SR_CTAID.Y ;  /* 0x00000000000d79c3 */ /* 0x000e620000002600 */
[----:B------:R-:W-:Y:S01]  /*8d90*/  ULOP3.LUT UR5, UR4, 0x1, URZ, 0xc0, !UPT ;  /* 0x0000000104057892 */ /* 0x000fe2000f8ec03f */
[----:B------:R-:W-:Y:S01]  /*8da0*/  ULDC UR14, c[0x0][0x10] ;  /* 0x00000400000e7ab9 */ /* 0x000fe20000000800 */
[----:B------:R-:W-:Y:S02]  /*8db0*/  ULDC.64 UR16, c[0x0][0x260] ;  /* 0x0000980000107ab9 */ /* 0x000fe40000000a00 */
[----:B------:R-:W-:-:S04]  /*8dc0*/  UIMAD UR5, UR5, UR14, URZ ;  /* 0x0000000e050572a4 */ /* 0x000fc8000f8e023f */
[----:B------:R-:W-:Y:S02]  /*8dd0*/  UIMAD UR6, UR5, UR15, URZ ;  /* 0x0000000f050672a4 */ /* 0x000fe4000f8e023f */
[----:B-1----:R-:W-:Y:S02]  /*8de0*/  UIADD3 UR18, UR5, UR13, URZ ;  /* 0x0000000d05127290 */ /* 0x002fe4000fffe03f */
[----:B------:R-:W-:-:S03]  /*8df0*/  USHF.L.U32 UR5, UR6, 0x1, URZ ;  /* 0x0000000106057899 */ /* 0x000fc6000800063f */
[----:B------:R-:W-:Y:S02]  /*8e00*/  ULDC.64 UR6, c[0x0][0x258] ;  /* 0x0000960000067ab9 */ /* 0x000fe40000000a00 */
[----:B------:R-:W-:Y:S02]  /*8e10*/  UIMAD.WIDE.U32 UR18, UR18, 0x4, UR6 ;  /* 0x00000004121278a5 */ /* 0x000fe4000f8e0006 */
[----:B------:R-:W-:Y:S01]  /*8e20*/  UIMAD.WIDE UR6, UR5, 0x4, UR16 ;  /* 0x00000004050678a5 */ /* 0x000fe2000f8e0210 */
[----:B------:R-:W-:Y:S11]  /*8e30*/  @P2 BRA `(.L_x_1265) ;  /* 0x0000000000802947 */ /* 0x000ff60003800000 */
[----:B------:R-:W1:Y:S01]  /*8e40*/  S2R R16, SR_LANEID ;  /* 0x0000000000107919 */ /* 0x000e620000000000 */
[----:B------:R-:W-:Y:S02]  /*8e50*/  UIMAD UR16, UR24, UR14, UR13 ;  /* 0x0000000e181072a4 */ /* 0x000fe4000f8e020d */
[----:B------:R-:W-:Y:S02]  /*8e60*/  ULOP3.LUT UP0, URZ, UR4, 0x2, URZ, 0xc0, !UPT ;  /* 0x00000002043f7892 */ /* 0x000fe4000f80c03f */
[----:B------:R-:W-:Y:S01]  /*8e70*/  UIMAD.WIDE.U32 UR16, UR16, 0x8, UR6 ;  /* 0x00000008101078a5 */ /* 0x000fe2000f8e0006 */
[----:B------:R-:W-:Y:S02]  /*8e80*/  UMOV UR5, 0x1 ;  /* 0x0000000100057882 */ /* 0x000fe40000000000 */
[----:B------:R-:W-:-:S03]  /*8e90*/  USEL UR5, UR5, 0xffffffff, !UP0 ;  /* 0xffffffff05057887 */ /* 0x000fc6000c000000 */
[----:B0-----:R-:W-:Y:S01]  /*8ea0*/  MOV R28, UR16 ;  /* 0x00000010001c7c02 */ /* 0x001fe20008000f00 */
[----:B------:R-:W-:Y:S01]  /*8eb0*/  VOTEU.ANY UR16, UPT, PT ;  /* 0x0000000000107886 */ /* 0x000fe200038e0100 */
[----:B------:R-:W-:Y:S01]  /*8ec0*/  MOV R29, UR17 ;  /* 0x00000011001d7c02 */ /* 0x000fe20008000f00 */
[----:B------:R-:W-:Y:S02]  /*8ed0*/  UFLO.U32 UR17, UR16 ;  /* 0x00000010001172bd */ /* 0x000fe400080e0000 */
[----:B------:R-:W-:Y:S02]  /*8ee0*/  UPOPC UR16, UR16 ;  /* 0x00000010001072bf */ /* 0x000fe40008000000 */
[----:B------:R0:W-:Y:S02]  /*8ef0*/  STG.E.64 desc[UR22][R28.64], R26 ;  /* 0x0000001a1c007986 */ /* 0x0001e4000c101b16 */
[----:B------:R-:W-:Y:S01]  /*8f00*/  UIMAD UR5, UR5, UR16, URZ ;  /* 0x00000010050572a4 */ /* 0x000fe2000f8e023f */
[----:B-1----:R-:W-:-:S05]  /*8f10*/  ISETP.EQ.U32.AND P0, PT, R16, UR17, PT ;  /* 0x0000001110007c0c */ /* 0x002fca000bf02070 */
[----:B------:R-:W-:Y:S02]  /*8f20*/  MOV R16, UR5 ;  /* 0x0000000500107c02 */ /* 0x000fe40008000f00 */
[----:B0-----:R-:W-:Y:S02]  /*8f30*/  MOV R28, UR18 ;  /* 0x00000012001c7c02 */ /* 0x001fe40008000f00 */
[----:B------:R-:W-:-:S04]  /*8f40*/  MOV R29, UR19 ;  /* 0x00000013001d7c02 */ /* 0x000fc80008000f00 */
        /* <DEDUP_REMOVED lines=8> */
.L_x_1266:
[----:B------:R-:W-:Y:S02]  /*8fd0*/  MOV R28, UR18 ;  /* 0x00000012001c7c02 */ /* 0x000fe40008000f00 */
[----:B------:R-:W-:-:S05]  /*8fe0*/  MOV R29, UR19 ;  /* 0x00000013001d7c02 */ /* 0x000fca0008000f00 */
[----:B------:R-:W2:Y:S04]  /*8ff0*/  LDG.E.STRONG.GPU R28, desc[UR22][R28.64] ;  /* 0x000000161c1c7981 */ /* 0x000ea8000c1ef900 */
[----:B--2---:R-:W-:Y:S01]  /*9000*/  CCTL.IVALL ;  /* 0x00000000ff00798f */ /* 0x004fe20002000000 */
[----:B------:R-:W-:Y:S05]  /*9010*/  YIELD ;  /* 0x0000000000007946 */ /* 0x000fea0003800000 */
[----:B------:R-:W-:-:S13]  /*9020*/  ISETP.NE.AND P0, PT, R28, R16, PT ;  /* 0x000000101c00720c */ /* 0x000fda0003f05270 */
[----:B------:R-:W-:Y:S05]  /*9030*/  @P0 BRA `(.L_x_1266) ;  /* 0xfffffffc00e40947 */ /* 0x000fea000383ffff */
.L_x_1265:
        /* <DEDUP_REMOVED lines=19> */
.L_x_1270:
[----:B------:R-:W1:Y:S02]  /*9170*/  S2R R16, SR_CTAID.X ;  /* 0x0000000000107919 */ /* 0x000e640000002500 */
[----:B-1----:R-:W-:-:S13]  /*9180*/  ISETP.EQ.OR P6, PT, R16, UR5, P2 ;  /* 0x0000000510007c0c */ /* 0x002fda00097c2670 */
[----:B------:R-:W-:-:S05]  /*9190*/  VOTEU.ALL UP0, P6 ;  /* 0x00000000003f7886 */ /* 0x000fca0003000000 */
[----:B------:R-:W-:-:S04]  /*91a0*/  @!UP0 UIMAD UR18, UR14, UR5, UR13 ;  /* 0x000000050e1282a4 */ /* 0x000fc8000f8e020d */
[----:B------:R-:W-:-:S06]  /*91b0*/  @!UP0 UIMAD.WIDE.U32 UR18, UR18, 0x8, UR6 ;  /* 0x00000008121288a5 */ /* 0x000fcc000f8e0006 */
[----:B0-----:R-:W-:Y:S02]  /*91c0*/  MOV R28, UR18 ;  /* 0x00000012001c7c02 */ /* 0x001fe40008000f00 */
        /* <DEDUP_REMOVED lines=19> */
[----:B------:R-:W-:Y:S02]  /*9300*/  MOV R28, UR20 ;  /* 0x00000014001c7c02 */ /* 0x000fe40008000f00 */
[----:B------:R-:W-:-:S06]  /*9310*/  MOV R29, UR21 ;  /* 0x00000015001d7c02 */ /* 0x000fcc0008000f00 */
[----:B------:R-:W2:Y:S03]  /*9320*/  @!P5 LDG.E.64 R28, desc[UR22][R28.64] ;  /* 0x000000161c1cd981 */ /* 0x000ea6000c1e1b00 */
[----:B------:R-:W-:-:S05]  /*9330*/  VOTEU.ALL UP2, P6 ;  /* 0x00000000003f7886 */ /* 0x000fca0003040000 */
[----:B------:R-:W-:-:S04]  /*9340*/  @!UP2 UIMAD UR17, UR14, UR17, UR13 ;  /* 0x000000110e11a2a4 */ /* 0x000fc8000f8e020d */
[----:B------:R-:W-:-:S06]  /*9350*/  @!UP2 UIMAD.WIDE.U32 UR18, UR17, 0x8, UR6 ;  /* 0x000000081112a8a5 */ /* 0x000fcc000f8e0006 */
[----:B------:R-:W-:Y:S02]  /*9360*/  MOV R32, UR18 ;  /* 0x0000001200207c02 */ /* 0x000fe40008000f00 */
[----:B------:R-:W-:-:S06]  /*9370*/  MOV R33, UR19 ;  /* 0x0000001300217c02 */ /* 0x000fcc0008000f00 */
[----:B------:R-:W4:Y:S01]  /*9380*/  @!P6 LDG.E.64 R32, desc[UR22][R32.64] ;  /* 0x000000162020e981 */ /* 0x000f22000c1e1b00 */
[----:B------:R-:W-:Y:S02]  /*9390*/  UIADD3 UR18, UR5, 0x4, URZ ;  /* 0x0000000405127890 */ /* 0x000fe4000fffe03f */
[----:B------:R-:W-:Y:S01]  /*93a0*/  UIADD3 UR20, UR5, 0x5, URZ ;  /* 0x0000000505147890 */ /* 0x000fe2000fffe03f */
[----:B---3--:R-:W-:Y:S01]  /*93b0*/  @!P4 FADD.FTZ R26, R26, R30 ;  /* 0x0000001e1a1ac221 */ /* 0x008fe20000010000 */
[----:B------:R-:W-:Y:S02]  /*93c0*/  @!P4 FADD.FTZ R27, R27, R31 ;  /* 0x0000001f1b1bc221 */ /* 0x000fe40000010000 */
[----:B------:R-:W-:Y:S01]  /*93d0*/  ISETP.EQ.OR P4, PT, R16, UR18, P2 ;  /* 0x0000001210007c0c */ /* 0x000fe20009782670 */
[----:B------:R-:W-:-:S12]  /*93e0*/  UIADD3 UR17, UR5, 0x6, URZ ;  /* 0x0000000605117890 */ /* 0x000fd8000fffe03f */
        /* <DEDUP_REMOVED lines=8> */
[----:B------:R-:W-:-:S13]  /*9470*/  ISETP.EQ.OR P5, PT, R16, UR20, P2 ;  /* 0x0000001410007c0c */ /* 0x000fda00097a2670 */
[----:B------:R-:W-:-:S05]  /*9480*/  VOTEU.ALL UP1, P5 ;  /* 0x00000000003f7886 */ /* 0x000fca0002820000 */
[----:B------:R-:W-:-:S04]  /*9490*/  @!UP1 UIMAD UR20, UR14, UR20, UR13 ;  /* 0x000000140e1492a4 */ /* 0x000fc8000f8e020d */
[----:B------:R-:W-:Y:S01]  /*94a0*/  @!UP1 UIMAD.WIDE.U32 UR20, UR20, 0x8, UR6 ;  /* 0x00000008141498a5 */ /* 0x000fe2000f8e0006 */
[----:B----4-:R-:W-:Y:S01]  /*94b0*/  @!P6 FADD.FTZ R26, R26, R32 ;  /* 0x000000201a1ae221 */ /* 0x010fe20000010000 */
[----:B------:R-:W-:Y:S01]  /*94c0*/  @!P6 FADD.FTZ R27, R27, R33 ;  /* 0x000000211b1be221 */ /* 0x000fe20000010000 */
[----:B------:R-:W-:-:S03]  /*94d0*/  ISETP.EQ.OR P6, PT, R16, UR17, P2 ;  /* 0x0000001110007c0c */ /* 0x000fc600097c2670 */
[----:B------:R-:W-:Y:S02]  /*94e0*/  MOV R28, UR20 ;  /* 0x00000014001c7c02 */ /* 0x000fe40008000f00 */
[----:B------:R-:W-:-:S06]  /*94f0*/  MOV R29, UR21 ;  /* 0x00000015001d7c02 */ /* 0x000fcc0008000f00 */
[----:B------:R-:W2:Y:S02]  /*9500*/  @!P5 LDG.E.64 R28, desc[UR22][R28.64] ;  /* 0x000000161c1cd981 */ /* 0x000ea4000c1e1b00 */
        /* <DEDUP_REMOVED lines=36> */
[----:B------:R-:W-:Y:S01]  /*9750*/  UIADD3 UR18, UR5, 0xa, URZ ;  /* 0x0000000a05127890 */ /* 0x000fe2000fffe03f */
[----:B---3--:R-:W-:Y:S01]  /*9760*/  @!P4 FADD.FTZ R26, R26, R30 ;  /* 0x0000001e1a1ac221 */ /* 0x008fe20000010000 */
[----:B------:R-:W-:Y:S01]  /*9770*/  @!P4 FADD.FTZ R27, R27, R31 ;  /* 0x0000001f1b1bc221 */ /* 0x000fe20000010000 */
[----:B------:R-:W-:-:S06]  /*9780*/  UIADD3 UR20, UR5, 0xb, URZ ;  /* 0x0000000b05147890 */ /* 0x000fcc000fffe03f */
[----:B------:R-:W-:Y:S01]  /*9790*/  ISETP.EQ.OR P4, PT, R16, UR20, P2 ;  /* 0x0000001410007c0c */ /* 0x000fe20009782670 */
[----:B------:R-:W-:-:S12]  /*97a0*/  UIADD3 UR17, UR5, 0xc, URZ ;  /* 0x0000000c05117890 */ /* 0x000fd8000fffe03f */
[----:B------:R-:W-:-:S05]  /*97b0*/  VOTEU.ALL UP1, P4 ;  /* 0x00000000003f7886 */ /* 0x000fca0002020000 */
[----:B------:R-:W-:-:S04]  /*97c0*/  @!UP1 UIMAD UR20, UR14, UR20, UR13 ;  /* 0x000000140e1492a4 */ /* 0x000fc8000f8e020d */
[----:B------:R-:W-:Y:S01]  /*97d0*/  @!UP1 UIMAD.WIDE.U32 UR20, UR20, 0x8, UR6 ;  /* 0x00000008141498a5 */ /* 0x000fe2000f8e0006 */
        /* <DEDUP_REMOVED lines=10> */
[----:B------:R-:W-:Y:S02]  /*9880*/  MOV R31, UR19 ;  /* 0x00000013001f7c02 */ /* 0x000fe40008000f00 */
[----:B------:R-:W-:Y:S02]  /*9890*/  MOV R28, UR20 ;  /* 0x00000014001c7c02 */ /* 0x000fe40008000f00 */
[----:B------:R-:W-:Y:S02]  /*98a0*/  MOV R29, UR21 ;  /* 0x00000015001d7c02 */ /* 0x000fe40008000f00 */
[----:B------:R-:W2:Y:S02]  /*98b0*/  @!P5 LDG.E.64 R30, desc[UR22][R30.64] ;  /* 0x000000161e1ed981 */ /* 0x000ea4000c1e1b00 */
[----:B------:R-:W-:-:S02]  /*98c0*/  VOTEU.ALL UP2, P6 ;  /* 0x00000000003f7886 */ /* 0x000fc40003040000 */
[----:B------:R-:W3:Y:S03]  /*98d0*/  @!P4 LDG.E.64 R28, desc[UR22][R28.64] ;  /* 0x000000161c1cc981 */ /* 0x000ee6000c1e1b00 */
[----:B------:R-:W-:-:S04]  /*98e0*/  @!UP2 UIMAD UR17, UR14, UR17, UR13 ;  /* 0x000000110e11a2a4 */ /* 0x000fc8000f8e020d */
[----:B------:R-:W-:-:S06]  /*98f0*/  @!UP2 UIMAD.WIDE.U32 UR18, UR17, 0x8, UR6 ;  /* 0x000000081112a8a5 */ /* 0x000fcc000f8e0006 */
[----:B------:R-:W-:Y:S02]  /*9900*/  MOV R32, UR18 ;  /* 0x0000001200207c02 */ /* 0x000fe40008000f00 */
[----:B------:R-:W-:-:S06]  /*9910*/  MOV R33, UR19 ;  /* 0x0000001300217c02 */ /* 0x000fcc0008000f00 */
[----:B------:R-:W4:Y:S01]  /*9920*/  @!P6 LDG.E.64 R32, desc[UR22][R32.64] ;  /* 0x000000162020e981 */ /* 0x000f22000c1e1b00 */
[----:B------:R-:W-:Y:S02]  /*9930*/  UIADD3 UR18, UR5, 0xd, URZ ;  /* 0x0000000d05127890 */ /* 0x000fe4000fffe03f */
[----:B------:R-:W-:Y:S02]  /*9940*/  UIADD3 UR17, UR5, 0xe, URZ ;  /* 0x0000000e05117890 */ /* 0x000fe4000fffe03f */
[----:B------:R-:W-:Y:S01]  /*9950*/  UIADD3 UR20, UR5, 0xf, URZ ;  /* 0x0000000f05147890 */ /* 0x000fe2000fffe03f */
[----:B--2---:R-:W-:Y:S01]  /*9960*/  @!P5 FADD.FTZ R26, R26, R30 ;  /* 0x0000001e1a1ad221 */ /* 0x004fe20000010000 */
[----:B------:R-:W-:Y:S01]  /*9970*/  @!P5 FADD.FTZ R27, R27, R31 ;  /* 0x0000001f1b1bd221 */ /* 0x000fe20000010000 */
[----:B------:R-:W-:Y:S02]  /*9980*/  ISETP.EQ.OR P5, PT, R16, UR18, P2 ;  /* 0x0000001210007c0c */ /* 0x000fe400097a2670 */
[----:B---3--:R-:W-:Y:S01]  /*9990*/  @!P4 FADD.FTZ R26, R26, R28 ;  /* 0x0000001c1a1ac221 */ /* 0x008fe20000010000 */
[----:B------:R-:W-:Y:S01]  /*99a0*/  @!P4 FADD.FTZ R27, R27, R29 ;  /* 0x0000001d1b1bc221 */ /* 0x000fe20000010000 */
[----:B------:R-:W-:-:S09]  /*99b0*/  ISETP.EQ.OR P4, PT, R16, UR17, P2 ;  /* 0x0000001110007c0c */ /* 0x000fd20009782670 */
[----:B------:R-:W-:-:S05]  /*99c0*/  VOTEU.ALL UP0, P5 ;  /* 0x00000000003f7886 */ /* 0x000fca0002800000 */
[----:B------:R-:W-:Y:S01]  /*99d0*/  @!UP0 UIMAD UR18, UR14, UR18, UR13 ;  /* 0x000000120e1282a4 */ /* 0x000fe2000f8e020d */
[----:B------:R-:W-:-:S03]  /*99e0*/  VOTEU.ALL UP1, P4 ;  /* 0x00000000003f7886 */ /* 0x000fc60002020000 */
[----:B------:R-:W-:Y:S01]  /*99f0*/  @!UP0 UIMAD.WIDE.U32 UR18, UR18, 0x8, UR6 ;  /* 0x00000008121288a5 */ /* 0x000fe2000f8e0006 */
[----:B----4-:R-:W-:Y:S01]  /*9a00*/  @!P6 FADD.FTZ R26, R26, R32 ;  /* 0x000000201a1ae221 */ /* 0x010fe20000010000 */
[----:B------:R-:W-:Y:S01]  /*9a10*/  @!P6 FADD.FTZ R27, R27, R33 ;  /* 0x000000211b1be221 */ /* 0x000fe20000010000 */
[----:B------:R-:W-:Y:S01]  /*9a20*/  ISETP.EQ.OR P6, PT, R16, UR20, P2 ;  /* 0x0000001410007c0c */ /* 0x000fe200097c2670 */
[----:B------:R-:W-:Y:S02]  /*9a30*/  @!UP1 UIMAD UR17, UR14, UR17, UR13 ;  /* 0x000000110e1192a4 */ /* 0x000fe4000f8e020d */
[----:B------:R-:W-:Y:S02]  /*9a40*/  MOV R30, UR18 ;  /* 0x00000012001e7c02 */ /* 0x000fe40008000f00 */
[----:B------:R-:W-:Y:S01]  /*9a50*/  MOV R31, UR19 ;  /* 0x00000013001f7c02 */ /* 0x000fe20008000f00 */
[----:B------:R-:W-:-:S05]  /*9a60*/  @!UP1 UIMAD.WIDE.U32 UR18, UR17, 0x8, UR6 ;  /* 0x00000008111298a5 */ /* 0x000fca000f8e0006 */
[----:B------:R-:W2:Y:S01]  /*9a70*/  @!P5 LDG.E.64 R30, desc[UR22][R30.64] ;  /* 0x000000161e1ed981 */ /* 0x000ea2000c1e1b00 */
[----:B------:R-:W-:Y:S02]  /*9a80*/  MOV R28, UR18 ;  /* 0x00000012001c7c02 */ /* 0x000fe40008000f00 */
[----:B------:R-:W-:Y:S01]  /*9a90*/  MOV R29, UR19 ;  /* 0x00000013001d7c02 */ /* 0x000fe20008000f00 */
[----:B------:R-:W-:-:S05]  /*9aa0*/  VOTEU.ALL UP0, P6 ;  /* 0x00000000003f7886 */ /* 0x000fca0003000000 */
[----:B------:R-:W-:Y:S01]  /*9ab0*/  @!UP0 UIMAD UR20, UR14, UR20, UR13 ;  /* 0x000000140e1482a4 */ /* 0x000fe2000f8e020d */
[----:B------:R-:W3:Y:S03]  /*9ac0*/  @!P4 LDG.E.64 R28, desc[UR22][R28.64] ;  /* 0x000000161c1cc981 */ /* 0x000ee6000c1e1b00 */
[----:B------:R-:W-:-:S06]  /*9ad0*/  @!UP0 UIMAD.WIDE.U32 UR20, UR20, 0x8, UR6 ;  /* 0x00000008141488a5 */ /* 0x000fcc000f8e0006 */
[----:B------:R-:W-:Y:S02]  /*9ae0*/  MOV R32, UR20 ;  /* 0x0000001400207c02 */ /* 0x000fe40008000f00 */
[----:B------:R-:W-:-:S06]  /*9af0*/  MOV R33, UR21 ;  /* 0x0000001500217c02 */ /* 0x000fcc0008000f00 */
[----:B------:R-:W4:Y:S01]  /*9b00*/  @!P6 LDG.E.64 R32, desc[UR22][R32.64] ;  /* 0x000000162020e981 */ /* 0x000f22000c1e1b00 */
[----:B------:R-:W-:-:S04]  /*9b10*/  UIADD3 UR16, UR16, -0x10, URZ ;  /* 0xfffffff010107890 */ /* 0x000fc8000fffe03f */
[----:B------:R-:W-:Y:S02]  /*9b20*/  UISETP.GT.AND UP0, UPT, UR16, 0xc, UPT ;  /* 0x0000000c1000788c */ /* 0x000fe4000bf04270 */
[----:B------:R-:W-:Y:S01]  /*9b30*/  UIADD3 UR5, UR5, 0x10, URZ ;  /* 0x0000001005057890 */ /* 0x000fe2000fffe03f */
[----:B--2---:R-:W-:Y:S01]  /*9b40*/  @!P5 FADD.FTZ R26, R26, R30 ;  /* 0x0000001e1a1ad221 */ /* 0x004fe20000010000 */
[----:B------:R-:W-:-:S03]  /*9b50*/  @!P5 FADD.FTZ R27, R27, R31 ;  /* 0x0000001f1b1bd221 */ /* 0x000fc60000010000 */
[----:B---3--:R-:W-:Y:S01]  /*9b60*/  @!P4 FADD.FTZ R26, R26, R28 ;  /* 0x0000001c1a1ac221 */ /* 0x008fe20000010000 */
[----:B------:R-:W-:Y:S01]  /*9b70*/  @!P4 FADD.FTZ R27, R27, R29 ;  /* 0x0000001d1b1bc221 */ /* 0x000fe20000010000 */
[----:B------:R-:W-:Y:S02]  /*9b80*/  PLOP3.LUT P4, PT, PT, PT, UP0, 0x80, 0x0 ;  /* 0x000000000000781c */ /* 0x000fe40003f8f008 */
[----:B----4-:R-:W-:Y:S01]  /*9b90*/  @!P6 FADD.FTZ R26, R26, R32 ;  /* 0x000000201a1ae221 */ /* 0x010fe20000010000 */
[----:B------:R-:W-:-:S10]  /*9ba0*/  @!P6 FADD.FTZ R27, R27, R33 ;  /* 0x000000211b1be221 */ /* 0x000fd40000010000 */
[----:B------:R-:W-:Y:S05]  /*9bb0*/  @P4 BRA `(.L_x_1270) ;  /* 0xfffffff4006c4947 */ /* 0x000fea000383ffff */
.L_x_1269:
[----:B------:R-:W-:-:S06]  /*9bc0*/  UISETP.GT.AND UP0, UPT, UR16, 0x4, UPT ;  /* 0x000000041000788c */ /* 0x000fcc000bf04270 */
[----:B------:R-:W-:-:S13]  /*9bd0*/  PLOP3.LUT P4, PT, PT, PT, UP0, 0x80, 0x0 ;  /* 0x000000000000781c */ /* 0x000fda0003f8f008 */
[----:B------:R-:W-:Y:S05]  /*9be0*/  @!P4 BRA `(.L_x_1271) ;  /* 0x000000040050c947 */ /* 0x000fea0003800000 */
[----:B------:R-:W1:Y:S02]  /*9bf0*/  S2R R16, SR_CTAID.X ;  /* 0x0000000000107919 */ /* 0x000e640000002500 */
[----:B-1----:R-:W-:-:S13]  /*9c00*/  ISETP.EQ.OR P0, PT, R16, UR5, P2 ;  /* 0x0000000510007c0c */ /* 0x002fda0009702670 */
[----:B------:R-:W-:-:S05]  /*9c10*/  VOTEU.ALL UP0, P0 ;  /* 0x00000000003f7886 */ /* 0x000fca0000000000 */
[----:B------:R-:W-:-:S04]  /*9c20*/  @!UP0 UIMAD UR18, UR5, UR14, UR13 ;  /* 0x0000000e051282a4 */ /* 0x000fc8000f8e020d */
[----:B------:R-:W-:-:S06]  /*9c30*/  @!UP0 UIMAD.WIDE.U32 UR18, UR18, 0x8, UR6 ;  /* 0x00000008121288a5 */ /* 0x000fcc000f8e0006 */
[----:B0-----:R-:W-:Y:S01]  /*9c40*/  MOV R28, UR18 ;  /* 0x00000012001c7c02 */ /* 0x001fe20008000f00 */
        /* <DEDUP_REMOVED lines=78> */
.L_x_1271:
[----:B------:R-:W-:-:S13]  /*a130*/  ISETP.NE.OR P0, PT, RZ, UR16, P0 ;  /* 0x00000010ff007c0c */ /* 0x000fda0008705670 */
[----:B------:R-:W-:Y:S05]  /*a140*/  @!P0 BRA `(.L_x_1267) ;  /* 0x0000000000b08947 */ /* 0x000fea0003800000 */
.L_x_1268:
[----:B------:R-:W1:Y:S02]  /*a150*/  S2R R16, SR_CTAID.X ;  /* 0x0000000000107919 */ /* 0x000e640000002500 */
[----:B-1----:R-:W-:-:S13]  /*a160*/  ISETP.EQ.OR P4, PT, R16, UR5, P2 ;  /* 0x0000000510007c0c */ /* 0x002fda0009782670 */
[----:B------:R-:W-:-:S05]  /*a170*/  VOTEU.ALL UP0, P4 ;  /* 0x00000000003f7886 */ /* 0x000fca0002000000 */
[----:B------:R-:W-:-:S04]  /*a180*/  @!UP0 UIMAD UR18, UR14, UR5, UR13 ;  /* 0x000000050e1282a4 */ /* 0x000fc8000f8e020d */
[----:B------:R-:W-:-:S06]  /*a190*/  @!UP0 UIMAD.WIDE.U32 UR18, UR18, 0x8, UR6 ;  /* 0x00000008121288a5 */ /* 0x000fcc000f8e0006 */
[----:B0-----:R-:W-:Y:S01]  /*a1a0*/  MOV R30, UR18 ;  /* 0x00000012001e7c02 */ /* 0x001fe20008000f00 */
        /* <DEDUP_REMOVED lines=38> */
.L_x_1267:
[----:B------:R-:W-:-:S06]  /*a410*/  ULOP3.LUT UP0, UR15, UR15, 0x3, URZ, 0xc0, !UPT ;  /* 0x000000030f0f7892 */ /* 0x000fcc000f80c03f */
[----:B------:R-:W-:-:S13]  /*a420*/  PLOP3.LUT P0, PT, PT, PT, UP0, 0x80, 0x0 ;  /* 0x000000000000781c */ /* 0x000fda0003f0f008 */
[----:B------:R-:W-:Y:S05]  /*a430*/  @!P0 BRA `(.L_x_1264) ;  /* 0x0000000000948947 */ /* 0x000fea0003800000 */
[----:B------:R-:W1:Y:S01]  /*a440*/  S2R R16, SR_CTAID.X ;  /* 0x0000000000107919 */ /* 0x000e620000002500 */
[----:B------:R-:W-:Y:S01]  /*a450*/  BSSY B0, `(.L_x_1272) ;  /* 0x000000a000007945 */ /* 0x000fe20003800000 */
[----:B-1----:R-:W-:-:S13]  /*a460*/  ISETP.EQ.OR P0, PT, R16, UR5, P2 ;  /* 0x0000000510007c0c */ /* 0x002fda0009702670 */
[----:B------:R-:W-:Y:S05]  /*a470*/  @P0 BRA `(.L_x_1273) ;  /* 0x00000000001c0947 */ /* 0x000fea0003800000 */
[----:B------:R-:W-:-:S04]  /*a480*/  UIMAD UR16, UR14, UR5, UR13 ;  /* 0x000000050e1072a4 */ /* 0x000fc8000f8e020d */
[----:B------:R-:W-:-:S06]  /*a490*/  UIMAD.WIDE.U32 UR16, UR16, 0x8, UR6 ;  /* 0x00000008101078a5 */ /* 0x000fcc000f8e0006 */
[----:B0-----:R-:W-:Y:S02]  /*a4a0*/  MOV R28, UR16 ;  /* 0x00000010001c7c02 */ /* 0x001fe40008000f00 */
[----:B------:R-:W-:-:S06]  /*a4b0*/  MOV R29, UR17 ;  /* 0x00000011001d7c02 */ /* 0x000fcc0008000f00 */
[----:B------:R-:W2:Y:S02]  /*a4c0*/  LDG.E.64 R28, desc[UR22][R28.64] ;  /* 0x000000161c1c7981 */ /* 0x000ea4000c1e1b00 */
[----:B--2---:R-:W-:Y:S01]  /*a4d0*/  FADD.FTZ R26, R26, R28 ;  /* 0x0000001c1a1a7221 */ /* 0x004fe20000010000 */
[----:B------:R-:W-:-:S07]  /*a4e0*/  FADD.FTZ R27, R27, R29 ;  /* 0x0000001d1b1b7221 */ /* 0x000fce0000010000 */
.L_x_1273:
[----:B------:R-:W-:Y:S05]  /*a4f0*/  BSYNC B0 ;  /* 0x0000000000007941 */ /* 0x000fea0003800000 */
.L_x_1272:
        /* <DEDUP_REMOVED lines=10> */
[----:B0-----:R-:W-:Y:S02]  /*a5a0*/  MOV R28, UR16 ;  /* 0x00000010001c7c02 */ /* 0x001fe40008000f00 */
        /* <DEDUP_REMOVED lines=14> */
.L_x_1264:
[----:B------:R-:W1:Y:S01]  /*a690*/  S2UR UR6, SR_CgaCtaId ;  /* 0x00000000000679c3 */ /* 0x000e620000008800 */
[----:B------:R-:W-:Y:S01]  /*a6a0*/  UMOV UR5, 0x400 ;  /* 0x0000040000057882 */ /* 0x000fe20000000000 */
[--C-:B------:R-:W-:Y:S02]  /*a6b0*/  HADD2.F32 R16, -RZ, R60.reuse.H0_H0 ;  /* 0x2000003cff107230 */ /* 0x100fe40000004100 */
[----:B------:R-:W-:Y:S01]  /*a6c0*/  HADD2.F32 R60, -RZ, R60.H1_H1 ;  /* 0x3000003cff3c7230 */ /* 0x000fe20000004100 */
[----:B-1----:R-:W-:-:S03]  /*a6d0*/  ULEA UR5, UR6, UR5, 0x18 ;  /* 0x0000000506057291 */ /* 0x002fc6000f8ec03f */
[----:B------:R-:W-:-:S06]  /*a6e0*/  ULDC UR6, c[0x0][0x2bc] ;  /* 0x0000af0000067ab9 */ /* 0x000fcc0000000800 */
[----:B------:R-:W-:Y:S01]  /*a6f0*/  @!P2 STS.64 [UR5+0xc0], R26 ;  /* 0x0000c01aff00a988 */ /* 0x000fe20008000a05 */
[----:B------:R-:W-:Y:S06]  /*a700*/  BAR.SYNC.DEFER_BLOCKING 0x0 ;  /* 0x0000000000007b1d */ /* 0x000fec0000010000 */
[----:B------:R-:W1:Y:S02]  /*a710*/  LDS.64 R26, [UR5+0xc0] ;  /* 0x0000c005ff1a7984 */ /* 0x000e640008000a00 */
[----:B-1----:R-:W-:Y:S01]  /*a720*/  FMUL.FTZ R26, R26, UR6 ;  /* 0x000000061a1a7c20 */ /* 0x002fe20008410000 */
[----:B------:R-:W-:-:S04]  /*a730*/  FMUL.FTZ R27, R27, UR6 ;  /* 0x000000061b1b7c20 */ /* 0x000fc80008410000 */
[----:B------:R-:W-:Y:S01]  /*a740*/  R2UR UR5, R26 ;  /* 0x000000001a0572ca */ /* 0x000fe200000e0000 */
[--C-:B------:R-:W-:Y:S01]  /*a750*/  HADD2.F32 R26, -RZ, R61.reuse.H1_H1 ;  /* 0x3000003dff1a7230 */ /* 0x100fe20000004100 */
[----:B------:R-:W-:Y:S01]  /*a760*/  R2UR UR13, R27 ;  /* 0x000000001b0d72ca */ /* 0x000fe200000e0000 */
[----:B------:R-:W-:-:S03]  /*a770*/  HADD2.F32 R27, -RZ, R61.H0_H0 ;  /* 0x2000003dff1b7230 */ /* 0x000fc60000004100 */
[----:B------:R-:W-:Y:S02]  /*a780*/  FADD.FTZ R26, R26, -UR26 ;  /* 0x8000001a1a1a7e21 */ /* 0x000fe40008010000 */
[----:B------:R-:W-:Y:S02]  /*a790*/  FADD.FTZ R27, R27, -UR26 ;  /* 0x8000001a1b1b7e21 */ /* 0x000fe40008010000 */
[----:B------:R-:W-:Y:S02]  /*a7a0*/  FMUL.FTZ R26, R26, UR27 ;  /* 0x0000001b1a1a7c20 */ /* 0x000fe40008410000 */
[----:B------:R-:W-:Y:S01]  /*a7b0*/  FMUL.FTZ R27, R27, UR27 ;  /* 0x0000001b1b1b7c20 */ /* 0x000fe20008410000 */
        /* <DEDUP_REMOVED lines=19> */
.L_x_1274:
[----:B------:R-:W-:Y:S04]  /*a8f0*/  BSSY B0, `(.L_x_1275) ;  /* 0x0000017000007945 */ /* 0x000fe80003800000 */
[----:B------:R-:W-:Y:S05]  /*a900*/  @!P1 BRA `(.L_x_1276) ;  /* 0x0000000000549947 */ /* 0x000fea0003800000 */
[----:B0-----:R-:W-:Y:S01]  /*a910*/  MOV R28, UR5 ;  /* 0x00000005001c7c02 */ /* 0x001fe20008000f00 */
[----:B------:R-:W-:Y:S01]  /*a920*/  ULDC.64 UR6, c[0x0][0x288] ;  /* 0x0000a20000067ab9 */ /* 0x000fe20000000a00 */
[----:B-----5:R-:W-:-:S03]  /*a930*/  SHF.R.S32.HI R29, RZ, 0x1f, R2 ;  /* 0x0000001fff1d7819 */ /* 0x020fc60000011402 */
        /* <DEDUP_REMOVED lines=10> */
[----:B------:R-:W-:Y:S01]  /*a9e0*/  F2FP.F16.F32.PACK_AB R16, R16, R28 ;  /* 0x0000001c1010723e */ /* 0x000fe200000000ff */
[----:B------:R-:W-:-:S04]  /*a9f0*/  IMAD R28, R29, UR6, RZ ;  /* 0x000000061d1c7c24 */ /* 0x000fc8000f8e02ff */
[----:B------:R-:W-:Y:S01]  /*aa00*/  IMAD R28, R2, UR7, R28 ;  /* 0x00000007021c7c24 */ /* 0x000fe2000f8e021c */
[----:B------:R-:W-:-:S04]  /*aa10*/  ULDC.64 UR6, c[0x0][0x210] ;  /* 0x0000840000067ab9 */ /* 0x000fc80000000a00 */
[----:B------:R-:W-:Y:S02]  /*aa20*/  IADD3 R27, R27, R28, RZ ;  /* 0x0000001c1b1b7210 */ /* 0x000fe40007ffe0ff */
[----:B------:R-:W-:-:S04]  /*aa30*/  LEA R28, P0, R26, UR6, 0x1 ;  /* 0x000000061a1c7c11 */ /* 0x000fc8000f8008ff */
[----:B------:R-:W-:-:S05]  /*aa40*/  LEA.HI.X R29, R26, UR7, R27, 0x1, P0 ;  /* 0x000000071a1d7c11 */ /* 0x000fca00080f0c1b */
[----:B------:R1:W-:Y:S04]  /*aa50*/  STG.E desc[UR22][R28.64], R16 ;  /* 0x000000101c007986 */ /* 0x0003e8000c101916 */
.L_x_1276:
[----:B------:R-:W-:Y:S05]  /*aa60*/  BSYNC B0 ;  /* 0x0000000000007941 */ /* 0x000fea0003800000 */
.L_x_1275:
[C---:B0----5:R-:W-:Y:S01]  /*aa70*/  IADD3 R31, R2.reuse, 0x10, RZ ;  /* 0x00000010021f7810 */ /* 0x061fe20007ffe0ff */
[----:B------:R-:W-:Y:S01]  /*aa80*/  ULDC.64 UR6, c[0x0][0x290] ;  /* 0x0000a40000067ab9 */ /* 0x000fe20000000a00 */
[----:B------:R-:W-:Y:S01]  /*aa90*/  IADD3 R30, R2, 0x10, RZ ;  /* 0x00000010021e7810 */ /* 0x000fe20007ffe0ff */
[--C-:B------:R-:W-:Y:S01]  /*aaa0*/  HADD2.F32 R27, -RZ, R52.reuse.H0_H0 ;  /* 0x20000034ff1b7230 */ /* 0x100fe20000004100 */
[----:B------:R-:W-:Y:S01]  /*aab0*/  SHF.R.S32.HI R31, RZ, 0x1f, R31 ;  /* 0x0000001fff1f7819 */ /* 0x000fe2000001141f */
[----:B------:R-:W-:Y:S01]  /*aac0*/  HADD2.F32 R26, -RZ, R52.H1_H1 ;  /* 0x30000034ff1a7230 */ /* 0x000fe20000004100 */
[----:B------:R-:W-:Y:S01]  /*aad0*/  ISETP.GE.U32.AND P0, PT, R30, UR6, PT ;  /* 0x000000061e007c0c */ /* 0x000fe2000bf06070 */
[--C-:B-1----:R-:W-:Y:S02]  /*aae0*/  HADD2.F32 R16, -RZ, R63.reuse.H0_H0 ;  /* 0x2000003fff107230 */ /* 0x102fe40000004100 */
[----:B------:R-:W-:Y:S01]  /*aaf0*/  FADD.FTZ R27, R27, -UR26 ;  /* 0x8000001a1b1b7e21 */ /* 0x000fe20008010000 */
[----:B------:R-:W-:Y:S01]  /*ab00*/  HADD2.F32 R63, -RZ, R63.H1_H1 ;  /* 0x3000003fff3f7230 */ /* 0x000fe20000004100 */
[----:B------:R-:W-:Y:S01]  /*ab10*/  ISETP.GE.AND.EX P0, PT, R31, UR7, PT, P0 ;  /* 0x000000071f007c0c */ /* 0x000fe2000bf06300 */
[----:B------:R-:W-:Y:S01]  /*ab20*/  FADD.FTZ R26, R26, -UR26 ;  /* 0x8000001a1a1a7e21 */ /* 0x000fe20008010000 */
[----:B------:R-:W-:-:S02]  /*ab30*/  FMUL.FTZ R27, R27, UR27 ;  /* 0x0000001b1b1b7c20 */ /* 0x000fc40008410000 */
[----:B------:R-:W-:Y:S01]  /*ab40*/  ISETP.GT.U32.OR P0, PT, R0, 0x27f, P0 ;  /* 0x0000027f0000780c */ /* 0x000fe20000704470 */
[----:B------:R-:W-:Y:S01]  /*ab50*/  FMUL.FTZ R26, R26, UR27 ;  /* 0x0000001b1a1a7c20 */ /* 0x000fe20008410000 */
[----:B------:R-:W-:Y:S11]  /*ab60*/  @!P3 BRA `(.L_x_1277) ;  /* 0x000000000048b947 */ /* 0x000ff60003800000 */
        /* <DEDUP_REMOVED lines=18> */
.L_x_1277:
        /* <DEDUP_REMOVED lines=22> */
.L_x_1279:
[----:B------:R-:W-:Y:S05]  /*adf0*/  BSYNC B0 ;  /* 0x0000000000007941 */ /* 0x000fea0003800000 */
.L_x_1278:
[C---:B------:R-:W-:Y:S01]  /*ae00*/  IADD3 R31, R2.reuse, 0x20, RZ ;  /* 0x00000020021f7810 */ /* 0x040fe20007ffe0ff */
[--C-:B------:R-:W-:Y:S01]  /*ae10*/  HADD2.F32 R27, -RZ, R50.reuse.H0_H0 ;  /* 0x20000032ff1b7230 */ /* 0x100fe20000004100 */
[----:B------:R-:W-:Y:S01]  /*ae20*/  IADD3 R30, R2, 0x20, RZ ;  /* 0x00000020021e7810 */ /* 0x000fe20007ffe0ff */
[----:B------:R-:W-:Y:S01]  /*ae30*/  HADD2.F32 R26, -RZ, R50.H1_H1 ;  /* 0x30000032ff1a7230 */ /* 0x000fe20000004100 */
[----:B------:R-:W-:Y:S01]  /*ae40*/  SHF.R.S32.HI R31, RZ, 0x1f, R31 ;  /* 0x0000001fff1f7819 */ /* 0x000fe2000001141f */
[--C-:B0-----:R-:W-:Y:S01]  /*ae50*/  HADD2.F32 R16, -RZ, R65.reuse.H0_H0 ;  /* 0x20000041ff107230 */ /* 0x101fe20000004100 */
[----:B------:R-:W-:Y:S01]  /*ae60*/  ISETP.GE.U32.AND P0, PT, R30, UR6, PT ;  /* 0x000000061e007c0c */ /* 0x000fe2000bf06070 */
[----:B------:R-:W-:Y:S01]  /*ae70*/  FADD.FTZ R27, R27, -UR26 ;  /* 0x8000001a1b1b7e21 */ /* 0x000fe20008010000 */
[----:B------:R-:W-:Y:S01]  /*ae80*/  FADD.FTZ R26, R26, -UR26 ;  /* 0x8000001a1a1a7e21 */ /* 0x000fe20008010000 */
[----:B------:R-:W-:Y:S01]  /*ae90*/  HADD2.F32 R65, -RZ, R65.H1_H1 ;  /* 0x30000041ff417230 */ /* 0x000fe20000004100 */
[----:B------:R-:W-:Y:S01]  /*aea0*/  ISETP.GE.AND.EX P0, PT, R31, UR7, PT, P0 ;  /* 0x000000071f007c0c */ /* 0x000fe2000bf06300 */
[----:B------:R-:W-:Y:S01]  /*aeb0*/  FMUL.FTZ R27, R27, UR27 ;  /* 0x0000001b1b1b7c20 */ /* 0x000fe20008410000 */
[----:B------:R-:W-:-:S02]  /*aec0*/  FMUL.FTZ R26, R26, UR27 ;  /* 0x0000001b1a1a7c20 */ /* 0x000fc40008410000 */
        /* <DEDUP_REMOVED lines=20> */
.L_x_1280:
        /* <DEDUP_REMOVED lines=22> */
.L_x_1282:
[----:B------:R-:W-:Y:S05]  /*b170*/  BSYNC B0 ;  /* 0x0000000000007941 */ /* 0x000fea0003800000 */
.L_x_1281:
        /* <DEDUP_REMOVED lines=33> */
.L_x_1283:
        /* <DEDUP_REMOVED lines=22> */
.L_x_1285:
[----:B------:R-:W-:Y:S05]  /*b4f0*/  BSYNC B0 ;  /* 0x0000000000007941 */ /* 0x000fea0003800000 */
.L_x_1284:
        /* <DEDUP_REMOVED lines=33> */
.L_x_1286:
        /* <DEDUP_REMOVED lines=22> */
.L_x_1288:
[----:B------:R-:W-:Y:S05]  /*b870*/  BSYNC B0 ;  /* 0x0000000000007941 */ /* 0x000fea0003800000 */
.L_x_1287:
[C---:B------:R-:W-:Y:S01]  /*b880*/  IADD3 R48, R2.reuse, 0x50, RZ ;  /* 0x0000005002307810 */ /* 0x040fe20007ffe0ff */
[--C-:B0-----:R-:W-:Y:S01]  /*b890*/  HADD2.F32 R28, -RZ, R49.reuse.H0_H0 ;  /* 0x20000031ff1c7230 */ /* 0x101fe20000004100 */
[C---:B------:R-:W-:Y:S01]  /*b8a0*/  IADD3 R32, R2.reuse, 0x60, RZ ;  /* 0x0000006002207810 */ /* 0x040fe20007ffe0ff */
[----:B------:R-:W-:Y:S01]  /*b8b0*/  HADD2.F32 R27, -RZ, R49.H1_H1 ;  /* 0x30000031ff1b7230 */ /* 0x000fe20000004100 */
[C---:B------:R-:W-:Y:S01]  /*b8c0*/  IADD3 R35, R2.reuse, 0x60, RZ ;  /* 0x0000006002237810 */ /* 0x040fe20007ffe0ff */
[----:B------:R-:W-:Y:S01]  /*b8d0*/  HADD2.F32 R26, -RZ, R72.H0_H0 ;  /* 0x20000048ff1a7230 */ /* 0x000fe20000004100 */
[----:B------:R-:W-:Y:S01]  /*b8e0*/  IADD3 R50, R2, 0x50, RZ ;  /* 0x0000005002327810 */ /* 0x000fe20007ffe0ff */
[----:B------:R-:W-:Y:S01]  /*b8f0*/  FADD.FTZ R28, R28, -UR26 ;  /* 0x8000001a1c1c7e21 */ /* 0x000fe20008010000 */
[----:B------:R-:W-:Y:S01]  /*b900*/  ISETP.GE.U32.AND P5, PT, R48, UR6, PT ;  /* 0x0000000630007c0c */ /* 0x000fe2000bfa6070 */
[----:B------:R-:W-:Y:S01]  /*b910*/  FADD.FTZ R27, R27, -UR26 ;  /* 0x8000001a1b1b7e21 */ /* 0x000fe20008010000 */
[----:B------:R-:W-:Y:S01]  /*b920*/  IADD3 R33, R2, 0x70, RZ ;  /* 0x0000007002217810 */ /* 0x000fe20007ffe0ff */
[----:B------:R-:W-:Y:S01]  /*b930*/  HADD2.F32 R16, -RZ, R46.H0_H0 ;  /* 0x2000002eff107230 */ /* 0x000fe20000004100 */
[----:B------:R-:W-:Y:S01]  /*b940*/  ISETP.GE.U32.AND P2, PT, R32, UR6, PT ;  /* 0x0000000620007c0c */ /* 0x000fe2000bf46070 */
[----:B------:R-:W-:Y:S01]  /*b950*/  HADD2.F32 R72, -RZ, R72.H1_H1 ;  /* 0x30000048ff487230 */ /* 0x000fe20000004100 */
[----:B------:R-:W-:Y:S01]  /*b960*/  SHF.R.S32.HI R50, RZ, 0x1f, R50 ;  /* 0x0000001fff327819 */ /* 0x000fe20000011432 */
[----:B------:R-:W-:Y:S01]  /*b970*/  HADD2.F32 R46, -RZ, R46.H1_H1 ;  /* 0x3000002eff2e7230 */ /* 0x000fe20000004100 */
[----:B------:R-:W-:Y:S01]  /*b980*/  SHF.R.S32.HI R35, RZ, 0x1f, R35 ;  /* 0x0000001fff237819 */ /* 0x000fe20000011423 */
[----:B------:R-:W-:Y:S01]  /*b990*/  FMUL.FTZ R28, R28, UR27 ;  /* 0x0000001b1c1c7c20 */ /* 0x000fe20008410000 */
[C---:B------:R-:W-:Y:S01]  /*b9a0*/  IADD3 R34, R2.reuse, 0x70, RZ ;  /* 0x0000007002227810 */ /* 0x040fe20007ffe0ff */
[----:B------:R-:W-:Y:S01]  /*b9b0*/  FMUL.FTZ R27, R27, UR27 ;  /* 0x0000001b1b1b7c20 */ /* 0x000fe20008410000 */
[----:B------:R-:W-:-:S02]  /*b9c0*/  IADD3 R31, R2, 0x80, RZ ;  /* 0x00000080021f7810 */ /* 0x000fc40007ffe0ff */
[----:B------:R-:W-:Y:S02]  /*b9d0*/  ISETP.GE.U32.AND P4, PT, R33, UR6, PT ;  /* 0x0000000621007c0c */ /* 0x000fe4000bf86070 */
[----:B------:R-:W-:Y:S02]  /*b9e0*/  SHF.R.S32.HI R34, RZ, 0x1f, R34 ;  /* 0x0000001fff227819 */ /* 0x000fe40000011422 */
[----:B------:R-:W-:Y:S02]  /*b9f0*/  ISETP.GE.AND.EX P5, PT, R50, UR7, PT, P5 ;  /* 0x0000000732007c0c */ /* 0x000fe4000bfa6350 */
[----:B------:R-:W-:Y:S02]  /*ba00*/  ISETP.GE.AND.EX P2, PT, R35, UR7, PT, P2 ;  /* 0x0000000723007c0c */ /* 0x000fe4000bf46320 */
[----:B------:R-:W-:Y:S02]  /*ba10*/  ISETP.GE.U32.AND P0, PT, R31, UR6, PT ;  /* 0x000000061f007c0c */ /* 0x000fe4000bf06070 */
[----:B------:R-:W-:-:S02]  /*ba20*/  ISETP.GE.AND.EX P4, PT, R34, UR7, PT, P4 ;  /* 0x0000000722007c0c */ /* 0x000fc4000bf86340 */
[C---:B------:R-:W-:Y:S02]  /*ba30*/  ISETP.GT.U32.OR P5, PT, R0.reuse, 0x27f, P5 ;  /* 0x0000027f0000780c */ /* 0x040fe40002fa4470 */
        /* <DEDUP_REMOVED lines=20> */
.L_x_1289:
[----:B------:R-:W-:Y:S04]  /*bb80*/  BSSY B0, `(.L_x_1290) ;  /* 0x0000016000007945 */ /* 0x000fe80003800000 */
[----:B------:R-:W-:Y:S05]  /*bb90*/  @P5 BRA `(.L_x_1291) ;  /* 0x0000000000505947 */ /* 0x000fea0003800000 */
[----:B------:R-:W-:Y:S01]  /*bba0*/  MOV R29, UR5 ;  /* 0x00000005001d7c02 */ /* 0x000fe20008000f00 */
[----:B------:R-:W-:-:S04]  /*bbb0*/  ULDC.64 UR14, c[0x0][0x288] ;  /* 0x0000a200000e7ab9 */ /* 0x000fc80000000a00 */
[----:B------:R-:W-:Y:S01]  /*bbc0*/  FFMA.FTZ R29, R28, R29, UR13 ;  /* 0x0000000d1c1d7e23 */ /* 0x000fe2000801001d */
[----:B------:R-:W-:-:S03]  /*bbd0*/  IMAD R28, R50, UR14, RZ ;  /* 0x0000000e321c7c24 */ /* 0x000fc6000f8e02ff */
[----:B------:R-:W-:Y:S01]  /*bbe0*/  FFMA.FTZ R29, R26, R22, -R29 ;  /* 0x000000161a1d7223 */ /* 0x000fe2000001081d */
[----:B------:R-:W-:Y:S01]  /*bbf0*/  MOV R26, UR5 ;  /* 0x00000005001a7c02 */ /* 0x000fe20008000f00 */
[----:B------:R-:W-:Y:S02]  /*bc00*/  IMAD R28, R48, UR15, R28 ;  /* 0x0000000f301c7c24 */ /* 0x000fe4000f8e021c */
[----:B------:R-:W-:Y:S02]  /*bc10*/  FMUL.FTZ R29, R29, UR27 ;  /* 0x0000001b1d1d7c20 */ /* 0x000fe40008410000 */
[----:B------:R-:W-:Y:S01]  /*bc20*/  FFMA.FTZ R26, R27, R26, UR13 ;  /* 0x0000000d1b1a7e23 */ /* 0x000fe2000801001a */
[----:B------:R-:W-:-:S03]  /*bc30*/  MOV R27, R21 ;  /* 0x00000015001b7202 */ /* 0x000fc60000000f00 */
[----:B------:R-:W-:-:S04]  /*bc40*/  FFMA.FTZ R26, R72, R23, -R26 ;  /* 0x00000017481a7223 */ /* 0x000fc8000001081a */
[----:B------:R-:W-:-:S05]  /*bc50*/  FMUL.FTZ R26, R26, UR27 ;  /* 0x0000001b1a1a7c20 */ /* 0x000fca0008410000 */
[----:B------:R-:W-:Y:S02]  /*bc60*/  F2FP.F16.F32.PACK_AB R30, R26, R29 ;  /* 0x0000001d1a1e723e */ /* 0x000fe400000000ff */
[----:B------:R-:W-:-:S05]  /*bc70*/  MOV R26, R18 ;  /* 0x00000012001a7202 */ /* 0x000fca0000000f00 */
[----:B------:R-:W-:Y:S01]  /*bc80*/  IMAD.WIDE.U32 R26, R48, UR14, R26 ;  /* 0x0000000e301a7c25 */ /* 0x000fe2000f8e001a */
[----:B------:R-:W-:-:S04]  /*bc90*/  ULDC.64 UR14, c[0x0][0x210] ;  /* 0x00008400000e7ab9 */ /* 0x000fc80000000a00 */
[----:B------:R-:W-:Y:S02]  /*bca0*/  IADD3 R27, R27, R28, RZ ;  /* 0x0000001c1b1b7210 */ /* 0x000fe40007ffe0ff */
[----:B------:R-:W-:-:S04]  /*bcb0*/  LEA R28, P5, R26, UR14, 0x1 ;  /* 0x0000000e1a1c7c11 */ /* 0x000fc8000f8a08ff */
[----:B------:R-:W-:-:S05]  /*bcc0*/  LEA.HI.X R29, R26, UR15, R27, 0x1, P5 ;  /* 0x0000000f1a1d7c11 */ /* 0x000fca000a8f0c1b */
[----:B------:R0:W-:Y:S04]  /*bcd0*/  STG.E desc[UR22][R28.64], R30 ;  /* 0x0000001e1c007986 */ /* 0x0001e8000c101916 */
.L_x_1291:
[----:B------:R-:W-:Y:S05]  /*bce0*/  BSYNC B0 ;  /* 0x0000000000007941 */ /* 0x000fea0003800000 */
.L_x_1290:
[----:B------:R-:W-:Y:S01]  /*bcf0*/  FADD.FTZ R27, R16, -UR26 ;  /* 0x8000001a101b7e21 */ /* 0x000fe20008010000 */
[----:B------:R-:W-:Y:S01]  /*bd00*/  FADD.FTZ R26, R46, -UR26 ;  /* 0x8000001a2e1a7e21 */ /* 0x000fe20008010000 */
[--C-:B------:R-:W-:Y:S02]  /*bd10*/  HADD2.F32 R16, -RZ, R73.reuse.H0_H0 ;  /* 0x20000049ff107230 */ /* 0x100fe40000004100 */
[----:B------:R-:W-:Y:S02]  /*bd20*/  HADD2.F32 R73, -RZ, R73.H1_H1 ;  /* 0x30000049ff497230 */ /* 0x000fe40000004100 */
[----:B------:R-:W-:Y:S01]  /*bd30*/  FMUL.FTZ R27, R27, UR27 ;  /* 0x0000001b1b1b7c20 */ /* 0x000fe20008410000 */
        /* <DEDUP_REMOVED lines=20> */
.L_x_1292:
[----:B------:R-:W-:Y:S04]  /*be80*/  BSSY B0, `(.L_x_1293) ;  /* 0x0000016000007945 */ /* 0x000fe80003800000 */
[----:B------:R-:W-:Y:S05]  /*be90*/  @P2 BRA `(.L_x_1294) ;  /* 0x0000000000502947 */ /* 0x000fea0003800000 */
[----:B0-----:R-:W-:Y:S01]  /*bea0*/  MOV R28, UR5 ;  /* 0x00000005001c7c02 */ /* 0x001fe20008000f00 */
        /* <DEDUP_REMOVED lines=19> */
.L_x_1294:
[----:B------:R-:W-:Y:S05]  /*bfe0*/  BSYNC B0 ;  /* 0x0000000000007941 */ /* 0x000fea0003800000 */
.L_x_1293:
[--C-:B01----:R-:W-:Y:S01]  /*bff0*/  HADD2.F32 R28, -RZ, R47.reuse.H0_H0 ;  /* 0x2000002fff1c7230 */ /* 0x103fe20000004100 */
[----:B------:R-:W-:Y:S01]  /*c000*/  IADD3 R32, R2, 0x80, RZ ;  /* 0x0000008002207810 */ /* 0x000fe20007ffe0ff */
[----:B------:R-:W-:Y:S01]  /*c010*/  HADD2.F32 R27, -RZ, R47.H1_H1 ;  /* 0x3000002fff1b7230 */ /* 0x000fe20000004100 */
[----:B------:R-:W-:Y:S01]  /*c020*/  ISETP.GT.U32.OR P4, PT, R0, 0x27f, P4 ;  /* 0x0000027f0000780c */ /* 0x000fe20002784470 */
[--C-:B------:R-:W-:Y:S01]  /*c030*/  HADD2.F32 R26, -RZ, R75.reuse.H0_H0 ;  /* 0x2000004bff1a7230 */ /* 0x100fe20000004100 */
[----:B------:R-:W-:Y:S01]  /*c040*/  SHF.R.S32.HI R32, RZ, 0x1f, R32 ;  /* 0x0000001fff207819 */ /* 0x000fe20000011420 */
[----:B------:R-:W-:Y:S01]  /*c050*/  FADD.FTZ R28, R28, -UR26 ;  /* 0x8000001a1c1c7e21 */ /* 0x000fe20008010000 */
[----:B------:R-:W-:Y:S01]  /*c060*/  FADD.FTZ R27, R27, -UR26 ;  /* 0x8000001a1b1b7e21 */ /* 0x000fe20008010000 */
[----:B------:R-:W-:Y:S01]  /*c070*/  HADD2.F32 R75, -RZ, R75.H1_H1 ;  /* 0x3000004bff4b7230 */ /* 0x000fe20000004100 */
[----:B------:R-:W-:Y:S01]  /*c080*/  ISETP.GE.AND.EX P0, PT, R32, UR7, PT, P0 ;  /* 0x0000000720007c0c */ /* 0x000fe2000bf06300 */
[----:B------:R-:W-:-:S02]  /*c090*/  HADD2.F32 R16, -RZ, R44.H0_H0 ;  /* 0x2000002cff107230 */ /* 0x000fc40000004100 */
[----:B------:R-:W-:Y:S01]  /*c0a0*/  FMUL.FTZ R28, R28, UR27 ;  /* 0x0000001b1c1c7c20 */ /* 0x000fe20008410000 */
[----:B------:R-:W-:Y:S01]  /*c0b0*/  FMUL.FTZ R27, R27, UR27 ;  /* 0x0000001b1b1b7c20 */ /* 0x000fe20008410000 */
        /* <DEDUP_REMOVED lines=19> */
.L_x_1295:
        /* <DEDUP_REMOVED lines=22> */
.L_x_1297:
[----:B------:R-:W-:Y:S05]  /*c350*/  BSYNC B0 ;  /* 0x0000000000007941 */ /* 0x000fea0003800000 */
.L_x_1296:
[----:B------:R-:W-:Y:S02]  /*c360*/  HADD2.F32 R27, -RZ, R44.H1_H1 ;  /* 0x3000002cff1b7230 */ /* 0x000fe40000004100 */
[----:B0-----:R-:W-:Y:S01]  /*c370*/  FADD.FTZ R28, R16, -UR26 ;  /* 0x8000001a101c7e21 */ /* 0x001fe20008010000 */
[--C-:B------:R-:W-:Y:S01]  /*c380*/  HADD2.F32 R26, -RZ, R78.reuse.H0_H0 ;  /* 0x2000004eff1a7230 */ /* 0x100fe20000004100 */
[----:B------:R-:W-:Y:S01]  /*c390*/  ISETP.GT.U32.OR P0, PT, R0, 0x27f, P0 ;  /* 0x0000027f0000780c */ /* 0x000fe20000704470 */
[--C-:B------:R-:W-:Y:S02]  /*c3a0*/  HADD2.F32 R16, -RZ, R45.reuse.H0_H0 ;  /* 0x2000002dff107230 */ /* 0x100fe40000004100 */
[----:B------:R-:W-:Y:S01]  /*c3b0*/  FADD.FTZ R27, R27, -UR26 ;  /* 0x8000001a1b1b7e21 */ /* 0x000fe20008010000 */
[----:B------:R-:W-:Y:S02]  /*c3c0*/  HADD2.F32 R78, -RZ, R78.H1_H1 ;  /* 0x3000004eff4e7230 */ /* 0x000fe40000004100 */
[----:B------:R-:W-:Y:S01]  /*c3d0*/  FMUL.FTZ R28, R28, UR27 ;  /* 0x0000001b1c1c7c20 */ /* 0x000fe20008410000 */
[----:B------:R-:W-:-:S02]  /*c3e0*/  HADD2.F32 R45, -RZ, R45.H1_H1 ;  /* 0x3000002dff2d7230 */ /* 0x000fc40000004100 */
        /* <DEDUP_REMOVED lines=20> */
.L_x_1298:
        /* <DEDUP_REMOVED lines=22> */
.L_x_1300:
[----:B------:R-:W-:Y:S05]  /*c690*/  BSYNC B0 ;  /* 0x0000000000007941 */ /* 0x000fea0003800000 */
.L_x_1299:
[----:B------:R-:W-:Y:S01]  /*c6a0*/  IADD3 R31, R2, 0x90, RZ ;  /* 0x00000090021f7810 */ /* 0x000fe20007ffe0ff */
[----:B0-----:R-:W-:Y:S01]  /*c6b0*/  FADD.FTZ R28, R16, -UR26 ;  /* 0x8000001a101c7e21 */ /* 0x001fe20008010000 */
[C---:B------:R-:W-:Y:S01]  /*c6c0*/  IADD3 R34, R2.reuse, 0xa0, RZ ;  /* 0x000000a002227810 */ /* 0x040fe20007ffe0ff */
[----:B------:R-:W-:Y:S01]  /*c6d0*/  FADD.FTZ R27, R45, -UR26 ;  /* 0x8000001a2d1b7e21 */ /* 0x000fe20008010000 */
[C---:B------:R-:W-:Y:S01]  /*c6e0*/  IADD3 R35, R2.reuse, 0xa0, RZ ;  /* 0x000000a002237810 */ /* 0x040fe20007ffe0ff */
[----:B------:R-:W-:Y:S01]  /*c6f0*/  HADD2.F32 R26, -RZ, R80.H0_H0 ;  /* 0x20000050ff1a7230 */ /* 0x000fe20000004100 */
[C---:B------:R-:W-:Y:S01]  /*c700*/  IADD3 R32, R2.reuse, 0x90, RZ ;  /* 0x0000009002207810 */ /* 0x040fe20007ffe0ff */
[----:B------:R-:W-:Y:S01]  /*c710*/  HADD2.F32 R16, -RZ, R42.H0_H0 ;  /* 0x2000002aff107230 */ /* 0x000fe20000004100 */
[----:B------:R-:W-:Y:S01]  /*c720*/  ISETP.GE.U32.AND P5, PT, R31, UR6, PT ;  /* 0x000000061f007c0c */ /* 0x000fe2000bfa6070 */
[----:B------:R-:W-:Y:S01]  /*c730*/  HADD2.F32 R80, -RZ, R80.H1_H1 ;  /* 0x30000050ff507230 */ /* 0x000fe20000004100 */
[----:B------:R-:W-:Y:S01]  /*c740*/  IADD3 R47, R2, 0xb0, RZ ;  /* 0x000000b0022f7810 */ /* 0x000fe20007ffe0ff */
[----:B------:R-:W-:Y:S01]  /*c750*/  HADD2.F32 R42, -RZ, R42.H1_H1 ;  /* 0x3000002aff2a7230 */ /* 0x000fe20000004100 */
[----:B------:R-:W-:Y:S01]  /*c760*/  ISETP.GE.U32.AND P2, PT, R34, UR6, PT ;  /* 0x0000000622007c0c */ /* 0x000fe2000bf46070 */
[----:B------:R-:W-:Y:S01]  /*c770*/  FMUL.FTZ R28, R28, UR27 ;  /* 0x0000001b1c1c7c20 */ /* 0x000fe20008410000 */
[----:B------:R-:W-:Y:S01]  /*c780*/  SHF.R.S32.HI R32, RZ, 0x1f, R32 ;  /* 0x0000001fff207819 */ /* 0x000fe20000011420 */
[----:B------:R-:W-:Y:S01]  /*c790*/  FMUL.FTZ R27, R27, UR27 ;  /* 0x0000001b1b1b7c20 */ /* 0x000fe20008410000 */
[----:B------:R-:W-:-:S02]  /*c7a0*/  SHF.R.S32.HI R35, RZ, 0x1f, R35 ;  /* 0x0000001fff237819 */ /* 0x000fc40000011423 */
[C---:B------:R-:W-:Y:S02]  /*c7b0*/  IADD3 R48, R2.reuse, 0xb0, RZ ;  /* 0x000000b002307810 */ /* 0x040fe40007ffe0ff */
[----:B------:R-:W-:Y:S02]  /*c7c0*/  IADD3 R44, R2, 0xc0, RZ ;  /* 0x000000c0022c7810 */ /* 0x000fe40007ffe0ff */
[----:B------:R-:W-:Y:S02]  /*c7d0*/  ISETP.GE.U32.AND P4, PT, R47, UR6, PT ;  /* 0x000000062f007c0c */ /* 0x000fe4000bf86070 */
[----:B------:R-:W-:Y:S02]  /*c7e0*/  SHF.R.S32.HI R48, RZ, 0x1f, R48 ;  /* 0x0000001fff307819 */ /* 0x000fe40000011430 */
[----:B------:R-:W-:Y:S02]  /*c7f0*/  ISETP.GE.AND.EX P5, PT, R32, UR7, PT, P5 ;  /* 0x0000000720007c0c */ /* 0x000fe4000bfa6350 */
[----:B------:R-:W-:-:S02]  /*c800*/  ISETP.GE.AND.EX P2, PT, R35, UR7, PT, P2 ;  /* 0x0000000723007c0c */ /* 0x000fc4000bf46320 */
[----:B------:R-:W-:Y:S02]  /*c810*/  ISETP.GE.U32.AND P0, PT, R44, UR6, PT ;  /* 0x000000062c007c0c */ /* 0x000fe4000bf06070 */
[----:B------:R-:W-:Y:S02]  /*c820*/  ISETP.GE.AND.EX P4, PT, R48, UR7, PT, P4 ;  /* 0x0000000730007c0c */ /* 0x000fe4000bf86340 */
        /* <DEDUP_REMOVED lines=21> */
.L_x_1301:
[----:B------:R-:W-:Y:S04]  /*c980*/  BSSY B0, `(.L_x_1302) ;  /* 0x0000016000007945 */ /* 0x000fe80003800000 */
[----:B------:R-:W-:Y:S05]  /*c990*/  @P5 BRA `(.L_x_1303) ;  /* 0x0000000000505947 */ /* 0x000fea0003800000 */
[----:B------:R-:W-:Y:S01]  /*c9a0*/  MOV R29, UR5 ;  /* 0x00000005001d7c02 */ /* 0x000fe20008000f00 */
[----:B------:R-:W-:-:S04]  /*c9b0*/  ULDC.64 UR14, c[0x0][0x288] ;  /* 0x0000a200000e7ab9 */ /* 0x000fc80000000a00 */
[----:B------:R-:W-:Y:S01]  /*c9c0*/  FFMA.FTZ R29, R28, R29, UR13 ;  /* 0x0000000d1c1d7e23 */ /* 0x000fe2000801001d */
[----:B------:R-:W-:-:S03]  /*c9d0*/  MOV R28, UR5 ;  /* 0x00000005001c7c02 */ /* 0x000fc60008000f00 */
[----:B------:R-:W-:Y:S02]  /*c9e0*/  FFMA.FTZ R26, R26, R22, -R29 ;  /* 0x000000161a1a7223 */ /* 0x000fe4000001081d */
[----:B------:R-:W-:Y:S01]  /*c9f0*/  FFMA.FTZ R27, R27, R28, UR13 ;  /* 0x0000000d1b1b7e23 */ /* 0x000fe2000801001c */
[----:B------:R-:W-:-:S03]  /*ca00*/  IMAD R28, R32, UR14, RZ ;  /* 0x0000000e201c7c24 */ /* 0x000fc6000f8e02ff */
[----:B------:R-:W-:Y:S01]  /*ca10*/  FFMA.FTZ R30, R80, R23, -R27 ;  /* 0x00000017501e7223 */ /* 0x000fe2000001081b */
[----:B------:R-:W-:Y:S01]  /*ca20*/  FMUL.FTZ R27, R26, UR27 ;  /* 0x0000001b1a1b7c20 */ /* 0x000fe20008410000 */
[----:B------:R-:W-:Y:S01]  /*ca30*/  MOV R26, R18 ;  /* 0x00000012001a7202 */ /* 0x000fe20000000f00 */
[----:B------:R-:W-:Y:S02]  /*ca40*/  IMAD R29, R31, UR15, R28 ;  /* 0x0000000f1f1d7c24 */ /* 0x000fe4000f8e021c */
[----:B------:R-:W-:-:S05]  /*ca50*/  FMUL.FTZ R30, R30, UR27 ;  /* 0x0000001b1e1e7c20 */ /* 0x000fca0008410000 */
[----:B------:R-:W-:Y:S02]  /*ca60*/  F2FP.F16.F32.PACK_AB R30, R30, R27 ;  /* 0x0000001b1e1e723e */ /* 0x000fe400000000ff */
[----:B------:R-:W-:-:S03]  /*ca70*/  MOV R27, R21 ;  /* 0x00000015001b7202 */ /* 0x000fc60000000f00 */
[----:B------:R-:W-:Y:S01]  /*ca80*/  IMAD.WIDE.U32 R26, R31, UR14, R26 ;  /* 0x0000000e1f1a7c25 */ /* 0x000fe2000f8e001a */
[----:B------:R-:W-:-:S04]  /*ca90*/  ULDC.64 UR14, c[0x0][0x210] ;  /* 0x00008400000e7ab9 */ /* 0x000fc80000000a00 */
[----:B------:R-:W-:Y:S02]  /*caa0*/  IADD3 R27, R27, R29, RZ ;  /* 0x0000001d1b1b7210 */ /* 0x000fe40007ffe0ff */
[----:B------:R-:W-:-:S04]  /*cab0*/  LEA R28, P5, R26, UR14, 0x1 ;  /* 0x0000000e1a1c7c11 */ /* 0x000fc8000f8a08ff */
[----:B------:R-:W-:-:S05]  /*cac0*/  LEA.HI.X R29, R26, UR15, R27, 0x1, P5 ;  /* 0x0000000f1a1d7c11 */ /* 0x000fca000a8f0c1b */
[----:B------:R0:W-:Y:S04]  /*cad0*/  STG.E desc[UR22][R28.64], R30 ;  /* 0x0000001e1c007986 */ /* 0x0001e8000c101916 */
.L_x_1303:
[----:B------:R-:W-:Y:S05]  /*cae0*/  BSYNC B0 ;  /* 0x0000000000007941 */ /* 0x000fea0003800000 */
.L_x_1302:
[----:B------:R-:W-:Y:S01]  /*caf0*/  FADD.FTZ R16, R16, -UR26 ;  /* 0x8000001a10107e21 */ /* 0x000fe20008010000 */
[----:B------:R-:W-:Y:S01]  /*cb00*/  FADD.FTZ R26, R42, -UR26 ;  /* 0x8000001a2a1a7e21 */ /* 0x000fe20008010000 */
[--C-:B------:R-:W-:Y:S02]  /*cb10*/  HADD2.F32 R27, -RZ, R81.reuse.H0_H0 ;  /* 0x20000051ff1b7230 */ /* 0x100fe40000004100 */
[----:B0-----:R-:W-:Y:S02]  /*cb20*/  HADD2.F32 R28, -RZ, R81.H1_H1 ;  /* 0x30000051ff1c7230 */ /* 0x001fe40000004100 */
        /* <DEDUP_REMOVED lines=21> */
.L_x_1304:
        /* <DEDUP_REMOVED lines=8> */
[----:B------:R-:W-:Y:S01]  /*cd00*/  FFMA.FTZ R16, R27, R22, -R16 ;  /* 0x000000161b107223 */ /* 0x000fe20000010810 */
[----:B------:R-:W-:Y:S01]  /*cd10*/  MOV R27, R21 ;  /* 0x00000015001b7202 */ /* 0x000fe20000000f00 */
[----:B------:R-:W-:Y:S01]  /*cd20*/  FFMA.FTZ R29, R26, R29, UR13 ;  /* 0x0000000d1a1d7e23 */ /* 0x000fe2000801001d */
[----:B------:R-:W-:-:S03]  /*cd30*/  MOV R26, R18 ;  /* 0x00000012001a7202 */ /* 0x000fc60000000f00 */
[----:B------:R-:W-:Y:S02]  /*cd40*/  FFMA.FTZ R30, R28, R23, -R29 ;  /* 0x000000171c1e7223 */ /* 0x000fe4000001081d */
[----:B------:R-:W-:Y:S01]  /*cd50*/  IMAD.WIDE.U32 R26, R34, UR14, R26 ;  /* 0x0000000e221a7c25 */ /* 0x000fe2000f8e001a */
[----:B------:R-:W-:-:S04]  /*cd60*/  ULDC.64 UR14, c[0x0][0x210] ;  /* 0x00008400000e7ab9 */ /* 0x000fc80000000a00 */
[----:B------:R-:W-:Y:S01]  /*cd70*/  IADD3 R31, R27, R31, RZ ;  /* 0x0000001f1b1f7210 */ /* 0x000fe20007ffe0ff */
[----:B------:R-:W-:Y:S01]  /*cd80*/  FMUL.FTZ R27, R16, UR27 ;  /* 0x0000001b101b7c20 */ /* 0x000fe20008410000 */
[----:B------:R-:W-:Y:S01]  /*cd90*/  FMUL.FTZ R16, R30, UR27 ;  /* 0x0000001b1e107c20 */ /* 0x000fe20008410000 */
[----:B------:R-:W-:-:S04]  /*cda0*/  LEA R28, P2, R26, UR14, 0x1 ;  /* 0x0000000e1a1c7c11 */ /* 0x000fc8000f8408ff */
[----:B------:R-:W-:Y:S02]  /*cdb0*/  LEA.HI.X R29, R26, UR15, R31, 0x1, P2 ;  /* 0x0000000f1a1d7c11 */ /* 0x000fe400090f0c1f */
[----:B------:R-:W-:-:S05]  /*cdc0*/  F2FP.F16.F32.PACK_AB R27, R16, R27 ;  /* 0x0000001b101b723e */ /* 0x000fca00000000ff */
[----:B------:R0:W-:Y:S02]  /*cdd0*/  STG.E desc[UR22][R28.64], R27 ;  /* 0x0000001b1c007986 */ /* 0x0001e4000c101916 */
.L_x_1306:
[----:B------:R-:W-:Y:S05]  /*cde0*/  BSYNC B0 ;  /* 0x0000000000007941 */ /* 0x000fea0003800000 */
.L_x_1305:
[--C-:B------:R-:W-:Y:S01]  /*cdf0*/  HADD2.F32 R16, -RZ, R43.reuse.H0_H0 ;  /* 0x2000002bff107230 */ /* 0x100fe20000004100 */
[----:B------:R-:W-:Y:S01]  /*ce00*/  IADD3 R46, R2, 0xc0, RZ ;  /* 0x000000c0022e7810 */ /* 0x000fe20007ffe0ff */
[----:B------:R-:W-:Y:S01]  /*ce10*/  HADD2.F32 R43, -RZ, R43.H1_H1 ;  /* 0x3000002bff2b7230 */ /* 0x000fe20000004100 */
[----:B------:R-:W-:Y:S01]  /*ce20*/  ISETP.GT.U32.OR P4, PT, R0, 0x27f, P4 ;  /* 0x0000027f0000780c */ /* 0x000fe20002784470 */
[--C-:B0-----:R-:W-:Y:S01]  /*ce30*/  HADD2.F32 R29, -RZ, R83.reuse.H0_H0 ;  /* 0x20000053ff1d7230 */ /* 0x101fe20000004100 */
        /* <DEDUP_REMOVED lines=27> */
.L_x_1307:
[----:B------:R-:W-:Y:S04]  /*cff0*/  BSSY B0, `(.L_x_1308) ;  /* 0x0000016000007945 */ /* 0x000fe80003800000 */
[----:B------:R-:W-:Y:S05]  /*d000*/  @P4 BRA `(.L_x_1309) ;  /* 0x0000000000504947 */ /* 0x000fea0003800000 */
[----:B------:R-:W-:Y:S01]  /*d010*/  MOV R30, UR5 ;  /* 0x00000005001e7c02 */ /* 0x000fe20008000f00 */
[----:B------:R-:W-:Y:S02]  /*d020*/  ULDC.64 UR14, c[0x0][0x288] ;  /* 0x0000a200000e7ab9 */ /* 0x000fe40000000a00 */
[----:B------:R-:W-:Y:S02]  /*d030*/  IMAD R31, R48, UR14, RZ ;  /* 0x0000000e301f7c24 */ /* 0x000fe4000f8e02ff */
[----:B------:R-:W-:Y:S01]  /*d040*/  FFMA.FTZ R30, R27, R30, UR13 ;  /* 0x0000000d1b1e7e23 */ /* 0x000fe2000801001e */
[----:B------:R-:W-:Y:S01]  /*d050*/  MOV R27, R21 ;  /* 0x00000015001b7202 */ /* 0x000fe20000000f00 */
[----:B------:R-:W-:Y:S02]  /*d060*/  IMAD R33, R47, UR15, R31 ;  /* 0x0000000f2f217c24 */ /* 0x000fe4000f8e021f */
[----:B------:R-:W-:Y:S01]  /*d070*/  FFMA.FTZ R30, R29, R22, -R30 ;  /* 0x000000161d1e7223 */ /* 0x000fe2000001081e */
[----:B------:R-:W-:-:S05]  /*d080*/  MOV R29, UR5 ;  /* 0x00000005001d7c02 */ /* 0x000fca0008000f00 */
[----:B------:R-:W-:Y:S01]  /*d090*/  FFMA.FTZ R29, R26, R29, UR13 ;  /* 0x0000000d1a1d7e23 */ /* 0x000fe2000801001d */
[----:B------:R-:W-:-:S03]  /*d0a0*/  MOV R26, R18 ;  /* 0x00000012001a7202 */ /* 0x000fc60000000f00 */
[----:B------:R-:W-:Y:S02]  /*d0b0*/  FFMA.FTZ R31, R28, R23, -R29 ;  /* 0x000000171c1f7223 */ /* 0x000fe4000001081d */
[----:B------:R-:W-:Y:S01]  /*d0c0*/  IMAD.WIDE.U32 R26, R47, UR14, R26 ;  /* 0x0000000e2f1a7c25 */ /* 0x000fe2000f8e001a */
[----:B------:R-:W-:-:S04]  /*d0d0*/  ULDC.64 UR14, c[0x0][0x210] ;  /* 0x00008400000e7ab9 */ /* 0x000fc80000000a00 */
[----:B------:R-:W-:Y:S01]  /*d0e0*/  IADD3 R33, R27, R33, RZ ;  /* 0x000000211b217210 */ /* 0x000fe20007ffe0ff */
[----:B------:R-:W-:Y:S01]  /*d0f0*/  FMUL.FTZ R27, R30, UR27 ;  /* 0x0000001b1e1b7c20 */ /* 0x000fe20008410000 */
[----:B------:R-:W-:-:S04]  /*d100*/  LEA R28, P2, R26, UR14, 0x1 ;  /* 0x0000000e1a1c7c11 */ /* 0x000fc8000f8408ff */
[----:B------:R-:W-:Y:S01]  /*d110*/  LEA.HI.X R29, R26, UR15, R33, 0x1, P2 ;  /* 0x0000000f1a1d7c11 */ /* 0x000fe200090f0c21 */
[----:B------:R-:W-:-:S05]  /*d120*/  FMUL.FTZ R26, R31, UR27 ;  /* 0x0000001b1f1a7c20 */ /* 0x000fca0008410000 */
[----:B------:R-:W-:-:S05]  /*d130*/  F2FP.F16.F32.PACK_AB R27, R26, R27 ;  /* 0x0000001b1a1b723e */ /* 0x000fca00000000ff */
[----:B------:R0:W-:Y:S02]  /*d140*/  STG.E desc[UR22][R28.64], R27 ;  /* 0x0000001b1c007986 */ /* 0x0001e4000c101916 */
.L_x_1309:
[----:B------:R-:W-:Y:S05]  /*d150*/  BSYNC B0 ;  /* 0x0000000000007941 */ /* 0x000fea0003800000 */
.L_x_1308:
[----:B------:R-:W-:Y:S01]  /*d160*/  HADD2.F32 R40, -RZ, R40.H1_H1 ;  /* 0x30000028ff287230 */ /* 0x000fe20000004100 */
[----:B------:R-:W-:Y:S01]  /*d170*/  IADD3 R42, R2, 0xd0, RZ ;  /* 0x000000d0022a7810 */ /* 0x000fe20007ffe0ff */
[----:B0-----:R-:W-:Y:S01]  /*d180*/  FADD.FTZ R29, R16, -UR26 ;  /* 0x8000001a101d7e21 */ /* 0x001fe20008010000 */
[----:B------:R-:W-:Y:S01]  /*d190*/  ISETP.GT.U32.OR P0, PT, R0, 0x27f, P0 ;  /* 0x0000027f0000780c */ /* 0x000fe20000704470 */
[--C-:B------:R-:W-:Y:S02]  /*d1a0*/  HADD2.F32 R27, -RZ, R85.reuse.H0_H0 ;  /* 0x20000055ff1b7230 */ /* 0x100fe40000004100 */
[----:B------:R-:W-:Y:S01]  /*d1b0*/  FADD.FTZ R26, R40, -UR26 ;  /* 0x8000001a281a7e21 */ /* 0x000fe20008010000 */
[----:B------:R-:W-:Y:S01]  /*d1c0*/  ISETP.GE.U32.AND P2, PT, R42, UR6, PT ;  /* 0x000000062a007c0c */ /* 0x000fe2000bf46070 */
        /* <DEDUP_REMOVED lines=23> */
.L_x_1310:
        /* <DEDUP_REMOVED lines=19> */
[----:B------:R-:W-:Y:S02]  /*d470*/  F2FP.F16.F32.PACK_AB R27, R30, R31 ;  /* 0x0000001f1e1b723e */ /* 0x000fe400000000ff */
[----:B------:R-:W-:-:S05]  /*d480*/  LEA.HI.X R29, R26, UR15, R33, 0x1, P0 ;  /* 0x0000000f1a1d7c11 */ /* 0x000fca00080f0c21 */
[----:B------:R0:W-:Y:S02]  /*d490*/  STG.E desc[UR22][R28.64], R27 ;  /* 0x0000001b1c007986 */ /* 0x0001e4000c101916 */
.L_x_1312:
[----:B------:R-:W-:Y:S05]  /*d4a0*/  BSYNC B0 ;  /* 0x0000000000007941 */ /* 0x000fea0003800000 */
.L_x_1311:
[C---:B------:R-:W-:Y:S01]  /*d4b0*/  IADD3 R44, R2.reuse, 0xd0, RZ ;  /* 0x000000d0022c7810 */ /* 0x040fe20007ffe0ff */
[----:B------:R-:W-:Y:S01]  /*d4c0*/  HADD2.F32 R41, -RZ, R41.H1_H1 ;  /* 0x30000029ff297230 */ /* 0x000fe20000004100 */
[----:B------:R-:W-:Y:S01]  /*d4d0*/  IADD3 R33, R2, 0xe0, RZ ;  /* 0x000000e002217810 */ /* 0x000fe20007ffe0ff */
[----:B0-----:R-:W-:Y:S01]  /*d4e0*/  FADD.FTZ R29, R16, -UR26 ;  /* 0x8000001a101d7e21 */ /* 0x001fe20008010000 */
[----:B------:R-:W-:Y:S01]  /*d4f0*/  SHF.R.S32.HI R44, RZ, 0x1f, R44 ;  /* 0x0000001fff2c7819 */ /* 0x000fe2000001142c */
[--C-:B------:R-:W-:Y:S02]  /*d500*/  HADD2.F32 R27, -RZ, R82.reuse.H0_H0 ;  /* 0x20000052ff1b7230 */ /* 0x100fe40000004100 */
[----:B------:R-:W-:Y:S01]  /*d510*/  FADD.FTZ R26, R41, -UR26 ;  /* 0x8000001a291a7e21 */ /* 0x000fe20008010000 */
[----:B------:R-:W-:Y:S01]  /*d520*/  ISETP.GE.U32.AND P0, PT, R33, UR6, PT ;  /* 0x0000000621007c0c */ /* 0x000fe2000bf06070 */
[----:B------:R-:W-:Y:S01]  /*d530*/  HADD2.F32 R82, -RZ, R82.H1_H1 ;  /* 0x30000052ff527230 */ /* 0x000fe20000004100 */
[----:B------:R-:W-:Y:S01]  /*d540*/  ISETP.GE.AND.EX P2, PT, R44, UR7, PT, P2 ;  /* 0x000000072c007c0c */ /* 0x000fe2000bf46320 */
[----:B------:R-:W-:Y:S01]  /*d550*/  FMUL.FTZ R29, R29, UR27 ;  /* 0x0000001b1d1d7c20 */ /* 0x000fe20008410000 */
[----:B------:R-:W-:Y:S01]  /*d560*/  IADD3 R31, R2, 0xf0, RZ ;  /* 0x000000f0021f7810 */ /* 0x000fe20007ffe0ff */
[----:B------:R-:W-:Y:S01]  /*d570*/  FMUL.FTZ R26, R26, UR27 ;  /* 0x0000001b1a1a7c20 */ /* 0x000fe20008410000 */
[----:B------:R-:W-:-:S02]  /*d580*/  ISETP.GT.U32.OR P2, PT, R0, 0x27f, P2 ;  /* 0x0000027f0000780c */ /* 0x000fc40001744470 */
[----:B------:R-:W-:Y:S01]  /*d590*/  SHF.R.S32.HI R16, RZ, 0x1f, R33 ;  /* 0x0000001fff107819 */ /* 0x000fe20000011421 */
        /* <DEDUP_REMOVED lines=19> */
.L_x_1313:
        /* <DEDUP_REMOVED lines=19> */
[----:B------:R-:W-:Y:S02]  /*d800*/  F2FP.F16.F32.PACK_AB R27, R30, R35 ;  /* 0x000000231e1b723e */ /* 0x000fe400000000ff */
[----:B------:R-:W-:-:S05]  /*d810*/  LEA.HI.X R29, R26, UR15, R41, 0x1, P2 ;  /* 0x0000000f1a1d7c11 */ /* 0x000fca00090f0c29 */
[----:B------:R0:W-:Y:S02]  /*d820*/  STG.E desc[UR22][R28.64], R27 ;  /* 0x0000001b1c007986 */ /* 0x0001e4000c101916 */
.L_x_1315:
[----:B------:R-:W-:Y:S05]  /*d830*/  BSYNC B0 ;  /* 0x0000000000007941 */ /* 0x000fea0003800000 */
.L_x_1314:
[--C-:B------:R-:W-:Y:S01]  /*d840*/  HADD2.F32 R26, -RZ, R38.reuse.H0_H0 ;  /* 0x20000026ff1a7230 */ /* 0x100fe20000004100 */
[----:B------:R-:W-:Y:S01]  /*d850*/  ISETP.GE.U32.AND P2, PT, R31, UR6, PT ;  /* 0x000000061f007c0c */ /* 0x000fe2000bf46070 */
[----:B------:R-:W-:Y:S01]  /*d860*/  HADD2.F32 R38, -RZ, R38.H1_H1 ;  /* 0x30000026ff267230 */ /* 0x000fe20000004100 */
[----:B------:R-:W-:Y:S01]  /*d870*/  SHF.R.S32.HI R30, RZ, 0x1f, R31 ;  /* 0x0000001fff1e7819 */ /* 0x000fe2000001141f */
[--C-:B------:R-:W-:Y:S02]  /*d880*/  HADD2.F32 R35, -RZ, R84.reuse.H0_H0 ;  /* 0x20000054ff237230 */ /* 0x100fe40000004100 */
[----:B------:R-:W-:Y:S01]  /*d890*/  FADD.FTZ R26, R26, -UR26 ;  /* 0x8000001a1a1a7e21 */ /* 0x000fe20008010000 */
[----:B------:R-:W-:Y:S01]  /*d8a0*/  ISETP.GE.AND.EX P0, PT, R16, UR7, PT, P0 ;  /* 0x0000000710007c0c */ /* 0x000fe2000bf06300 */
[----:B------:R-:W-:Y:S01]  /*d8b0*/  FADD.FTZ R38, R38, -UR26 ;  /* 0x8000001a26267e21 */ /* 0x000fe20008010000 */
[----:B------:R-:W-:Y:S01]  /*d8c0*/  ISETP.GE.AND.EX P2, PT, R30, UR7, PT, P2 ;  /* 0x000000071e007c0c */ /* 0x000fe2000bf46320 */
[----:B0-----:R-:W-:Y:S01]  /*d8d0*/  FMUL.FTZ R27, R26, UR27 ;  /* 0x0000001b1a1b7c20 */ /* 0x001fe20008410000 */
[----:B------:R-:W-:Y:S01]  /*d8e0*/  ISETP.GT.U32.OR P0, PT, R0, 0x27f, P0 ;  /* 0x0000027f0000780c */ /* 0x000fe20000704470 */
[----:B------:R-:W-:-:S02]  /*d8f0*/  HADD2.F32 R84, -RZ, R84.H1_H1 ;  /* 0x30000054ff547230 */ /* 0x000fc40000004100 */
[----:B------:R-:W-:Y:S01]  /*d900*/  FMUL.FTZ R26, R38, UR27 ;  /* 0x0000001b261a7c20 */ /* 0x000fe20008410000 */
[----:B------:R-:W-:Y:S01]  /*d910*/  HADD2.F32 R32, -RZ, R39.H0_H0 ;  /* 0x20000027ff207230 */ /* 0x000fe20000004100 */
        /* <DEDUP_REMOVED lines=19> */
.L_x_1316:
        /* <DEDUP_REMOVED lines=10> */
[----:B------:R-:W-:Y:S02]  /*daf0*/  FFMA.FTZ R35, R35, R22, -R28 ;  /* 0x0000001623237223 */ /* 0x000fe4000001081c */
[----:B------:R-:W-:-:S02]  /*db00*/  FFMA.FTZ R16, R84, R23, -R29 ;  /* 0x0000001754107223 */ /* 0x000fc4000001081d */
[----:B------:R-:W-:-:S04]  /*db10*/  IMAD.WIDE.U32 R26, R33, UR14, R26 ;  /* 0x0000000e211a7c25 */ /* 0x000fc8000f8e001a */
[----:B------:R-:W-:Y:S01]  /*db20*/  FMUL.FTZ R35, R35, UR27 ;  /* 0x0000001b23237c20 */ /* 0x000fe20008410000 */
[----:B------:R-:W-:Y:S01]  /*db30*/  FMUL.FTZ R16, R16, UR27 ;  /* 0x0000001b10107c20 */ /* 0x000fe20008410000 */
[----:B------:R-:W-:Y:S01]  /*db40*/  IMAD R33, R33, UR15, R34 ;  /* 0x0000000f21217c24 */ /* 0x000fe2000f8e0222 */
[----:B------:R-:W-:Y:S02]  /*db50*/  ULDC.64 UR14, c[0x0][0x210] ;  /* 0x00008400000e7ab9 */ /* 0x000fe40000000a00 */
[----:B------:R-:W-:Y:S02]  /*db60*/  LEA R28, P0, R26, UR14, 0x1 ;  /* 0x0000000e1a1c7c11 */ /* 0x000fe4000f8008ff */
[----:B------:R-:W-:Y:S02]  /*db70*/  IADD3 R33, R27, R33, RZ ;  /* 0x000000211b217210 */ /* 0x000fe40007ffe0ff */
[----:B------:R-:W-:Y:S02]  /*db80*/  F2FP.F16.F32.PACK_AB R27, R16, R35 ;  /* 0x00000023101b723e */ /* 0x000fe400000000ff */
[----:B------:R-:W-:-:S05]  /*db90*/  LEA.HI.X R29, R26, UR15, R33, 0x1, P0 ;  /* 0x0000000f1a1d7c11 */ /* 0x000fca00080f0c21 */
[----:B------:R0:W-:Y:S02]  /*dba0*/  STG.E desc[UR22][R28.64], R27 ;  /* 0x0000001b1c007986 */ /* 0x0001e4000c101916 */
.L_x_1318:
[----:B------:R-:W-:Y:S05]  /*dbb0*/  BSYNC B0 ;  /* 0x0000000000007941 */ /* 0x000fea0003800000 */
.L_x_1317:
[----:B------:R-:W-:Y:S02]  /*dbc0*/  HADD2.F32 R39, -RZ, R39.H1_H1 ;  /* 0x30000027ff277230 */ /* 0x000fe40000004100 */
[----:B0-----:R-:W-:Y:S01]  /*dbd0*/  FADD.FTZ R27, R32, -UR26 ;  /* 0x8000001a201b7e21 */ /* 0x001fe20008010000 */
[--C-:B------:R-:W-:Y:S01]  /*dbe0*/  HADD2.F32 R29, -RZ, R79.reuse.H0_H0 ;  /* 0x2000004fff1d7230 */ /* 0x100fe20000004100 */
[----:B------:R-:W-:Y:S01]  /*dbf0*/  ISETP.GT.U32.OR P2, PT, R0, 0x27f, P2 ;  /* 0x0000027f0000780c */ /* 0x000fe20001744470 */
[----:B------:R-:W-:Y:S02]  /*dc00*/  HADD2.F32 R16, -RZ, R79.H1_H1 ;  /* 0x3000004fff107230 */ /* 0x000fe40000004100 */
[----:B------:R-:W-:Y:S01]  /*dc10*/  FADD.FTZ R26, R39, -UR26 ;  /* 0x8000001a271a7e21 */ /* 0x000fe20008010000 */
[----:B------:R-:W-:Y:S01]  /*dc20*/  HADD2.F32 R32, -RZ, R36.H0_H0 ;  /* 0x20000024ff207230 */ /* 0x000fe20000004100 */
[----:B------:R-:W-:Y:S01]  /*dc30*/  IADD3 R33, R2, 0x100, RZ ;  /* 0x0000010002217810 */ /* 0x000fe20007ffe0ff */
        /* <DEDUP_REMOVED lines=21> */
.L_x_1319:
        /* <DEDUP_REMOVED lines=19> */
[----:B------:R-:W-:Y:S02]  /*dec0*/  F2FP.F16.F32.PACK_AB R27, R16, R31 ;  /* 0x0000001f101b723e */ /* 0x000fe400000000ff */
[----:B------:R-:W-:-:S05]  /*ded0*/  LEA.HI.X R29, R26, UR15, R35, 0x1, P0 ;  /* 0x0000000f1a1d7c11 */ /* 0x000fca00080f0c23 */
[----:B------:R0:W-:Y:S02]  /*dee0*/  STG.E desc[UR22][R28.64], R27 ;  /* 0x0000001b1c007986 */ /* 0x0001e4000c101916 */
.L_x_1321:
[----:B------:R-:W-:Y:S05]  /*def0*/  BSYNC B0 ;  /* 0x0000000000007941 */ /* 0x000fea0003800000 */
.L_x_1320:
[----:B------:R-:W-:Y:S01]  /*df00*/  IADD3 R39, R2, 0x110, RZ ;  /* 0x0000011002277810 */ /* 0x000fe20007ffe0ff */
[----:B------:R-:W-:Y:S01]  /*df10*/  HADD2.F32 R36, -RZ, R36.H1_H1 ;  /* 0x30000024ff247230 */ /* 0x000fe20000004100 */
[----:B------:R-:W-:Y:S01]  /*df20*/  ISETP.GE.U32.AND P0, PT, R33, UR6, PT ;  /* 0x0000000621007c0c */ /* 0x000fe2000bf06070 */
[----:B0-----:R-:W-:Y:S01]  /*df30*/  FADD.FTZ R29, R32, -UR26 ;  /* 0x8000001a201d7e21 */ /* 0x001fe20008010000 */
[----:B------:R-:W-:Y:S01]  /*df40*/  ISETP.GE.U32.AND P2, PT, R39, UR6, PT ;  /* 0x0000000627007c0c */ /* 0x000fe2000bf46070 */
[----:B------:R-:W-:Y:S01]  /*df50*/  HADD2.F32 R30, -RZ, R37.H0_H0 ;  /* 0x20000025ff1e7230 */ /* 0x000fe20000004100 */
[----:B------:R-:W-:Y:S01]  /*df60*/  SHF.R.S32.HI R26, RZ, 0x1f, R33 ;  /* 0x0000001fff1a7819 */ /* 0x000fe20000011421 */
[----:B------:R-:W-:Y:S01]  /*df70*/  FADD.FTZ R32, R36, -UR26 ;  /* 0x8000001a24207e21 */ /* 0x000fe20008010000 */
[----:B------:R-:W-:Y:S01]  /*df80*/  SHF.R.S32.HI R16, RZ, 0x1f, R39 ;  /* 0x0000001fff107819 */ /* 0x000fe20000011427 */
[--C-:B------:R-:W-:Y:S01]  /*df90*/  HADD2.F32 R27, -RZ, R77.reuse.H0_H0 ;  /* 0x2000004dff1b7230 */ /* 0x100fe20000004100 */
[C---:B------:R-:W-:Y:S01]  /*dfa0*/  IADD3 R35, R2.reuse, 0x120, RZ ;  /* 0x0000012002237810 */ /* 0x040fe20007ffe0ff */
[----:B------:R-:W-:Y:S01]  /*dfb0*/  HADD2.F32 R28, -RZ, R77.H1_H1 ;  /* 0x3000004dff1c7230 */ /* 0x000fe20000004100 */
[----:B------:R-:W-:Y:S01]  /*dfc0*/  IADD3 R31, R2, 0x130, RZ ;  /* 0x00000130021f7810 */ /* 0x000fe20007ffe0ff */
[----:B------:R-:W-:Y:S01]  /*dfd0*/  HADD2.F32 R37, -RZ, R37.H1_H1 ;  /* 0x30000025ff257230 */ /* 0x000fe20000004100 */
[----:B------:R-:W-:Y:S01]  /*dfe0*/  ISETP.GE.AND.EX P4, PT, R26, UR7, PT, P0 ;  /* 0x000000071a007c0c */ /* 0x000fe2000bf86300 */
[----:B------:R-:W-:Y:S01]  /*dff0*/  FMUL.FTZ R29, R29, UR27 ;  /* 0x0000001b1d1d7c20 */ /* 0x000fe20008410000 */
[----:B------:R-:W-:Y:S01]  /*e000*/  ISETP.GE.AND.EX P5, PT, R16, UR7, PT, P2 ;  /* 0x0000000710007c0c */ /* 0x000fe2000bfa6320 */
[----:B------:R-:W-:Y:S01]  /*e010*/  FMUL.FTZ R32, R32, UR27 ;  /* 0x0000001b20207c20 */ /* 0x000fe20008410000 */
[----:B------:R-:W-:-:S02]  /*e020*/  ISETP.GE.U32.AND P2, PT, R35, UR6, PT ;  /* 0x0000000623007c0c */ /* 0x000fc4000bf46070 */
[----:B------:R-:W-:Y:S02]  /*e030*/  ISETP.GE.U32.AND P0, PT, R31, UR6, PT ;  /* 0x000000061f007c0c */ /* 0x000fe4000bf06070 */
[C---:B------:R-:W-:Y:S02]  /*e040*/  ISETP.GT.U32.OR P4, PT, R0.reuse, 0x27f, P4 ;  /* 0x0000027f0000780c */ /* 0x040fe40002784470 */
[----:B------:R-:W-:Y:S01]  /*e050*/  ISETP.GT.U32.OR P5, PT, R0, 0x27f, P5 ;  /* 0x0000027f0000780c */ /* 0x000fe20002fa4470 */
        /* <DEDUP_REMOVED lines=19> */
.L_x_1322:
        /* <DEDUP_REMOVED lines=22> */
.L_x_1324:
[----:B------:R-:W-:Y:S05]  /*e2f0*/  BSYNC B0 ;  /* 0x0000000000007941 */ /* 0x000fea0003800000 */
.L_x_1323:
[----:B0-----:R-:W-:Y:S01]  /*e300*/  FADD.FTZ R29, R30, -UR26 ;  /* 0x8000001a1e1d7e21 */ /* 0x001fe20008010000 */
        /* <DEDUP_REMOVED lines=24> */
.L_x_1325:
        /* <DEDUP_REMOVED lines=11> */
[----:B------:R-:W-:-:S02]  /*e540*/  FFMA.FTZ R29, R76, R23, -R29 ;  /* 0x000000174c1d7223 */ /* 0x000fc4000001081d */
[----:B------:R-:W-:Y:S01]  /*e550*/  FMUL.FTZ R33, R16, UR27 ;  /* 0x0000001b10217c20 */ /* 0x000fe20008410000 */
[----:B------:R-:W-:-:S04]  /*e560*/  IMAD.WIDE.U32 R26, R39, UR14, R26 ;  /* 0x0000000e271a7c25 */ /* 0x000fc8000f8e001a */
        /* <DEDUP_REMOVED lines=8> */
.L_x_1327:
[----:B------:R-:W-:Y:S05]  /*e5f0*/  BSYNC B0 ;  /* 0x0000000000007941 */ /* 0x000fea0003800000 */
.L_x_1326:
[----:B------:R-:W-:Y:S01]  /*e600*/  IADD3 R36, R2, 0x120, RZ ;  /* 0x0000012002247810 */ /* 0x000fe20007ffe0ff */
[--C-:B------:R-:W-:Y:S01]  /*e610*/  HADD2.F32 R26, -RZ, R3.reuse.H0_H0 ;  /* 0x20000003ff1a7230 */ /* 0x100fe20000004100 */
[----:B------:R-:W-:Y:S01]  /*e620*/  SHF.R.S32.HI R16, RZ, 0x1f, R31 ;  /* 0x0000001fff107819 */ /* 0x000fe2000001141f */
[----:B------:R-:W-:Y:S01]  /*e630*/  HADD2.F32 R3, -RZ, R3.H1_H1 ;  /* 0x30000003ff037230 */ /* 0x000fe20000004100 */
[----:B------:R-:W-:Y:S01]  /*e640*/  SHF.R.S32.HI R36, RZ, 0x1f, R36 ;  /* 0x0000001fff247819 */ /* 0x000fe20000011424 */
[--C-:B0-----:R-:W-:Y:S02]  /*e650*/  HADD2.F32 R27, -RZ, R74.reuse.H0_H0 ;  /* 0x2000004aff1b7230 */ /* 0x101fe40000004100 */
[----:B------:R-:W-:Y:S01]  /*e660*/  FADD.FTZ R26, R26, -UR26 ;  /* 0x8000001a1a1a7e21 */ /* 0x000fe20008010000 */
[----:B------:R-:W-:Y:S01]  /*e670*/  ISETP.GE.AND.EX P0, PT, R16, UR7, PT, P0 ;  /* 0x0000000710007c0c */ /* 0x000fe2000bf06300 */
[----:B------:R-:W-:Y:S01]  /*e680*/  FADD.FTZ R28, R3, -UR26 ;  /* 0x8000001a031c7e21 */ /* 0x000fe20008010000 */
[----:B------:R-:W-:Y:S01]  /*e690*/  ISETP.GE.AND.EX P2, PT, R36, UR7, PT, P2 ;  /* 0x0000000724007c0c */ /* 0x000fe2000bf46320 */
[----:B------:R-:W-:-:S02]  /*e6a0*/  HADD2.F32 R74, -RZ, R74.H1_H1 ;  /* 0x3000004aff4a7230 */ /* 0x000fc40000004100 */
[----:B------:R-:W-:Y:S01]  /*e6b0*/  FMUL.FTZ R41, R26, UR27 ;  /* 0x0000001b1a297c20 */ /* 0x000fe20008410000 */
[----:B------:R-:W-:Y:S01]  /*e6c0*/  HADD2.F32 R3, -RZ, R17.H0_H0 ;  /* 0x20000011ff037230 */ /* 0x000fe20000004100 */
        /* <DEDUP_REMOVED lines=21> */
.L_x_1328:
[----:B------:R-:W-:Y:S04]  /*e820*/  BSSY B0, `(.L_x_1329) ;  /* 0x0000016000007945 */ /* 0x000fe80003800000 */
[----:B------:R-:W-:Y:S05]  /*e830*/  @P2 BRA `(.L_x_1330) ;  /* 0x0000000000502947 */ /* 0x000fea0003800000 */
[----:B------:R-:W-:Y:S01]  /*e840*/  MOV R26, UR5 ;  /* 0x00000005001a7c02 */ /* 0x000fe20008000f00 */
[----:B------:R-:W-:Y:S01]  /*e850*/  ULDC.64 UR14, c[0x0][0x288] ;  /* 0x0000a200000e7ab9 */ /* 0x000fe20000000a00 */
[----:B------:R-:W-:Y:S01]  /*e860*/  MOV R33, UR5 ;  /* 0x0000000500217c02 */ /* 0x000fe20008000f00 */
[----:B------:R-:W-:Y:S02]  /*e870*/  IMAD R28, R36, UR14, RZ ;  /* 0x0000000e241c7c24 */ /* 0x000fe4000f8e02ff */
[----:B------:R-:W-:Y:S02]  /*e880*/  FFMA.FTZ R26, R41, R26, UR13 ;  /* 0x0000000d291a7e23 */ /* 0x000fe4000801001a */
[----:B------:R-:W-:Y:S02]  /*e890*/  FFMA.FTZ R33, R34, R33, UR13 ;  /* 0x0000000d22217e23 */ /* 0x000fe40008010021 */
[----:B------:R-:W-:Y:S01]  /*e8a0*/  FFMA.FTZ R29, R27, R22, -R26 ;  /* 0x000000161b1d7223 */ /* 0x000fe2000001081a */
[----:B------:R-:W-:Y:S01]  /*e8b0*/  MOV R26, R18 ;  /* 0x00000012001a7202 */ /* 0x000fe20000000f00 */
[----:B------:R-:W-:Y:S01]  /*e8c0*/  FFMA.FTZ R30, R74, R23, -R33 ;  /* 0x000000174a1e7223 */ /* 0x000fe20000010821 */
[----:B------:R-:W-:Y:S01]  /*e8d0*/  MOV R27, R21 ;  /* 0x00000015001b7202 */ /* 0x000fe20000000f00 */
[----:B------:R-:W-:-:S02]  /*e8e0*/  FMUL.FTZ R33, R29, UR27 ;  /* 0x0000001b1d217c20 */ /* 0x000fc40008410000 */
        /* <DEDUP_REMOVED lines=9> */
.L_x_1330:
[----:B------:R-:W-:Y:S05]  /*e980*/  BSYNC B0 ;  /* 0x0000000000007941 */ /* 0x000fea0003800000 */
.L_x_1329:
[----:B0-----:R-:W-:Y:S02]  /*e990*/  HADD2.F32 R27, -RZ, R17.H1_H1 ;  /* 0x30000011ff1b7230 */ /* 0x001fe40000004100 */
[----:B------:R-:W-:Y:S01]  /*e9a0*/  FADD.FTZ R3, R3, -UR26 ;  /* 0x8000001a03037e21 */ /* 0x000fe20008010000 */
        /* <DEDUP_REMOVED lines=27> */
.L_x_1331:
        /* <DEDUP_REMOVED lines=11> */
[----:B------:R-:W-:-:S02]  /*ec10*/  FFMA.FTZ R3, R26, R23, -R3 ;  /* 0x000000171a037223 */ /* 0x000fc40000010803 */
        /* <DEDUP_REMOVED lines=10> */
.L_x_1333:
[----:B------:R-:W-:Y:S05]  /*ecc0*/  BSYNC B0 ;  /* 0x0000000000007941 */ /* 0x000fea0003800000 */
.L_x_1332:
[----:B0-----:R-:W-:Y:S01]  /*ecd0*/  IADD3 R27, R2, 0x140, RZ ;  /* 0x00000140021b7810 */ /* 0x001fe20007ffe0ff */
[----:B------:R-:W-:Y:S01]  /*ece0*/  FADD.FTZ R28, R28, -UR26 ;  /* 0x8000001a1c1c7e21 */ /* 0x000fe20008010000 */
[----:B------:R-:W-:Y:S01]  /*ecf0*/  IADD3 R31, R2, 0x150, RZ ;  /* 0x00000150021f7810 */ /* 0x000fe20007ffe0ff */
[----:B------:R-:W-:Y:S01]  /*ed00*/  FADD.FTZ R26, R4, -UR26 ;  /* 0x8000001a041a7e21 */ /* 0x000fe20008010000 */
[C---:B------:R-:W-:Y:S01]  /*ed10*/  IADD3 R40, R2.reuse, 0x150, RZ ;  /* 0x0000015002287810 */ /* 0x040fe20007ffe0ff */
[--C-:B------:R-:W-:Y:S01]  /*ed20*/  HADD2.F32 R17, -RZ, R70.reuse.H0_H0 ;  /* 0x20000046ff117230 */ /* 0x100fe20000004100 */
[----:B------:R-:W-:Y:S01]  /*ed30*/  IADD3 R29, R2, 0x160, RZ ;  /* 0x00000160021d7810 */ /* 0x000fe20007ffe0ff */
[--C-:B------:R-:W-:Y:S01]  /*ed40*/  HADD2.F32 R4, -RZ, R13.reuse.H0_H0 ;  /* 0x2000000dff047230 */ /* 0x100fe20000004100 */
[----:B------:R-:W-:Y:S01]  /*ed50*/  ISETP.GE.U32.AND P5, PT, R27, UR6, PT ;  /* 0x000000061b007c0c */ /* 0x000fe2000bfa6070 */
[----:B------:R-:W-:Y:S01]  /*ed60*/  HADD2.F32 R70, -RZ, R70.H1_H1 ;  /* 0x30000046ff467230 */ /* 0x000fe20000004100 */
[----:B------:R-:W-:Y:S01]  /*ed70*/  SHF.R.S32.HI R16, RZ, 0x1f, R27 ;  /* 0x0000001fff107819 */ /* 0x000fe2000001141b */
[----:B------:R-:W-:Y:S01]  /*ed80*/  HADD2.F32 R13, -RZ, R13.H1_H1 ;  /* 0x3000000dff0d7230 */ /* 0x000fe20000004100 */
[----:B------:R-:W-:Y:S01]  /*ed90*/  ISETP.GE.U32.AND P2, PT, R31, UR6, PT ;  /* 0x000000061f007c0c */ /* 0x000fe2000bf46070 */
[----:B------:R-:W-:Y:S01]  /*eda0*/  FMUL.FTZ R41, R28, UR27 ;  /* 0x0000001b1c297c20 */ /* 0x000fe20008410000 */
[----:B------:R-:W-:Y:S01]  /*edb0*/  SHF.R.S32.HI R40, RZ, 0x1f, R40 ;  /* 0x0000001fff287819 */ /* 0x000fe20000011428 */
[----:B------:R-:W-:Y:S01]  /*edc0*/  FMUL.FTZ R36, R26, UR27 ;  /* 0x0000001b1a247c20 */ /* 0x000fe20008410000 */
[----:B------:R-:W-:-:S02]  /*edd0*/  IADD3 R38, R2, 0x160, RZ ;  /* 0x0000016002267810 */ /* 0x000fc40007ffe0ff */
[----:B------:R-:W-:Y:S02]  /*ede0*/  IADD3 R3, R2, 0x170, RZ ;  /* 0x0000017002037810 */ /* 0x000fe40007ffe0ff */
[----:B------:R-:W-:Y:S02]  /*edf0*/  ISETP.GE.U32.AND P4, PT, R29, UR6, PT ;  /* 0x000000061d007c0c */ /* 0x000fe4000bf86070 */
[----:B------:R-:W-:Y:S02]  /*ee00*/  SHF.R.S32.HI R38, RZ, 0x1f, R38 ;  /* 0x0000001fff267819 */ /* 0x000fe40000011426 */
[----:B------:R-:W-:Y:S02]  /*ee10*/  ISETP.GE.AND.EX P5, PT, R16, UR7, PT, P5 ;  /* 0x0000000710007c0c */ /* 0x000fe4000bfa6350 */
[----:B------:R-:W-:Y:S02]  /*ee20*/  ISETP.GE.AND.EX P2, PT, R40, UR7, PT, P2 ;  /* 0x0000000728007c0c */ /* 0x000fe4000bf46320 */
[----:B------:R-:W-:-:S02]  /*ee30*/  ISETP.GE.U32.AND P0, PT, R3, UR6, PT ;  /* 0x0000000603007c0c */ /* 0x000fc4000bf06070 */
[----:B------:R-:W-:Y:S02]  /*ee40*/  ISETP.GE.AND.EX P4, PT, R38, UR7, PT, P4 ;  /* 0x0000000726007c0c */ /* 0x000fe4000bf86340 */
        /* <DEDUP_REMOVED lines=21> */
.L_x_1334:
        /* <DEDUP_REMOVED lines=22> */
.L_x_1336:
[----:B------:R-:W-:Y:S05]  /*f100*/  BSYNC B0 ;  /* 0x0000000000007941 */ /* 0x000fea0003800000 */
.L_x_1335:
[----:B------:R-:W-:Y:S01]  /*f110*/  FADD.FTZ R16, R4, -UR26 ;  /* 0x8000001a04107e21 */ /* 0x000fe20008010000 */
[----:B0-----:R-:W-:Y:S01]  /*f120*/  FADD.FTZ R17, R13, -UR26 ;  /* 0x8000001a0d117e21 */ /* 0x001fe20008010000 */
        /* <DEDUP_REMOVED lines=23> */
.L_x_1337:
        /* <DEDUP_REMOVED lines=12> */
[----:B------:R-:W-:Y:S02]  /*f360*/  FMUL.FTZ R13, R13, UR27 ;  /* 0x0000001b0d0d7c20 */ /* 0x000fe40008410000 */
        /* <DEDUP_REMOVED lines=9> */
.L_x_1339:
[----:B------:R-:W-:Y:S05]  /*f400*/  BSYNC B0 ;  /* 0x0000000000007941 */ /* 0x000fea0003800000 */
.L_x_1338:
[--C-:B------:R-:W-:Y:S01]  /*f410*/  HADD2.F32 R4, -RZ, R5.reuse.H0_H0 ;  /* 0x20000005ff047230 */ /* 0x100fe20000004100 */
[----:B------:R-:W-:Y:S01]  /*f420*/  IADD3 R32, R2, 0x170, RZ ;  /* 0x0000017002207810 */ /* 0x000fe20007ffe0ff */
[----:B0-----:R-:W-:Y:S01]  /*f430*/  HADD2.F32 R13, -RZ, R5.H1_H1 ;  /* 0x30000005ff0d7230 */ /* 0x001fe20000004100 */
        /* <DEDUP_REMOVED lines=29> */
.L_x_1340:
        /* <DEDUP_REMOVED lines=22> */
.L_x_1342:
[----:B------:R-:W-:Y:S05]  /*f770*/  BSYNC B0 ;  /* 0x0000000000007941 */ /* 0x000fea0003800000 */
.L_x_1341:
[----:B------:R-:W-:Y:S02]  /*f780*/  HADD2.F32 R6, -RZ, R6.H1_H1 ;  /* 0x30000006ff067230 */ /* 0x000fe40000004100 */
[----:B------:R-:W-:Y:S01]  /*f790*/  FADD.FTZ R13, R13, -UR26 ;  /* 0x8000001a0d0d7e21 */ /* 0x000fe20008010000 */
[--C-:B0-----:R-:W-:Y:S01]  /*f7a0*/  HADD2.F32 R5, -RZ, R66.reuse.H0_H0 ;  /* 0x20000042ff057230 */ /* 0x101fe20000004100 */
[----:B------:R-:W-:Y:S01]  /*f7b0*/  ISETP.GT.U32.OR P0, PT, R0, 0x27f, P0 ;  /* 0x0000027f0000780c */ /* 0x000fe20000704470 */
[----:B------:R-:W-:Y:S02]  /*f7c0*/  HADD2.F32 R66, -RZ, R66.H1_H1 ;  /* 0x30000042ff427230 */ /* 0x000fe40000004100 */
[----:B------:R-:W-:Y:S01]  /*f7d0*/  FADD.FTZ R6, R6, -UR26 ;  /* 0x8000001a06067e21 */ /* 0x000fe20008010000 */
[--C-:B------:R-:W-:Y:S02]  /*f7e0*/  HADD2.F32 R17, -RZ, R7.reuse.H0_H0 ;  /* 0x20000007ff117230 */ /* 0x100fe40000004100 */
        /* <DEDUP_REMOVED lines=22> */
.L_x_1343:
        /* <DEDUP_REMOVED lines=19> */
[----:B------:R-:W-:Y:S02]  /*fa80*/  F2FP.F16.F32.PACK_AB R3, R3, R16 ;  /* 0x000000100303723e */ /* 0x000fe400000000ff */
[----:B------:R-:W-:-:S05]  /*fa90*/  LEA.HI.X R7, R4, UR15, R27, 0x1, P0 ;  /* 0x0000000f04077c11 */ /* 0x000fca00080f0c1b */
[----:B------:R0:W-:Y:S02]  /*faa0*/  STG.E desc[UR22][R6.64], R3 ;  /* 0x0000000306007986 */ /* 0x0001e4000c101916 */
.L_x_1345:
[----:B------:R-:W-:Y:S05]  /*fab0*/  BSYNC B0 ;  /* 0x0000000000007941 */ /* 0x000fea0003800000 */
.L_x_1344:
[C---:B------:R-:W-:Y:S01]  /*fac0*/  IADD3 R37, R2.reuse, 0x180, RZ ;  /* 0x0000018002257810 */ /* 0x040fe20007ffe0ff */
[----:B------:R-:W-:Y:S01]  /*fad0*/  FADD.FTZ R4, R17, -UR26 ;  /* 0x8000001a11047e21 */ /* 0x000fe20008010000 */
[----:B------:R-:W-:Y:S01]  /*fae0*/  IADD3 R16, R2, 0x190, RZ ;  /* 0x0000019002107810 */ /* 0x000fe20007ffe0ff */
[----:B------:R-:W-:Y:S01]  /*faf0*/  FADD.FTZ R26, R26, -UR26 ;  /* 0x8000001a1a1a7e21 */ /* 0x000fe20008010000 */
[C---:B------:R-:W-:Y:S01]  /*fb00*/  IADD3 R34, R2.reuse, 0x190, RZ ;  /* 0x0000019002227810 */ /* 0x040fe20007ffe0ff */
[----:B------:R-:W-:Y:S01]  /*fb10*/  HADD2.F32 R5, -RZ, R64.H0_H0 ;  /* 0x20000040ff057230 */ /* 0x000fe20000004100 */
[C---:B------:R-:W-:Y:S01]  /*fb20*/  IADD3 R36, R2.reuse, 0x180, RZ ;  /* 0x0000018002247810 */ /* 0x040fe20007ffe0ff */
[----:B------:R-:W-:Y:S01]  /*fb30*/  HADD2.F32 R17, -RZ, R14.H0_H0 ;  /* 0x2000000eff117230 */ /* 0x000fe20000004100 */
[----:B------:R-:W-:Y:S01]  /*fb40*/  IADD3 R13, R2, 0x1a0, RZ ;  /* 0x000001a0020d7810 */ /* 0x000fe20007ffe0ff */
[----:B------:R-:W-:Y:S01]  /*fb50*/  HADD2.F32 R64, -RZ, R64.H1_H1 ;  /* 0x30000040ff407230 */ /* 0x000fe20000004100 */
[----:B------:R-:W-:Y:S01]  /*fb60*/  ISETP.GE.U32.AND P5, PT, R37, UR6, PT ;  /* 0x0000000625007c0c */ /* 0x000fe2000bfa6070 */
[----:B------:R-:W-:Y:S01]  /*fb70*/  HADD2.F32 R14, -RZ, R14.H1_H1 ;  /* 0x3000000eff0e7230 */ /* 0x000fe20000004100 */
[----:B------:R-:W-:Y:S01]  /*fb80*/  ISETP.GE.U32.AND P2, PT, R16, UR6, PT ;  /* 0x0000000610007c0c */ /* 0x000fe2000bf46070 */
[----:B------:R-:W-:Y:S01]  /*fb90*/  FMUL.FTZ R35, R4, UR27 ;  /* 0x0000001b04237c20 */ /* 0x000fe20008410000 */
[----:B------:R-:W-:Y:S01]  /*fba0*/  SHF.R.S32.HI R36, RZ, 0x1f, R36 ;  /* 0x0000001fff247819 */ /* 0x000fe20000011424 */
[----:B------:R-:W-:Y:S01]  /*fbb0*/  FMUL.FTZ R30, R26, UR27 ;  /* 0x0000001b1a1e7c20 */ /* 0x000fe20008410000 */
[----:B------:R-:W-:-:S02]  /*fbc0*/  SHF.R.S32.HI R34, RZ, 0x1f, R34 ;  /* 0x0000001fff227819 */ /* 0x000fc40000011422 */
[C---:B------:R-:W-:Y:S02]  /*fbd0*/  IADD3 R32, R2.reuse, 0x1a0, RZ ;  /* 0x000001a002207810 */ /* 0x040fe40007ffe0ff */
[----:B0-----:R-:W-:Y:S02]  /*fbe0*/  IADD3 R3, R2, 0x1b0, RZ ;  /* 0x000001b002037810 */ /* 0x001fe40007ffe0ff */
        /* <DEDUP_REMOVED lines=27> */
.L_x_1346:
        /* <DEDUP_REMOVED lines=22> */
.L_x_1348:
[----:B------:R-:W-:Y:S05]  /*ff00*/  BSYNC B0 ;  /* 0x0000000000007941 */ /* 0x000fea0003800000 */
.L_x_1347:
        /* <DEDUP_REMOVED lines=25> */
.L_x_1349:
        /* <DEDUP_REMOVED lines=22> */
.L_x_1351:
[----:B------:R-:W-:Y:S05]  /*10200*/  BSYNC B0 ;  /* 0x0000000000007941 */ /* 0x000fea0003800000 */
.L_x_1350:
        /* <DEDUP_REMOVED lines=32> */
.L_x_1352:
        /* <DEDUP_REMOVED lines=22> */
.L_x_1354:
[----:B------:R-:W-:Y:S05]  /*10570*/  BSYNC B0 ;  /* 0x0000000000007941 */ /* 0x000fea0003800000 */
.L_x_1353:
[----:B------:R-:W-:Y:S02]  /*10580*/  HADD2.F32 R9, -RZ, R9.H1_H1 ;  /* 0x30000009ff097230 */ /* 0x000fe40000004100 */
[----:B------:R-:W-:Y:S01]  /*10590*/  FADD.FTZ R28, R28, -UR26 ;  /* 0x8000001a1c1c7e21 */ /* 0x000fe20008010000 */
[--C-:B0-----:R-:W-:Y:S01]  /*105a0*/  HADD2.F32 R7, -RZ, R57.reuse.H0_H0 ;  /* 0x20000039ff077230 */ /* 0x101fe20000004100 */
[----:B------:R-:W-:Y:S01]  /*105b0*/  ISETP.GT.U32.OR P0, PT, R0, 0x27f, P0 ;  /* 0x0000027f0000780c */ /* 0x000fe20000704470 */
[----:B------:R-:W-:Y:S02]  /*105c0*/  HADD2.F32 R8, -RZ, R57.H1_H1 ;  /* 0x30000039ff087230 */ /* 0x000fe40000004100 */
[----:B------:R-:W-:Y:S01]  /*105d0*/  FADD.FTZ R9, R9, -UR26 ;  /* 0x8000001a09097e21 */ /* 0x000fe20008010000 */
[----:B------:R-:W-:Y:S01]  /*105e0*/  FMUL.FTZ R29, R28, UR27 ;  /* 0x0000001b1c1d7c20 */ /* 0x000fe20008410000 */
[C---:B------:R-:W-:Y:S02]  /*105f0*/  IADD3 R5, R2.reuse, 0x1c0, RZ ;  /* 0x000001c002057810 */ /* 0x040fe40007ffe0ff */
[----:B------:R-:W-:Y:S01]  /*10600*/  IADD3 R4, R2, 0x1d0, RZ ;  /* 0x000001d002047810 */ /* 0x000fe20007ffe0ff */
        /* <DEDUP_REMOVED lines=20> */
.L_x_1355:
        /* <DEDUP_REMOVED lines=22> */
.L_x_1357:
[----:B------:R-:W-:Y:S05]  /*108b0*/  BSYNC B0 ;  /* 0x0000000000007941 */ /* 0x000fea0003800000 */
.L_x_1356:
[C---:B------:R-:W-:Y:S01]  /*108c0*/  IADD3 R33, R2.reuse, 0x1d0, RZ ;  /* 0x000001d002217810 */ /* 0x040fe20007ffe0ff */
[--C-:B0-----:R-:W-:Y:S01]  /*108d0*/  HADD2.F32 R8, -RZ, R10.reuse.H0_H0 ;  /* 0x2000000aff087230 */ /* 0x101fe20000004100 */
[C---:B------:R-:W-:Y:S01]  /*108e0*/  IADD3 R34, R2.reuse, 0x1c0, RZ ;  /* 0x000001c002227810 */ /* 0x040fe20007ffe0ff */
[----:B------:R-:W-:Y:S01]  /*108f0*/  HADD2.F32 R10, -RZ, R10.H1_H1 ;  /* 0x3000000aff0a7230 */ /* 0x000fe20000004100 */
[C---:B------:R-:W-:Y:S01]  /*10900*/  IADD3 R6, R2.reuse, 0x1e0, RZ ;  /* 0x000001e002067810 */ /* 0x040fe20007ffe0ff */
[--C-:B------:R-:W-:Y:S01]  /*10910*/  HADD2.F32 R7, -RZ, R56.reuse.H0_H0 ;  /* 0x20000038ff077230 */ /* 0x100fe20000004100 */
[----:B------:R-:W-:Y:S01]  /*10920*/  IADD3 R3, R2, 0x1f0, RZ ;  /* 0x000001f002037810 */ /* 0x000fe20007ffe0ff */
[----:B------:R-:W-:Y:S01]  /*10930*/  FADD.FTZ R8, R8, -UR26 ;  /* 0x8000001a08087e21 */ /* 0x000fe20008010000 */
[----:B------:R-:W-:Y:S01]  /*10940*/  ISETP.GE.U32.AND P0, PT, R5, UR6, PT ;  /* 0x0000000605007c0c */ /* 0x000fe2000bf06070 */
[----:B------:R-:W-:Y:S01]  /*10950*/  FADD.FTZ R10, R10, -UR26 ;  /* 0x8000001a0a0a7e21 */ /* 0x000fe20008010000 */
[----:B------:R-:W-:Y:S01]  /*10960*/  ISETP.GE.U32.AND P2, PT, R4, UR6, PT ;  /* 0x0000000604007c0c */ /* 0x000fe2000bf46070 */
[----:B------:R-:W-:Y:S01]  /*10970*/  HADD2.F32 R56, -RZ, R56.H1_H1 ;  /* 0x30000038ff387230 */ /* 0x000fe20000004100 */
[----:B------:R-:W-:Y:S01]  /*10980*/  IADD3 R32, R2, 0x1e0, RZ ;  /* 0x000001e002207810 */ /* 0x000fe20007ffe0ff */
[--C-:B------:R-:W-:Y:S01]  /*10990*/  HADD2.F32 R30, -RZ, R11.reuse.H0_H0 ;  /* 0x2000000bff1e7230 */ /* 0x100fe20000004100 */
[----:B------:R-:W-:Y:S01]  /*109a0*/  SHF.R.S32.HI R34, RZ, 0x1f, R34 ;  /* 0x0000001fff227819 */ /* 0x000fe20000011422 */
[----:B------:R-:W-:Y:S01]  /*109b0*/  HADD2.F32 R31, -RZ, R11.H1_H1 ;  /* 0x3000000bff1f7230 */ /* 0x000fe20000004100 */
[----:B------:R-:W-:Y:S01]  /*109c0*/  SHF.R.S32.HI R33, RZ, 0x1f, R33 ;  /* 0x0000001fff217819 */ /* 0x000fe20000011421 */
[----:B------:R-:W-:Y:S01]  /*109d0*/  FMUL.FTZ R29, R8, UR27 ;  /* 0x0000001b081d7c20 */ /* 0x000fe20008410000 */
[----:B------:R-:W-:Y:S01]  /*109e0*/  ISETP.GE.U32.AND P5, PT, R6, UR6, PT ;  /* 0x0000000606007c0c */ /* 0x000fe2000bfa6070 */
[----:B------:R-:W-:Y:S01]  /*109f0*/  FMUL.FTZ R28, R10, UR27 ;  /* 0x0000001b0a1c7c20 */ /* 0x000fe20008410000 */
[----:B------:R-:W-:-:S02]  /*10a00*/  SHF.R.S32.HI R32, RZ, 0x1f, R32 ;  /* 0x0000001fff207819 */ /* 0x000fc40000011420 */
[----:B------:R-:W-:Y:S02]  /*10a10*/  ISETP.GE.U32.AND P4, PT, R3, UR6, PT ;  /* 0x0000000603007c0c */ /* 0x000fe4000bf86070 */
[----:B------:R-:W-:Y:S02]  /*10a20*/  ISETP.GE.AND.EX P0, PT, R34, UR7, PT, P0 ;  /* 0x0000000722007c0c */ /* 0x000fe4000bf06300 */
[----:B------:R-:W-:Y:S02]  /*10a30*/  ISETP.GE.AND.EX P2, PT, R33, UR7, PT, P2 ;  /* 0x0000000721007c0c */ /* 0x000fe4000bf46320 */
[----:B------:R-:W-:Y:S02]  /*10a40*/  ISETP.GE.AND.EX P5, PT, R32, UR7, PT, P5 ;  /* 0x0000000720007c0c */ /* 0x000fe4000bfa6350 */
[----:B------:R-:W-:Y:S02]  /*10a50*/  ISETP.GE.AND.EX P4, PT, R86, UR7, PT, P4 ;  /* 0x0000000756007c0c */ /* 0x000fe4000bf86340 */
[----:B------:R-:W-:-:S02]  /*10a60*/  ISETP.GT.U32.OR P0, PT, R0, 0x27f, P0 ;  /* 0x0000027f0000780c */ /* 0x000fc40000704470 */
        /* <DEDUP_REMOVED lines=20> */
.L_x_1358:
        /* <DEDUP_REMOVED lines=22> */
.L_x_1360:
[----:B------:R-:W-:Y:S05]  /*10d10*/  BSYNC B0 ;  /* 0x0000000000007941 */ /* 0x000fea0003800000 */
.L_x_1359:
        /* <DEDUP_REMOVED lines=25> */
.L_x_1361:
        /* <DEDUP_REMOVED lines=22> */
.L_x_1363:
[----:B------:R-:W-:Y:S05]  /*11010*/  BSYNC B0 ;  /* 0x0000000000007941 */ /* 0x000fea0003800000 */
.L_x_1362:
[--C-:B0-----:R-:W-:Y:S01]  /*11020*/  HADD2.F32 R4, -RZ, R12.reuse.H0_H0 ;  /* 0x2000000cff047230 */ /* 0x101fe20000004100 */
[C---:B------:R-:W-:Y:S01]  /*11030*/  ISETP.GT.U32.OR P5, PT, R0.reuse, 0x27f, P5 ;  /* 0x0000027f0000780c */ /* 0x040fe20002fa4470 */
[----:B------:R-:W-:Y:S01]  /*11040*/  HADD2.F32 R12, -RZ, R12.H1_H1 ;  /* 0x3000000cff0c7230 */ /* 0x000fe20000004100 */
[----:B------:R-:W-:Y:S01]  /*11050*/  ISETP.GT.U32.OR P4, PT, R0, 0x27f, P4 ;  /* 0x0000027f0000780c */ /* 0x000fe20002784470 */
[--C-:B------:R-:W-:Y:S02]  /*11060*/  HADD2.F32 R5, -RZ, R54.reuse.H0_H0 ;  /* 0x20000036ff057230 */ /* 0x100fe40000004100 */
[----:B------:R-:W-:Y:S01]  /*11070*/  FADD.FTZ R4, R4, -UR26 ;  /* 0x8000001a04047e21 */ /* 0x000fe20008010000 */
[----:B------:R-:W-:Y:S02]  /*11080*/  HADD2.F32 R54, -RZ, R54.H1_H1 ;  /* 0x30000036ff367230 */ /* 0x000fe40000004100 */
        /* <DEDUP_REMOVED lines=24> */
.L_x_1364:
        /* <DEDUP_REMOVED lines=22> */
.L_x_1366:
[----:B------:R-:W-:Y:S05]  /*11370*/  BSYNC B0 ;  /* 0x0000000000007941 */ /* 0x000fea0003800000 */
.L_x_1365:
        /* <DEDUP_REMOVED lines=25> */
.L_x_1367:
        /* <DEDUP_REMOVED lines=21> */
.L_x_1369:
[----:B------:R-:W-:Y:S05]  /*11660*/  BSYNC B0 ;  /* 0x0000000000007941 */ /* 0x000fea0003800000 */
.L_x_1368:
        /* <DEDUP_REMOVED lines=9> */
.L_x_1223:
        /* <DEDUP_REMOVED lines=19> */
.L_x_1372:
[----:B------:R-:W-:Y:S05]  /*11830*/  BSYNC B0 ;  /* 0x0000000000007941 */ /* 0x000fea0003800000 */
.L_x_1371:
        /* <DEDUP_REMOVED lines=11> */
.L_x_1374:
[----:B------:R-:W2:Y:S04]  /*118f0*/  LDG.E.STRONG.GPU R5, desc[UR22][R2.64] ;  /* 0x0000001602057981 */ /* 0x000ea8000c1ef900 */
[----:B--2---:R-:W-:Y:S01]  /*11900*/  CCTL.IVALL ;  /* 0x00000000ff00798f */ /* 0x004fe20002000000 */
[----:B------:R-:W-:Y:S05]  /*11910*/  YIELD ;  /* 0x0000000000007946 */ /* 0x000fea0003800000 */
[----:B------:R-:W-:-:S13]  /*11920*/  ISETP.NE.AND P0, PT, R5, R4, PT ;  /* 0x000000040500720c */ /* 0x000fda0003f05270 */
[----:B------:R-:W-:Y:S05]  /*11930*/  @P0 BRA `(.L_x_1374) ;  /* 0xfffffffc00ec0947 */ /* 0x000fea000383ffff */
.L_x_1373:
        /* <DEDUP_REMOVED lines=25> */
.L_x_1375:
        /* <DEDUP_REMOVED lines=23> */
.L_x_1376:
        /* <DEDUP_REMOVED lines=12> */
.L_x_5129:


//--------------------- .text._Z35group_norm_nhwc_bwd_one_pass_kernelI11Fp16IOBf16WLi64ELi80ELi640EEv26Group_norm_nhwc_bwd_params --------------------------
	.section	.text._Z35group_norm_nhwc_bwd_one_pass_kernelI11Fp16IOBf16WLi64ELi80ELi640EEv26Group_norm_nhwc_bwd_params,"ax",@progbits
	.align	128
        .global         _Z35group_norm_nhwc_bwd_one_pass_kernelI11Fp16IOBf16WLi64ELi80ELi640EEv26Group_norm_nhwc_bwd_params
        .type           _Z35group_norm_nhwc_bwd_one_pass_kernelI11Fp16IOBf16WLi64ELi80ELi640EEv26Group_norm_nhwc_bwd_params,@function
        .size           _Z35group_norm_nhwc_bwd_one_pass_kernelI11Fp16IOBf16WLi64ELi80ELi640EEv26Group_norm_nhwc_bwd_params,(.L_x_5130 - _Z35group_norm_nhwc_bwd_one_pass_kernelI11Fp16IOBf16WLi64ELi80ELi640EEv26Group_norm_nhwc_bwd_params)
        .other          _Z35group_norm_nhwc_bwd_one_pass_kernelI11Fp16IOBf16WLi64ELi80ELi640EEv26Group_norm_nhwc_bwd_params,@"STO_CUDA_ENTRY STV_DEFAULT"
_Z35group_norm_nhwc_bwd_one_pass_kernelI11Fp16IOBf16WLi64ELi80ELi640EEv26Group_norm_nhwc_bwd_params:
.text._Z35group_norm_nhwc_bwd_one_pass_kernelI11Fp16IOBf16WLi64ELi80ELi640EEv26Group_norm_nhwc_bwd_params:
        /* <DEDUP_REMOVED lines=45> */
.L_x_1412:
        /* <DEDUP_REMOVED lines=22> */
[----:B------:R-:W-:-:S05]  /*0430*/  IADD3 R3, -R6, RZ, RZ ;  /* 0x000000ff06037210 */ /* 0x000fca0007ffe1ff */
[----:B------:R-:W-:Y:S01]  /*0440*/  IMAD R3, R8, R3, R7 ;  /* 0x0000000308037224 */ /* 0x000fe200078e0207 */
[----:B------:R-:W-:-:S04]  /*0450*/  LOP3.LUT R7, R9, UR9, RZ, 0x3c, !PT ;  /* 0x0000000909077c12 */ /* 0x000fc8000f8e3cff */
[----:B------:R-:W-:Y:S02]  /*0460*/  ISETP.GT.U32.AND P0, PT, R8, R3, PT ;  /* 0x000000030800720c */ /* 0x000fe40003f04070 */
[----:B------:R-:W-:Y:S02]  /*0470*/  ISETP.GE.AND P5, PT, R7, RZ, PT ;  /* 0x000000ff0700720c */ /* 0x000fe40003fa6270 */
[----:B------:R-:W-:-:S09]  /*0480*/  SHF.R.U32.HI R7, RZ, 0x5, R5 ;  /* 0x00000005ff077819 */ /* 0x000fd20000011605 */
        /* <DEDUP_REMOVED lines=11> */
[----:B------:R-:W-:Y:S01]  /*0540*/  MOV R5, R6 ;  /* 0x0000000600057202 */ /* 0x000fe20000000f00 */
[----:B------:R-:W-:Y:S01]  /*0550*/  IMAD R6, R7, -0x28, R10 ;  /* 0xffffffd807067824 */ /* 0x000fe200078e020a */
[----:B------:R-:W-:Y:S01]  /*0560*/  ISETP.GE.U32.AND P2, PT, R24, UR14, PT ;  /* 0x0000000e18007c0c */ /* 0x000fe2000bf46070 */
[----:B------:R-:W-:Y:S01]  /*0570*/  IMAD R7, R3, 0x50, RZ ;  /* 0x0000005003077824 */ /* 0x000fe200078e02ff */
[----:B------:R-:W-:-:S02]  /*0580*/  @!P5 IADD3 R5, -R5, RZ, RZ ;  /* 0x000000ff0505d210 */ /* 0x000fc40007ffe1ff */
[----:B------:R-:W-:Y:S02]  /*0590*/  SHF.L.U32 R6, R6, 0x1, RZ ;  /* 0x0000000106067819 */ /* 0x000fe400000006ff */
        /* <DEDUP_REMOVED lines=8> */
[----:B------:R-:W-:Y:S01]  /*0620*/  ISETP.GE.AND.EX P2, PT, R29, UR15, PT, P2 ;  /* 0x0000000f1d007c0c */ /* 0x000fe2000bf46320 */
[----:B------:R-:W-:Y:S01]  /*0630*/  IMAD.WIDE.U32 R42, R9, UR10, R42 ;  /* 0x0000000a092a7c25 */ /* 0x000fe2000f8e002a */
[----:B------:R-:W-:-:S03]  /*0640*/  ISETP.GE.AND.EX P0, PT, R17, UR15, PT, P0 ;  /* 0x0000000f11007c0c */ /* 0x000fc6000bf06300 */
[----:B------:R-:W-:Y:S01]  /*0650*/  IMAD R45, R9, UR11, R8 ;  /* 0x0000000b092d7c24 */ /* 0x000fe2000f8e0208 */
[----:B------:R-:W-:Y:S01]  /*0660*/  ULDC.64 UR10, c[0x0][0x248] ;  /* 0x00009200000a7ab9 */ /* 0x000fe20000000a00 */
[----:B------:R-:W-:Y:S01]  /*0670*/  SHF.R.S32.HI R9, RZ, 0x1f, R39 ;  /* 0x0000001fff097819 */ /* 0x000fe20000011427 */
[----:B------:R-:W-:Y:S01]  /*0680*/  UIMAD.WIDE UR10, UR9, 0x8, UR10 ;  /* 0x00000008090a78a5 */ /* 0x000fe2000f8e020a */
[----:B------:R-:W-:Y:S02]  /*0690*/  ISETP.GT.U32.OR P0, PT, R40, 0x27f, P0 ;  /* 0x0000027f2800780c */ /* 0x000fe40000704470 */
[----:B------:R-:W-:Y:S01]  /*06a0*/  IADD3 R45, R43, R45, RZ ;  /* 0x0000002d2b2d7210 */ /* 0x000fe20007ffe0ff */
[----:B0-----:R-:W-:Y:S02]  /*06b0*/  @P1 IMAD R10, R9, R4, RZ ;  /* 0x00000004090a1224 */ /* 0x001fe400078e02ff */
[----:B------:R-:W-:Y:S02]  /*06c0*/  MOV R8, UR10 ;  /* 0x0000000a00087c02 */ /* 0x000fe40008000f00 */
[----:B------:R-:W-:Y:S01]  /*06d0*/  MOV R9, UR11 ;  /* 0x0000000b00097c02 */ /* 0x000fe20008000f00 */
[----:B------:R-:W-:Y:S01]  /*06e0*/  @P1 IMAD R19, R39, R5, R10 ;  /* 0x0000000527131224 */ /* 0x000fe200078e020a */
[----:B------:R-:W-:-:S02]  /*06f0*/  @P1 MOV R44, R42 ;  /* 0x0000002a002c1202 */ /* 0x000fc40000000f00 */
[C---:B------:R-:W-:Y:S02]  /*0700*/  IADD3 R27, R39.reuse, 0x30, RZ ;  /* 0x00000030271b7810 */ /* 0x040fe40007ffe0ff */
[----:B------:R-:W-:Y:S01]  /*0710*/  CS2R R36, SRZ ;  /* 0x0000000000247805 */ /* 0x000fe2000001ff00 */
[----:B------:R-:W3:Y:S01]  /*0720*/  LDG.E.64 R8, desc[UR12][R8.64] ;  /* 0x0000000c08087981 */ /* 0x000ee2000c1e1b00 */
[----:B------:R-:W0:Y:S01]  /*0730*/  @!P0 LDC.64 R10, c[0x0][0x288] ;  /* 0x0000a200ff0a8b82 */ /* 0x000e220000000a00 */
[----:B------:R-:W-:Y:S01]  /*0740*/  ISETP.GT.U32.OR P2, PT, R40, 0x27f, P2 ;  /* 0x0000027f2800780c */ /* 0x000fe20001744470 */
[----:B------:R-:W-:Y:S01]  /*0750*/  @P1 IMAD.WIDE.U32 R14, R39, R4, R44 ;  /* 0x00000004270e1225 */ /* 0x000fe200078e002c */
[----:B------:R-:W-:Y:S02]  /*0760*/  ISETP.GE.U32.AND P3, PT, R27, UR14, PT ;  /* 0x0000000e1b007c0c */ /* 0x000fe4000bf66070 */
[----:B------:R-:W-:Y:S02]  /*0770*/  CS2R R34, SRZ ;  /* 0x0000000000227805 */ /* 0x000fe4000001ff00 */
[----:B------:R-:W-:-:S02]  /*0780*/  SHF.R.S32.HI R25, RZ, 0x1f, R27 ;  /* 0x0000001fff197819 */ /* 0x000fc4000001141b */
[----:B------:R-:W-:Y:S02]  /*0790*/  CS2R R32, SRZ ;  /* 0x0000000000207805 */ /* 0x000fe4000001ff00 */
[----:B------:R-:W-:Y:S01]  /*07a0*/  @P1 IADD3 R19, R15, R19, RZ ;  /* 0x000000130f131210 */ /* 0x000fe20007ffe0ff */
[----:B------:R-:W1:Y:S01]  /*07b0*/  @P1 LDC.64 R4, c[0x0][0x228] ;  /* 0x00008a00ff041b82 */ /* 0x000e620000000a00 */
[----:B------:R-:W-:Y:S01]  /*07c0*/  ISETP.GE.AND.EX P3, PT, R25, UR15, PT, P3 ;  /* 0x0000000f19007c0c */ /* 0x000fe2000bf66330 */
[----:B------:R-:W-:Y:S01]  /*07d0*/  ULDC.U8 UR11, c[0x0][0x2a4] ;  /* 0x0000a900000b7ab9 */ /* 0x000fe20000000000 */
[----:B------:R-:W-:Y:S02]  /*07e0*/  @P1 SHF.L.U32 R15, R14, 0x1, RZ ;  /* 0x000000010e0f1819 */ /* 0x000fe400000006ff */
[----:B------:R-:W-:Y:S02]  /*07f0*/  ISETP.GT.U32.OR P3, PT, R40, 0x27f, P3 ;  /* 0x0000027f2800780c */ /* 0x000fe40001f64470 */
        /* <DEDUP_REMOVED lines=55> */
[----:B--2---:R-:W-:Y:S01]  /*0b70*/  @!P3 IADD3 R4, P5, R17, R4, RZ ;  /* 0x000000041104b210 */ /* 0x004fe20007fbe0ff */
[----:B------:R-:W-:-:S03]  /*0b80*/  UMOV UR14, 0x3f800000 ;  /* 0x3f800000000e7882 */ /* 0x000fc60000000000 */
[----:B------:R-:W-:Y:S01]  /*0b90*/  @!P3 IADD3.X R5, R16, R5, RZ, P5, !PT ;  /* 0x000000051005b210 */ /* 0x000fe20002ffe4ff */
[----:B------:R-:W-:Y:S01]  /*0ba0*/  BSSY B0, `(.L_x_1378) ;  /* 0x0000021000007945 */ /* 0x000fe20003800000 */
[----:B------:R-:W-:-:S03]  /*0bb0*/  CS2R R28, SRZ ;  /* 0x00000000001c7805 */ /* 0x000fc6000001ff00 */
        /* <DEDUP_REMOVED lines=31> */
.L_x_1379:
[----:B------:R-:W-:Y:S05]  /*0db0*/  BSYNC B0 ;  /* 0x0000000000007941 */ /* 0x000fea0003800000 */
.L_x_1378:
[----:B------:R-:W-:Y:S01]  /*0dc0*/  ISETP.NE.AND P3, PT, RZ, UR11, PT ;  /* 0x0000000bff007c0c */ /* 0x000fe2000bf65270 */
[--C-:B-----5:R-:W-:Y:S02]  /*0dd0*/  HADD2.F32 R6, -RZ, R36.reuse.H0_H0 ;  /* 0x20000024ff067230 */ /* 0x120fe40000004100 */
        /* <DEDUP_REMOVED lines=28> */
.L_x_1380:
[----:B------:R-:W-:Y:S01]  /*0fa0*/  FMUL.FTZ R6, R16, UR14 ;  /* 0x0000000e10067c20 */ /* 0x000fe20008410000 */
[----:B------:R-:W-:Y:S01]  /*0fb0*/  FMUL.FTZ R9, R13, R29 ;  /* 0x0000001d0d097220 */ /* 0x000fe20000410000 */
[--C-:B------:R-:W-:Y:S02]  /*0fc0*/  HADD2.F32 R10, -RZ, R37.reuse.H0_H0 ;  /* 0x20000025ff0a7230 */ /* 0x100fe40000004100 */
[----:B------:R-:W-:Y:S01]  /*0fd0*/  FMUL.FTZ R15, R14, R5 ;  /* 0x000000050e0f7220 */ /* 0x000fe20000410000 */
[----:B------:R-:W-:Y:S01]  /*0fe0*/  FFMA.FTZ R12, R6, R9, RZ ;  /* 0x00000009060c7223 */ /* 0x000fe200000100ff */
[----:B------:R-:W-:Y:S01]  /*0ff0*/  FADD.FTZ R8, RZ, R9 ;  /* 0x00000009ff087221 */ /* 0x000fe20000010000 */
[----:B------:R-:W-:Y:S02]  /*1000*/  HADD2.F32 R9, -RZ, R37.H1_H1 ;  /* 0x30000025ff097230 */ /* 0x000fe40000004100 */
[----:B------:R-:W-:Y:S01]  /*1010*/  FADD.FTZ R11, R10, -UR17 ;  /* 0x800000110a0b7e21 */ /* 0x000fe20008010000 */
[----:B------:R-:W-:Y:S01]  /*1020*/  FFMA.FTZ R12, R7, R15, R12 ;  /* 0x0000000f070c7223 */ /* 0x000fe2000001000c */
[----:B------:R-:W-:Y:S01]  /*1030*/  FADD.FTZ R15, R15, R8 ;  /* 0x000000080f0f7221 */ /* 0x000fe20000010000 */
        /* <DEDUP_REMOVED lines=24> */
.L_x_1381:
[----:B------:R-:W-:Y:S01]  /*11c0*/  FMUL.FTZ R16, R10, R29 ;  /* 0x0000001d0a107220 */ /* 0x000fe20000410000 */
[--C-:B------:R-:W-:Y:S02]  /*11d0*/  HADD2.F32 R17, -RZ, R32.reuse.H0_H0 ;  /* 0x20000020ff117230 */ /* 0x100fe40000004100 */
[----:B------:R-:W-:Y:S02]  /*11e0*/  HADD2.F32 R20, -RZ, R32.H1_H1 ;  /* 0x30000020ff147230 */ /* 0x000fe40000004100 */
[----:B------:R-:W-:Y:S01]  /*11f0*/  FADD.FTZ R19, R15, R16 ;  /* 0x000000100f137221 */ /* 0x000fe20000010000 */
[----:B------:R-:W-:Y:S01]  /*1200*/  FFMA.FTZ R12, R11, R16, R12 ;  /* 0x000000100b0c7223 */ /* 0x000fe2000001000c */
        /* <DEDUP_REMOVED lines=26> */
.L_x_1382:
[----:B------:R-:W-:Y:S01]  /*13b0*/  FFMA.FTZ R22, R9, R20, R12 ;  /* 0x0000001409167223 */ /* 0x000fe2000001000c */
[----:B------:R-:W-:Y:S01]  /*13c0*/  FMUL.FTZ R12, R18, R29 ;  /* 0x0000001d120c7220 */ /* 0x000fe20000410000 */
[----:B------:R-:W-:Y:S01]  /*13d0*/  FADD.FTZ R19, R20, R19 ;  /* 0x0000001314137221 */ /* 0x000fe20000010000 */
[--C-:B------:R-:W-:Y:S02]  /*13e0*/  HADD2.F32 R21, -RZ, R33.reuse.H1_H1 ;  /* 0x30000021ff157230 */ /* 0x100fe40000004100 */
[----:B------:R-:W-:Y:S01]  /*13f0*/  FMUL.FTZ R23, R16, R5 ;  /* 0x0000000510177220 */ /* 0x000fe20000410000 */
[----:B------:R-:W-:Y:S01]  /*1400*/  FFMA.FTZ R20, R17, R12, R22 ;  /* 0x0000000c11147223 */ /* 0x000fe20000010016 */
[----:B------:R-:W-:Y:S01]  /*1410*/  FADD.FTZ R22, R19, R12 ;  /* 0x0000000c13167221 */ /* 0x000fe20000010000 */
[----:B------:R-:W-:Y:S02]  /*1420*/  HADD2.F32 R19, -RZ, R33.H0_H0 ;  /* 0x20000021ff137230 */ /* 0x000fe40000004100 */
[----:B------:R-:W-:Y:S01]  /*1430*/  FADD.FTZ R24, R21, -UR17 ;  /* 0x8000001115187e21 */ /* 0x000fe20008010000 */
[----:B------:R-:W-:Y:S01]  /*1440*/  FFMA.FTZ R12, R15, R23, R20 ;  /* 0x000000170f0c7223 */ /* 0x000fe20000010014 */
[----:B------:R-:W-:Y:S01]  /*1450*/  FADD.FTZ R23, R23, R22 ;  /* 0x0000001617177221 */ /* 0x000fe20000010000 */
[----:B------:R-:W-:-:S02]  /*1460*/  HADD2.F32 R22, -RZ, R30.H0_H0 ;  /* 0x2000001eff167230 */ /* 0x000fc40000004100 */
[----:B------:R-:W-:Y:S01]  /*1470*/  FADD.FTZ R19, R19, -UR17 ;  /* 0x8000001113137e21 */ /* 0x000fe20008010000 */
[----:B------:R-:W-:-:S03]  /*1480*/  HADD2.F32 R20, -RZ, R30.H1_H1 ;  /* 0x3000001eff147230 */ /* 0x000fc60000004100 */
        /* <DEDUP_REMOVED lines=21> */
.L_x_1383:
[----:B------:R-:W-:Y:S01]  /*15e0*/  FMUL.FTZ R24, R22, R29 ;  /* 0x0000001d16187220 */ /* 0x000fe20000410000 */
[----:B------:R-:W-:Y:S01]  /*15f0*/  ISETP.GT.AND P0, PT, R0, 0x1e, PT ;  /* 0x0000001e0000780c */ /* 0x000fe20003f04270 */
[----:B------:R-:W0:Y:S01]  /*1600*/  S2UR UR15, SR_CgaCtaId ;  /* 0x00000000000f79c3 */ /* 0x000e220000008800 */
[----:B------:R-:W-:Y:S01]  /*1610*/  FFMA.FTZ R6, R6, R13, RZ ;  /* 0x0000000d06067223 */ /* 0x000fe200000100ff */
[----:B------:R-:W-:Y:S01]  /*1620*/  FFMA.FTZ R12, R21, R24, R12 ;  /* 0x00000018150c7223 */ /* 0x000fe2000001000c */
[----:B------:R-:W-:Y:S01]  /*1630*/  FADD.FTZ R25, R23, R24 ;  /* 0x0000001817197221 */ /* 0x000fe20000010000 */
[----:B------:R-:W-:Y:S01]  /*1640*/  FMUL.FTZ R24, R20, R5 ;  /* 0x0000000514187220 */ /* 0x000fe20000410000 */
[----:B------:R-:W-:Y:S01]  /*1650*/  FFMA.FTZ R26, R7, R14, RZ ;  /* 0x0000000e071a7223 */ /* 0x000fe200000100ff */
[----:B------:R-:W-:Y:S01]  /*1660*/  FADD.FTZ R13, RZ, R13 ;  /* 0x0000000dff0d7221 */ /* 0x000fe20000010000 */
[----:B------:R-:W-:Y:S01]  /*1670*/  FADD.FTZ R7, RZ, R14 ;  /* 0x0000000eff077221 */ /* 0x000fe20000010000 */
[----:B------:R-:W-:Y:S01]  /*1680*/  FFMA.FTZ R23, R19, R24, R12 ;  /* 0x0000001813177223 */ /* 0x000fe2000001000c */
[----:B------:R-:W-:Y:S01]  /*1690*/  FADD.FTZ R12, R24, R25 ;  /* 0x00000019180c7221 */ /* 0x000fe20000010000 */
[----:B------:R-:W-:Y:S01]  /*16a0*/  UMOV UR11, 0x400 ;  /* 0x00000400000b7882 */ /* 0x000fe20000000000 */
[----:B------:R-:W-:Y:S01]  /*16b0*/  FFMA.FTZ R6, R11, R10, R6 ;  /* 0x0000000a0b067223 */ /* 0x000fe20000010006 */
[----:B------:R-:W-:Y:S01]  /*16c0*/  UIADD3 UR10, UR11, 0xd0, URZ ;  /* 0x000000d00b0a7890 */ /* 0x000fe2000fffe03f */
[----:B------:R-:W1:Y:S01]  /*16d0*/  SHFL.DOWN PT, R24, R23, 0x1, 0x1f ;  /* 0x08201f0017187f89 */ /* 0x000e6200000e0000 */
[----:B------:R-:W-:Y:S01]  /*16e0*/  FADD.FTZ R13, R13, R10 ;  /* 0x0000000a0d0d7221 */ /* 0x000fe20000010000 */
[----:B------:R-:W-:Y:S01]  /*16f0*/  FFMA.FTZ R26, R9, R8, R26 ;  /* 0x00000008091a7223 */ /* 0x000fe2000001001a */
[----:B------:R-:W-:Y:S01]  /*1700*/  FADD.FTZ R7, R7, R8 ;  /* 0x0000000807077221 */ /* 0x000fe20000010000 */
[----:B------:R-:W2:Y:S01]  /*1710*/  SHFL.DOWN PT, R25, R12, 0x1, 0x1f ;  /* 0x08201f000c197f89 */ /* 0x000ea200000e0000 */
[C---:B------:R-:W-:Y:S01]  /*1720*/  ISETP.NE.AND P2, PT, R40.reuse, RZ, PT ;  /* 0x000000ff2800720c */ /* 0x040fe20003f45270 */
        /* <DEDUP_REMOVED lines=90> */
.L_x_1385:
[----:B------:R-:W-:Y:S05]  /*1cd0*/  BSYNC B0 ;  /* 0x0000000000007941 */ /* 0x000fea0003800000 */
.L_x_1384:
        /* <DEDUP_REMOVED lines=78> */
.L_x_1387:
[----:B------:R-:W-:Y:S05]  /*21c0*/  BSYNC B0 ;  /* 0x0000000000007941 */ /* 0x000fea0003800000 */
.L_x_1386:
        /* <DEDUP_REMOVED lines=20> */
.L_x_1389:
[----:B------:R-:W-:Y:S05]  /*2310*/  BSYNC B0 ;  /* 0x0000000000007941 */ /* 0x000fea0003800000 */
.L_x_1388:
        /* <DEDUP_REMOVED lines=34> */
.L_x_1392:
[----:B------:R-:W2:Y:S04]  /*2540*/  LDG.E.STRONG.GPU R10, desc[UR12][R8.64] ;  /* 0x0000000c080a7981 */ /* 0x000ea8000c1ef900 */
[----:B--2---:R-:W-:Y:S01]  /*2550*/  CCTL.IVALL ;  /* 0x00000000ff00798f */ /* 0x004fe20002000000 */
[----:B------:R-:W-:Y:S05]  /*2560*/  YIELD ;  /* 0x0000000000007946 */ /* 0x000fea0003800000 */
[----:B------:R-:W-:-:S13]  /*2570*/  ISETP.NE.AND P0, PT, R10, R13, PT ;  /* 0x0000000d0a00720c */ /* 0x000fda0003f05270 */
[----:B------:R-:W-:Y:S05]  /*2580*/  @P0 BRA `(.L_x_1392) ;  /* 0xfffffffc00ec0947 */ /* 0x000fea000383ffff */
.L_x_1391:
        /* <DEDUP_REMOVED lines=17> */
.L_x_1396:
        /* <DEDUP_REMOVED lines=115> */
.L_x_1395:
        /* <DEDUP_REMOVED lines=61> */
.L_x_1397:
[----:B------:R-:W-:-:S13]  /*31a0*/  ISETP.NE.OR P0, PT, R17, RZ, P0 ;  /* 0x000000ff1100720c */ /* 0x000fda0000705670 */
[----:B------:R-:W-:Y:S05]  /*31b0*/  @!P0 BRA `(.L_x_1393) ;  /* 0x00000000007c8947 */ /* 0x000fea0003800000 */
.L_x_1394:
        /* <DEDUP_REMOVED lines=31> */
.L_x_1393:
        /* <DEDUP_REMOVED lines=11> */
.L_x_1399:
[----:B------:R-:W-:Y:S05]  /*3460*/  BSYNC B0 ;  /* 0x0000000000007941 */ /* 0x000fea0003800000 */
.L_x_1398:
        /* <DEDUP_REMOVED lines=16> */
.L_x_1390:
[----:B------:R-:W1:Y:S01]  /*3570*/  S2UR UR11, SR_CgaCtaId ;  /* 0x00000000000b79c3 */ /* 0x000e620000008800 */
[----:B------:R-:W-:Y:S01]  /*3580*/  UMOV UR10, 0x400 ;  /* 0x00000400000a7882 */ /* 0x000fe20000000000 */
[C---:B------:R-:W-:Y:S01]  /*3590*/  IADD3 R12, R39.reuse, 0x20, RZ ;  /* 0x00000020270c7810 */ /* 0x040fe20007ffe0ff */
[----:B------:R-:W-:Y:S01]  /*35a0*/  HADD2.F32 R16, -RZ, R37.H0_H0 ;  /* 0x20000025ff107230 */ /* 0x000fe20000004100 */
[----:B--2---:R-:W-:Y:S01]  /*35b0*/  IADD3 R11, R39, 0x30, RZ ;  /* 0x00000030270b7810 */ /* 0x004fe20007ffe0ff */
        /* <DEDUP_REMOVED lines=11> */
[----:B------:R-:W-:-:S04]  /*3670*/  FADD.FTZ R7, R36, -UR17 ;  /* 0x8000001124077e21 */ /* 0x000fc80008010000 */
[----:B------:R-:W-:Y:S01]  /*3680*/  FMUL.FTZ R7, R7, UR14 ;  /* 0x0000000e07077c20 */ /* 0x000fe20008410000 */
[----:B------:R-:W0:Y:S01]  /*3690*/  LDS.64 R8, [UR10+0xc0] ;  /* 0x0000c00aff087984 */ /* 0x000e220008000a00 */
[----:B------:R-:W-:Y:S02]  /*36a0*/  ULDC.64 UR10, c[0x0][0x290] ;  /* 0x0000a400000a7ab9 */ /* 0x000fe40000000a00 */
[----:B------:R-:W-:Y:S02]  /*36b0*/  ISETP.GE.U32.AND P0, PT, R38, UR10, PT ;  /* 0x0000000a26007c0c */ /* 0x000fe4000bf06070 */
[----:B------:R-:W-:Y:S02]  /*36c0*/  ISETP.GE.U32.AND P2, PT, R12, UR10, PT ;  /* 0x0000000a0c007c0c */ /* 0x000fe4000bf46070 */
[----:B------:R-:W-:Y:S01]  /*36d0*/  ISETP.GE.U32.AND P5, PT, R11, UR10, PT ;  /* 0x0000000a0b007c0c */ /* 0x000fe2000bfa6070 */
[----:B------:R-:W-:Y:S01]  /*36e0*/  ULDC UR10, c[0x0][0x2bc] ;  /* 0x0000af00000a7ab9 */ /* 0x000fe20000000800 */
[----:B------:R-:W-:-:S02]  /*36f0*/  ISETP.GE.AND.EX P4, PT, R15, UR11, PT, P0 ;  /* 0x0000000b0f007c0c */ /* 0x000fc4000bf86300 */
[----:B------:R-:W-:Y:S02]  /*3700*/  ISETP.GE.AND.EX P0, PT, R10, UR11, PT, P2 ;  /* 0x0000000b0a007c0c */ /* 0x000fe4000bf06320 */
[----:B------:R-:W-:Y:S02]  /*3710*/  ISETP.GE.AND.EX P2, PT, R3, UR11, PT, P5 ;  /* 0x0000000b03007c0c */ /* 0x000fe4000bf46350 */
[----:B------:R-:W-:Y:S01]  /*3720*/  ISETP.GT.U32.OR P4, PT, R40, 0x27f, P4 ;  /* 0x0000027f2800780c */ /* 0x000fe20002784470 */
[----:B0-----:R-:W-:Y:S01]  /*3730*/  FMUL.FTZ R13, R8, UR10 ;  /* 0x0000000a080d7c20 */ /* 0x001fe20008410000 */
[----:B------:R-:W-:Y:S01]  /*3740*/  FMUL.FTZ R14, R9, UR10 ;  /* 0x0000000a090e7c20 */ /* 0x000fe20008410000 */
[----:B------:R-:W-:Y:S02]  /*3750*/  HADD2.F32 R8, -RZ, R35.H0_H0 ;  /* 0x20000023ff087230 */ /* 0x000fe40000004100 */
        /* <DEDUP_REMOVED lines=20> */
.L_x_1400:
[----:B------:R-:W-:Y:S04]  /*38a0*/  BSSY B0, `(.L_x_1401) ;  /* 0x0000015000007945 */ /* 0x000fe80003800000 */
[----:B------:R-:W-:Y:S05]  /*38b0*/  @!P1 BRA `(.L_x_1402) ;  /* 0x00000000004c9947 */ /* 0x000fea0003800000 */
[C-C-:B------:R-:W-:Y:S01]  /*38c0*/  FFMA.FTZ R9, R13.reuse, R9, R14.reuse ;  /* 0x000000090d097223 */ /* 0x140fe2000001000e */
[----:B------:R-:W-:Y:S01]  /*38d0*/  SHF.R.S32.HI R6, RZ, 0x1f, R39 ;  /* 0x0000001fff067819 */ /* 0x000fe20000011427 */
[----:B------:R-:W-:Y:S01]  /*38e0*/  FFMA.FTZ R7, R13, R7, R14 ;  /* 0x000000070d077223 */ /* 0x000fe2000001000e */
[----:B------:R-:W-:Y:S01]  /*38f0*/  ULDC.64 UR10, c[0x0][0x288] ;  /* 0x0000a200000a7ab9 */ /* 0x000fe20000000a00 */
[----:B------:R-:W-:Y:S02]  /*3900*/  FFMA.FTZ R9, R8, R29, -R9 ;  /* 0x0000001d08097223 */ /* 0x000fe40000010809 */
[----:B------:R-:W-:Y:S02]  /*3910*/  IMAD R8, R6, UR10, RZ ;  /* 0x0000000a06087c24 */ /* 0x000fe4000f8e02ff */
[----:B------:R-:W-:Y:S01]  /*3920*/  FFMA.FTZ R17, R18, R5, -R7 ;  /* 0x0000000512117223 */ /* 0x000fe20000010807 */
[----:B------:R-:W-:Y:S01]  /*3930*/  MOV R6, R42 ;  /* 0x0000002a00067202 */ /* 0x000fe20000000f00 */
[----:B------:R-:W-:Y:S01]  /*3940*/  FMUL.FTZ R18, R9, UR14 ;  /* 0x0000000e09127c20 */ /* 0x000fe20008410000 */
[----:B------:R-:W-:Y:S01]  /*3950*/  MOV R7, R45 ;  /* 0x0000002d00077202 */ /* 0x000fe20000000f00 */
        /* <DEDUP_REMOVED lines=9> */
.L_x_1402:
[----:B------:R-:W-:Y:S05]  /*39f0*/  BSYNC B0 ;  /* 0x0000000000007941 */ /* 0x000fea0003800000 */
.L_x_1401:
[----:B------:R-:W-:Y:S01]  /*3a00*/  FADD.FTZ R16, R16, -UR17 ;  /* 0x8000001110107e21 */ /* 0x000fe20008010000 */
[----:B------:R-:W-:Y:S01]  /*3a10*/  FADD.FTZ R37, R37, -UR17 ;  /* 0x8000001125257e21 */ /* 0x000fe20008010000 */
[--C-:B------:R-:W-:Y:S02]  /*3a20*/  HADD2.F32 R6, -RZ, R34.reuse.H0_H0 ;  /* 0x20000022ff067230 */ /* 0x100fe40000004100 */
[----:B------:R-:W-:Y:S02]  /*3a30*/  HADD2.F32 R34, -RZ, R34.H1_H1 ;  /* 0x30000022ff227230 */ /* 0x000fe40000004100 */
[----:B------:R-:W-:Y:S01]  /*3a40*/  FMUL.FTZ R23, R16, UR14 ;  /* 0x0000000e10177c20 */ /* 0x000fe20008410000 */
[----:B------:R-:W-:Y:S01]  /*3a50*/  FMUL.FTZ R37, R37, UR14 ;  /* 0x0000000e25257c20 */ /* 0x000fe20008410000 */
        /* <DEDUP_REMOVED lines=19> */
.L_x_1403:
        /* <DEDUP_REMOVED lines=20> */
.L_x_1405:
[----:B------:R-:W-:Y:S05]  /*3cd0*/  BSYNC B0 ;  /* 0x0000000000007941 */ /* 0x000fea0003800000 */
.L_x_1404:
[--C-:B------:R-:W-:Y:S01]  /*3ce0*/  HADD2.F32 R6, -RZ, R32.reuse.H0_H0 ;  /* 0x20000020ff067230 */ /* 0x100fe20000004100 */
[C---:B------:R-:W-:Y:S01]  /*3cf0*/  ISETP.GT.U32.OR P0, PT, R40.reuse, 0x27f, P0 ;  /* 0x0000027f2800780c */ /* 0x040fe20000704470 */
[----:B------:R-:W-:Y:S01]  /*3d00*/  HADD2.F32 R32, -RZ, R32.H1_H1 ;  /* 0x30000020ff207230 */ /* 0x000fe20000004100 */
[----:B------:R-:W-:Y:S01]  /*3d10*/  ISETP.GT.U32.OR P2, PT, R40, 0x27f, P2 ;  /* 0x0000027f2800780c */ /* 0x000fe20001744470 */
[----:B01----:R-:W-:Y:S02]  /*3d20*/  HADD2.F32 R8, -RZ, R31.H0_H0 ;  /* 0x2000001fff087230 */ /* 0x003fe40000004100 */
[----:B------:R-:W-:Y:S01]  /*3d30*/  FADD.FTZ R7, R6, -UR17 ;  /* 0x8000001106077e21 */ /* 0x000fe20008010000 */
        /* <DEDUP_REMOVED lines=25> */
.L_x_1406:
        /* <DEDUP_REMOVED lines=20> */
.L_x_1408:
[----:B------:R-:W-:Y:S05]  /*4010*/  BSYNC B0 ;  /* 0x0000000000007941 */ /* 0x000fea0003800000 */
.L_x_1407:
        /* <DEDUP_REMOVED lines=25> */
.L_x_1409:
        /* <DEDUP_REMOVED lines=19> */
.L_x_1411:
[----:B------:R-:W-:Y:S05]  /*42e0*/  BSYNC B0 ;  /* 0x0000000000007941 */ /* 0x000fea0003800000 */
.L_x_1410:
        /* <DEDUP_REMOVED lines=9> */
.L_x_1377:
        /* <DEDUP_REMOVED lines=19> */
.L_x_1414:
[----:B------:R-:W-:Y:S05]  /*44b0*/  BSYNC B0 ;  /* 0x0000000000007941 */ /* 0x000fea0003800000 */
.L_x_1413:
        /* <DEDUP_REMOVED lines=11> */
.L_x_1416:
[----:B------:R-:W2:Y:S04]  /*4570*/  LDG.E.STRONG.GPU R5, desc[UR12][R2.64] ;  /* 0x0000000c02057981 */ /* 0x000ea8000c1ef900 */
[----:B--2---:R-:W-:Y:S01]  /*4580*/  CCTL.IVALL ;  /* 0x00000000ff00798f */ /* 0x004fe20002000000 */
[----:B------:R-:W-:Y:S05]  /*4590*/  YIELD ;  /* 0x0000000000007946 */ /* 0x000fea0003800000 */
[----:B------:R-:W-:-:S13]  /*45a0*/  ISETP.NE.AND P0, PT, R5, R0, PT ;  /* 0x000000000500720c */ /* 0x000fda0003f05270 */
[----:B------:R-:W-:Y:S05]  /*45b0*/  @P0 BRA `(.L_x_1416) ;  /* 0xfffffffc00ec0947 */ /* 0x000fea000383ffff */
.L_x_1415:
        /* <DEDUP_REMOVED lines=24> */
.L_x_1417:
        /* <DEDUP_REMOVED lines=25> */
.L_x_1418:
        /* <DEDUP_REMOVED lines=11> */
.L_x_5130:


//--------------------- .text._Z35group_norm_nhwc_bwd_one_pass_kernelI11Fp16IOBf16WLi128ELi80ELi640EEv26Group_norm_nhwc_bwd_params --------------------------
	.section	.text._Z35group_norm_nhwc_bwd_one_pass_kernelI11Fp16IOBf16WLi128ELi80ELi640EEv26Group_norm_nhwc_bwd_params,"ax",@progbits
	.align	128
        .global         _Z35group_norm_nhwc_bwd_one_pass_kernelI11Fp16IOBf16WLi128ELi80ELi640EEv26Group_norm_nhwc_bwd_params
        .type           _Z35group_norm_nhwc_bwd_one_pass_kernelI11Fp16IOBf16WLi128ELi80ELi640EEv26Group_norm_nhwc_bwd_params,@function
        .size           _Z35group_norm_nhwc_bwd_one_pass_kernelI11Fp16IOBf16WLi128ELi80ELi640EEv26Group_norm_nhwc_bwd_params,(.L_x_5131 - _Z35group_norm_nhwc_bwd_one_pass_kernelI11Fp16IOBf16WLi128ELi80ELi640EEv26Group_norm_nhwc_bwd_params)
        .other          _Z35group_norm_nhwc_bwd_one_pass_kernelI11Fp16IOBf16WLi128ELi80ELi640EEv26Group_norm_nhwc_bwd_params,@"STO_CUDA_ENTRY STV_DEFAULT"
_Z35group_norm_nhwc_bwd_one_pass_kernelI11Fp16IOBf16WLi128ELi80ELi640EEv26Group_norm_nhwc_bwd_params:
.text._Z35group_norm_nhwc_bwd_one_pass_kernelI11Fp16IOBf16WLi128ELi80ELi640EEv26Group_norm_nhwc_bwd_params:
        /* <DEDUP_REMOVED lines=52> */
.L_x_1470:
        /* <DEDUP_REMOVED lines=70> */
[----:B------:R-:W-:Y:S02]  /*07a0*/  @!P2 MOV R29, R71 ;  /* 0x00000047001da202 */ /* 0x000fe40000000f00 */
[----:B------:R-:W-:Y:S02]  /*07b0*/  CS2R R42, SRZ ;  /* 0x00000000002a7805 */ /* 0x000fe4000001ff00 */
[C---:B------:R-:W-:Y:S01]  /*07c0*/  @P1 SHF.L.U32 R25, R26.reuse, 0x1, RZ ;  /* 0x000000011a191819 */ /* 0x040fe200000006ff */
[----:B------:R-:W3:Y:S01]  /*07d0*/  @!P3 LDC.64 R34, c[0x0][0x230] ;  /* 0x00008c00ff22bb82 */ /* 0x000ee20000000a00 */
[----:B------:R-:W-:Y:S01]  /*07e0*/  @P1 SHF.L.U64.HI R26, R26, 0x1, R27 ;  /* 0x000000011a1a1819 */ /* 0x000fe2000001021b */
[----:B------:R-:W-:Y:S01]  /*07f0*/  @!P2 IMAD.WIDE.U32 R28, R54, R24, R28 ;  /* 0x00000018361ca225 */ /* 0x000fe200078e001c */
[----:B--2---:R-:W-:-:S02]  /*0800*/  @P1 IADD3 R24, P4, R25, R16, RZ ;  /* 0x0000001019181210 */ /* 0x004fc40007f9e0ff */
[----:B0-----:R-:W-:Y:S02]  /*0810*/  @P1 IADD3 R22, P5, R25, R22, RZ ;  /* 0x0000001619161210 */ /* 0x001fe40007fbe0ff */
[C---:B------:R-:W-:Y:S01]  /*0820*/  @P1 IADD3.X R25, R26.reuse, R17, RZ, P4, !PT ;  /* 0x000000111a191210 */ /* 0x040fe200027fe4ff */
[----:B------:R-:W0:Y:S01]  /*0830*/  @!P0 LDC.64 R32, c[0x0][0x228] ;  /* 0x00008a00ff208b82 */ /* 0x000e220000000a00 */
[----:B------:R-:W-:Y:S02]  /*0840*/  @P1 IADD3.X R23, R26, R23, RZ, P5, !PT ;  /* 0x000000171a171210 */ /* 0x000fe40002ffe4ff */
[----:B------:R-:W-:Y:S01]  /*0850*/  @!P2 IADD3 R27, R29, R31, RZ ;  /* 0x0000001f1d1ba210 */ /* 0x000fe20007ffe0ff */
[----:B------:R-:W2:Y:S01]  /*0860*/  @P1 LDG.E R45, desc[UR8][R24.64] ;  /* 0x00000008182d1981 */ /* 0x000ea2000c1e1900 */
[C---:B------:R-:W-:Y:S01]  /*0870*/  @!P2 SHF.L.U32 R29, R28.reuse, 0x1, RZ ;  /* 0x000000011c1da819 */ /* 0x040fe200000006ff */
[----:B-1----:R-:W-:Y:S01]  /*0880*/  @!P3 IMAD R10, R11, R14, RZ ;  /* 0x0000000e0b0ab224 */ /* 0x002fe200078e02ff */
[----:B------:R-:W-:Y:S01]  /*0890*/  @!P2 SHF.L.U64.HI R8, R28, 0x1, R27 ;  /* 0x000000011c08a819 */ /* 0x000fe2000001021b */
[----:B------:R-:W1:Y:S01]  /*08a0*/  @!P0 LDC.64 R16, c[0x0][0x288] ;  /* 0x0000a200ff108b82 */ /* 0x000e620000000a00 */
[----:B------:R3:W5:Y:S01]  /*08b0*/  @P1 LDG.E R44, desc[UR8][R22.64] ;  /* 0x00000008162c1981 */ /* 0x000762000c1e1900 */
[----:B----4-:R-:W-:Y:S01]  /*08c0*/  @!P2 IADD3 R26, P4, R29, R20, RZ ;  /* 0x000000141d1aa210 */ /* 0x010fe20007f9e0ff */
[----:B------:R-:W-:-:S03]  /*08d0*/  @!P3 IMAD R31, R53, R15, R10 ;  /* 0x0000000f351fb224 */ /* 0x000fc600078e020a */
[----:B------:R-:W-:Y:S02]  /*08e0*/  @!P2 IADD3.X R27, R8, R21, RZ, P4, !PT ;  /* 0x00000015081ba210 */ /* 0x000fe400027fe4ff */
[----:B---3--:R-:W-:Y:S01]  /*08f0*/  @!P3 MOV R22, R68 ;  /* 0x000000440016b202 */ /* 0x008fe20000000f00 */
[----:B------:R-:W3:Y:S01]  /*0900*/  @!P3 LDC.64 R20, c[0x0][0x228] ;  /* 0x00008a00ff14bb82 */ /* 0x000ee20000000a00 */
[----:B------:R-:W-:Y:S02]  /*0910*/  @!P3 MOV R23, R71 ;  /* 0x000000470017b202 */ /* 0x000fe40000000f00 */
[----:B------:R-:W-:Y:S01]  /*0920*/  @!P2 IADD3 R28, P4, R29, R18, RZ ;  /* 0x000000121d1ca210 */ /* 0x000fe20007f9e0ff */
[----:B------:R-:W-:-:S03]  /*0930*/  @!P3 IMAD.WIDE.U32 R22, R53, R14, R22 ;  /* 0x0000000e3516b225 */ /* 0x000fc600078e0016 */
[----:B------:R-:W-:Y:S02]  /*0940*/  @!P2 IADD3.X R29, R8, R19, RZ, P4, !PT ;  /* 0x00000013081da210 */ /* 0x000fe400027fe4ff */
[----:B------:R-:W-:Y:S01]  /*0950*/  SHF.R.S32.HI R15, RZ, 0x1f, R51 ;  /* 0x0000001fff0f7819 */ /* 0x000fe20000011433 */
[----:B------:R-:W4:Y:S01]  /*0960*/  @!P0 LDC.64 R18, c[0x0][0x230] ;  /* 0x00008c00ff128b82 */ /* 0x000f220000000a00 */
[----:B------:R-:W-:Y:S02]  /*0970*/  @!P3 IADD3 R23, R23, R31, RZ ;  /* 0x0000001f1717b210 */ /* 0x000fe40007ffe0ff */
[----:B------:R-:W-:Y:S02]  /*0980*/  MOV R46, RZ ;  /* 0x000000ff002e7202 */ /* 0x000fe40000000f00 */
[C---:B------:R-:W-:Y:S01]  /*0990*/  @!P3 SHF.L.U32 R25, R22.reuse, 0x1, RZ ;  /* 0x000000011619b819 */ /* 0x040fe200000006ff */
[----:B-1----:R-:W-:Y:S01]  /*09a0*/  @!P0 IMAD R8, R13, R16, RZ ;  /* 0x000000100d088224 */ /* 0x002fe200078e02ff */
[----:B------:R-:W-:Y:S01]  /*09b0*/  ISETP.GE.U32.AND P4, PT, R51, UR14, PT ;  /* 0x0000000e33007c0c */ /* 0x000fe2000bf86070 */
[----:B------:R-:W5:Y:S01]  /*09c0*/  @!P2 LDG.E R43, desc[UR8][R28.64] ;  /* 0x000000081c2ba981 */ /* 0x000f62000c1e1900 */
[----:B------:R-:W-:-:S02]  /*09d0*/  @!P3 SHF.L.U64.HI R10, R22, 0x1, R23 ;  /* 0x00000001160ab819 */ /* 0x000fc40000010217 */
[----:B------:R-:W-:Y:S01]  /*09e0*/  ISETP.GE.AND.EX P4, PT, R15, UR15, PT, P4 ;  /* 0x0000000f0f007c0c */ /* 0x000fe2000bf86340 */
[----:B------:R1:W5:Y:S01]  /*09f0*/  @!P2 LDG.E R46, desc[UR8][R26.64] ;  /* 0x000000081a2ea981 */ /* 0x000362000c1e1900 */
[----:B------:R-:W-:Y:S02]  /*0a00*/  @!P0 MOV R22, R68 ;  /* 0x0000004400168202 */ /* 0x000fe40000000f00 */
[----:B------:R-:W-:Y:S02]  /*0a10*/  @!P0 MOV R23, R71 ;  /* 0x0000004700178202 */ /* 0x000fe40000000f00 */
[----:B------:R-:W-:Y:S01]  /*0a20*/  ISETP.GT.U32.OR P2, PT, R57, 0x27f, P4 ;  /* 0x0000027f3900780c */ /* 0x000fe20002744470 */
[----:B------:R-:W-:-:S04]  /*0a30*/  @!P0 IMAD.WIDE.U32 R22, R52, R16, R22 ;  /* 0x0000001034168225 */ /* 0x000fc800078e0016 */
[----:B-1----:R-:W-:Y:S01]  /*0a40*/  @!P0 IMAD R27, R52, R17, R8 ;  /* 0x00000011341b8224 */ /* 0x002fe200078e0208 */
[----:B------:R-:W-:Y:S02]  /*0a50*/  SHF.R.S32.HI R17, RZ, 0x1f, R50 ;  /* 0x0000001fff117819 */ /* 0x000fe40000011432 */
[----:B------:R-:W-:Y:S02]  /*0a60*/  ISETP.GE.U32.AND P4, PT, R50, UR14, PT ;  /* 0x0000000e32007c0c */ /* 0x000fe4000bf86070 */
[----:B------:R-:W-:-:S03]  /*0a70*/  @!P0 IADD3 R23, R23, R27, RZ ;  /* 0x0000001b17178210 */ /* 0x000fc60007ffe0ff */
[----:B------:R-:W1:Y:S01]  /*0a80*/  @!P2 LDC.64 R30, c[0x0][0x288] ;  /* 0x0000a200ff1eab82 */ /* 0x000e620000000a00 */
[----:B------:R-:W-:Y:S02]  /*0a90*/  ISETP.GE.AND.EX P4, PT, R17, UR15, PT, P4 ;  /* 0x0000000f11007c0c */ /* 0x000fe4000bf86340 */
[C---:B------:R-:W-:Y:S02]  /*0aa0*/  @!P0 SHF.L.U32 R37, R22.reuse, 0x1, RZ ;  /* 0x0000000116258819 */ /* 0x040fe400000006ff */
[----:B------:R-:W-:-:S03]  /*0ab0*/  @!P0 SHF.L.U64.HI R8, R22, 0x1, R23 ;  /* 0x0000000116088819 */ /* 0x000fc60000010217 */
[----:B------:R-:W0:Y:S01]  /*0ac0*/  LDC.64 R22, c[0x0][0x248] ;  /* 0x00009200ff167b82 */ /* 0x000e220000000a00 */
[----:B------:R-:W-:Y:S02]  /*0ad0*/  ISETP.GT.U32.OR P4, PT, R57, 0x27f, P4 ;  /* 0x0000027f3900780c */ /* 0x000fe40002784470 */
[----:B------:R-:W-:Y:S02]  /*0ae0*/  @!P3 IADD3 R34, P5, R25, R34, RZ ;  /* 0x000000221922b210 */ /* 0x000fe40007fbe0ff */
[----:B----4-:R-:W-:Y:S02]  /*0af0*/  @!P0 IADD3 R26, P6, R37, R18, RZ ;  /* 0x00000012251a8210 */ /* 0x010fe40007fde0ff */
[----:B------:R-:W-:Y:S02]  /*0b00*/  @!P3 IADD3.X R35, R10, R35, RZ, P5, !PT ;  /* 0x000000230a23b210 */ /* 0x000fe40002ffe4ff */
[----:B------:R-:W-:Y:S02]  /*0b10*/  CS2R R40, SRZ ;  /* 0x0000000000287805 */ /* 0x000fe4000001ff00 */
[----:B---3--:R-:W-:Y:S01]  /*0b20*/  @!P3 IADD3 R24, P5, R25, R20, RZ ;  /* 0x000000141918b210 */ /* 0x008fe20007fbe0ff */
[----:B------:R-:W3:Y:S01]  /*0b30*/  @!P2 LDC.64 R60, c[0x0][0x230] ;  /* 0x00008c00ff3cab82 */ /* 0x000ee20000000a00 */
[----:B------:R-:W-:-:S02]  /*0b40*/  @!P0 IADD3.X R27, R8, R19, RZ, P6, !PT ;  /* 0x00000013081b8210 */ /* 0x000fc400037fe4ff */
[----:B------:R-:W-:Y:S01]  /*0b50*/  @!P3 IADD3.X R25, R10, R21, RZ, P5, !PT ;  /* 0x000000150a19b210 */ /* 0x000fe20002ffe4ff */
[----:B------:R-:W5:Y:S04]  /*0b60*/  @!P3 LDG.E R41, desc[UR8][R34.64] ;  /* 0x000000082229b981 */ /* 0x000f68000c1e1900 */
[----:B------:R-:W4:Y:S01]  /*0b70*/  @!P4 LDC.64 R28, c[0x0][0x288] ;  /* 0x0000a200ff1ccb82 */ /* 0x000f220000000a00 */
[----:B------:R-:W-:Y:S01]  /*0b80*/  SHF.R.S32.HI R19, RZ, 0x1f, R49 ;  /* 0x0000001fff137819 */ /* 0x000fe20000011431 */
[----:B------:R0:W5:Y:S01]  /*0b90*/  @!P3 LDG.E R40, desc[UR8][R24.64] ;  /* 0x000000081828b981 */ /* 0x000162000c1e1900 */
[----:B------:R-:W-:Y:S01]  /*0ba0*/  ISETP.GE.U32.AND P5, PT, R49, UR14, PT ;  /* 0x0000000e31007c0c */ /* 0x000fe2000bfa6070 */
[----:B-1----:R-:W-:Y:S02]  /*0bb0*/  @!P2 IMAD R10, R15, R30, RZ ;  /* 0x0000001e0f0aa224 */ /* 0x002fe400078e02ff */
[----:B0-----:R-:W-:Y:S01]  /*0bc0*/  IMAD.WIDE R22, R56, 0x8, R22 ;  /* 0x0000000838167825 */ /* 0x001fe200078e0216 */
[----:B------:R-:W-:Y:S01]  /*0bd0*/  ISETP.GE.AND.EX P3, PT, R19, UR15, PT, P5 ;  /* 0x0000000f13007c0c */ /* 0x000fe2000bf66350 */
[----:B------:R-:W0:Y:S01]  /*0be0*/  @!P2 LDC.64 R64, c[0x0][0x228] ;  /* 0x00008a00ff40ab82 */ /* 0x000e220000000a00 */
[----:B------:R-:W-:Y:S01]  /*0bf0*/  @!P0 IADD3 R32, P5, R37, R32, RZ ;  /* 0x0000002025208210 */ /* 0x000fe20007fbe0ff */
[----:B------:R1:W5:Y:S01]  /*0c00*/  @!P0 LDG.E R42, desc[UR8][R26.64] ;  /* 0x000000081a2a8981 */ /* 0x000362000c1e1900 */
[----:B------:R-:W-:-:S02]  /*0c10*/  @!P2 MOV R24, R68 ;  /* 0x000000440018a202 */ /* 0x000fc40000000f00 */
[----:B------:R-:W-:Y:S01]  /*0c20*/  @!P2 MOV R25, R71 ;  /* 0x000000470019a202 */ /* 0x000fe20000000f00 */
[----:B------:R-:W-:Y:S01]  /*0c30*/  @!P2 IMAD R37, R51, R31, R10 ;  /* 0x0000001f3325a224 */ /* 0x000fe200078e020a */
[----:B------:R-:W-:Y:S01]  /*0c40*/  ISETP.GT.U32.OR P3, PT, R57, 0x27f, P3 ;  /* 0x0000027f3900780c */ /* 0x000fe20001f64470 */
[----:B------:R-:W2:Y:S01]  /*0c50*/  LDG.E.64 R22, desc[UR8][R22.64] ;  /* 0x0000000816167981 */ /* 0x000ea2000c1e1b00 */
[----:B------:R-:W-:Y:S01]  /*0c60*/  CS2R R38, SRZ ;  /* 0x0000000000267805 */ /* 0x000fe2000001ff00 */
[----:B------:R-:W-:Y:S01]  /*0c70*/  @!P2 IMAD.WIDE.U32 R30, R51, R30, R24 ;  /* 0x0000001e331ea225 */ /* 0x000fe200078e0018 */
[----:B-1----:R-:W1:Y:S01]  /*0c80*/  @!P4 LDC.64 R26, c[0x0][0x230] ;  /* 0x00008c00ff1acb82 */ /* 0x002e620000000a00 */
[----:B------:R-:W-:-:S03]  /*0c90*/  @!P0 IADD3.X R33, R8, R33, RZ, P5, !PT ;  /* 0x0000002108218210 */ /* 0x000fc60002ffe4ff */
[----:B------:R-:W-:Y:S01]  /*0ca0*/  @!P2 IADD3 R31, R31, R37, RZ ;  /* 0x000000251f1fa210 */ /* 0x000fe20007ffe0ff */
[----:B----4-:R-:W-:Y:S01]  /*0cb0*/  @!P4 IMAD R10, R17, R28, RZ ;  /* 0x0000001c110ac224 */ /* 0x010fe200078e02ff */
[C---:B------:R-:W-:Y:S01]  /*0cc0*/  @!P2 SHF.L.U32 R37, R30.reuse, 0x1, RZ ;  /* 0x000000011e25a819 */ /* 0x040fe200000006ff */
[----:B------:R4:W5:Y:S01]  /*0cd0*/  @!P0 LDG.E R39, desc[UR8][R32.64] ;  /* 0x0000000820278981 */ /* 0x000962000c1e1900 */
[----:B------:R-:W-:Y:S01]  /*0ce0*/  @!P2 SHF.L.U64.HI R8, R30, 0x1, R31 ;  /* 0x000000011e08a819 */ /* 0x000fe2000001021f */
[----:B------:R-:W1:Y:S01]  /*0cf0*/  @!P3 LDC.64 R24, c[0x0][0x288] ;  /* 0x0000a200ff18bb82 */ /* 0x000e620000000a00 */
[----:B------:R-:W-:Y:S02]  /*0d00*/  SHF.R.S32.HI R21, RZ, 0x1f, R48 ;  /* 0x0000001fff157819 */ /* 0x000fe40000011430 */
[----:B------:R-:W-:Y:S02]  /*0d10*/  ISETP.GE.U32.AND P6, PT, R48, UR14, PT ;  /* 0x0000000e30007c0c */ /* 0x000fe4000bfc6070 */
[----:B------:R-:W-:-:S02]  /*0d20*/  @!P4 MOV R30, R68 ;  /* 0x00000044001ec202 */ /* 0x000fc40000000f00 */
[----:B------:R-:W-:Y:S01]  /*0d30*/  @!P4 MOV R31, R71 ;  /* 0x00000047001fc202 */ /* 0x000fe20000000f00 */
[C---:B------:R-:W-:Y:S01]  /*0d40*/  @!P4 IMAD R59, R50.reuse, R29, R10 ;  /* 0x0000001d323bc224 */ /* 0x040fe200078e020a */
[----:B------:R-:W-:Y:S01]  /*0d50*/  ISETP.GE.AND.EX P5, PT, R21, UR15, PT, P6 ;  /* 0x0000000f15007c0c */ /* 0x000fe2000bfa6360 */
[----:B------:R-:W1:Y:S01]  /*0d60*/  @!P4 LDC.64 R34, c[0x0][0x228] ;  /* 0x00008a00ff22cb82 */ /* 0x000e620000000a00 */
[----:B---3--:R-:W-:Y:S01]  /*0d70*/  @!P2 IADD3 R60, P0, R37, R60, RZ ;  /* 0x0000003c253ca210 */ /* 0x008fe20007f1e0ff */
[----:B------:R-:W-:Y:S01]  /*0d80*/  @!P4 IMAD.WIDE.U32 R28, R50, R28, R30 ;  /* 0x0000001c321cc225 */ /* 0x000fe200078e001e */
[----:B------:R-:W-:Y:S02]  /*0d90*/  ISETP.GT.U32.OR P5, PT, R57, 0x27f, P5 ;  /* 0x0000027f3900780c */ /* 0x000fe40002fa4470 */
[----:B------:R-:W-:Y:S02]  /*0da0*/  @!P2 IADD3.X R61, R8, R61, RZ, P0, !PT ;  /* 0x0000003d083da210 */ /* 0x000fe400007fe4ff */
[----:B0-----:R-:W-:-:S02]  /*0db0*/  @!P2 IADD3 R64, P0, R37, R64, RZ ;  /* 0x000000402540a210 */ /* 0x001fc40007f1e0ff */
[----:B----4-:R-:W-:Y:S02]  /*0dc0*/  @!P4 IADD3 R33, R29, R59, RZ ;  /* 0x0000003b1d21c210 */ /* 0x010fe40007ffe0ff */
[----:B------:R-:W-:Y:S02]  /*0dd0*/  @!P4 SHF.L.U32 R29, R28, 0x1, RZ ;  /* 0x000000011c1dc819 */ /* 0x000fe400000006ff */
[----:B------:R-:W-:Y:S02]  /*0de0*/  @!P2 IADD3.X R65, R8, R65, RZ, P0, !PT ;  /* 0x000000410841a210 */ /* 0x000fe400007fe4ff */
[----:B------:R-:W-:Y:S01]  /*0df0*/  @!P4 SHF.L.U64.HI R8, R28, 0x1, R33 ;  /* 0x000000011c08c819 */ /* 0x000fe20000010221 */
[----:B------:R-:W0:Y:S01]  /*0e00*/  @!P5 LDC.64 R30, c[0x0][0x288] ;  /* 0x0000a200ff1edb82 */ /* 0x000e220000000a00 */
[----:B-1----:R-:W-:Y:S02]  /*0e10*/  @!P4 IADD3 R36, P0, R29, R26, RZ ;  /* 0x0000001a1d24c210 */ /* 0x002fe40007f1e0ff */
[----:B------:R-:W-:-:S05]  /*0e20*/  MOV R20, RZ ;  /* 0x000000ff00147202 */ /* 0x000fca0000000f00 */
[----:B------:R-:W1:Y:S01]  /*0e30*/  @!P3 LDC.64 R32, c[0x0][0x230] ;  /* 0x00008c00ff20bb82 */ /* 0x000e620000000a00 */
[----:B------:R-:W-:Y:S01]  /*0e40*/  @!P4 IADD3.X R37, R8, R27, RZ, P0, !PT ;  /* 0x0000001b0825c210 */ /* 0x000fe200007fe4ff */
[----:B------:R3:W5:Y:S01]  /*0e50*/  @!P2 LDG.E R20, desc[UR8][R60.64] ;  /* 0x000000083c14a981 */ /* 0x000762000c1e1900 */
[----:B------:R-:W-:Y:S01]  /*0e60*/  @!P3 IMAD R10, R19, R24, RZ ;  /* 0x00000018130ab224 */ /* 0x000fe200078e02ff */
[----:B------:R-:W-:Y:S02]  /*0e70*/  MOV R18, RZ ;  /* 0x000000ff00127202 */ /* 0x000fe40000000f00 */
[----:B------:R4:W5:Y:S02]  /*0e80*/  @!P4 LDG.E R38, desc[UR8][R36.64] ;  /* 0x000000082426c981 */ /* 0x000964000c1e1900 */
[----:B------:R-:W4:Y:S01]  /*0e90*/  @!P3 LDC.64 R26, c[0x0][0x228] ;  /* 0x00008a00ff1abb82 */ /* 0x000f220000000a00 */
[----:B---3--:R-:W-:Y:S02]  /*0ea0*/  @!P3 MOV R60, R68 ;  /* 0x00000044003cb202 */ /* 0x008fe40000000f00 */
[----:B------:R-:W-:Y:S01]  /*0eb0*/  @!P3 MOV R61, R71 ;  /* 0x00000047003db202 */ /* 0x000fe20000000f00 */
[C---:B------:R-:W-:Y:S01]  /*0ec0*/  @!P3 IMAD R59, R49.reuse, R25, R10 ;  /* 0x00000019313bb224 */ /* 0x040fe200078e020a */
[----:B------:R3:W5:Y:S01]  /*0ed0*/  @!P2 LDG.E R18, desc[UR8][R64.64] ;  /* 0x000000084012a981 */ /* 0x000762000c1e1900 */
[----:B------:R-:W-:Y:S01]  /*0ee0*/  @!P3 IMAD.WIDE.U32 R60, R49, R24, R60 ;  /* 0x00000018313cb225 */ /* 0x000fe200078e003c */
[----:B------:R-:W-:Y:S01]  /*0ef0*/  @!P4 IADD3 R34, P2, R29, R34, RZ ;  /* 0x000000221d22c210 */ /* 0x000fe20007f5e0ff */
[----:B------:R-:W3:Y:S03]  /*0f00*/  @!P5 LDC.64 R24, c[0x0][0x228] ;  /* 0x00008a00ff18db82 */ /* 0x000ee60000000a00 */
[----:B------:R-:W-:-:S02]  /*0f10*/  @!P3 IADD3 R59, R61, R59, RZ ;  /* 0x0000003b3d3bb210 */ /* 0x000fc40007ffe0ff */
[C---:B------:R-:W-:Y:S02]  /*0f20*/  @!P3 SHF.L.U32 R61, R60.reuse, 0x1, RZ ;  /* 0x000000013c3db819 */ /* 0x040fe400000006ff */
[----:B------:R-:W-:Y:S01]  /*0f30*/  @!P3 SHF.L.U64.HI R10, R60, 0x1, R59 ;  /* 0x000000013c0ab819 */ /* 0x000fe2000001023b */
[----:B------:R-:W3:Y:S01]  /*0f40*/  @!P5 LDC.64 R28, c[0x0][0x230] ;  /* 0x00008c00ff1cdb82 */ /* 0x000ee20000000a00 */
[----:B-1----:R-:W-:Y:S02]  /*0f50*/  @!P3 IADD3 R32, P0, R61, R32, RZ ;  /* 0x000000203d20b210 */ /* 0x002fe40007f1e0ff */
[----:B------:R-:W-:Y:S01]  /*0f60*/  @!P4 IADD3.X R35, R8, R35, RZ, P2, !PT ;  /* 0x000000230823c210 */ /* 0x000fe200017fe4ff */
[----:B0-----:R-:W-:Y:S01]  /*0f70*/  @!P5 IMAD R8, R21, R30, RZ ;  /* 0x0000001e1508d224 */ /* 0x001fe200078e02ff */
[----:B------:R-:W-:Y:S02]  /*0f80*/  @!P3 IADD3.X R33, R10, R33, RZ, P0, !PT ;  /* 0x000000210a21b210 */ /* 0x000fe400007fe4ff */
[----:B----4-:R-:W-:Y:S01]  /*0f90*/  @!P3 IADD3 R26, P0, R61, R26, RZ ;  /* 0x0000001a3d1ab210 */ /* 0x010fe20007f1e0ff */
[----:B------:R-:W-:Y:S01]  /*0fa0*/  @!P5 IMAD R59, R48, R31, R8 ;  /* 0x0000001f303bd224 */ /* 0x000fe200078e0208 */
[----:B------:R-:W-:-:S02]  /*0fb0*/  MOV R8, RZ ;  /* 0x000000ff00087202 */ /* 0x000fc40000000f00 */
[----:B------:R-:W-:Y:S02]  /*0fc0*/  @!P3 IADD3.X R27, R10, R27, RZ, P0, !PT ;  /* 0x0000001b0a1bb210 */ /* 0x000fe400007fe4ff */
[----:B------:R-:W-:Y:S02]  /*0fd0*/  MOV R10, RZ ;  /* 0x000000ff000a7202 */ /* 0x000fe40000000f00 */
[----:B------:R-:W5:Y:S04]  /*0fe0*/  @!P3 LDG.E R8, desc[UR8][R32.64] ;  /* 0x000000082008b981 */ /* 0x000f68000c1e1900 */
[----:B------:R-:W5:Y:S01]  /*0ff0*/  @!P3 LDG.E R10, desc[UR8][R26.64] ;  /* 0x000000081a0ab981 */ /* 0x000f62000c1e1900 */
[----:B------:R-:W-:Y:S02]  /*1000*/  @!P5 MOV R36, R68 ;  /* 0x000000440024d202 */ /* 0x000fe40000000f00 */
[----:B------:R-:W-:-:S02]  /*1010*/  @!P5 MOV R37, R71 ;  /* 0x000000470025d202 */ /* 0x000fc40000000f00 */
[----:B------:R-:W-:Y:S01]  /*1020*/  MOV R16, RZ ;  /* 0x000000ff00107202 */ /* 0x000fe20000000f00 */
[----:B------:R-:W-:-:S05]  /*1030*/  @!P5 IMAD.WIDE.U32 R30, R48, R30, R36 ;  /* 0x0000001e301ed225 */ /* 0x000fca00078e0024 */
[----:B------:R-:W5:Y:S01]  /*1040*/  @!P4 LDG.E R16, desc[UR8][R34.64] ;  /* 0x000000082210c981 */ /* 0x000f62000c1e1900 */
[----:B------:R-:W-:Y:S02]  /*1050*/  @!P5 IADD3 R37, R31, R59, RZ ;  /* 0x0000003b1f25d210 */ /* 0x000fe40007ffe0ff */
[C---:B------:R-:W-:Y:S02]  /*1060*/  @!P5 SHF.L.U32 R31, R30.reuse, 0x1, RZ ;  /* 0x000000011e1fd819 */ /* 0x040fe400000006ff */
[----:B------:R-:W-:Y:S02]  /*1070*/  @!P5 SHF.L.U64.HI R30, R30, 0x1, R37 ;  /* 0x000000011e1ed819 */ /* 0x000fe40000010225 */
[C---:B---3--:R-:W-:Y:S02]  /*1080*/  @!P5 IADD3 R28, P2, R31.reuse, R28, RZ ;  /* 0x0000001c1f1cd210 */ /* 0x048fe40007f5e0ff */
[----:B------:R-:W-:Y:S02]  /*1090*/  @!P5 IADD3 R24, P4, R31, R24, RZ ;  /* 0x000000181f18d210 */ /* 0x000fe40007f9e0ff */
[----:B------:R-:W-:-:S02]  /*10a0*/  @!P5 IADD3.X R29, R30, R29, RZ, P2, !PT ;  /* 0x0000001d1e1dd210 */ /* 0x000fc400017fe4ff */
[----:B------:R-:W-:Y:S02]  /*10b0*/  @!P5 IADD3.X R25, R30, R25, RZ, P4, !PT ;  /* 0x000000191e19d210 */ /* 0x000fe400027fe4ff */
[----:B------:R-:W-:Y:S02]  /*10c0*/  MOV R60, 0x3f800000 ;  /* 0x3f800000003c7802 */ /* 0x000fe40000000f00 */
[----:B------:R-:W-:Y:S02]  /*10d0*/  MOV R12, RZ ;  /* 0x000000ff000c7202 */ /* 0x000fe40000000f00 */
[----:B------:R-:W-:Y:S01]  /*10e0*/  MOV R14, RZ ;  /* 0x000000ff000e7202 */ /* 0x000fe20000000f00 */
[----:B------:R-:W-:Y:S01]  /*10f0*/  BSSY B0, `(.L_x_1420) ;  /* 0x0000021000007945 */ /* 0x000fe20003800000 */
[----:B------:R-:W-:Y:S02]  /*1100*/  MOV R64, RZ ;  /* 0x000000ff00407202 */ /* 0x000fe40000000f00 */
[----:B------:R2:W5:Y:S01]  /*1110*/  @!P5 LDG.E R12, desc[UR8][R28.64] ;  /* 0x000000081c0cd981 */ /* 0x000562000c1e1900 */
[----:B------:R-:W-:-:S02]  /*1120*/  MOV R59, RZ ;  /* 0x000000ff003b7202 */ /* 0x000fc40000000f00 */
[----:B------:R-:W-:Y:S01]  /*1130*/  MOV R62, RZ ;  /* 0x000000ff003e7202 */ /* 0x000fe20000000f00 */
[----:B------:R0:W5:Y:S01]  /*1140*/  @!P5 LDG.E R14, desc[UR8][R24.64] ;  /* 0x00000008180ed981 */ /* 0x000162000c1e1900 */
[----:B------:R-:W-:Y:S01]  /*1150*/  ISETP.NE.AND P5, PT, RZ, UR10, PT ;  /* 0x0000000aff007c0c */ /* 0x000fe2000bfa5270 */
[--C-:B--2---:R-:W-:Y:S02]  /*1160*/  HADD2.F32 R29, -RZ, R45.reuse.H0_H0 ;  /* 0x2000002dff1d7230 */ /* 0x104fe40000004100 */
[----:B------:R-:W-:Y:S02]  /*1170*/  HADD2.F32 R31, -RZ, R45.H1_H1 ;  /* 0x3000002dff1f7230 */ /* 0x000fe40000004100 */
[----:B------:R-:W-:-:S05]  /*1180*/  FFMA.FTZ R23, -R22, R22, R23 ;  /* 0x0000001616177223 */ /* 0x000fca0000010117 */
[----:B------:R-:W-:-:S13]  /*1190*/  FSETP.GTU.FTZ.AND P0, PT, R23, RZ, PT ;  /* 0x000000ff1700720b */ /* 0x000fda0003f1c000 */
[----:B------:R-:W1:Y:S02]  /*11a0*/  @P0 LDC R30, c[0x0][0x250] ;  /* 0x00009400ff1e0b82 */ /* 0x000e640000000800 */
[----:B-1----:R-:W-:-:S04]  /*11b0*/  @P0 FADD.FTZ R30, R23, R30 ;  /* 0x0000001e171e0221 */ /* 0x002fc80000010000 */
[----:B------:R0:W1:Y:S01]  /*11c0*/  @P0 MUFU.RSQ R60, R30 ;  /* 0x0000001e003c0308 */ /* 0x0000620000001400 */
[----:B------:R-:W-:Y:S02]  /*11d0*/  ISETP.GT.U32.AND P0, PT, R57, 0x27f, PT ;  /* 0x0000027f3900780c */ /* 0x000fe40003f04070 */
[----:B------:R-:W-:-:S11]  /*11e0*/  MOV R23, RZ ;  /* 0x000000ff00177202 */ /* 0x000fd60000000f00 */
[----:B0-----:R-:W-:Y:S05]  /*11f0*/  @P0 BRA `(.L_x_1421) ;  /* 0x0000000000400947 */ /* 0x001fea0003800000 */
[----:B------:R-:W-:Y:S01]  /*1200*/  ISETP.NE.AND P0, PT, RZ, UR10, PT ;  /* 0x0000000aff007c0c */ /* 0x000fe2000bf05270 */
[----:B------:R-:W0:Y:S01]  /*1210*/  LDC.64 R26, c[0x0][0x238] ;  /* 0x00008e00ff1a7b82 */ /* 0x000e220000000a00 */
[----:B------:R-:W-:-:S04]  /*1220*/  IADD3 R63, R58, R63, RZ ;  /* 0x0000003f3a3f7210 */ /* 0x000fc80007ffe0ff */
[----:B------:R-:W-:-:S07]  /*1230*/  SHF.R.S32.HI R28, RZ, 0x1f, R63 ;  /* 0x0000001fff1c7819 */ /* 0x000fce000001143f */
[----:B------:R-:W2:Y:S01]  /*1240*/  @P0 LDC.64 R24, c[0x0][0x240] ;  /* 0x00009000ff180b82 */ /* 0x000ea20000000a00 */
[----:B0-----:R-:W-:-:S05]  /*1250*/  IMAD.WIDE R26, R63, 0x2, R26 ;  /* 0x000000023f1a7825 */ /* 0x001fca00078e021a */
[----:B------:R-:W3:Y:S04]  /*1260*/  LDG.E.U16 R64, desc[UR8][R26.64] ;  /* 0x000000081a407981 */ /* 0x000ee8000c1e1500 */
[----:B------:R-:W4:Y:S01]  /*1270*/  LDG.E.U16 R62, desc[UR8][R26.64+0x2] ;  /* 0x000002081a3e7981 */ /* 0x000f22000c1e1500 */
[----:B--2---:R-:W-:-:S04]  /*1280*/  @P0 LEA R24, P2, R63, R24, 0x1 ;  /* 0x000000183f180211 */ /* 0x004fc800078408ff */
[----:B------:R-:W-:-:S05]  /*1290*/  @P0 LEA.HI.X R25, R63, R25, R28, 0x1, P2 ;  /* 0x000000193f190211 */ /* 0x000fca00010f0c1c */
[----:B------:R-:W2:Y:S04]  /*12a0*/  @P0 LDG.E.U16 R30, desc[UR8][R24.64] ;  /* 0x00000008181e0981 */ /* 0x000ea8000c1e1500 */
[----:B------:R-:W2:Y:S01]  /*12b0*/  @P0 LDG.E.U16 R28, desc[UR8][R24.64+0x2] ;  /* 0x00000208181c0981 */ /* 0x000ea2000c1e1500 */
[----:B---3--:R-:W-:Y:S02]  /*12c0*/  SHF.L.U32 R64, R64, 0x10, RZ ;  /* 0x0000001040407819 */ /* 0x008fe400000006ff */
[----:B----4-:R-:W-:Y:S02]  /*12d0*/  SHF.L.U32 R62, R62, 0x10, RZ ;  /* 0x000000103e3e7819 */ /* 0x010fe400000006ff */
[----:B--2---:R-:W-:Y:S02]  /*12e0*/  @P0 SHF.L.U32 R59, R30, 0x10, RZ ;  /* 0x000000101e3b0819 */ /* 0x004fe400000006ff */
[----:B------:R-:W-:-:S07]  /*12f0*/  @P0 SHF.L.U32 R23, R28, 0x10, RZ ;  /* 0x000000101c170819 */ /* 0x000fce00000006ff */
.L_x_1421:
[----:B------:R-:W-:Y:S05]  /*1300*/  BSYNC B0 ;  /* 0x0000000000007941 */ /* 0x000fea0003800000 */
.L_x_1420:
[C---:B------:R-:W-:Y:S01]  /*1310*/  FADD.FTZ R29, -R22.reuse, R29 ;  /* 0x0000001d161d7221 */ /* 0x040fe20000010100 */
[----:B------:R-:W-:Y:S01]  /*1320*/  FADD.FTZ R31, -R22, R31 ;  /* 0x0000001f161f7221 */ /* 0x000fe20000010100 */
[--C-:B-----5:R-:W-:Y:S02]  /*1330*/  HADD2.F32 R27, -RZ, R44.reuse.H0_H0 ;  /* 0x2000002cff1b7230 */ /* 0x120fe40000004100 */
[----:B------:R-:W-:Y:S02]  /*1340*/  HADD2.F32 R25, -RZ, R44.H1_H1 ;  /* 0x3000002cff197230 */ /* 0x000fe40000004100 */
[-C--:B-1----:R-:W-:Y:S01]  /*1350*/  FMUL.FTZ R26, R29, R60.reuse ;  /* 0x0000003c1d1a7220 */ /* 0x082fe20000410000 */
        /* <DEDUP_REMOVED lines=20> */
.L_x_1422:
[----:B------:R-:W-:Y:S01]  /*14a0*/  FMUL.FTZ R29, R27, R64 ;  /* 0x000000401b1d7220 */ /* 0x000fe20000410000 */
[--C-:B------:R-:W-:Y:S02]  /*14b0*/  HADD2.F32 R33, -RZ, R46.reuse.H0_H0 ;  /* 0x2000002eff217230 */ /* 0x100fe40000004100 */
[----:B------:R-:W-:Y:S01]  /*14c0*/  FMUL.FTZ R28, R25, R62 ;  /* 0x0000003e191c7220 */ /* 0x000fe20000410000 */
[----:B------:R-:W-:Y:S02]  /*14d0*/  HADD2.F32 R35, -RZ, R46.H1_H1 ;  /* 0x3000002eff237230 */ /* 0x000fe40000004100 */
[----:B------:R-:W-:Y:S01]  /*14e0*/  FFMA.FTZ R31, R26, R29, RZ ;  /* 0x0000001d1a1f7223 */ /* 0x000fe200000100ff */
[----:B------:R-:W-:Y:S01]  /*14f0*/  FADD.FTZ R29, RZ, R29 ;  /* 0x0000001dff1d7221 */ /* 0x000fe20000010000 */
[----:B------:R-:W-:Y:S01]  /*1500*/  FADD.FTZ R33, -R22, R33 ;  /* 0x0000002116217221 */ /* 0x000fe20000010100 */
[----:B------:R-:W-:Y:S01]  /*1510*/  FFMA.FTZ R72, R26, R27, RZ ;  /* 0x0000001b1a487223 */ /* 0x000fe200000100ff */
[----:B------:R-:W-:Y:S01]  /*1520*/  FADD.FTZ R35, -R22, R35 ;  /* 0x0000002316237221 */ /* 0x000fe20000010100 */
[----:B------:R-:W-:Y:S01]  /*1530*/  FFMA.FTZ R37, R24, R28, R31 ;  /* 0x0000001c18257223 */ /* 0x000fe2000001001f */
[----:B------:R-:W-:Y:S01]  /*1540*/  FADD.FTZ R61, R28, R29 ;  /* 0x0000001d1c3d7221 */ /* 0x000fe20000010000 */
[-C--:B------:R-:W-:Y:S01]  /*1550*/  FMUL.FTZ R63, R33, R60.reuse ;  /* 0x0000003c213f7220 */ /* 0x080fe20000410000 */
        /* <DEDUP_REMOVED lines=22> */
.L_x_1423:
[----:B------:R-:W-:Y:S01]  /*16c0*/  FADD.FTZ R28, RZ, R27 ;  /* 0x0000001bff1c7221 */ /* 0x000fe20000010000 */
[----:B------:R-:W-:Y:S01]  /*16d0*/  FMUL.FTZ R30, R29, R64 ;  /* 0x000000401d1e7220 */ /* 0x000fe20000410000 */
[----:B------:R-:W-:Y:S01]  /*16e0*/  FFMA.FTZ R24, R24, R25, RZ ;  /* 0x0000001918187223 */ /* 0x000fe200000100ff */
[C---:B------:R-:W-:Y:S01]  /*16f0*/  FFMA.FTZ R26, R63.reuse, R29, R72 ;  /* 0x0000001d3f1a7223 */ /* 0x040fe20000010048 */
[----:B------:R-:W-:Y:S01]  /*1700*/  FADD.FTZ R27, R28, R29 ;  /* 0x0000001d1c1b7221 */ /* 0x000fe20000010000 */
[----:B------:R-:W-:Y:S01]  /*1710*/  FADD.FTZ R28, RZ, R25 ;  /* 0x00000019ff1c7221 */ /* 0x000fe20000010000 */
[----:B------:R-:W-:Y:S01]  /*1720*/  FFMA.FTZ R29, R63, R30, R37 ;  /* 0x0000001e3f1d7223 */ /* 0x000fe20000010025 */
[----:B------:R-:W-:Y:S02]  /*1730*/  HADD2.F32 R33, -RZ, R41.H1_H1 ;  /* 0x30000029ff217230 */ /* 0x000fe40000004100 */
[----:B------:R-:W-:Y:S01]  /*1740*/  FFMA.FTZ R24, R74, R31, R24 ;  /* 0x0000001f4a187223 */ /* 0x000fe20000010018 */
[----:B------:R-:W-:Y:S01]  /*1750*/  FADD.FTZ R25, R28, R31 ;  /* 0x0000001f1c197221 */ /* 0x000fe20000010000 */
[----:B------:R-:W-:Y:S01]  /*1760*/  FMUL.FTZ R28, R31, R62 ;  /* 0x0000003e1f1c7220 */ /* 0x000fe20000410000 */
[----:B------:R-:W-:Y:S01]  /*1770*/  FADD.FTZ R31, R61, R30 ;  /* 0x0000001e3d1f7221 */ /* 0x000fe20000010000 */
[----:B------:R-:W-:-:S02]  /*1780*/  FADD.FTZ R33, -R22, R33 ;  /* 0x0000002116217221 */ /* 0x000fc40000010100 */
[----:B------:R-:W-:Y:S01]  /*1790*/  FFMA.FTZ R37, R74, R28, R29 ;  /* 0x0000001c4a257223 */ /* 0x000fe2000001001d */
[----:B------:R-:W-:Y:S02]  /*17a0*/  HADD2.F32 R29, -RZ, R41.H0_H0 ;  /* 0x20000029ff1d7230 */ /* 0x000fe40000004100 */
[----:B------:R-:W-:Y:S01]  /*17b0*/  FADD.FTZ R61, R28, R31 ;  /* 0x0000001f1c3d7221 */ /* 0x000fe20000010000 */
[----:B------:R-:W-:Y:S01]  /*17c0*/  FMUL.FTZ R65, R33, R60 ;  /* 0x0000003c21417220 */ /* 0x000fe20000410000 */
[----:B------:R-:W-:Y:S02]  /*17d0*/  HADD2.F32 R31, -RZ, R40.H1_H1 ;  /* 0x30000028ff1f7230 */ /* 0x000fe40000004100 */
[----:B------:R-:W-:-:S04]  /*17e0*/  FADD.FTZ R29, -R22, R29 ;  /* 0x0000001d161d7221 */ /* 0x000fc80000010100 */
        /* <DEDUP_REMOVED lines=21> */
.L_x_1424:
[----:B------:R-:W-:Y:S01]  /*1940*/  FMUL.FTZ R28, R29, R64 ;  /* 0x000000401d1c7220 */ /* 0x000fe20000410000 */
[----:B------:R-:W-:Y:S01]  /*1950*/  FADD.FTZ R27, R27, R29 ;  /* 0x0000001d1b1b7221 */ /* 0x000fe20000010000 */
[----:B------:R-:W-:Y:S01]  /*1960*/  FFMA.FTZ R26, R63, R29, R26 ;  /* 0x0000001d3f1a7223 */ /* 0x000fe2000001001a */
[----:B------:R-:W-:Y:S01]  /*1970*/  FMUL.FTZ R30, R31, R62 ;  /* 0x0000003e1f1e7220 */ /* 0x000fe20000410000 */
[----:B------:R-:W-:Y:S01]  /*1980*/  FFMA.FTZ R29, R63, R28, R37 ;  /* 0x0000001c3f1d7223 */ /* 0x000fe20000010025 */
[----:B------:R-:W-:Y:S01]  /*1990*/  FFMA.FTZ R24, R65, R31, R24 ;  /* 0x0000001f41187223 */ /* 0x000fe20000010018 */
[--C-:B------:R-:W-:Y:S02]  /*19a0*/  HADD2.F32 R33, -RZ, R42.reuse.H1_H1 ;  /* 0x3000002aff217230 */ /* 0x100fe40000004100 */
[----:B------:R-:W-:Y:S01]  /*19b0*/  FADD.FTZ R25, R25, R31 ;  /* 0x0000001f19197221 */ /* 0x000fe20000010000 */
[----:B------:R-:W-:Y:S01]  /*19c0*/  FFMA.FTZ R65, R65, R30, R29 ;  /* 0x0000001e41417223 */ /* 0x000fe2000001001d */
[----:B------:R-:W-:-:S02]  /*19d0*/  HADD2.F32 R29, -RZ, R42.H0_H0 ;  /* 0x2000002aff1d7230 */ /* 0x000fc40000004100 */
[----:B------:R-:W-:Y:S01]  /*19e0*/  FADD.FTZ R31, R61, R28 ;  /* 0x0000001c3d1f7221 */ /* 0x000fe20000010000 */
[C---:B------:R-:W-:Y:S02]  /*19f0*/  FADD.FTZ R33, -R22.reuse, R33 ;  /* 0x0000002116217221 */ /* 0x040fe40000010100 */
[----:B------:R-:W-:Y:S01]  /*1a00*/  FADD.FTZ R29, -R22, R29 ;  /* 0x0000001d161d7221 */ /* 0x000fe20000010100 */
[----:B------:R-:W-:Y:S01]  /*1a10*/  FADD.FTZ R37, R30, R31 ;  /* 0x0000001f1e257221 */ /* 0x000fe20000010000 */
        /* <DEDUP_REMOVED lines=23> */
.L_x_1425:
        /* <DEDUP_REMOVED lines=37> */
.L_x_1426:
[----:B------:R-:W-:Y:S01]  /*1de0*/  FMUL.FTZ R30, R29, R64 ;  /* 0x000000401d1e7220 */ /* 0x000fe20000410000 */
[----:B------:R-:W-:Y:S01]  /*1df0*/  FADD.FTZ R28, R25, R31 ;  /* 0x0000001f191c7221 */ /* 0x000fe20000010000 */
[----:B------:R-:W-:Y:S01]  /*1e00*/  FADD.FTZ R27, R27, R29 ;  /* 0x0000001d1b1b7221 */ /* 0x000fe20000010000 */
[----:B------:R-:W-:Y:S01]  /*1e10*/  FFMA.FTZ R26, R61, R29, R26 ;  /* 0x0000001d3d1a7223 */ /* 0x000fe2000001001a */
[----:B------:R-:W-:Y:S01]  /*1e20*/  FFMA.FTZ R25, R65, R31, R24 ;  /* 0x0000001f41197223 */ /* 0x000fe20000010018 */
        /* <DEDUP_REMOVED lines=8> */
[----:B------:R-:W-:Y:S02]  /*1eb0*/  HADD2.F32 R31, -RZ, R16.H1_H1 ;  /* 0x30000010ff1f7230 */ /* 0x000fe40000004100 */
[----:B------:R-:W-:Y:S01]  /*1ec0*/  FADD.FTZ R29, -R22, R29 ;  /* 0x0000001d161d7221 */ /* 0x000fe20000010100 */
[----:B------:R-:W-:-:S03]  /*1ed0*/  FMUL.FTZ R72, R33, R60 ;  /* 0x0000003c21487220 */ /* 0x000fc60000410000 */
        /* <DEDUP_REMOVED lines=21> */
.L_x_1427:
[----:B------:R-:W-:Y:S01]  /*2030*/  FADD.FTZ R24, R28, R31 ;  /* 0x0000001f1c187221 */ /* 0x000fe20000010000 */
[----:B------:R-:W-:Y:S01]  /*2040*/  FFMA.FTZ R28, R72, R31, R25 ;  /* 0x0000001f481c7223 */ /* 0x000fe20000010019 */
[----:B------:R-:W-:Y:S01]  /*2050*/  FMUL.FTZ R30, R29, R64 ;  /* 0x000000401d1e7220 */ /* 0x000fe20000410000 */
[--C-:B------:R-:W-:Y:S02]  /*2060*/  HADD2.F32 R25, -RZ, R8.reuse.H0_H0 ;  /* 0x20000008ff197230 */ /* 0x100fe40000004100 */
[----:B------:R-:W-:Y:S01]  /*2070*/  FADD.FTZ R27, R27, R29 ;  /* 0x0000001d1b1b7221 */ /* 0x000fe20000010000 */
[----:B------:R-:W-:Y:S02]  /*2080*/  HADD2.F32 R33, -RZ, R8.H1_H1 ;  /* 0x30000008ff217230 */ /* 0x000fe40000004100 */
[C---:B------:R-:W-:Y:S01]  /*2090*/  FFMA.FTZ R29, R61.reuse, R29, R26 ;  /* 0x0000001d3d1d7223 */ /* 0x040fe2000001001a */
[----:B------:R-:W-:Y:S01]  /*20a0*/  FFMA.FTZ R26, R61, R30, R65 ;  /* 0x0000001e3d1a7223 */ /* 0x000fe20000010041 */
[----:B------:R-:W-:Y:S01]  /*20b0*/  FMUL.FTZ R31, R31, R62 ;  /* 0x0000003e1f1f7220 */ /* 0x000fe20000410000 */
[----:B------:R-:W-:Y:S01]  /*20c0*/  FADD.FTZ R30, R37, R30 ;  /* 0x0000001e251e7221 */ /* 0x000fe20000010000 */
[C---:B------:R-:W-:Y:S01]  /*20d0*/  FADD.FTZ R25, -R22.reuse, R25 ;  /* 0x0000001916197221 */ /* 0x040fe20000010100 */
        /* <DEDUP_REMOVED lines=26> */
.L_x_1428:
[----:B------:R-:W-:Y:S01]  /*2280*/  FMUL.FTZ R31, R30, R64 ;  /* 0x000000401e1f7220 */ /* 0x000fe20000410000 */
[----:B------:R-:W-:Y:S01]  /*2290*/  FADD.FTZ R26, R27, R30 ;  /* 0x0000001e1b1a7221 */ /* 0x000fe20000010000 */
[C---:B------:R-:W-:Y:S01]  /*22a0*/  FFMA.FTZ R27, R74.reuse, R30, R29 ;  /* 0x0000001e4a1b7223 */ /* 0x040fe2000001001d */
[----:B------:R-:W-:Y:S01]  /*22b0*/  FMUL.FTZ R30, R25, R62 ;  /* 0x0000003e191e7220 */ /* 0x000fe20000410000 */
[----:B------:R-:W-:Y:S01]  /*22c0*/  FFMA.FTZ R29, R74, R31, R72 ;  /* 0x0000001f4a1d7223 */ /* 0x000fe20000010048 */
[----:B------:R-:W-:Y:S01]  /*22d0*/  FADD.FTZ R31, R36, R31 ;  /* 0x0000001f241f7221 */ /* 0x000fe20000010000 */
[C---:B------:R-:W-:Y:S01]  /*22e0*/  FFMA.FTZ R28, R37.reuse, R25, R28 ;  /* 0x00000019251c7223 */ /* 0x040fe2000001001c */
[----:B------:R-:W-:Y:S02]  /*22f0*/  HADD2.F32 R33, -RZ, R14.H0_H0 ;  /* 0x2000000eff217230 */ /* 0x000fe40000004100 */
[----:B------:R-:W-:Y:S01]  /*2300*/  FFMA.FTZ R61, R37, R30, R29 ;  /* 0x0000001e253d7223 */ /* 0x000fe2000001001d */
[----:B------:R-:W-:Y:S01]  /*2310*/  FADD.FTZ R72, R30, R31 ;  /* 0x0000001f1e487221 */ /* 0x000fe20000010000 */
[----:B------:R-:W-:-:S02]  /*2320*/  HADD2.F32 R29, -RZ, R12.H0_H0 ;  /* 0x2000000cff1d7230 */ /* 0x000fc40000004100 */
[----:B------:R-:W-:-:S03]  /*2330*/  HADD2.F32 R31, -RZ, R12.H1_H1 ;  /* 0x3000000cff1f7230 */ /* 0x000fc60000004100 */
[C---:B------:R-:W-:Y:S02]  /*2340*/  FADD.FTZ R29, -R22.reuse, R29 ;  /* 0x0000001d161d7221 */ /* 0x040fe40000010100 */
[----:B------:R-:W-:Y:S02]  /*2350*/  FADD.FTZ R31, -R22, R31 ;  /* 0x0000001f161f7221 */ /* 0x000fe40000010100 */
[-C--:B------:R-:W-:Y:S02]  /*2360*/  FMUL.FTZ R30, R29, R60.reuse ;  /* 0x0000003c1d1e7220 */ /* 0x080fe40000410000 */
[----:B------:R-:W-:Y:S01]  /*2370*/  FMUL.FTZ R29, R31, R60 ;  /* 0x0000003c1f1d7220 */ /* 0x000fe20000410000 */
        /* <DEDUP_REMOVED lines=20> */
.L_x_1429:
[----:B------:R-:W-:Y:S01]  /*24c0*/  FMUL.FTZ R35, R33, R64 ;  /* 0x0000004021237220 */ /* 0x000fe20000410000 */
[----:B------:R-:W-:Y:S01]  /*24d0*/  FMUL.FTZ R34, R31, R62 ;  /* 0x0000003e1f227220 */ /* 0x000fe20000410000 */
[----:B------:R-:W-:Y:S01]  /*24e0*/  ISETP.GT.AND P0, PT, R0, 0x1e, PT ;  /* 0x0000001e0000780c */ /* 0x000fe20003f04270 */
[----:B------:R-:W0:Y:S01]  /*24f0*/  S2UR UR11, SR_CgaCtaId ;  /* 0x00000000000b79c3 */ /* 0x000e220000008800 */
[----:B------:R-:W-:Y:S01]  /*2500*/  FFMA.FTZ R32, R30, R35, R61 ;  /* 0x000000231e207223 */ /* 0x000fe2000001003d */
[----:B------:R-:W-:Y:S01]  /*2510*/  FADD.FTZ R35, R72, R35 ;  /* 0x0000002348237221 */ /* 0x000fe20000010000 */
[----:B------:R-:W-:Y:S01]  /*2520*/  UMOV UR6, 0x400 ;  /* 0x0000040000067882 */ /* 0x000fe20000000000 */
[----:B------:R-:W-:Y:S01]  /*2530*/  ISETP.NE.AND P3, PT, R0, RZ, PT ;  /* 0x000000ff0000720c */ /* 0x000fe20003f65270 */
[----:B------:R-:W-:Y:S01]  /*2540*/  FFMA.FTZ R36, R29, R34, R32 ;  /* 0x000000221d247223 */ /* 0x000fe20000010020 */
[----:B------:R-:W-:Y:S01]  /*2550*/  FADD.FTZ R37, R34, R35 ;  /* 0x0000002322257221 */ /* 0x000fe20000010000 */
[----:B------:R-:W-:Y:S01]  /*2560*/  UIADD3 UR5, UR6, 0xd0, URZ ;  /* 0x000000d006057890 */ /* 0x000fe2000fffe03f */
[----:B------:R-:W-:Y:S01]  /*2570*/  ISETP.NE.AND P2, PT, R57, RZ, PT ;  /* 0x000000ff3900720c */ /* 0x000fe20003f45270 */
[----:B------:R-:W-:Y:S01]  /*2580*/  FADD.FTZ R34, R24, R25 ;  /* 0x0000001918227221 */ /* 0x000fe20000010000 */
[----:B------:R-:W1:Y:S01]  /*2590*/  SHFL.DOWN PT, R35, R36, 0x1, 0x1f ;  /* 0x08201f0024237f89 */ /* 0x000e6200000e0000 */
[----:B------:R-:W-:Y:S01]  /*25a0*/  FFMA.FTZ R24, R30, R33, R27 ;  /* 0x000000211e187223 */ /* 0x000fe2000001001b */
[----:B------:R-:W-:Y:S01]  /*25b0*/  FFMA.FTZ R25, R29, R31, R28 ;  /* 0x0000001f1d197223 */ /* 0x000fe2000001001c */
[----:B------:R-:W-:Y:S01]  /*25c0*/  FADD.FTZ R26, R26, R33 ;  /* 0x000000211a1a7221 */ /* 0x000fe20000010000 */
[----:B------:R-:W2:Y:S01]  /*25d0*/  SHFL.DOWN PT, R32, R37, 0x1, 0x1f ;  /* 0x08201f0025207f89 */ /* 0x000ea200000e0000 */
[----:B------:R-:W-:Y:S01]  /*25e0*/  FADD.FTZ R27, R34, R31 ;  /* 0x0000001f221b7221 */ /* 0x000fe20000010000 */
[----:B------:R-:W-:Y:S01]  /*25f0*/  BSSY B0, `(.L_x_1430) ;  /* 0x000004f000007945 */ /* 0x000fe20003800000 */
[----:B------:R-:W-:Y:S01]  /*2600*/  ISETP.GT.U32.AND P4, PT, R57, 0x27, PT ;  /* 0x000000273900780c */ /* 0x000fe20003f84070 */
[----:B0-----:R-:W-:-:S06]  /*2610*/  ULEA UR5, UR11, UR5, 0x18 ;  /* 0x000000050b057291 */ /* 0x001fcc000f8ec03f */
        /* <DEDUP_REMOVED lines=76> */
.L_x_1431:
[----:B------:R-:W-:Y:S05]  /*2ae0*/  BSYNC B0 ;  /* 0x0000000000007941 */ /* 0x000fea0003800000 */
.L_x_1430:
        /* <DEDUP_REMOVED lines=78> */
.L_x_1433:
[----:B------:R-:W-:Y:S05]  /*2fd0*/  BSYNC B0 ;  /* 0x0000000000007941 */ /* 0x000fea0003800000 */
.L_x_1432:
        /* <DEDUP_REMOVED lines=18> */
.L_x_1435:
[----:B------:R-:W-:Y:S05]  /*3100*/  BSYNC B0 ;  /* 0x0000000000007941 */ /* 0x000fea0003800000 */
.L_x_1434:
        /* <DEDUP_REMOVED lines=32> */
.L_x_1438:
[----:B--2---:R-:W2:Y:S04]  /*3310*/  LDG.E.STRONG.GPU R26, desc[UR8][R24.64] ;  /* 0x00000008181a7981 */ /* 0x004ea8000c1ef900 */
[----:B--2---:R-:W-:Y:S01]  /*3320*/  CCTL.IVALL ;  /* 0x00000000ff00798f */ /* 0x004fe20002000000 */
[----:B------:R-:W-:Y:S05]  /*3330*/  YIELD ;  /* 0x0000000000007946 */ /* 0x000fea0003800000 */
[----:B------:R-:W-:-:S13]  /*3340*/  ISETP.NE.AND P0, PT, R26, R33, PT ;  /* 0x000000211a00720c */ /* 0x000fda0003f05270 */
[----:B------:R-:W-:Y:S05]  /*3350*/  @P0 BRA `(.L_x_1438) ;  /* 0xfffffffc00ec0947 */ /* 0x000fea000383ffff */
.L_x_1437:
        /* <DEDUP_REMOVED lines=17> */
.L_x_1442:
        /* <DEDUP_REMOVED lines=115> */
.L_x_1441:
        /* <DEDUP_REMOVED lines=61> */
.L_x_1443:
[----:B------:R-:W-:-:S13]  /*3f70*/  ISETP.NE.OR P0, PT, R33, RZ, P0 ;  /* 0x000000ff2100720c */ /* 0x000fda0000705670 */
[----:B------:R-:W-:Y:S05]  /*3f80*/  @!P0 BRA `(.L_x_1439) ;  /* 0x00000000007c8947 */ /* 0x000fea0003800000 */
.L_x_1440:
        /* <DEDUP_REMOVED lines=31> */
.L_x_1439:
        /* <DEDUP_REMOVED lines=11> */
.L_x_1445:
[----:B------:R-:W-:Y:S05]  /*4230*/  BSYNC B0 ;  /* 0x0000000000007941 */ /* 0x000fea0003800000 */
.L_x_1444:
        /* <DEDUP_REMOVED lines=16> */
.L_x_1436:
[----:B------:R-:W1:Y:S01]  /*4340*/  S2UR UR6, SR_CgaCtaId ;  /* 0x00000000000679c3 */ /* 0x000e620000008800 */
[----:B------:R-:W-:Y:S01]  /*4350*/  UMOV UR5, 0x400 ;  /* 0x0000040000057882 */ /* 0x000fe20000000000 */
[--C-:B--2---:R-:W-:Y:S01]  /*4360*/  HADD2.F32 R27, -RZ, R45.reuse.H0_H0 ;  /* 0x2000002dff1b7230 */ /* 0x104fe20000004100 */
[----:B------:R-:W-:Y:S01]  /*4370*/  ULDC.64 UR14, c[0x0][0x290] ;  /* 0x0000a400000e7ab9 */ /* 0x000fe20000000a00 */
[----:B------:R-:W-:Y:S01]  /*4380*/  HADD2.F32 R45, -RZ, R45.H1_H1 ;  /* 0x3000002dff2d7230 */ /* 0x000fe20000004100 */
[----:B------:R-:W-:Y:S01]  /*4390*/  ISETP.GE.U32.AND P0, PT, R54, UR14, PT ;  /* 0x0000000e36007c0c */ /* 0x000fe2000bf06070 */
[----:B------:R-:W-:Y:S02]  /*43a0*/  HADD2.F32 R31, -RZ, R46.H0_H0 ;  /* 0x2000002eff1f7230 */ /* 0x000fe40000004100 */
[C---:B------:R-:W-:Y:S01]  /*43b0*/  FADD.FTZ R33, -R22.reuse, R27 ;  /* 0x0000001b16217221 */ /* 0x040fe20000010100 */
[----:B------:R-:W-:Y:S02]  /*43c0*/  HADD2.F32 R27, -RZ, R44.H1_H1 ;  /* 0x3000002cff1b7230 */ /* 0x000fe40000004100 */
[----:B------:R-:W-:Y:S01]  /*43d0*/  FADD.FTZ R45, -R22, R45 ;  /* 0x0000002d162d7221 */ /* 0x000fe20000010100 */
[----:B-1----:R-:W-:-:S09]  /*43e0*/  ULEA UR5, UR6, UR5, 0x18 ;  /* 0x0000000506057291 */ /* 0x002fd2000f8ec03f */
[----:B------:R0:W-:Y:S01]  /*43f0*/  @!P2 STS.64 [UR5+0xc0], R36 ;  /* 0x0000c024ff00a988 */ /* 0x0001e20008000a05 */
[----:B------:R-:W-:Y:S01]  /*4400*/  BAR.SYNC.DEFER_BLOCKING 0x0 ;  /* 0x0000000000007b1d */ /* 0x000fe20000010000 */
[----:B0-----:R-:W-:-:S05]  /*4410*/  FMUL.FTZ R36, R33, R60 ;  /* 0x0000003c21247220 */ /* 0x001fca0000410000 */
[----:B------:R-:W0:Y:S01]  /*4420*/  LDS.64 R24, [UR5+0xc0] ;  /* 0x0000c005ff187984 */ /* 0x000e220008000a00 */
[----:B------:R-:W-:Y:S02]  /*4430*/  ULDC UR5, c[0x0][0x2bc] ;  /* 0x0000af0000057ab9 */ /* 0x000fe40000000800 */
[----:B0-----:R-:W-:Y:S01]  /*4440*/  FMUL.FTZ R28, R24, UR5 ;  /* 0x00000005181c7c20 */ /* 0x001fe20008410000 */
[----:B------:R-:W-:Y:S01]  /*4450*/  FMUL.FTZ R29, R25, UR5 ;  /* 0x00000005191d7c20 */ /* 0x000fe20008410000 */
[----:B------:R-:W-:Y:S02]  /*4460*/  HADD2.F32 R25, -RZ, R44.H0_H0 ;  /* 0x2000002cff197230 */ /* 0x000fe40000004100 */
        /* <DEDUP_REMOVED lines=20> */
.L_x_1446:
        /* <DEDUP_REMOVED lines=20> */
.L_x_1448:
[----:B------:R-:W-:Y:S05]  /*46f0*/  BSYNC B0 ;  /* 0x0000000000007941 */ /* 0x000fea0003800000 */
.L_x_1447:
[----:B0-----:R-:W-:Y:S01]  /*4700*/  HADD2.F32 R27, -RZ, R46.H1_H1 ;  /* 0x3000002eff1b7230 */ /* 0x001fe20000004100 */
[----:B------:R-:W-:Y:S01]  /*4710*/  ISETP.GE.U32.AND P2, PT, R53, UR14, PT ;  /* 0x0000000e35007c0c */ /* 0x000fe2000bf46070 */
[C---:B------:R-:W-:Y:S01]  /*4720*/  FADD.FTZ R31, -R22.reuse, R31 ;  /* 0x0000001f161f7221 */ /* 0x040fe20000010100 */
[----:B------:R-:W-:Y:S01]  /*4730*/  ISETP.GE.AND.EX P3, PT, R9, UR15, PT, P0 ;  /* 0x0000000f09007c0c */ /* 0x000fe2000bf66300 */
[----:B------:R-:W-:Y:S01]  /*4740*/  HADD2.F32 R25, -RZ, R43.H0_H0 ;  /* 0x2000002bff197230 */ /* 0x000fe20000004100 */
[----:B------:R-:W-:Y:S01]  /*4750*/  ISETP.GE.AND.EX P4, PT, R11, UR15, PT, P2 ;  /* 0x0000000f0b007c0c */ /* 0x000fe2000bf86320 */
[----:B------:R-:W-:Y:S01]  /*4760*/  FADD.FTZ R27, -R22, R27 ;  /* 0x0000001b161b7221 */ /* 0x000fe20000010100 */
[----:B------:R-:W-:Y:S01]  /*4770*/  HADD2.F32 R37, -RZ, R41.H0_H0 ;  /* 0x20000029ff257230 */ /* 0x000fe20000004100 */
[----:B------:R-:W-:Y:S01]  /*4780*/  ISETP.GE.U32.AND P0, PT, R52, UR14, PT ;  /* 0x0000000e34007c0c */ /* 0x000fe2000bf06070 */
[----:B------:R-:W-:Y:S01]  /*4790*/  HADD2.F32 R43, -RZ, R43.H1_H1 ;  /* 0x3000002bff2b7230 */ /* 0x000fe20000004100 */
[----:B------:R-:W-:Y:S01]  /*47a0*/  ISETP.GE.U32.AND P2, PT, R51, UR14, PT ;  /* 0x0000000e33007c0c */ /* 0x000fe2000bf46070 */
[----:B------:R-:W-:Y:S01]  /*47b0*/  HADD2.F32 R41, -RZ, R41.H1_H1 ;  /* 0x30000029ff297230 */ /* 0x000fe20000004100 */
[----:B------:R-:W-:Y:S01]  /*47c0*/  ISETP.GT.U32.OR P3, PT, R57, 0x27f, P3 ;  /* 0x0000027f3900780c */ /* 0x000fe20001f64470 */
        /* <DEDUP_REMOVED lines=22> */
.L_x_1449:
        /* <DEDUP_REMOVED lines=20> */
.L_x_1451:
[----:B------:R-:W-:Y:S05]  /*4a70*/  BSYNC B0 ;  /* 0x0000000000007941 */ /* 0x000fea0003800000 */
.L_x_1450:
[C---:B------:R-:W-:Y:S01]  /*4a80*/  FADD.FTZ R37, -R22.reuse, R37 ;  /* 0x0000002516257221 */ /* 0x040fe20000010100 */
[----:B------:R-:W-:Y:S01]  /*4a90*/  FADD.FTZ R41, -R22, R41 ;  /* 0x0000002916297221 */ /* 0x000fe20000010100 */
[--C-:B0-----:R-:W-:Y:S02]  /*4aa0*/  HADD2.F32 R9, -RZ, R40.reuse.H0_H0 ;  /* 0x20000028ff097230 */ /* 0x101fe40000004100 */
[----:B------:R-:W-:Y:S02]  /*4ab0*/  HADD2.F32 R25, -RZ, R40.H1_H1 ;  /* 0x30000028ff197230 */ /* 0x000fe40000004100 */
        /* <DEDUP_REMOVED lines=21> */
.L_x_1452:
[----:B------:R-:W-:Y:S04]  /*4c10*/  BSSY B0, `(.L_x_1453) ;  /* 0x0000014000007945 */ /* 0x000fe80003800000 */
[----:B------:R-:W-:Y:S05]  /*4c20*/  @P4 BRA `(.L_x_1454) ;  /* 0x0000000000484947 */ /* 0x000fea0003800000 */
[C-C-:B------:R-:W-:Y:S01]  /*4c30*/  FFMA.FTZ R24, R28.reuse, R34, R29.reuse ;  /* 0x000000221c187223 */ /* 0x140fe2000001001d */
[----:B------:R-:W-:Y:S01]  /*4c40*/  FFMA.FTZ R26, R28, R36, R29 ;  /* 0x000000241c1a7223 */ /* 0x000fe2000001001d */
[----:B------:R-:W-:Y:S02]  /*4c50*/  ULDC.64 UR12, c[0x0][0x288] ;  /* 0x0000a200000c7ab9 */ /* 0x000fe40000000a00 */
[----:B------:R-:W-:Y:S02]  /*4c60*/  IMAD R30, R11, UR12, RZ ;  /* 0x0000000c0b1e7c24 */ /* 0x000fe4000f8e02ff */
[----:B------:R-:W-:Y:S01]  /*4c70*/  FFMA.FTZ R9, R9, R64, -R24 ;  /* 0x0000004009097223 */ /* 0x000fe20000010818 */
[----:B------:R-:W-:Y:S01]  /*4c80*/  FFMA.FTZ R11, R25, R62, -R26 ;  /* 0x0000003e190b7223 */ /* 0x000fe2000001081a */
[----:B------:R-:W-:Y:S01]  /*4c90*/  MOV R24, R68 ;  /* 0x0000004400187202 */ /* 0x000fe20000000f00 */
[----:B------:R-:W-:Y:S01]  /*4ca0*/  IMAD R27, R53, UR13, R30 ;  /* 0x0000000d351b7c24 */ /* 0x000fe2000f8e021e */
[----:B------:R-:W-:Y:S01]  /*4cb0*/  MOV R25, R71 ;  /* 0x0000004700197202 */ /* 0x000fe20000000f00 */
        /* <DEDUP_REMOVED lines=9> */
.L_x_1454:
[----:B------:R-:W-:Y:S05]  /*4d50*/  BSYNC B0 ;  /* 0x0000000000007941 */ /* 0x000fea0003800000 */
.L_x_1453:
[--C-:B0-----:R-:W-:Y:S01]  /*4d60*/  HADD2.F32 R9, -RZ, R42.reuse.H0_H0 ;  /* 0x2000002aff097230 */ /* 0x101fe20000004100 */
[----:B------:R-:W-:Y:S01]  /*4d70*/  ISETP.GE.U32.AND P3, PT, R50, UR14, PT ;  /* 0x0000000e32007c0c */ /* 0x000fe2000bf66070 */
[----:B------:R-:W-:Y:S01]  /*4d80*/  HADD2.F32 R11, -RZ, R42.H1_H1 ;  /* 0x3000002aff0b7230 */ /* 0x000fe20000004100 */
[----:B------:R-:W-:Y:S01]  /*4d90*/  ISETP.GE.U32.AND P4, PT, R49, UR14, PT ;  /* 0x0000000e31007c0c */ /* 0x000fe2000bf86070 */
[----:B------:R-:W-:Y:S01]  /*4da0*/  HADD2.F32 R25, -RZ, R12.H0_H0 ;  /* 0x2000000cff197230 */ /* 0x000fe20000004100 */
[----:B------:R-:W-:Y:S01]  /*4db0*/  ISETP.GE.U32.AND P6, PT, R48, UR14, PT ;  /* 0x0000000e30007c0c */ /* 0x000fe2000bfc6070 */
        /* <DEDUP_REMOVED lines=10> */
[----:B------:R-:W-:-:S02]  /*4e60*/  HADD2.F32 R31, -RZ, R8.H1_H1 ;  /* 0x30000008ff1f7230 */ /* 0x000fc40000004100 */
[C---:B------:R-:W-:Y:S01]  /*4e70*/  FADD.FTZ R43, -R22.reuse, R9 ;  /* 0x00000009162b7221 */ /* 0x040fe20000010100 */
[----:B------:R-:W-:Y:S02]  /*4e80*/  HADD2.F32 R61, -RZ, R12.H1_H1 ;  /* 0x3000000cff3d7230 */ /* 0x000fe40000004100 */
[C---:B------:R-:W-:Y:S01]  /*4e90*/  FADD.FTZ R45, -R22.reuse, R11 ;  /* 0x0000000b162d7221 */ /* 0x040fe20000010100 */
[C---:B------:R-:W-:Y:S01]  /*4ea0*/  FADD.FTZ R11, -R22.reuse, R25 ;  /* 0x00000019160b7221 */ /* 0x040fe20000010100 */
[--C-:B------:R-:W-:Y:S02]  /*4eb0*/  HADD2.F32 R9, -RZ, R39.reuse.H0_H0 ;  /* 0x20000027ff097230 */ /* 0x100fe40000004100 */
[C---:B------:R-:W-:Y:S01]  /*4ec0*/  FADD.FTZ R41, -R22.reuse, R41 ;  /* 0x0000002916297221 */ /* 0x040fe20000010100 */
[C---:B------:R-:W-:Y:S01]  /*4ed0*/  FADD.FTZ R37, -R22.reuse, R37 ;  /* 0x0000002516257221 */ /* 0x040fe20000010100 */
[C---:B------:R-:W-:Y:S01]  /*4ee0*/  FADD.FTZ R33, -R22.reuse, R33 ;  /* 0x0000002116217221 */ /* 0x040fe20000010100 */
[C---:B------:R-:W-:Y:S01]  /*4ef0*/  FADD.FTZ R35, -R22.reuse, R35 ;  /* 0x0000002316237221 */ /* 0x040fe20000010100 */
[C---:B------:R-:W-:Y:S01]  /*4f00*/  FADD.FTZ R27, -R22.reuse, R27 ;  /* 0x0000001b161b7221 */ /* 0x040fe20000010100 */
[C---:B------:R-:W-:Y:S01]  /*4f10*/  ISETP.GT.U32.OR P0, PT, R57.reuse, 0x27f, P0 ;  /* 0x0000027f3900780c */ /* 0x040fe20000704470 */
[C---:B------:R-:W-:Y:S01]  /*4f20*/  FADD.FTZ R31, -R22.reuse, R31 ;  /* 0x0000001f161f7221 */ /* 0x040fe20000010100 */
[C---:B------:R-:W-:Y:S01]  /*4f30*/  ISETP.GT.U32.OR P2, PT, R57.reuse, 0x27f, P2 ;  /* 0x0000027f3900780c */ /* 0x040fe20001744470 */
[----:B------:R-:W-:Y:S01]  /*4f40*/  FADD.FTZ R25, -R22, R61 ;  /* 0x0000003d16197221 */ /* 0x000fe20000010100 */
[C---:B------:R-:W-:Y:S01]  /*4f50*/  ISETP.GT.U32.OR P3, PT, R57.reuse, 0x27f, P3 ;  /* 0x0000027f3900780c */ /* 0x040fe20001f64470 */
        /* <DEDUP_REMOVED lines=24> */
.L_x_1455:
        /* <DEDUP_REMOVED lines=20> */
.L_x_1457:
[----:B------:R-:W-:Y:S05]  /*5220*/  BSYNC B0 ;  /* 0x0000000000007941 */ /* 0x000fea0003800000 */
.L_x_1456:
        /* <DEDUP_REMOVED lines=23> */
.L_x_1458:
        /* <DEDUP_REMOVED lines=20> */
.L_x_1460:
[----:B------:R-:W-:Y:S05]  /*54e0*/  BSYNC B0 ;  /* 0x0000000000007941 */ /* 0x000fea0003800000 */
.L_x_1459:
[--C-:B------:R-:W-:Y:S02]  /*54f0*/  HADD2.F32 R9, -RZ, R16.reuse.H0_H0 ;  /* 0x20000010ff097230 */ /* 0x100fe40000004100 */
[-C--:B------:R-:W-:Y:S01]  /*5500*/  FMUL.FTZ R22, R33, R60.reuse ;  /* 0x0000003c21167220 */ /* 0x080fe20000410000 */
[----:B0-----:R-:W-:Y:S02]  /*5510*/  HADD2.F32 R13, -RZ, R16.H1_H1 ;  /* 0x30000010ff0d7230 */ /* 0x001fe40000004100 */
        /* <DEDUP_REMOVED lines=20> */
.L_x_1461:
        /* <DEDUP_REMOVED lines=20> */
.L_x_1463:
[----:B------:R-:W-:Y:S05]  /*57a0*/  BSYNC B0 ;  /* 0x0000000000007941 */ /* 0x000fea0003800000 */
.L_x_1462:
        /* <DEDUP_REMOVED lines=23> */
.L_x_1464:
[----:B------:R-:W-:Y:S04]  /*5920*/  BSSY B0, `(.L_x_1465) ;  /* 0x0000014000007945 */ /* 0x000fe80003800000 */
[----:B------:R-:W-:Y:S05]  /*5930*/  @P4 BRA `(.L_x_1466) ;  /* 0x0000000000484947 */ /* 0x000fea0003800000 */
[C-C-:B------:R-:W-:Y:S01]  /*5940*/  FFMA.FTZ R8, R28.reuse, R20, R29.reuse ;  /* 0x000000141c087223 */ /* 0x140fe2000001001d */
[----:B------:R-:W-:Y:S01]  /*5950*/  FFMA.FTZ R10, R28, R22, R29 ;  /* 0x000000161c0a7223 */ /* 0x000fe2000001001d */
[----:B------:R-:W-:Y:S02]  /*5960*/  ULDC.64 UR12, c[0x0][0x288] ;  /* 0x0000a200000c7ab9 */ /* 0x000fe40000000a00 */
[----:B------:R-:W-:Y:S01]  /*5970*/  FFMA.FTZ R15, R9, R64, -R8 ;  /* 0x00000040090f7223 */ /* 0x000fe20000010808 */
[----:B------:R-:W-:Y:S01]  /*5980*/  MOV R8, R68 ;  /* 0x0000004400087202 */ /* 0x000fe20000000f00 */
[----:B------:R-:W-:Y:S01]  /*5990*/  IMAD R16, R19, UR12, RZ ;  /* 0x0000000c13107c24 */ /* 0x000fe2000f8e02ff */
[----:B------:R-:W-:Y:S01]  /*59a0*/  MOV R9, R71 ;  /* 0x0000004700097202 */ /* 0x000fe20000000f00 */
[----:B------:R-:W-:Y:S01]  /*59b0*/  FFMA.FTZ R17, R13, R62, -R10 ;  /* 0x0000003e0d117223 */ /* 0x000fe2000001080a */
[----:B------:R-:W-:Y:S01]  /*59c0*/  FMUL.FTZ R15, R15, R60 ;  /* 0x0000003c0f0f7220 */ /* 0x000fe20000410000 */
[----:B------:R-:W-:-:S04]  /*59d0*/  IMAD.WIDE.U32 R12, R49, UR12, R8 ;  /* 0x0000000c310c7c25 */ /* 0x000fc8000f8e0008 */
        /* <DEDUP_REMOVED lines=8> */
.L_x_1466:
[----:B------:R-:W-:Y:S05]  /*5a60*/  BSYNC B0 ;  /* 0x0000000000007941 */ /* 0x000fea0003800000 */
.L_x_1465:
        /* <DEDUP_REMOVED lines=23> */
.L_x_1467:
        /* <DEDUP_REMOVED lines=19> */
.L_x_1469:
[----:B------:R-:W-:Y:S05]  /*5d10*/  BSYNC B0 ;  /* 0x0000000000007941 */ /* 0x000fea0003800000 */
.L_x_1468:
[----:B0-----:R-:W0:Y:S01]  /*5d20*/  LDC R9, c[0x0][0x10] ;  /* 0x00000400ff097b82 */ /* 0x001e220000000800 */
[----:B------:R-:W-:Y:S02]  /*5d30*/  IADD3 R47, R47, 0x1, RZ ;  /* 0x000000012f2f7810 */ /* 0x000fe40007ffe0ff */
[----:B0-----:R-:W-:-:S04]  /*5d40*/  IADD3 R56, R9, R56, RZ ;  /* 0x0000003809387210 */ /* 0x001fc80007ffe0ff */
[----:B------:R-:W-:-:S13]  /*5d50*/  ISETP.GE.AND P0, PT, R56, UR4, PT ;  /* 0x0000000438007c0c */ /* 0x000fda000bf06270 */
[----:B------:R-:W-:Y:S05]  /*5d60*/  @!P0 BRA `(.L_x_1470) ;  /* 0xffffffa400748947 */ /* 0x000fea000383ffff */
.L_x_1419:
        /* <DEDUP_REMOVED lines=19> */
.L_x_1472:
[----:B------:R-:W-:Y:S05]  /*5ea0*/  BSYNC B0 ;  /* 0x0000000000007941 */ /* 0x000fea0003800000 */
.L_x_1471:
        /* <DEDUP_REMOVED lines=11> */
.L_x_1474:
[----:B------:R-:W2:Y:S04]  /*5f60*/  LDG.E.STRONG.GPU R5, desc[UR8][R2.64] ;  /* 0x0000000802057981 */ /* 0x000ea8000c1ef900 */
[----:B--2---:R-:W-:Y:S01]  /*5f70*/  CCTL.IVALL ;  /* 0x00000000ff00798f */ /* 0x004fe20002000000 */
[----:B------:R-:W-:Y:S05]  /*5f80*/  YIELD ;  /* 0x0000000000007946 */ /* 0x000fea0003800000 */
[----:B------:R-:W-:-:S13]  /*5f90*/  ISETP.NE.AND P0, PT, R5, R0, PT ;  /* 0x000000000500720c */ /* 0x000fda0003f05270 */
[----:B------:R-:W-:Y:S05]  /*5fa0*/  @P0 BRA `(.L_x_1474) ;  /* 0xfffffffc00ec0947 */ /* 0x000fea000383ffff */
.L_x_1473:
        /* <DEDUP_REMOVED lines=24> */
.L_x_1475:
        /* <DEDUP_REMOVED lines=25> */
.L_x_1476:
        /* <DEDUP_REMOVED lines=12> */
.L_x_5131:


//--------------------- .text._Z35group_norm_nhwc_bwd_one_pass_kernelI11Fp16IOBf16WLi256ELi80ELi640EEv26Group_norm_nhwc_bwd_params --------------------------
	.section	.text._Z35group_norm_nhwc_bwd_one_pass_kernelI11Fp16IOBf16WLi256ELi80ELi640EEv26Group_norm_nhwc_bwd_params,"ax",@progbits
	.align	128
        .global         _Z35group_norm_nhwc_bwd_one_pass_kernelI11Fp16IOBf16WLi256ELi80ELi640EEv26Group_norm_nhwc_bwd_params
        .type           _Z35group_norm_nhwc_bwd_one_pass_kernelI11Fp16IOBf16WLi256ELi80ELi640EEv26Group_norm_nhwc_bwd_params,@function
        .size           _Z35group_norm_nhwc_bwd_one_pass_kernelI11Fp16IOBf16WLi256ELi80ELi640EEv26Group_norm_nhwc_bwd_params,(.L_x_5132 - _Z35group_norm_nhwc_bwd_one_pass_kernelI11Fp16IOBf16WLi256ELi80ELi640EEv26Group_norm_nhwc_bwd_params)
        .other          _Z35group_norm_nhwc_bwd_one_pass_kernelI11Fp16IOBf16WLi256ELi80ELi640EEv26Group_norm_nhwc_bwd_params,@"STO_CUDA_ENTRY STV_DEFAULT"
_Z35group_norm_nhwc_bwd_one_pass_kernelI11Fp16IOBf16WLi256ELi80ELi640EEv26Group_norm_nhwc_bwd_params:
.text._Z35group_norm_nhwc_bwd_one_pass_kernelI11Fp16IOBf16WLi256ELi80ELi640EEv26Group_norm_nhwc_bwd_params:
        /* <DEDUP_REMOVED lines=61> */
.L_x_1560:
        /* <DEDUP_REMOVED lines=65> */
[----:B------:R-:W-:Y:S02]  /*07e0*/  @!P2 MOV R16, R88 ;  /* 0x000000580010a202 */ /* 0x000fe40000000f00 */
[----:B------:R-:W-:Y:S01]  /*07f0*/  SHF.R.S32.HI R27, RZ, 0x1f, R56 ;  /* 0x0000001fff1b7819 */ /* 0x000fe20000011438 */
[----:B------:R-:W-:Y:S01]  /*0800*/  @P1 IMAD.WIDE.U32 R14, R61, R22, R90 ;  /* 0x000000163d0e1225 */ /* 0x000fe200078e005a */
[----:B------:R-:W-:Y:S02]  /*0810*/  CS2R R42, SRZ ;  /* 0x00000000002a7805 */ /* 0x000fe4000001ff00 */
[----:B------:R-:W-:-:S02]  /*0820*/  CS2R R40, SRZ ;  /* 0x0000000000287805 */ /* 0x000fc4000001ff00 */
[----:B------:R-:W-:Y:S01]  /*0830*/  SHF.R.S32.HI R33, RZ, 0x1f, R54 ;  /* 0x0000001fff217819 */ /* 0x000fe20000011436 */
[----:B------:R-:W1:Y:S01]  /*0840*/  @!P5 LDC.64 R8, c[0x0][0x288] ;  /* 0x0000a200ff08db82 */ /* 0x000e620000000a00 */
[----:B------:R-:W-:Y:S01]  /*0850*/  @P1 IADD3 R23, R15, R23, RZ ;  /* 0x000000170f171210 */ /* 0x000fe20007ffe0ff */
[----:B------:R-:W-:Y:S01]  /*0860*/  ULDC.64 UR12, c[0x0][0x248] ;  /* 0x00009200000c7ab9 */ /* 0x000fe20000000a00 */
[C---:B------:R-:W-:Y:S02]  /*0870*/  @P1 SHF.L.U32 R15, R14.reuse, 0x1, RZ ;  /* 0x000000010e0f1819 */ /* 0x040fe400000006ff */
[----:B------:R-:W-:Y:S01]  /*0880*/  @P1 SHF.L.U64.HI R18, R14, 0x1, R23 ;  /* 0x000000010e121819 */ /* 0x000fe20000010217 */
[----:B----4-:R-:W-:Y:S01]  /*0890*/  @!P2 IMAD R17, R17, R6, RZ ;  /* 0x000000061111a224 */ /* 0x010fe200078e02ff */
[C---:B--2---:R-:W-:Y:S02]  /*08a0*/  @P1 IADD3 R14, P0, R15.reuse, R12, RZ ;  /* 0x0000000c0f0e1210 */ /* 0x044fe40007f1e0ff */
[----:B0-----:R-:W-:Y:S01]  /*08b0*/  @P1 IADD3 R34, P3, R15, R34, RZ ;  /* 0x000000220f221210 */ /* 0x001fe20007f7e0ff */
[----:B------:R-:W-:Y:S01]  /*08c0*/  @!P2 IMAD R23, R60, R7, R17 ;  /* 0x000000073c17a224 */ /* 0x000fe200078e0211 */
[----:B------:R-:W-:-:S02]  /*08d0*/  @!P2 MOV R17, R91 ;  /* 0x0000005b0011a202 */ /* 0x000fc40000000f00 */
[----:B------:R-:W-:Y:S01]  /*08e0*/  @P1 IADD3.X R15, R18, R13, RZ, P0, !PT ;  /* 0x0000000d120f1210 */ /* 0x000fe200007fe4ff */
[----:B------:R-:W-:Y:S02]  /*08f0*/  @!P2 IMAD.WIDE.U32 R16, R60, R6, R16 ;  /* 0x000000063c10a225 */ /* 0x000fe400078e0010 */
[----:B------:R-:W0:Y:S01]  /*0900*/  @!P4 LDC.64 R6, c[0x0][0x288] ;  /* 0x0000a200ff06cb82 */ /* 0x000e220000000a00 */
[----:B------:R-:W-:Y:S01]  /*0910*/  @P1 IADD3.X R35, R18, R35, RZ, P3, !PT ;  /* 0x0000002312231210 */ /* 0x000fe20001ffe4ff */
[----:B------:R2:W5:Y:S01]  /*0920*/  @P1 LDG.E R44, desc[UR14][R14.64] ;  /* 0x0000000e0e2c1981 */ /* 0x000562000c1e1900 */
[----:B------:R-:W-:Y:S02]  /*0930*/  @!P2 SHF.L.U32 R13, R16, 0x1, RZ ;  /* 0x00000001100da819 */ /* 0x000fe400000006ff */
[----:B------:R-:W-:Y:S02]  /*0940*/  ISETP.GE.U32.AND P3, PT, R57, UR18, PT ;  /* 0x0000001239007c0c */ /* 0x000fe4000bf66070 */
[----:B---3--:R-:W-:-:S02]  /*0950*/  @!P2 IADD3 R18, P6, R13, R10, RZ ;  /* 0x0000000a0d12a210 */ /* 0x008fc40007fde0ff */
[----:B------:R-:W-:Y:S02]  /*0960*/  @!P2 IADD3 R17, R17, R23, RZ ;  /* 0x000000171111a210 */ /* 0x000fe40007ffe0ff */
[----:B-1----:R-:W-:Y:S01]  /*0970*/  @!P2 IADD3 R10, P0, R13, R4, RZ ;  /* 0x000000040d0aa210 */ /* 0x002fe20007f1e0ff */
[----:B------:R-:W-:Y:S01]  /*0980*/  @!P5 IMAD R4, R19, R8, RZ ;  /* 0x000000081304d224 */ /* 0x000fe200078e02ff */
[----:B------:R-:W-:Y:S01]  /*0990*/  ISETP.GE.AND.EX P3, PT, R25, UR19, PT, P3 ;  /* 0x0000001319007c0c */ /* 0x000fe2000bf66330 */
[----:B------:R-:W1:Y:S01]  /*09a0*/  @!P5 LDC.64 R12, c[0x0][0x230] ;  /* 0x00008c00ff0cdb82 */ /* 0x000e620000000a00 */
[----:B--2---:R-:W-:Y:S02]  /*09b0*/  @!P5 MOV R14, R88 ;  /* 0x00000058000ed202 */ /* 0x004fe40000000f00 */
[----:B------:R-:W-:Y:S01]  /*09c0*/  @!P5 MOV R15, R91 ;  /* 0x0000005b000fd202 */ /* 0x000fe20000000f00 */
[----:B------:R-:W-:Y:S01]  /*09d0*/  @!P5 IMAD R23, R59, R9, R4 ;  /* 0x000000093b17d224 */ /* 0x000fe200078e0204 */
[----:B------:R-:W-:-:S02]  /*09e0*/  ISETP.GT.U32.OR P3, PT, R62, 0x27f, P3 ;  /* 0x0000027f3e00780c */ /* 0x000fc40001f64470 */
[----:B------:R-:W-:Y:S01]  /*09f0*/  @!P2 SHF.L.U64.HI R20, R16, 0x1, R17 ;  /* 0x000000011014a819 */ /* 0x000fe20000010211 */
[----:B------:R-:W-:Y:S01]  /*0a00*/  @!P5 IMAD.WIDE.U32 R8, R59, R8, R14 ;  /* 0x000000083b08d225 */ /* 0x000fe200078e000e */
[----:B------:R-:W2:Y:S02]  /*0a10*/  @!P5 LDC.64 R16, c[0x0][0x228] ;  /* 0x00008a00ff10db82 */ /* 0x000ea40000000a00 */
[C---:B------:R-:W-:Y:S01]  /*0a20*/  @!P2 IADD3.X R19, R20.reuse, R11, RZ, P6, !PT ;  /* 0x0000000b1413a210 */ /* 0x040fe200037fe4ff */
[----:B0-----:R-:W-:Y:S01]  /*0a30*/  @!P4 IMAD R4, R21, R6, RZ ;  /* 0x000000061504c224 */ /* 0x001fe200078e02ff */
[----:B------:R-:W-:Y:S02]  /*0a40*/  @!P2 IADD3.X R11, R20, R5, RZ, P0, !PT ;  /* 0x00000005140ba210 */ /* 0x000fe400007fe4ff */
[----:B------:R-:W-:Y:S02]  /*0a50*/  @!P5 IADD3 R5, R9, R23, RZ ;  /* 0x000000170905d210 */ /* 0x000fe40007ffe0ff */
[----:B------:R-:W0:Y:S01]  /*0a60*/  @!P4 LDC.64 R14, c[0x0][0x230] ;  /* 0x00008c00ff0ecb82 */ /* 0x000e220000000a00 */
[----:B------:R-:W-:Y:S01]  /*0a70*/  @!P5 SHF.L.U32 R21, R8, 0x1, RZ ;  /* 0x000000010815d819 */ /* 0x000fe200000006ff */
[----:B------:R-:W-:Y:S01]  /*0a80*/  @!P4 IMAD R29, R58, R7, R4 ;  /* 0x000000073a1dc224 */ /* 0x000fe200078e0204 */
[----:B------:R-:W-:Y:S01]  /*0a90*/  @!P5 SHF.L.U64.HI R20, R8, 0x1, R5 ;  /* 0x000000010814d819 */ /* 0x000fe20000010205 */
[----:B------:R3:W5:Y:S01]  /*0aa0*/  @!P2 LDG.E R45, desc[UR14][R18.64] ;  /* 0x0000000e122da981 */ /* 0x000762000c1e1900 */
[----:B------:R-:W-:-:S03]  /*0ab0*/  ISETP.GE.U32.AND P0, PT, R56, UR18, PT ;  /* 0x0000001238007c0c */ /* 0x000fc6000bf06070 */
[----:B------:R-:W4:Y:S01]  /*0ac0*/  @!P4 LDC.64 R8, c[0x0][0x228] ;  /* 0x00008a00ff08cb82 */ /* 0x000f220000000a00 */
[----:B------:R-:W-:Y:S01]  /*0ad0*/  ISETP.GE.AND.EX P0, PT, R27, UR19, PT, P0 ;  /* 0x000000131b007c0c */ /* 0x000fe2000bf06300 */
[----:B------:R2:W5:Y:S06]  /*0ae0*/  @!P2 LDG.E R43, desc[UR14][R10.64] ;  /* 0x0000000e0a2ba981 */ /* 0x00056c000c1e1900 */
[----:B------:R-:W4:Y:S01]  /*0af0*/  @!P3 LDC.64 R4, c[0x0][0x288] ;  /* 0x0000a200ff04bb82 */ /* 0x000f220000000a00 */
[----:B---3--:R-:W-:Y:S02]  /*0b00*/  @!P4 MOV R18, R88 ;  /* 0x000000580012c202 */ /* 0x008fe40000000f00 */
[----:B------:R-:W-:-:S02]  /*0b10*/  @!P4 MOV R19, R91 ;  /* 0x0000005b0013c202 */ /* 0x000fc40000000f00 */
[----:B------:R-:W-:Y:S01]  /*0b20*/  ISETP.GT.U32.OR P0, PT, R62, 0x27f, P0 ;  /* 0x0000027f3e00780c */ /* 0x000fe20000704470 */
[----:B------:R-:W-:Y:S01]  /*0b30*/  @!P4 IMAD.WIDE.U32 R6, R58, R6, R18 ;  /* 0x000000063a06c225 */ /* 0x000fe200078e0012 */
[C---:B-1----:R-:W-:Y:S02]  /*0b40*/  @!P5 IADD3 R22, P6, R21.reuse, R12, RZ ;  /* 0x0000000c1516d210 */ /* 0x042fe40007fde0ff */
[----:B--2---:R-:W-:Y:S02]  /*0b50*/  @!P5 IADD3 R12, P2, R21, R16, RZ ;  /* 0x00000010150cd210 */ /* 0x004fe40007f5e0ff */
[----:B------:R-:W-:Y:S02]  /*0b60*/  @!P4 IADD3 R7, R7, R29, RZ ;  /* 0x0000001d0707c210 */ /* 0x000fe40007ffe0ff */
[----:B------:R-:W-:Y:S02]  /*0b70*/  @!P4 SHF.L.U32 R21, R6, 0x1, RZ ;  /* 0x000000010615c819 */ /* 0x000fe400000006ff */
[----:B------:R-:W-:-:S03]  /*0b80*/  @!P5 IADD3.X R23, R20, R13, RZ, P6, !PT ;  /* 0x0000000d1417d210 */ /* 0x000fc600037fe4ff */
[----:B------:R-:W1:Y:S01]  /*0b90*/  @!P0 LDC.64 R10, c[0x0][0x230] ;  /* 0x00008c00ff0a8b82 */ /* 0x000e620000000a00 */
[----:B------:R-:W-:Y:S02]  /*0ba0*/  @!P5 IADD3.X R13, R20, R17, RZ, P2, !PT ;  /* 0x00000011140dd210 */ /* 0x000fe400017fe4ff */
[----:B------:R-:W-:Y:S01]  /*0bb0*/  @!P4 SHF.L.U64.HI R24, R6, 0x1, R7 ;  /* 0x000000010618c819 */ /* 0x000fe20000010207 */
[----:B------:R2:W5:Y:S01]  /*0bc0*/  @!P5 LDG.E R41, desc[UR14][R22.64] ;  /* 0x0000000e1629d981 */ /* 0x000562000c1e1900 */
[----:B0-----:R-:W-:-:S03]  /*0bd0*/  @!P4 IADD3 R18, P2, R21, R14, RZ ;  /* 0x0000000e1512c210 */ /* 0x001fc60007f5e0ff */
[----:B------:R-:W0:Y:S01]  /*0be0*/  @!P0 LDC.64 R6, c[0x0][0x288] ;  /* 0x0000a200ff068b82 */ /* 0x000e220000000a00 */
[----:B------:R3:W5:Y:S01]  /*0bf0*/  @!P5 LDG.E R40, desc[UR14][R12.64] ;  /* 0x0000000e0c28d981 */ /* 0x000762000c1e1900 */
[C---:B------:R-:W-:Y:S02]  /*0c00*/  @!P4 IADD3.X R19, R24.reuse, R15, RZ, P2, !PT ;  /* 0x0000000f1813c210 */ /* 0x040fe400017fe4ff */
[----:B----4-:R-:W-:Y:S01]  /*0c10*/  @!P4 IADD3 R20, P5, R21, R8, RZ ;  /* 0x000000081514c210 */ /* 0x010fe20007fbe0ff */
[----:B------:R-:W-:Y:S01]  /*0c20*/  @!P3 IMAD R8, R25, R4, RZ ;  /* 0x000000041908b224 */ /* 0x000fe200078e02ff */
[----:B--2---:R-:W-:Y:S01]  /*0c30*/  SHF.R.S32.HI R23, RZ, 0x1f, R55 ;  /* 0x0000001fff177819 */ /* 0x004fe20000011437 */
[----:B------:R2:W5:Y:S01]  /*0c40*/  @!P4 LDG.E R42, desc[UR14][R18.64] ;  /* 0x0000000e122ac981 */ /* 0x000562000c1e1900 */
[----:B------:R-:W-:Y:S01]  /*0c50*/  ISETP.GE.U32.AND P2, PT, R55, UR18, PT ;  /* 0x0000001237007c0c */ /* 0x000fe2000bf46070 */
[----:B------:R-:W4:Y:S01]  /*0c60*/  @!P3 LDC.64 R16, c[0x0][0x230] ;  /* 0x00008c00ff10bb82 */ /* 0x000f220000000a00 */
[----:B------:R-:W-:Y:S01]  /*0c70*/  @!P4 IADD3.X R21, R24, R9, RZ, P5, !PT ;  /* 0x000000091815c210 */ /* 0x000fe20002ffe4ff */
[----:B------:R-:W-:Y:S01]  /*0c80*/  @!P3 IMAD R5, R57, R5, R8 ;  /* 0x000000053905b224 */ /* 0x000fe200078e0208 */
[----:B------:R-:W-:-:S02]  /*0c90*/  ISETP.GE.AND.EX P2, PT, R23, UR19, PT, P2 ;  /* 0x0000001317007c0c */ /* 0x000fc4000bf46320 */
[----:B------:R-:W-:Y:S02]  /*0ca0*/  @!P3 MOV R8, R88 ;  /* 0x000000580008b202 */ /* 0x000fe40000000f00 */
[----:B------:R-:W-:Y:S01]  /*0cb0*/  @!P3 MOV R9, R91 ;  /* 0x0000005b0009b202 */ /* 0x000fe20000000f00 */
[----:B------:R-:W1:Y:S01]  /*0cc0*/  @!P3 LDC.64 R14, c[0x0][0x228] ;  /* 0x00008a00ff0ebb82 */ /* 0x000e620000000a00 */
[----:B------:R-:W-:Y:S01]  /*0cd0*/  ISETP.GT.U32.OR P2, PT, R62, 0x27f, P2 ;  /* 0x0000027f3e00780c */ /* 0x000fe20001744470 */
[----:B------:R-:W-:Y:S01]  /*0ce0*/  @!P3 IMAD.WIDE.U32 R8, R57, R4, R8 ;  /* 0x000000043908b225 */ /* 0x000fe200078e0008 */
[----:B------:R-:W-:-:S05]  /*0cf0*/  HFMA2.MMA R4, -RZ, RZ, 0, 0 ;  /* 0x00000000ff047435 */ /* 0x000fca00000001ff */
[----:B---3--:R-:W3:Y:S01]  /*0d00*/  @!P0 LDC.64 R12, c[0x0][0x228] ;  /* 0x00008a00ff0c8b82 */ /* 0x008ee20000000a00 */
[----:B------:R-:W-:Y:S02]  /*0d10*/  @!P3 IADD3 R5, R9, R5, RZ ;  /* 0x000000050905b210 */ /* 0x000fe40007ffe0ff */
[C---:B------:R-:W-:Y:S02]  /*0d20*/  @!P3 SHF.L.U32 R25, R8.reuse, 0x1, RZ ;  /* 0x000000010819b819 */ /* 0x040fe400000006ff */
[----:B------:R-:W-:Y:S01]  /*0d30*/  @!P3 SHF.L.U64.HI R22, R8, 0x1, R5 ;  /* 0x000000010816b819 */ /* 0x000fe20000010205 */
[----:B0-----:R-:W-:Y:S01]  /*0d40*/  @!P0 IMAD R27, R27, R6, RZ ;  /* 0x000000061b1b8224 */ /* 0x001fe200078e02ff */
[----:B--2---:R-:W-:Y:S01]  /*0d50*/  @!P0 MOV R18, R88 ;  /* 0x0000005800128202 */ /* 0x004fe20000000f00 */
[----:B------:R-:W0:Y:S01]  /*0d60*/  @!P2 LDC.64 R8, c[0x0][0x288] ;  /* 0x0000a200ff08ab82 */ /* 0x000e220000000a00 */
[----:B------:R-:W-:Y:S01]  /*0d70*/  @!P0 MOV R19, R91 ;  /* 0x0000005b00138202 */ /* 0x000fe20000000f00 */
[----:B------:R4:W5:Y:S01]  /*0d80*/  @!P4 LDG.E R4, desc[UR14][R20.64] ;  /* 0x0000000e1404c981 */ /* 0x000962000c1e1900 */
[----:B------:R-:W-:Y:S01]  /*0d90*/  @!P0 IMAD R27, R56, R7, R27 ;  /* 0x00000007381b8224 */ /* 0x000fe200078e021b */
[----:B------:R-:W-:Y:S01]  /*0da0*/  ISETP.GE.U32.AND P4, PT, R54, UR18, PT ;  /* 0x0000001236007c0c */ /* 0x000fe2000bf86070 */
[----:B------:R-:W-:-:S03]  /*0db0*/  @!P0 IMAD.WIDE.U32 R6, R56, R6, R18 ;  /* 0x0000000638068225 */ /* 0x000fc600078e0012 */
[----:B------:R-:W-:Y:S01]  /*0dc0*/  ISETP.GE.AND.EX P4, PT, R33, UR19, PT, P4 ;  /* 0x0000001321007c0c */ /* 0x000fe2000bf86340 */
[----:B------:R-:W2:Y:S01]  /*0dd0*/  @!P2 LDC.64 R28, c[0x0][0x228] ;  /* 0x00008a00ff1cab82 */ /* 0x000ea20000000a00 */
[----:B----4-:R-:W-:Y:S01]  /*0de0*/  @!P3 IADD3 R20, P5, R25, R16, RZ ;  /* 0x000000101914b210 */ /* 0x010fe20007fbe0ff */
[----:B------:R-:W-:Y:S01]  /*0df0*/  HFMA2.MMA R5, -RZ, RZ, 0, 0 ;  /* 0x00000000ff057435 */ /* 0x000fe200000001ff */
[----:B------:R-:W-:Y:S02]  /*0e00*/  @!P0 IADD3 R7, R7, R27, RZ ;  /* 0x0000001b07078210 */ /* 0x000fe40007ffe0ff */
[----:B------:R-:W-:Y:S02]  /*0e10*/  @!P3 IADD3.X R21, R22, R17, RZ, P5, !PT ;  /* 0x000000111615b210 */ /* 0x000fe40002ffe4ff */
[----:B-1----:R-:W-:Y:S02]  /*0e20*/  @!P3 IADD3 R14, P5, R25, R14, RZ ;  /* 0x0000000e190eb210 */ /* 0x002fe40007fbe0ff */
[----:B------:R-:W-:Y:S01]  /*0e30*/  ISETP.GT.U32.OR P4, PT, R62, 0x27f, P4 ;  /* 0x0000027f3e00780c */ /* 0x000fe20002784470 */
[----:B------:R-:W1:Y:S01]  /*0e40*/  @!P2 LDC.64 R24, c[0x0][0x230] ;  /* 0x00008c00ff18ab82 */ /* 0x000e620000000a00 */
[----:B------:R-:W-:Y:S01]  /*0e50*/  @!P3 IADD3.X R15, R22, R15, RZ, P5, !PT ;  /* 0x0000000f160fb210 */ /* 0x000fe20002ffe4ff */
[----:B------:R4:W5:Y:S01]  /*0e60*/  @!P3 LDG.E R5, desc[UR14][R20.64] ;  /* 0x0000000e1405b981 */ /* 0x000962000c1e1900 */
[----:B------:R-:W-:-:S02]  /*0e70*/  @!P0 SHF.L.U32 R19, R6, 0x1, RZ ;  /* 0x0000000106138819 */ /* 0x000fc400000006ff */
[----:B------:R-:W-:Y:S02]  /*0e80*/  @!P0 SHF.L.U64.HI R22, R6, 0x1, R7 ;  /* 0x0000000106168819 */ /* 0x000fe40000010207 */
[----:B------:R-:W-:Y:S02]  /*0e90*/  CS2R R6, SRZ ;  /* 0x0000000000067805 */ /* 0x000fe4000001ff00 */
[----:B---3--:R-:W-:Y:S01]  /*0ea0*/  @!P0 IADD3 R18, P6, R19, R12, RZ ;  /* 0x0000000c13128210 */ /* 0x008fe20007fde0ff */
[----:B0-----:R-:W-:Y:S01]  /*0eb0*/  @!P2 IMAD R12, R23, R8, RZ ;  /* 0x00000008170ca224 */ /* 0x001fe200078e02ff */
[----:B------:R-:W-:Y:S02]  /*0ec0*/  SHF.R.S32.HI R27, RZ, 0x1f, R53 ;  /* 0x0000001fff1b7819 */ /* 0x000fe40000011435 */
[----:B------:R0:W5:Y:S01]  /*0ed0*/  @!P3 LDG.E R6, desc[UR14][R14.64] ;  /* 0x0000000e0e06b981 */ /* 0x000162000c1e1900 */
[----:B------:R-:W-:Y:S01]  /*0ee0*/  ISETP.GE.U32.AND P3, PT, R53, UR18, PT ;  /* 0x0000001235007c0c */ /* 0x000fe2000bf66070 */
[----:B------:R-:W3:Y:S01]  /*0ef0*/  @!P4 LDC.64 R16, c[0x0][0x288] ;  /* 0x0000a200ff10cb82 */ /* 0x000ee20000000a00 */
[----:B------:R-:W-:Y:S01]  /*0f00*/  @!P0 IADD3 R10, P5, R19, R10, RZ ;  /* 0x0000000a130a8210 */ /* 0x000fe20007fbe0ff */
[----:B------:R-:W-:Y:S01]  /*0f10*/  @!P2 IMAD R9, R55, R9, R12 ;  /* 0x000000093709a224 */ /* 0x000fe200078e020c */
[----:B------:R-:W-:-:S02]  /*0f20*/  @!P0 IADD3.X R19, R22, R13, RZ, P6, !PT ;  /* 0x0000000d16138210 */ /* 0x000fc400037fe4ff */
[----:B------:R-:W-:Y:S02]  /*0f30*/  ISETP.GE.AND.EX P3, PT, R27, UR19, PT, P3 ;  /* 0x000000131b007c0c */ /* 0x000fe4000bf66330 */
[----:B------:R-:W-:Y:S01]  /*0f40*/  @!P2 MOV R12, R88 ;  /* 0x00000058000ca202 */ /* 0x000fe20000000f00 */
[----:B----4-:R-:W4:Y:S01]  /*0f50*/  @!P4 LDC.64 R20, c[0x0][0x230] ;  /* 0x00008c00ff14cb82 */ /* 0x010f220000000a00 */
[----:B------:R-:W-:Y:S02]  /*0f60*/  @!P2 MOV R13, R91 ;  /* 0x0000005b000da202 */ /* 0x000fe40000000f00 */
[----:B------:R-:W-:Y:S01]  /*0f70*/  ISETP.GT.U32.OR P3, PT, R62, 0x27f, P3 ;  /* 0x0000027f3e00780c */ /* 0x000fe20001f64470 */
[----:B------:R-:W-:Y:S01]  /*0f80*/  @!P2 IMAD.WIDE.U32 R12, R55, R8, R12 ;  /* 0x00000008370ca225 */ /* 0x000fe200078e000c */
[----:B------:R-:W-:Y:S01]  /*0f90*/  HFMA2.MMA R8, -RZ, RZ, 0, 0 ;  /* 0x00000000ff087435 */ /* 0x000fe200000001ff */
[----:B------:R-:W-:Y:S02]  /*0fa0*/  @!P0 IADD3.X R11, R22, R11, RZ, P5, !PT ;  /* 0x0000000b160b8210 */ /* 0x000fe40002ffe4ff */
[----:B------:R-:W-:-:S03]  /*0fb0*/  SHF.R.S32.HI R31, RZ, 0x1f, R52 ;  /* 0x0000001fff1f7819 */ /* 0x000fc60000011434 */
[----:B------:R2:W5:Y:S05]  /*0fc0*/  @!P0 LDG.E R7, desc[UR14][R10.64] ;  /* 0x0000000e0a078981 */ /* 0x00056a000c1e1900 */
[----:B0-----:R-:W0:Y:S01]  /*0fd0*/  @!P3 LDC.64 R14, c[0x0][0x288] ;  /* 0x0000a200ff0ebb82 */ /* 0x001e220000000a00 */
[----:B------:R1:W5:Y:S01]  /*0fe0*/  @!P0 LDG.E R8, desc[UR14][R18.64] ;  /* 0x0000000e12088981 */ /* 0x000362000c1e1900 */
[----:B------:R-:W-:Y:S02]  /*0ff0*/  ISETP.GE.U32.AND P0, PT, R52, UR18, PT ;  /* 0x0000001234007c0c */ /* 0x000fe4000bf06070 */
[----:B------:R-:W-:Y:S01]  /*1000*/  @!P2 IADD3 R13, R13, R9, RZ ;  /* 0x000000090d0da210 */ /* 0x000fe20007ffe0ff */
[----:B---3--:R-:W-:Y:S01]  /*1010*/  @!P4 IMAD R33, R33, R16, RZ ;  /* 0x000000102121c224 */ /* 0x008fe200078e02ff */
[----:B------:R-:W-:-:S02]  /*1020*/  ISETP.GE.AND.EX P0, PT, R31, UR19, PT, P0 ;  /* 0x000000131f007c0c */ /* 0x000fc4000bf06300 */
[----:B--2---:R-:W-:Y:S02]  /*1030*/  @!P4 MOV R10, R88 ;  /* 0x00000058000ac202 */ /* 0x004fe40000000f00 */
[----:B------:R-:W-:Y:S01]  /*1040*/  @!P4 MOV R11, R91 ;  /* 0x0000005b000bc202 */ /* 0x000fe20000000f00 */
[----:B-1----:R-:W1:Y:S01]  /*1050*/  @!P3 LDC.64 R18, c[0x0][0x230] ;  /* 0x00008c00ff12bb82 */ /* 0x002e620000000a00 */
[C---:B------:R-:W-:Y:S02]  /*1060*/  @!P2 SHF.L.U32 R9, R12.reuse, 0x1, RZ ;  /* 0x000000010c09a819 */ /* 0x040fe400000006ff */
[----:B------:R-:W-:Y:S01]  /*1070*/  @!P2 SHF.L.U64.HI R22, R12, 0x1, R13 ;  /* 0x000000010c16a819 */ /* 0x000fe2000001020d */
[----:B------:R-:W-:Y:S01]  /*1080*/  @!P4 IMAD R33, R54, R17, R33 ;  /* 0x000000113621c224 */ /* 0x000fe200078e0221 */
[----:B------:R-:W-:Y:S01]  /*1090*/  ISETP.GT.U32.OR P0, PT, R62, 0x27f, P0 ;  /* 0x0000027f3e00780c */ /* 0x000fe20000704470 */
[----:B------:R-:W-:Y:S02]  /*10a0*/  @!P4 IMAD.WIDE.U32 R16, R54, R16, R10 ;  /* 0x000000103610c225 */ /* 0x000fe400078e000a */
[----:B------:R-:W2:Y:S01]  /*10b0*/  @!P4 LDC.64 R12, c[0x0][0x228] ;  /* 0x00008a00ff0ccb82 */ /* 0x000ea20000000a00 */
[----:B------:R-:W-:-:S02]  /*10c0*/  @!P2 IADD3 R24, P6, R9, R24, RZ ;  /* 0x000000180918a210 */ /* 0x000fc40007fde0ff */
[----:B------:R-:W-:Y:S02]  /*10d0*/  @!P4 IADD3 R11, R17, R33, RZ ;  /* 0x00000021110bc210 */ /* 0x000fe40007ffe0ff */
[----:B------:R-:W-:Y:S02]  /*10e0*/  @!P2 IADD3 R28, P5, R9, R28, RZ ;  /* 0x0000001c091ca210 */ /* 0x000fe40007fbe0ff */
[----:B------:R-:W-:Y:S02]  /*10f0*/  @!P4 SHF.L.U32 R33, R16, 0x1, RZ ;  /* 0x000000011021c819 */ /* 0x000fe400000006ff */
[C---:B------:R-:W-:Y:S01]  /*1100*/  @!P2 IADD3.X R25, R22.reuse, R25, RZ, P6, !PT ;  /* 0x000000191619a210 */ /* 0x040fe200037fe4ff */
[----:B------:R-:W-:Y:S01]  /*1110*/  HFMA2.MMA R9, -RZ, RZ, 0, 0 ;  /* 0x00000000ff097435 */ /* 0x000fe200000001ff */
[----:B------:R-:W-:Y:S02]  /*1120*/  @!P2 IADD3.X R29, R22, R29, RZ, P5, !PT ;  /* 0x0000001d161da210 */ /* 0x000fe40002ffe4ff */
[----:B------:R-:W-:Y:S01]  /*1130*/  @!P4 SHF.L.U64.HI R30, R16, 0x1, R11 ;  /* 0x00000001101ec819 */ /* 0x000fe2000001020b */
[----:B------:R-:W3:Y:S01]  /*1140*/  @!P0 LDC.64 R22, c[0x0][0x288] ;  /* 0x0000a200ff168b82 */ /* 0x000ee20000000a00 */
[----:B----4-:R-:W-:Y:S01]  /*1150*/  @!P4 IADD3 R26, P6, R33, R20, RZ ;  /* 0x00000014211ac210 */ /* 0x010fe20007fde0ff */
[----:B0-----:R-:W-:Y:S01]  /*1160*/  @!P3 IMAD R36, R27, R14, RZ ;  /* 0x0000000e1b24b224 */ /* 0x001fe200078e02ff */
[----:B------:R-:W-:-:S02]  /*1170*/  MOV R10, RZ ;  /* 0x000000ff000a7202 */ /* 0x000fc40000000f00 */
[----:B------:R-:W-:Y:S01]  /*1180*/  @!P4 IADD3.X R27, R30, R21, RZ, P6, !PT ;  /* 0x000000151e1bc210 */ /* 0x000fe200037fe4ff */
[----:B------:R2:W5:Y:S01]  /*1190*/  @!P2 LDG.E R9, desc[UR14][R24.64] ;  /* 0x0000000e1809a981 */ /* 0x000562000c1e1900 */
[----:B------:R-:W-:Y:S01]  /*11a0*/  @!P3 MOV R20, R88 ;  /* 0x000000580014b202 */ /* 0x000fe20000000f00 */
[----:B------:R-:W0:Y:S01]  /*11b0*/  @!P3 LDC.64 R16, c[0x0][0x228] ;  /* 0x00008a00ff10bb82 */ /* 0x000e220000000a00 */
[----:B------:R-:W-:Y:S02]  /*11c0*/  @!P3 MOV R21, R91 ;  /* 0x0000005b0015b202 */ /* 0x000fe40000000f00 */
[----:B------:R-:W-:Y:S02]  /*11d0*/  SHF.R.S32.HI R11, RZ, 0x1f, R51 ;  /* 0x0000001fff0b7819 */ /* 0x000fe40000011433 */
[----:B------:R-:W-:Y:S01]  /*11e0*/  ISETP.GE.U32.AND P5, PT, R51, UR18, PT ;  /* 0x0000001233007c0c */ /* 0x000fe2000bfa6070 */
[C---:B------:R-:W-:Y:S01]  /*11f0*/  @!P3 IMAD R15, R53.reuse, R15, R36 ;  /* 0x0000000f350fb224 */ /* 0x040fe200078e0224 */
[----:B------:R4:W5:Y:S01]  /*1200*/  @!P2 LDG.E R10, desc[UR14][R28.64] ;  /* 0x0000000e1c0aa981 */ /* 0x000962000c1e1900 */
[----:B------:R-:W-:Y:S01]  /*1210*/  @!P3 IMAD.WIDE.U32 R20, R53, R14, R20 ;  /* 0x0000000e3514b225 */ /* 0x000fe200078e0014 */
[----:B------:R-:W-:-:S02]  /*1220*/  ISETP.GE.AND.EX P5, PT, R11, UR19, PT, P5 ;  /* 0x000000130b007c0c */ /* 0x000fc4000bfa6350 */
[----:B--2---:R-:W-:Y:S02]  /*1230*/  @!P4 IADD3 R24, P2, R33, R12, RZ ;  /* 0x0000000c2118c210 */ /* 0x004fe40007f5e0ff */
[----:B------:R-:W-:Y:S02]  /*1240*/  ISETP.GT.U32.OR P5, PT, R62, 0x27f, P5 ;  /* 0x0000027f3e00780c */ /* 0x000fe40002fa4470 */
[----:B------:R-:W-:Y:S02]  /*1250*/  @!P3 IADD3 R15, R21, R15, RZ ;  /* 0x0000000f150fb210 */ /* 0x000fe40007ffe0ff */
[----:B------:R-:W-:Y:S02]  /*1260*/  @!P4 IADD3.X R25, R30, R13, RZ, P2, !PT ;  /* 0x0000000d1e19c210 */ /* 0x000fe400017fe4ff */
[----:B------:R-:W-:Y:S02]  /*1270*/  CS2R R12, SRZ ;  /* 0x00000000000c7805 */ /* 0x000fe4000001ff00 */
[----:B------:R-:W-:Y:S01]  /*1280*/  @!P3 SHF.L.U64.HI R36, R20, 0x1, R15 ;  /* 0x000000011424b819 */ /* 0x000fe2000001020f */
[----:B----4-:R-:W2:Y:S01]  /*1290*/  @!P0 LDC.64 R28, c[0x0][0x230] ;  /* 0x00008c00ff1c8b82 */ /* 0x010ea20000000a00 */
[----:B------:R-:W-:-:S02]  /*12a0*/  SHF.R.S32.HI R15, RZ, 0x1f, R50 ;  /* 0x0000001fff0f7819 */ /* 0x000fc40000011432 */
[----:B------:R-:W-:Y:S01]  /*12b0*/  ISETP.GE.U32.AND P2, PT, R50, UR18, PT ;  /* 0x0000001232007c0c */ /* 0x000fe2000bf46070 */
[----:B------:R4:W5:Y:S01]  /*12c0*/  @!P4 LDG.E R13, desc[UR14][R24.64] ;  /* 0x0000000e180dc981 */ /* 0x000962000c1e1900 */
[----:B---3--:R-:W-:Y:S02]  /*12d0*/  @!P0 IMAD R31, R31, R22, RZ ;  /* 0x000000161f1f8224 */ /* 0x008fe400078e02ff */
[----:B------:R-:W-:Y:S01]  /*12e0*/  ISETP.GE.AND.EX P2, PT, R15, UR19, PT, P2 ;  /* 0x000000130f007c0c */ /* 0x000fe2000bf46320 */
[----:B------:R3:W5:Y:S01]  /*12f0*/  @!P4 LDG.E R12, desc[UR14][R26.64] ;  /* 0x0000000e1a0cc981 */ /* 0x000762000c1e1900 */
[----:B------:R-:W-:Y:S02]  /*1300*/  @!P3 SHF.L.U32 R33, R20, 0x1, RZ ;  /* 0x000000011421b819 */ /* 0x000fe400000006ff */
[----:B----4-:R-:W-:Y:S01]  /*1310*/  @!P0 MOV R24, R88 ;  /* 0x0000005800188202 */ /* 0x010fe20000000f00 */
[----:B------:R-:W4:Y:S01]  /*1320*/  @!P5 LDC.64 R20, c[0x0][0x288] ;  /* 0x0000a200ff14db82 */ /* 0x000f220000000a00 */
[----:B------:R-:W-:Y:S01]  /*1330*/  @!P0 MOV R25, R91 ;  /* 0x0000005b00198202 */ /* 0x000fe20000000f00 */
[----:B------:R-:W-:Y:S01]  /*1340*/  @!P0 IMAD R31, R52, R23, R31 ;  /* 0x00000017341f8224 */ /* 0x000fe200078e021f */
[----:B------:R-:W-:-:S02]  /*1350*/  ISETP.GT.U32.OR P2, PT, R62, 0x27f, P2 ;  /* 0x0000027f3e00780c */ /* 0x000fc40001744470 */
[----:B-1----:R-:W-:Y:S01]  /*1360*/  @!P3 IADD3 R38, P6, R33, R18, RZ ;  /* 0x000000122126b210 */ /* 0x002fe20007fde0ff */
[----:B------:R-:W-:Y:S02]  /*1370*/  @!P0 IMAD.WIDE.U32 R24, R52, R22, R24 ;  /* 0x0000001634188225 */ /* 0x000fe400078e0018 */
[----:B------:R-:W1:Y:S01]  /*1380*/  @!P0 LDC.64 R22, c[0x0][0x228] ;  /* 0x00008a00ff168b82 */ /* 0x000e620000000a00 */
[----:B------:R-:W-:Y:S02]  /*1390*/  @!P3 IADD3.X R39, R36, R19, RZ, P6, !PT ;  /* 0x000000132427b210 */ /* 0x000fe400037fe4ff */
[----:B------:R-:W-:Y:S01]  /*13a0*/  @!P0 IADD3 R19, R25, R31, RZ ;  /* 0x0000001f19138210 */ /* 0x000fe20007ffe0ff */
[----:B------:R-:W-:Y:S01]  /*13b0*/  HFMA2.MMA R14, -RZ, RZ, 0, 0 ;  /* 0x00000000ff0e7435 */ /* 0x000fe200000001ff */
[----:B0-----:R-:W-:Y:S02]  /*13c0*/  @!P3 IADD3 R30, P4, R33, R16, RZ ;  /* 0x00000010211eb210 */ /* 0x001fe40007f9e0ff */
[C---:B------:R-:W-:Y:S01]  /*13d0*/  @!P0 SHF.L.U64.HI R66, R24.reuse, 0x1, R19 ;  /* 0x0000000118428819 */ /* 0x040fe20000010213 */
[----:B---3--:R-:W0:Y:S01]  /*13e0*/  @!P5 LDC.64 R26, c[0x0][0x228] ;  /* 0x00008a00ff1adb82 */ /* 0x008e220000000a00 */
[----:B------:R-:W-:-:S02]  /*13f0*/  @!P0 SHF.L.U32 R33, R24, 0x1, RZ ;  /* 0x0000000118218819 */ /* 0x000fc400000006ff */
[----:B------:R-:W-:-:S03]  /*1400*/  MOV R16, RZ ;  /* 0x000000ff00107202 */ /* 0x000fc60000000f00 */
[----:B------:R-:W5:Y:S02]  /*1410*/  @!P3 LDG.E R14, desc[UR14][R38.64] ;  /* 0x0000000e260eb981 */ /* 0x000f64000c1e1900 */
[----:B------:R-:W3:Y:S01]  /*1420*/  @!P2 LDC.64 R18, c[0x0][0x288] ;  /* 0x0000a200ff12ab82 */ /* 0x000ee20000000a00 */
[----:B------:R-:W-:Y:S02]  /*1430*/  @!P3 IADD3.X R31, R36, R17, RZ, P4, !PT ;  /* 0x00000011241fb210 */ /* 0x000fe400027fe4ff */
[----:B--2---:R-:W-:-:S05]  /*1440*/  @!P0 IADD3 R36, P4, R33, R28, RZ ;  /* 0x0000001c21248210 */ /* 0x004fca0007f9e0ff */
[----:B------:R-:W2:Y:S01]  /*1450*/  @!P5 LDC.64 R24, c[0x0][0x230] ;  /* 0x00008c00ff18db82 */ /* 0x000ea20000000a00 */
[----:B------:R1:W5:Y:S01]  /*1460*/  @!P3 LDG.E R16, desc[UR14][R30.64] ;  /* 0x0000000e1e10b981 */ /* 0x000362000c1e1900 */
[----:B----4-:R-:W-:Y:S01]  /*1470*/  @!P5 IMAD R64, R11, R20, RZ ;  /* 0x000000140b40d224 */ /* 0x010fe200078e02ff */
[----:B------:R-:W-:Y:S02]  /*1480*/  @!P0 IADD3.X R37, R66, R29, RZ, P4, !PT ;  /* 0x0000001d42258210 */ /* 0x000fe400027fe4ff */
[----:B------:R-:W-:Y:S02]  /*1490*/  SHF.R.S32.HI R17, RZ, 0x1f, R49 ;  /* 0x0000001fff117819 */ /* 0x000fe40000011431 */
[----:B------:R-:W-:Y:S02]  /*14a0*/  ISETP.GE.U32.AND P3, PT, R49, UR18, PT ;  /* 0x0000001231007c0c */ /* 0x000fe4000bf66070 */
[----:B------:R-:W-:Y:S02]  /*14b0*/  @!P5 MOV R28, R88 ;  /* 0x00000058001cd202 */ /* 0x000fe40000000f00 */
[----:B------:R-:W-:-:S02]  /*14c0*/  @!P5 MOV R29, R91 ;  /* 0x0000005b001dd202 */ /* 0x000fc40000000f00 */
[----:B-1----:R-:W-:Y:S01]  /*14d0*/  @!P0 IADD3 R30, P4, R33, R22, RZ ;  /* 0x00000016211e8210 */ /* 0x002fe20007f9e0ff */
[----:B------:R-:W-:Y:S01]  /*14e0*/  @!P5 IMAD R39, R51, R21, R64 ;  /* 0x000000153327d224 */ /* 0x000fe200078e0240 */
[----:B------:R-:W-:Y:S02]  /*14f0*/  ISETP.GE.AND.EX P3, PT, R17, UR19, PT, P3 ;  /* 0x0000001311007c0c */ /* 0x000fe4000bf66330 */
[----:B------:R-:W-:Y:S01]  /*1500*/  CS2R R64, SRZ ;  /* 0x0000000000407805 */ /* 0x000fe2000001ff00 */
[----:B------:R-:W-:Y:S01]  /*1510*/  @!P5 IMAD.WIDE.U32 R20, R51, R20, R28 ;  /* 0x000000143314d225 */ /* 0x000fe200078e001c */
[----:B------:R-:W-:Y:S02]  /*1520*/  @!P0 IADD3.X R31, R66, R23, RZ, P4, !PT ;  /* 0x00000017421f8210 */ /* 0x000fe400027fe4ff */
[----:B------:R-:W-:Y:S02]  /*1530*/  ISETP.GT.U32.OR P3, PT, R62, 0x27f, P3 ;  /* 0x0000027f3e00780c */ /* 0x000fe40001f64470 */
[----:B------:R-:W-:Y:S01]  /*1540*/  @!P5 IADD3 R29, R21, R39, RZ ;  /* 0x00000027151dd210 */ /* 0x000fe20007ffe0ff */
[----:B------:R1:W5:Y:S01]  /*1550*/  @!P0 LDG.E R65, desc[UR14][R30.64] ;  /* 0x0000000e1e418981 */ /* 0x000362000c1e1900 */
[C---:B------:R-:W-:Y:S01]  /*1560*/  @!P5 SHF.L.U32 R21, R20.reuse, 0x1, RZ ;  /* 0x000000011415d819 */ /* 0x040fe200000006ff */
[----:B---3--:R-:W-:Y:S01]  /*1570*/  @!P2 IMAD R33, R15, R18, RZ ;  /* 0x000000120f21a224 */ /* 0x008fe200078e02ff */
[----:B------:R-:W-:Y:S01]  /*1580*/  @!P5 SHF.L.U64.HI R22, R20, 0x1, R29 ;  /* 0x000000011416d819 */ /* 0x000fe2000001021d */
[----:B------:R-:W-:Y:S01]  /*1590*/  UIMAD.WIDE UR12, UR6, 0x8, UR12 ;  /* 0x00000008060c78a5 */ /* 0x000fe2000f8e020c */
[----:B0-----:R-:W-:Y:S01]  /*15a0*/  @!P5 IADD3 R20, P6, R21, R26, RZ ;  /* 0x0000001a1514d210 */ /* 0x001fe20007fde0ff */
[----:B------:R-:W5:Y:S01]  /*15b0*/  @!P0 LDG.E R64, desc[UR14][R36.64] ;  /* 0x0000000e24408981 */ /* 0x000f62000c1e1900 */
[----:B-1----:R-:W-:-:S02]  /*15c0*/  @!P2 MOV R30, R88 ;  /* 0x00000058001ea202 */ /* 0x002fc40000000f00 */
[----:B------:R-:W-:Y:S01]  /*15d0*/  @!P2 MOV R31, R91 ;  /* 0x0000005b001fa202 */ /* 0x000fe20000000f00 */
[C---:B------:R-:W-:Y:S01]  /*15e0*/  @!P2 IMAD R19, R50.reuse, R19, R33 ;  /* 0x000000133213a224 */ /* 0x040fe200078e0221 */
[----:B--2---:R-:W-:Y:S01]  /*15f0*/  @!P5 IADD3 R28, P4, R21, R24, RZ ;  /* 0x00000018151cd210 */ /* 0x004fe20007f9e0ff */
[----:B------:R-:W-:Y:S01]  /*1600*/  @!P2 IMAD.WIDE.U32 R30, R50, R18, R30 ;  /* 0x00000012321ea225 */ /* 0x000fe200078e001e */
[C---:B------:R-:W-:Y:S02]  /*1610*/  @!P5 IADD3.X R21, R22.reuse, R27, RZ, P6, !PT ;  /* 0x0000001b1615d210 */ /* 0x040fe400037fe4ff */
[----:B------:R-:W0:Y:S01]  /*1620*/  @!P3 LDC.64 R26, c[0x0][0x288] ;  /* 0x0000a200ff1abb82 */ /* 0x000e220000000a00 */
[----:B------:R-:W-:Y:S02]  /*1630*/  @!P5 IADD3.X R29, R22, R25, RZ, P4, !PT ;  /* 0x00000019161dd210 */ /* 0x000fe400027fe4ff */
[----:B------:R-:W-:-:S05]  /*1640*/  @!P2 IADD3 R19, R31, R19, RZ ;  /* 0x000000131f13a210 */ /* 0x000fca0007ffe0ff */
[----:B------:R-:W1:Y:S01]  /*1650*/  @!P2 LDC.64 R24, c[0x0][0x230] ;  /* 0x00008c00ff18ab82 */ /* 0x000e620000000a00 */
[----:B------:R-:W-:Y:S02]  /*1660*/  @!P2 SHF.L.U64.HI R70, R30, 0x1, R19 ;  /* 0x000000011e46a819 */ /* 0x000fe40000010213 */
[----:B------:R-:W-:Y:S02]  /*1670*/  CS2R R66, SRZ ;  /* 0x0000000000427805 */ /* 0x000fe4000001ff00 */
[----:B------:R-:W-:Y:S02]  /*1680*/  MOV R18, UR12 ;  /* 0x0000000c00127c02 */ /* 0x000fe40008000f00 */
[----:B------:R-:W-:Y:S01]  /*1690*/  MOV R19, UR13 ;  /* 0x0000000d00137c02 */ /* 0x000fe20008000f00 */
[----:B------:R-:W2:Y:S01]  /*16a0*/  @!P2 LDC.64 R22, c[0x0][0x228] ;  /* 0x00008a00ff16ab82 */ /* 0x000ea20000000a00 */
[----:B------:R-:W-:Y:S01]  /*16b0*/  SHF.R.S32.HI R71, RZ, 0x1f, R48 ;  /* 0x0000001fff477819 */ /* 0x000fe20000011430 */
[----:B------:R3:W5:Y:S01]  /*16c0*/  @!P5 LDG.E R66, desc[UR14][R20.64] ;  /* 0x0000000e1442d981 */ /* 0x000762000c1e1900 */
[----:B------:R-:W-:-:S03]  /*16d0*/  ISETP.GE.U32.AND P0, PT, R48, UR18, PT ;  /* 0x0000001230007c0c */ /* 0x000fc6000bf06070 */
[----:B------:R-:W4:Y:S01]  /*16e0*/  LDG.E.64 R18, desc[UR14][R18.64] ;  /* 0x0000000e12127981 */ /* 0x000f22000c1e1b00 */
[----:B------:R-:W-:Y:S02]  /*16f0*/  ISETP.GE.AND.EX P0, PT, R71, UR19, PT, P0 ;  /* 0x0000001347007c0c */ /* 0x000fe4000bf06300 */
[----:B------:R-:W-:Y:S01]  /*1700*/  SHF.R.S32.HI R69, RZ, 0x1f, R47 ;  /* 0x0000001fff457819 */ /* 0x000fe2000001142f */
[----:B------:R0:W5:Y:S01]  /*1710*/  @!P5 LDG.E R67, desc[UR14][R28.64] ;  /* 0x0000000e1c43d981 */ /* 0x000162000c1e1900 */
[----:B---3--:R-:W3:Y:S01]  /*1720*/  @!P3 LDC.64 R20, c[0x0][0x230] ;  /* 0x00008c00ff14bb82 */ /* 0x008ee20000000a00 */
[----:B------:R-:W-:Y:S02]  /*1730*/  ISETP.GT.U32.OR P0, PT, R62, 0x27f, P0 ;  /* 0x0000027f3e00780c */ /* 0x000fe40000704470 */
[----:B------:R-:W-:Y:S02]  /*1740*/  ISETP.GE.U32.AND P4, PT, R47, UR18, PT ;  /* 0x000000122f007c0c */ /* 0x000fe4000bf86070 */
[----:B------:R-:W-:-:S02]  /*1750*/  @!P2 SHF.L.U32 R37, R30, 0x1, RZ ;  /* 0x000000011e25a819 */ /* 0x000fc400000006ff */
[----:B------:R-:W-:Y:S01]  /*1760*/  @!P3 MOV R38, R88 ;  /* 0x000000580026b202 */ /* 0x000fe20000000f00 */
[----:B0-----:R-:W-:Y:S01]  /*1770*/  @!P3 IMAD R28, R17, R26, RZ ;  /* 0x0000001a111cb224 */ /* 0x001fe200078e02ff */
[----:B------:R-:W-:Y:S01]  /*1780*/  @!P3 MOV R39, R91 ;  /* 0x0000005b0027b202 */ /* 0x000fe20000000f00 */
[----:B------:R-:W0:Y:S01]  /*1790*/  @!P3 LDC.64 R30, c[0x0][0x228] ;  /* 0x00008a00ff1ebb82 */ /* 0x000e220000000a00 */
[----:B------:R-:W-:Y:S02]  /*17a0*/  ISETP.GE.AND.EX P4, PT, R69, UR19, PT, P4 ;  /* 0x0000001345007c0c */ /* 0x000fe4000bf86340 */
[----:B-1----:R-:W-:Y:S01]  /*17b0*/  @!P2 IADD3 R78, P6, R37, R24, RZ ;  /* 0x00000018254ea210 */ /* 0x002fe20007fde0ff */
[----:B------:R-:W-:Y:S01]  /*17c0*/  @!P3 IMAD R29, R49, R27, R28 ;  /* 0x0000001b311db224 */ /* 0x000fe200078e021c */
[----:B--2---:R-:W-:Y:S01]  /*17d0*/  @!P2 IADD3 R36, P5, R37, R22, RZ ;  /* 0x000000162524a210 */ /* 0x004fe20007fbe0ff */
[----:B------:R-:W-:Y:S01]  /*17e0*/  @!P3 IMAD.WIDE.U32 R38, R49, R26, R38 ;  /* 0x0000001a3126b225 */ /* 0x000fe200078e0026 */
[----:B------:R-:W-:Y:S01]  /*17f0*/  ISETP.GT.U32.OR P4, PT, R62, 0x27f, P4 ;  /* 0x0000027f3e00780c */ /* 0x000fe20002784470 */
[----:B------:R-:W1:Y:S01]  /*1800*/  @!P0 LDC.64 R26, c[0x0][0x288] ;  /* 0x0000a200ff1a8b82 */ /* 0x000e620000000a00 */
[----:B------:R-:W-:-:S02]  /*1810*/  @!P2 IADD3.X R79, R70, R25, RZ, P6, !PT ;  /* 0x00000019464fa210 */ /* 0x000fc400037fe4ff */
[----:B------:R-:W-:Y:S02]  /*1820*/  SHF.R.S32.HI R73, RZ, 0x1f, R46 ;  /* 0x0000001fff497819 */ /* 0x000fe4000001142e */
[----:B------:R-:W-:Y:S02]  /*1830*/  ISETP.GE.U32.AND P6, PT, R46, UR18, PT ;  /* 0x000000122e007c0c */ /* 0x000fe4000bfc6070 */
[----:B------:R-:W-:Y:S02]  /*1840*/  @!P2 IADD3.X R37, R70, R23, RZ, P5, !PT ;  /* 0x000000174625a210 */ /* 0x000fe40002ffe4ff */
[----:B------:R-:W-:Y:S02]  /*1850*/  @!P3 IADD3 R23, R39, R29, RZ ;  /* 0x0000001d2717b210 */ /* 0x000fe40007ffe0ff */
[C---:B------:R-:W-:Y:S01]  /*1860*/  @!P3 SHF.L.U32 R39, R38.reuse, 0x1, RZ ;  /* 0x000000012627b819 */ /* 0x040fe200000006ff */
[----:B------:R-:W-:Y:S01]  /*1870*/  HFMA2.MMA R68, -RZ, RZ, 0, 0 ;  /* 0x00000000ff447435 */ /* 0x000fe200000001ff */
[----:B------:R-:W-:Y:S01]  /*1880*/  ISETP.GE.AND.EX P5, PT, R73, UR19, PT, P6 ;  /* 0x0000001349007c0c */ /* 0x000fe2000bfa6360 */
[----:B------:R-:W2:Y:S01]  /*1890*/  @!P4 LDC.64 R28, c[0x0][0x288] ;  /* 0x0000a200ff1ccb82 */ /* 0x000ea20000000a00 */
[----:B------:R-:W-:-:S02]  /*18a0*/  @!P3 SHF.L.U64.HI R80, R38, 0x1, R23 ;  /* 0x000000012650b819 */ /* 0x000fc40000010217 */
[----:B---3--:R-:W-:Y:S02]  /*18b0*/  @!P3 IADD3 R76, P6, R39, R20, RZ ;  /* 0x00000014274cb210 */ /* 0x008fe40007fde0ff */
[----:B------:R-:W-:Y:S02]  /*18c0*/  ISETP.GT.U32.OR P5, PT, R62, 0x27f, P5 ;  /* 0x0000027f3e00780c */ /* 0x000fe40002fa4470 */
[----:B------:R-:W-:Y:S01]  /*18d0*/  @!P3 IADD3.X R77, R80, R21, RZ, P6, !PT ;  /* 0x00000015504db210 */ /* 0x000fe200037fe4ff */
[----:B------:R-:W3:Y:S01]  /*18e0*/  @!P0 LDC.64 R22, c[0x0][0x228] ;  /* 0x00008a00ff168b82 */ /* 0x000ee20000000a00 */
[----:B------:R0:W5:Y:S07]  /*18f0*/  @P1 LDG.E R68, desc[UR14][R34.64] ;  /* 0x0000000e22441981 */ /* 0x00016e000c1e1900 */
[----:B------:R-:W3:Y:S01]  /*1900*/  @!P0 LDC.64 R20, c[0x0][0x230] ;  /* 0x00008c00ff148b82 */ /* 0x000ee20000000a00 */
[----:B------:R-:W-:-:S02]  /*1910*/  MOV R70, RZ ;  /* 0x000000ff00467202 */ /* 0x000fc40000000f00 */
[----:B------:R-:W-:Y:S02]  /*1920*/  CS2R R74, SRZ ;  /* 0x00000000004a7805 */ /* 0x000fe4000001ff00 */
[----:B0-----:R-:W-:Y:S01]  /*1930*/  @!P0 MOV R34, R88 ;  /* 0x0000005800228202 */ /* 0x001fe20000000f00 */
[-C--:B-1----:R-:W-:Y:S01]  /*1940*/  @!P0 IMAD R33, R71, R26.reuse, RZ ;  /* 0x0000001a47218224 */ /* 0x082fe200078e02ff */
[----:B------:R-:W-:Y:S01]  /*1950*/  @!P0 MOV R35, R91 ;  /* 0x0000005b00238202 */ /* 0x000fe20000000f00 */
[----:B------:R-:W-:Y:S01]  /*1960*/  HFMA2.MMA R72, -RZ, RZ, 0, 0 ;  /* 0x00000000ff487435 */ /* 0x000fe200000001ff */
[----:B------:R-:W5:Y:S01]  /*1970*/  @!P2 LDG.E R70, desc[UR14][R78.64] ;  /* 0x0000000e4e46a981 */ /* 0x000f62000c1e1900 */
[----:B------:R-:W0:Y:S01]  /*1980*/  @!P5 LDC.64 R24, c[0x0][0x288] ;  /* 0x0000a200ff18db82 */ /* 0x000e220000000a00 */
[C---:B------:R-:W-:Y:S02]  /*1990*/  @!P0 IMAD R33, R48.reuse, R27, R33 ;  /* 0x0000001b30218224 */ /* 0x040fe400078e0221 */
[----:B------:R1:W5:Y:S01]  /*19a0*/  @!P2 LDG.E R74, desc[UR14][R36.64] ;  /* 0x0000000e244aa981 */ /* 0x000362000c1e1900 */
[----:B------:R-:W-:Y:S01]  /*19b0*/  @!P0 IMAD.WIDE.U32 R34, R48, R26, R34 ;  /* 0x0000001a30228225 */ /* 0x000fe200078e0022 */
[----:B------:R-:W-:-:S03]  /*19c0*/  @!P3 IADD3 R38, P2, R39, R30, RZ ;  /* 0x0000001e2726b210 */ /* 0x000fc60007f5e0ff */
[----:B------:R1:W5:Y:S01]  /*19d0*/  @!P3 LDG.E R72, desc[UR14][R76.64] ;  /* 0x0000000e4c48b981 */ /* 0x000362000c1e1900 */
[----:B------:R-:W-:Y:S01]  /*19e0*/  @!P3 IADD3.X R39, R80, R31, RZ, P2, !PT ;  /* 0x0000001f5027b210 */ /* 0x000fe200017fe4ff */
[----:B------:R-:W0:Y:S01]  /*19f0*/  @!P4 LDC.64 R26, c[0x0][0x230] ;  /* 0x00008c00ff1acb82 */ /* 0x000e220000000a00 */
[----:B------:R-:W-:Y:S02]  /*1a00*/  @!P0 IADD3 R33, R35, R33, RZ ;  /* 0x0000002123218210 */ /* 0x000fe40007ffe0ff */
[C---:B------:R-:W-:Y:S01]  /*1a10*/  @!P0 SHF.L.U32 R31, R34.reuse, 0x1, RZ ;  /* 0x00000001221f8819 */ /* 0x040fe200000006ff */
[----:B--2---:R-:W-:Y:S01]  /*1a20*/  @!P4 IMAD R30, R69, R28, RZ ;  /* 0x0000001c451ec224 */ /* 0x004fe200078e02ff */
[----:B-1----:R-:W-:Y:S01]  /*1a30*/  @!P4 MOV R36, R88 ;  /* 0x000000580024c202 */ /* 0x002fe20000000f00 */
[----:B------:R1:W5:Y:S01]  /*1a40*/  @!P3 LDG.E R75, desc[UR14][R38.64] ;  /* 0x0000000e264bb981 */ /* 0x000362000c1e1900 */
[----:B------:R-:W-:Y:S02]  /*1a50*/  @!P4 MOV R37, R91 ;  /* 0x0000005b0025c202 */ /* 0x000fe40000000f00 */
[----:B------:R-:W-:-:S02]  /*1a60*/  @!P0 SHF.L.U64.HI R76, R34, 0x1, R33 ;  /* 0x00000001224c8819 */ /* 0x000fc40000010221 */
[----:B---3--:R-:W-:Y:S01]  /*1a70*/  @!P0 IADD3 R34, P2, R31, R20, RZ ;  /* 0x000000141f228210 */ /* 0x008fe20007f5e0ff */
[----:B------:R-:W-:Y:S01]  /*1a80*/  @!P4 IMAD R33, R47, R29, R30 ;  /* 0x0000001d2f21c224 */ /* 0x000fe200078e021e */
[----:B------:R-:W-:Y:S01]  /*1a90*/  @!P0 IADD3 R22, P3, R31, R22, RZ ;  /* 0x000000161f168210 */ /* 0x000fe20007f7e0ff */
[----:B------:R-:W-:Y:S01]  /*1aa0*/  @!P4 IMAD.WIDE.U32 R36, R47, R28, R36 ;  /* 0x0000001c2f24c225 */ /* 0x000fe200078e0024 */
[----:B------:R-:W-:Y:S01]  /*1ab0*/  @!P0 IADD3.X R35, R76, R21, RZ, P2, !PT ;  /* 0x000000154c238210 */ /* 0x000fe200017fe4ff */
[----:B------:R-:W2:Y:S03]  /*1ac0*/  @!P4 LDC.64 R28, c[0x0][0x228] ;  /* 0x00008a00ff1ccb82 */ /* 0x000ea60000000a00 */
[----:B------:R-:W-:Y:S01]  /*1ad0*/  @!P4 IADD3 R33, R37, R33, RZ ;  /* 0x000000212521c210 */ /* 0x000fe20007ffe0ff */
[----:B0-----:R-:W-:-:S04]  /*1ae0*/  @!P5 IMAD R37, R73, R24, RZ ;  /* 0x000000184925d224 */ /* 0x001fc800078e02ff */
[----:B------:R-:W0:Y:S01]  /*1af0*/  @!P5 LDC.64 R30, c[0x0][0x230] ;  /* 0x00008c00ff1edb82 */ /* 0x000e220000000a00 */
[----:B-1----:R-:W-:-:S07]  /*1b00*/  @!P4 SHF.L.U64.HI R38, R36, 0x1, R33 ;  /* 0x000000012426c819 */ /* 0x002fce0000010221 */
[----:B------:R-:W1:Y:S01]  /*1b10*/  @!P5 LDC.64 R20, c[0x0][0x228] ;  /* 0x00008a00ff14db82 */ /* 0x000e620000000a00 */
[----:B------:R-:W-:Y:S01]  /*1b20*/  @!P4 SHF.L.U32 R39, R36, 0x1, RZ ;  /* 0x000000012427c819 */ /* 0x000fe200000006ff */
[----:B------:R-:W-:Y:S01]  /*1b30*/  @!P5 IMAD R33, R46, R25, R37 ;  /* 0x000000192e21d224 */ /* 0x000fe200078e0225 */
[----:B------:R-:W-:Y:S02]  /*1b40*/  @!P5 MOV R36, R88 ;  /* 0x000000580024d202 */ /* 0x000fe40000000f00 */
[----:B------:R-:W-:Y:S02]  /*1b50*/  @!P5 MOV R37, R91 ;  /* 0x0000005b0025d202 */ /* 0x000fe40000000f00 */
[----:B------:R-:W-:Y:S01]  /*1b60*/  @!P0 IADD3.X R23, R76, R23, RZ, P3, !PT ;  /* 0x000000174c178210 */ /* 0x000fe20001ffe4ff */
[----:B------:R-:W-:Y:S01]  /*1b70*/  @!P5 IMAD.WIDE.U32 R24, R46, R24, R36 ;  /* 0x000000182e18d225 */ /* 0x000fe200078e0024 */
[----:B------:R-:W-:Y:S02]  /*1b80*/  CS2R R76, SRZ ;  /* 0x00000000004c7805 */ /* 0x000fe4000001ff00 */
[----:B------:R-:W-:-:S02]  /*1b90*/  @!P4 IADD3 R26, P2, R39, R26, RZ ;  /* 0x0000001a271ac210 */ /* 0x000fc40007f5e0ff */
[----:B------:R-:W-:Y:S02]  /*1ba0*/  @!P5 IADD3 R33, R25, R33, RZ ;  /* 0x000000211921d210 */ /* 0x000fe40007ffe0ff */
[----:B------:R-:W-:Y:S01]  /*1bb0*/  @!P5 SHF.L.U32 R25, R24, 0x1, RZ ;  /* 0x000000011819d819 */ /* 0x000fe200000006ff */
[----:B------:R3:W5:Y:S01]  /*1bc0*/  @!P0 LDG.E R76, desc[UR14][R34.64] ;  /* 0x0000000e224c8981 */ /* 0x000762000c1e1900 */
[----:B------:R-:W-:Y:S02]  /*1bd0*/  @!P4 IADD3.X R27, R38, R27, RZ, P2, !PT ;  /* 0x0000001b261bc210 */ /* 0x000fe400017fe4ff */
[----:B------:R-:W-:Y:S01]  /*1be0*/  @!P5 SHF.L.U64.HI R24, R24, 0x1, R33 ;  /* 0x000000011818d819 */ /* 0x000fe20000010221 */
[----:B------:R3:W5:Y:S01]  /*1bf0*/  @!P0 LDG.E R77, desc[UR14][R22.64] ;  /* 0x0000000e164d8981 */ /* 0x000762000c1e1900 */
[----:B--2---:R-:W-:Y:S02]  /*1c00*/  @!P4 IADD3 R28, P0, R39, R28, RZ ;  /* 0x0000001c271cc210 */ /* 0x004fe40007f1e0ff */
[----:B0-----:R-:W-:-:S02]  /*1c10*/  @!P5 IADD3 R30, P2, R25, R30, RZ ;  /* 0x0000001e191ed210 */ /* 0x001fc40007f5e0ff */
[----:B-1----:R-:W-:Y:S02]  /*1c20*/  @!P5 IADD3 R20, P3, R25, R20, RZ ;  /* 0x000000141914d210 */ /* 0x002fe40007f7e0ff */
[----:B------:R-:W-:Y:S02]  /*1c30*/  CS2R R78, SRZ ;  /* 0x00000000004e7805 */ /* 0x000fe4000001ff00 */
[----:B------:R-:W-:Y:S02]  /*1c40*/  CS2R R80, SRZ ;  /* 0x0000000000507805 */ /* 0x000fe4000001ff00 */
[----:B------:R-:W-:Y:S02]  /*1c50*/  @!P4 IADD3.X R29, R38, R29, RZ, P0, !PT ;  /* 0x0000001d261dc210 */ /* 0x000fe400007fe4ff */
[C---:B------:R-:W-:Y:S02]  /*1c60*/  @!P5 IADD3.X R31, R24.reuse, R31, RZ, P2, !PT ;  /* 0x0000001f181fd210 */ /* 0x040fe400017fe4ff */
[----:B------:R-:W-:Y:S01]  /*1c70*/  @!P5 IADD3.X R21, R24, R21, RZ, P3, !PT ;  /* 0x000000151815d210 */ /* 0x000fe20001ffe4ff */
[----:B------:R3:W5:Y:S04]  /*1c80*/  @!P4 LDG.E R78, desc[UR14][R26.64] ;  /* 0x0000000e1a4ec981 */ /* 0x000768000c1e1900 */
[----:B------:R3:W5:Y:S04]  /*1c90*/  @!P4 LDG.E R79, desc[UR14][R28.64] ;  /* 0x0000000e1c4fc981 */ /* 0x000768000c1e1900 */
[----:B------:R3:W5:Y:S04]  /*1ca0*/  @!P5 LDG.E R81, desc[UR14][R30.64] ;  /* 0x0000000e1e51d981 */ /* 0x000768000c1e1900 */
[----:B------:R3:W5:Y:S01]  /*1cb0*/  @!P5 LDG.E R80, desc[UR14][R20.64] ;  /* 0x0000000e1450d981 */ /* 0x000762000c1e1900 */
[----:B------:R-:W-:Y:S01]  /*1cc0*/  UMOV UR18, 0x3f800000 ;  /* 0x3f80000000127882 */ /* 0x000fe20000000000 */
[----:B------:R-:W-:Y:S01]  /*1cd0*/  BSSY B0, `(.L_x_1478) ;  /* 0x0000020000007945 */ /* 0x000fe20003800000 */
[----:B------:R-:W-:-:S02]  /*1ce0*/  CS2R R84, SRZ ;  /* 0x0000000000547805 */ /* 0x000fc4000001ff00 */
[----:B------:R-:W-:Y:S02]  /*1cf0*/  CS2R R82, SRZ ;  /* 0x0000000000527805 */ /* 0x000fe4000001ff00 */
        /* <DEDUP_REMOVED lines=29> */
.L_x_1479:
[----:B------:R-:W-:Y:S05]  /*1ed0*/  BSYNC B0 ;  /* 0x0000000000007941 */ /* 0x000fea0003800000 */
.L_x_1478:
[----:B------:R-:W-:Y:S01]  /*1ee0*/  ISETP.NE.AND P5, PT, RZ, UR17, PT ;  /* 0x00000011ff007c0c */ /* 0x000fe2000bfa5270 */
[--C-:B-----5:R-:W-:Y:S02]  /*1ef0*/  HADD2.F32 R18, -RZ, R44.reuse.H0_H0 ;  /* 0x2000002cff127230 */ /* 0x120fe40000004100 */
[----:B------:R-:W-:Y:S02]  /*1f00*/  HADD2.F32 R19, -RZ, R44.H1_H1 ;  /* 0x3000002cff137230 */ /* 0x000fe40000004100 */
[--C-:B------:R-:W-:Y:S02]  /*1f10*/  HADD2.F32 R26, -RZ, R45.reuse.H0_H0 ;  /* 0x2000002dff1a7230 */ /* 0x100fe40000004100 */
[----:B------:R-:W-:Y:S01]  /*1f20*/  FADD.FTZ R18, R18, -UR13 ;  /* 0x8000000d12127e21 */ /* 0x000fe20008010000 */
[----:B------:R-:W-:Y:S02]  /*1f30*/  HADD2.F32 R24, -RZ, R45.H1_H1 ;  /* 0x3000002dff187230 */ /* 0x000fe40000004100 */
[----:B------:R-:W-:Y:S01]  /*1f40*/  FADD.FTZ R19, R19, -UR13 ;  /* 0x8000000d13137e21 */ /* 0x000fe20008010000 */
[----:B------:R-:W-:-:S02]  /*1f50*/  HADD2.F32 R25, -RZ, R68.H0_H0 ;  /* 0x20000044ff197230 */ /* 0x000fc40000004100 */
[----:B------:R-:W-:Y:S01]  /*1f60*/  FADD.FTZ R26, R26, -UR13 ;  /* 0x8000000d1a1a7e21 */ /* 0x000fe20008010000 */
[----:B------:R-:W-:Y:S02]  /*1f70*/  HADD2.F32 R22, -RZ, R68.H1_H1 ;  /* 0x30000044ff167230 */ /* 0x000fe40000004100 */
[----:B------:R-:W-:Y:S01]  /*1f80*/  FADD.FTZ R24, R24, -UR13 ;  /* 0x8000000d18187e21 */ /* 0x000fe20008010000 */
[--C-:B------:R-:W-:Y:S02]  /*1f90*/  HADD2.F32 R23, -RZ, R43.reuse.H0_H0 ;  /* 0x2000002bff177230 */ /* 0x100fe40000004100 */
        /* <DEDUP_REMOVED lines=22> */
.L_x_1480:
[----:B------:R-:W-:Y:S01]  /*2100*/  FMUL.FTZ R21, R25, R84 ;  /* 0x0000005419157220 */ /* 0x000fe20000410000 */
[----:B------:R-:W-:Y:S01]  /*2110*/  FFMA.FTZ R27, R18, R25, RZ ;  /* 0x00000019121b7223 */ /* 0x000fe200000100ff */
        /* <DEDUP_REMOVED lines=24> */
.L_x_1481:
[----:B------:R-:W-:Y:S01]  /*22a0*/  FFMA.FTZ R24, R19, R28, R18 ;  /* 0x0000001c13187223 */ /* 0x000fe20000010012 */
[----:B------:R-:W-:Y:S01]  /*22b0*/  FADD.FTZ R18, RZ, R25 ;  /* 0x00000019ff127221 */ /* 0x000fe20000010000 */
[----:B------:R-:W-:Y:S01]  /*22c0*/  FMUL.FTZ R25, R23, R84 ;  /* 0x0000005417197220 */ /* 0x000fe20000410000 */
[----:B------:R-:W-:Y:S01]  /*22d0*/  FFMA.FTZ R27, R26, R23, R27 ;  /* 0x000000171a1b7223 */ /* 0x000fe2000001001b */
[----:B------:R-:W-:Y:S01]  /*22e0*/  FADD.FTZ R28, R28, R29 ;  /* 0x0000001d1c1c7221 */ /* 0x000fe20000010000 */
[----:B------:R-:W-:Y:S01]  /*22f0*/  FADD.FTZ R23, R18, R23 ;  /* 0x0000001712177221 */ /* 0x000fe20000010000 */
[----:B------:R-:W-:Y:S01]  /*2300*/  FFMA.FTZ R18, R19, R22, RZ ;  /* 0x0000001613127223 */ /* 0x000fe200000100ff */
[----:B------:R-:W-:Y:S01]  /*2310*/  FFMA.FTZ R29, R26, R25, R24 ;  /* 0x000000191a1d7223 */ /* 0x000fe20000010018 */
[----:B------:R-:W-:Y:S01]  /*2320*/  FADD.FTZ R19, RZ, R22 ;  /* 0x00000016ff137221 */ /* 0x000fe20000010000 */
[--C-:B------:R-:W-:Y:S02]  /*2330*/  HADD2.F32 R24, -RZ, R41.reuse.H0_H0 ;  /* 0x20000029ff187230 */ /* 0x100fe40000004100 */
[----:B------:R-:W-:Y:S01]  /*2340*/  FMUL.FTZ R22, R20, R85 ;  /* 0x0000005514167220 */ /* 0x000fe20000410000 */
[----:B------:R-:W-:-:S02]  /*2350*/  HADD2.F32 R26, -RZ, R41.H1_H1 ;  /* 0x30000029ff1a7230 */ /* 0x000fc40000004100 */
[----:B------:R-:W-:Y:S01]  /*2360*/  FFMA.FTZ R18, R21, R20, R18 ;  /* 0x0000001415127223 */ /* 0x000fe20000010012 */
[----:B------:R-:W-:Y:S01]  /*2370*/  FADD.FTZ R20, R19, R20 ;  /* 0x0000001413147221 */ /* 0x000fe20000010000 */
[----:B------:R-:W-:Y:S01]  /*2380*/  FADD.FTZ R19, R28, R25 ;  /* 0x000000191c137221 */ /* 0x000fe20000010000 */
[----:B------:R-:W-:Y:S01]  /*2390*/  FFMA.FTZ R21, R21, R22, R29 ;  /* 0x0000001615157223 */ /* 0x000fe2000001001d */
[----:B------:R-:W-:Y:S01]  /*23a0*/  FADD.FTZ R25, R24, -UR13 ;  /* 0x8000000d18197e21 */ /* 0x000fe20008010000 */
        /* <DEDUP_REMOVED lines=24> */
.L_x_1482:
        /* <DEDUP_REMOVED lines=8> */
[C---:B------:R-:W-:Y:S01]  /*25b0*/  FFMA.FTZ R18, R25.reuse, R24, R18 ;  /* 0x0000001819127223 */ /* 0x040fe20000010012 */
        /* <DEDUP_REMOVED lines=28> */
.L_x_1483:
        /* <DEDUP_REMOVED lines=37> */
.L_x_1484:
        /* <DEDUP_REMOVED lines=37> */
.L_x_1485:
        /* <DEDUP_REMOVED lines=37> */
.L_x_1486:
        /* <DEDUP_REMOVED lines=37> */
.L_x_1487:
        /* <DEDUP_REMOVED lines=37> */
.L_x_1488:
        /* <DEDUP_REMOVED lines=37> */
.L_x_1489:
[----:B------:R-:W-:Y:S01]  /*3560*/  FMUL.FTZ R29, R28, R84 ;  /* 0x000000541c1d7220 */ /* 0x000fe20000410000 */
[----:B------:R-:W-:Y:S01]  /*3570*/  FFMA.FTZ R27, R26, R28, R27 ;  /* 0x0000001c1a1b7223 */ /* 0x000fe2000001001b */
[----:B------:R-:W-:Y:S01]  /*3580*/  FADD.FTZ R30, R22, R19 ;  /* 0x00000013161e7221 */ /* 0x000fe20000010000 */
[----:B------:R-:W-:Y:S01]  /*3590*/  FADD.FTZ R23, R23, R28 ;  /* 0x0000001c17177221 */ /* 0x000fe20000010000 */
[----:B------:R-:W-:Y:S01]  /*35a0*/  FFMA.FTZ R31, R26, R29, R20 ;  /* 0x0000001d1a1f7223 */ /* 0x000fe20000010014 */
[--C-:B------:R-:W-:Y:S02]  /*35b0*/  HADD2.F32 R20, -RZ, R67.reuse.H0_H0 ;  /* 0x20000043ff147230 */ /* 0x100fe40000004100 */
[----:B------:R-:W-:Y:S01]  /*35c0*/  FFMA.FTZ R19, R21, R25, R24 ;  /* 0x0000001915137223 */ /* 0x000fe20000010018 */
[----:B------:R-:W-:Y:S02]  /*35d0*/  HADD2.F32 R26, -RZ, R67.H1_H1 ;  /* 0x30000043ff1a7230 */ /* 0x000fe40000004100 */
[----:B------:R-:W-:Y:S01]  /*35e0*/  FMUL.FTZ R22, R25, R85 ;  /* 0x0000005519167220 */ /* 0x000fe20000410000 */
[----:B------:R-:W-:Y:S01]  /*35f0*/  FADD.FTZ R29, R30, R29 ;  /* 0x0000001d1e1d7221 */ /* 0x000fe20000010000 */
[----:B------:R-:W-:Y:S01]  /*3600*/  FADD.FTZ R24, R20, -UR13 ;  /* 0x8000000d14187e21 */ /* 0x000fe20008010000 */
[----:B------:R-:W-:-:S02]  /*3610*/  HADD2.F32 R30, -RZ, R66.H0_H0 ;  /* 0x20000042ff1e7230 */ /* 0x000fc40000004100 */
[----:B------:R-:W-:Y:S01]  /*3620*/  FADD.FTZ R28, R26, -UR13 ;  /* 0x8000000d1a1c7e21 */ /* 0x000fe20008010000 */
[----:B------:R-:W-:Y:S01]  /*3630*/  FFMA.FTZ R21, R21, R22, R31 ;  /* 0x0000001615157223 */ /* 0x000fe2000001001f */
        /* <DEDUP_REMOVED lines=22> */
.L_x_1490:
[----:B------:R-:W-:Y:S01]  /*37a0*/  FMUL.FTZ R32, R30, R84 ;  /* 0x000000541e207220 */ /* 0x000fe20000410000 */
[----:B------:R-:W-:Y:S01]  /*37b0*/  FADD.FTZ R29, R22, R29 ;  /* 0x0000001d161d7221 */ /* 0x000fe20000010000 */
[----:B------:R-:W-:Y:S01]  /*37c0*/  FFMA.FTZ R24, R26, R30, R27 ;  /* 0x0000001e1a187223 */ /* 0x000fe2000001001b */
[----:B------:R-:W-:Y:S01]  /*37d0*/  FMUL.FTZ R22, R20, R85 ;  /* 0x0000005514167220 */ /* 0x000fe20000410000 */
[----:B------:R-:W-:Y:S01]  /*37e0*/  FFMA.FTZ R21, R26, R32, R21 ;  /* 0x000000201a157223 */ /* 0x000fe20000010015 */
[----:B------:R-:W-:Y:S01]  /*37f0*/  FADD.FTZ R27, R29, R32 ;  /* 0x000000201d1b7221 */ /* 0x000fe20000010000 */
[--C-:B------:R-:W-:Y:S02]  /*3800*/  HADD2.F32 R26, -RZ, R70.reuse.H0_H0 ;  /* 0x20000046ff1a7230 */ /* 0x100fe40000004100 */
[----:B------:R-:W-:Y:S01]  /*3810*/  FADD.FTZ R30, R23, R30 ;  /* 0x0000001e171e7221 */ /* 0x000fe20000010000 */
[----:B------:R-:W-:Y:S02]  /*3820*/  HADD2.F32 R29, -RZ, R70.H1_H1 ;  /* 0x30000046ff1d7230 */ /* 0x000fe40000004100 */
[----:B------:R-:W-:Y:S01]  /*3830*/  FADD.FTZ R25, R18, R25 ;  /* 0x0000001912197221 */ /* 0x000fe20000010000 */
[----:B------:R-:W-:Y:S01]  /*3840*/  FFMA.FTZ R18, R28, R22, R21 ;  /* 0x000000161c127223 */ /* 0x000fe20000010015 */
        /* <DEDUP_REMOVED lines=26> */
.L_x_1491:
        /* <DEDUP_REMOVED lines=32> */
.L_x_1492:
[----:B------:R-:W-:Y:S01]  /*3bf0*/  FFMA.FTZ R35, R23, R34, R32 ;  /* 0x0000002217237223 */ /* 0x000fe20000010020 */
[----:B------:R-:W-:Y:S01]  /*3c00*/  FMUL.FTZ R33, R21, R84 ;  /* 0x0000005415217220 */ /* 0x000fe20000410000 */
[----:B------:R-:W-:Y:S01]  /*3c10*/  FADD.FTZ R32, R34, R31 ;  /* 0x0000001f22207221 */ /* 0x000fe20000010000 */
[----:B------:R-:W-:Y:S01]  /*3c20*/  FADD.FTZ R31, R25, R20 ;  /* 0x00000014191f7221 */ /* 0x000fe20000010000 */
[----:B------:R-:W-:Y:S01]  /*3c30*/  FMUL.FTZ R25, R18, R85 ;  /* 0x0000005512197220 */ /* 0x000fe20000410000 */
[----:B------:R-:W-:Y:S01]  /*3c40*/  FFMA.FTZ R20, R26, R33, R35 ;  /* 0x000000211a147223 */ /* 0x000fe20000010023 */
[----:B------:R-:W-:Y:S01]  /*3c50*/  FADD.FTZ R32, R32, R33 ;  /* 0x0000002120207221 */ /* 0x000fe20000010000 */
[--C-:B------:R-:W-:Y:S02]  /*3c60*/  HADD2.F32 R34, -RZ, R76.reuse.H0_H0 ;  /* 0x2000004cff227230 */ /* 0x100fe40000004100 */
[----:B------:R-:W-:Y:S01]  /*3c70*/  FFMA.FTZ R29, R29, R27, R24 ;  /* 0x0000001b1d1d7223 */ /* 0x000fe20000010018 */
[----:B------:R-:W-:-:S02]  /*3c80*/  HADD2.F32 R35, -RZ, R76.H1_H1 ;  /* 0x3000004cff237230 */ /* 0x000fc40000004100 */
[----:B------:R-:W-:Y:S01]  /*3c90*/  FFMA.FTZ R33, R19, R25, R20 ;  /* 0x0000001913217223 */ /* 0x000fe20000010014 */
[----:B------:R-:W-:Y:S01]  /*3ca0*/  FADD.FTZ R24, R30, R27 ;  /* 0x0000001b1e187221 */ /* 0x000fe20000010000 */
        /* <DEDUP_REMOVED lines=26> */
.L_x_1493:
[----:B------:R-:W-:Y:S01]  /*3e50*/  FMUL.FTZ R35, R25, R84 ;  /* 0x0000005419237220 */ /* 0x000fe20000410000 */
[----:B------:R-:W-:Y:S01]  /*3e60*/  FFMA.FTZ R28, R23, R22, R28 ;  /* 0x00000016171c7223 */ /* 0x000fe2000001001c */
[----:B------:R-:W-:Y:S01]  /*3e70*/  FADD.FTZ R23, R31, R22 ;  /* 0x000000161f177221 */ /* 0x000fe20000010000 */
[--C-:B------:R-:W-:Y:S02]  /*3e80*/  HADD2.F32 R34, -RZ, R78.reuse.H1_H1 ;  /* 0x3000004eff227230 */ /* 0x100fe40000004100 */
[----:B------:R-:W-:Y:S01]  /*3e90*/  FADD.FTZ R31, R20, R35 ;  /* 0x00000023141f7221 */ /* 0x000fe20000010000 */
[----:B------:R-:W-:Y:S01]  /*3ea0*/  FFMA.FTZ R22, R32, R35, R33 ;  /* 0x0000002320167223 */ /* 0x000fe20000010021 */
[----:B------:R-:W-:Y:S01]  /*3eb0*/  FMUL.FTZ R20, R30, R85 ;  /* 0x000000551e147220 */ /* 0x000fe20000410000 */
[----:B------:R-:W-:Y:S02]  /*3ec0*/  HADD2.F32 R33, -RZ, R78.H0_H0 ;  /* 0x2000004eff217230 */ /* 0x000fe40000004100 */
[----:B------:R-:W-:Y:S01]  /*3ed0*/  FFMA.FTZ R29, R26, R21, R29 ;  /* 0x000000151a1d7223 */ /* 0x000fe2000001001d */
[----:B------:R-:W-:-:S02]  /*3ee0*/  HADD2.F32 R26, -RZ, R79.H1_H1 ;  /* 0x3000004fff1a7230 */ /* 0x000fc40000004100 */
[----:B------:R-:W-:Y:S01]  /*3ef0*/  FFMA.FTZ R35, R27, R20, R22 ;  /* 0x000000141b237223 */ /* 0x000fe20000010016 */
[----:B------:R-:W-:Y:S01]  /*3f00*/  FADD.FTZ R20, R20, R31 ;  /* 0x0000001f14147221 */ /* 0x000fe20000010000 */
[----:B------:R-:W-:Y:S01]  /*3f10*/  FADD.FTZ R22, R33, -UR13 ;  /* 0x8000000d21167e21 */ /* 0x000fe20008010000 */
[----:B------:R-:W-:Y:S01]  /*3f20*/  FADD.FTZ R31, R34, -UR13 ;  /* 0x8000000d221f7e21 */ /* 0x000fe20008010000 */
[----:B------:R-:W-:Y:S02]  /*3f30*/  HADD2.F32 R33, -RZ, R79.H0_H0 ;  /* 0x2000004fff217230 */ /* 0x000fe40000004100 */
        /* <DEDUP_REMOVED lines=21> */
.L_x_1494:
[----:B------:R-:W-:Y:S01]  /*4090*/  FMUL.FTZ R37, R33, R84 ;  /* 0x0000005421257220 */ /* 0x000fe20000410000 */
[----:B------:R-:W-:-:S03]  /*40a0*/  HADD2.F32 R86, -RZ, R80.H1_H1 ;  /* 0x30000050ff567230 */ /* 0x000fc60000004100 */
[----:B------:R-:W-:Y:S01]  /*40b0*/  FFMA.FTZ R22, R34, R37, R35 ;  /* 0x0000002522167223 */ /* 0x000fe20000010023 */
[----:B------:R-:W-:Y:S01]  /*40c0*/  FADD.FTZ R37, R20, R37 ;  /* 0x0000002514257221 */ /* 0x000fe20000010000 */
[----:B------:R-:W-:Y:S01]  /*40d0*/  FMUL.FTZ R20, R26, R85 ;  /* 0x000000551a147220 */ /* 0x000fe20000410000 */
[----:B------:R-:W-:-:S03]  /*40e0*/  HADD2.F32 R35, -RZ, R81.H1_H1 ;  /* 0x30000051ff237230 */ /* 0x000fc60000004100 */
[----:B------:R-:W-:Y:S01]  /*40f0*/  FFMA.FTZ R39, R31, R20, R22 ;  /* 0x000000141f277223 */ /* 0x000fe20000010016 */
[----:B------:R-:W-:Y:S02]  /*4100*/  HADD2.F32 R22, -RZ, R81.H0_H0 ;  /* 0x20000051ff167230 */ /* 0x000fe40000004100 */
[----:B------:R-:W-:Y:S01]  /*4110*/  FADD.FTZ R35, R35, -UR13 ;  /* 0x8000000d23237e21 */ /* 0x000fe20008010000 */
[----:B------:R-:W-:Y:S02]  /*4120*/  FADD.FTZ R20, R20, R37 ;  /* 0x0000002514147221 */ /* 0x000fe40000010000 */
[----:B------:R-:W-:Y:S01]  /*4130*/  FADD.FTZ R22, R22, -UR13 ;  /* 0x8000000d16167e21 */ /* 0x000fe20008010000 */
        /* <DEDUP_REMOVED lines=22> */
.L_x_1495:
        /* <DEDUP_REMOVED lines=8> */
[----:B------:R-:W-:Y:S01]  /*4320*/  FADD.FTZ R24, R24, R21 ;  /* 0x0000001518187221 */ /* 0x000fe20000010000 */
[----:B------:R-:W-:Y:S01]  /*4330*/  UMOV UR12, 0x400 ;  /* 0x00000400000c7882 */ /* 0x000fe20000000000 */
[----:B------:R-:W-:Y:S01]  /*4340*/  FFMA.FTZ R22, R37, R20, R22 ;  /* 0x0000001425167223 */ /* 0x000fe20000010016 */
[----:B------:R-:W-:Y:S01]  /*4350*/  FADD.FTZ R20, R20, R93 ;  /* 0x0000005d14147221 */ /* 0x000fe20000010000 */
[----:B------:R-:W-:Y:S01]  /*4360*/  UIADD3 UR11, UR12, 0xd0, URZ ;  /* 0x000000d00c0b7890 */ /* 0x000fe2000fffe03f */
[----:B------:R-:W-:Y:S01]  /*4370*/  FFMA.FTZ R28, R27, R30, R28 ;  /* 0x0000001e1b1c7223 */ /* 0x000fe2000001001c */
[----:B------:R-:W-:Y:S01]  /*4380*/  FADD.FTZ R23, R23, R30 ;  /* 0x0000001e17177221 */ /* 0x000fe20000010000 */
[----:B------:R-:W1:Y:S01]  /*4390*/  SHFL.DOWN PT, R39, R22, 0x1, 0x1f ;  /* 0x08201f0016277f89 */ /* 0x000e6200000e0000 */
[----:B------:R-:W-:Y:S01]  /*43a0*/  FFMA.FTZ R29, R32, R25, R29 ;  /* 0x00000019201d7223 */ /* 0x000fe2000001001d */
[----:B------:R-:W-:Y:S01]  /*43b0*/  FADD.FTZ R24, R24, R25 ;  /* 0x0000001918187221 */ /* 0x000fe20000010000 */
[----:B------:R-:W-:Y:S01]  /*43c0*/  FFMA.FTZ R28, R31, R26, R28 ;  /* 0x0000001a1f1c7223 */ /* 0x000fe2000001001c */
[----:B------:R-:W2:Y:S01]  /*43d0*/  SHFL.DOWN PT, R93, R20, 0x1, 0x1f ;  /* 0x08201f00145d7f89 */ /* 0x000ea200000e0000 */
[----:B------:R-:W-:Y:S01]  /*43e0*/  FADD.FTZ R23, R23, R26 ;  /* 0x0000001a17177221 */ /* 0x000fe20000010000 */
[----:B------:R-:W-:Y:S01]  /*43f0*/  ISETP.NE.AND P2, PT, R62, RZ, PT ;  /* 0x000000ff3e00720c */ /* 0x000fe20003f45270 */
[----:B------:R-:W-:Y:S01]  /*4400*/  FFMA.FTZ R29, R34, R33, R29 ;  /* 0x00000021221d7223 */ /* 0x000fe2000001001d */
[----:B------:R-:W-:Y:S01]  /*4410*/  FADD.FTZ R24, R24, R33 ;  /* 0x0000002118187221 */ /* 0x000fe20000010000 */
[----:B------:R-:W-:Y:S01]  /*4420*/  FFMA.FTZ R37, R37, R86, R28 ;  /* 0x0000005625257223 */ /* 0x000fe2000001001c */
[----:B------:R-:W-:Y:S01]  /*4430*/  BSSY B0, `(.L_x_1496) ;  /* 0x0000055000007945 */ /* 0x000fe20003800000 */
[----:B0-----:R-:W-:Y:S01]  /*4440*/  ULEA UR11, UR19, UR11, 0x18 ;  /* 0x0000000b130b7291 */ /* 0x001fe2000f8ec03f */
[----:B------:R-:W-:Y:S01]  /*4450*/  FFMA.FTZ R36, R36, R35, R29 ;  /* 0x0000002324247223 */ /* 0x000fe2000001001d */
[----:B------:R-:W-:Y:S01]  /*4460*/  FADD.FTZ R38, R24, R35 ;  /* 0x0000002318267221 */ /* 0x000fe20000010000 */
[----:B------:R-:W-:Y:S01]  /*4470*/  ISETP.GT.U32.AND P3, PT, R62, 0x27, PT ;  /* 0x000000273e00780c */ /* 0x000fe20003f64070 */
        /* <DEDUP_REMOVED lines=22> */
[----:B------:R-:W-:Y:S01]  /*45e0*/  LEA R86, R62, UR11, 0x4 ;  /* 0x0000000b3e567c11 */ /* 0x000fe2000f8e20ff */
[----:B-1----:R-:W-:Y:S01]  /*45f0*/  @!P0 FADD.FTZ R20, R20, R93 ;  /* 0x0000005d14148221 */ /* 0x002fe20000010000 */
[----:B------:R-:W-:-:S02]  /*4600*/  ISETP.NE.AND P0, PT, R0, RZ, PT ;  /* 0x000000ff0000720c */ /* 0x000fc40003f05270 */
[----:B------:R-:W-:Y:S01]  /*4610*/  MOV R18, R22 ;  /* 0x0000001600127202 */ /* 0x000fe20000000f00 */
[----:B------:R0:W-:Y:S01]  /*4620*/  STS.128 [R86], R36 ;  /* 0x0000002456007388 */ /* 0x0001e20000000c00 */
[----:B------:R-:W-:-:S09]  /*4630*/  MOV R19, R20 ;  /* 0x0000001400137202 */ /* 0x000fd20000000f00 */
        /* <DEDUP_REMOVED lines=34> */
[----:B------:R-:W-:Y:S02]  /*4860*/  FADD.FTZ R24, R18, R25 ;  /* 0x0000001912187221 */ /* 0x000fe40000010000 */
[----:B------:R-:W1:Y:S01]  /*4870*/  LDS.64 R18, [UR11+0xb0] ;  /* 0x0000b00bff127984 */ /* 0x000e620008000a00 */
[----:B------:R-:W-:Y:S01]  /*4880*/  FADD.FTZ R93, R93, R26 ;  /* 0x0000001a5d5d7221 */ /* 0x000fe20000010000 */
[----:B------:R-:W-:-:S03]  /*4890*/  FADD.FTZ R24, R24, R27 ;  /* 0x0000001b18187221 */ /* 0x000fc60000010000 */
        /* <DEDUP_REMOVED lines=14> */
.L_x_1497:
[----:B------:R-:W-:Y:S05]  /*4980*/  BSYNC B0 ;  /* 0x0000000000007941 */ /* 0x000fea0003800000 */
.L_x_1496:
        /* <DEDUP_REMOVED lines=78> */
.L_x_1499:
[----:B------:R-:W-:Y:S05]  /*4e70*/  BSYNC B0 ;  /* 0x0000000000007941 */ /* 0x000fea0003800000 */
.L_x_1498:
        /* <DEDUP_REMOVED lines=20> */
.L_x_1501:
[----:B------:R-:W-:Y:S05]  /*4fc0*/  BSYNC B0 ;  /* 0x0000000000007941 */ /* 0x000fea0003800000 */
.L_x_1500:
        /* <DEDUP_REMOVED lines=34> */
.L_x_1504:
[----:B------:R-:W2:Y:S04]  /*51f0*/  LDG.E.STRONG.GPU R22, desc[UR14][R20.64] ;  /* 0x0000000e14167981 */ /* 0x000ea8000c1ef900 */
[----:B--2---:R-:W-:Y:S01]  /*5200*/  CCTL.IVALL ;  /* 0x00000000ff00798f */ /* 0x004fe20002000000 */
[----:B------:R-:W-:Y:S05]  /*5210*/  YIELD ;  /* 0x0000000000007946 */ /* 0x000fea0003800000 */
[----:B------:R-:W-:-:S13]  /*5220*/  ISETP.NE.AND P0, PT, R22, R25, PT ;  /* 0x000000191600720c */ /* 0x000fda0003f05270 */
[----:B------:R-:W-:Y:S05]  /*5230*/  @P0 BRA `(.L_x_1504) ;  /* 0xfffffffc00ec0947 */ /* 0x000fea000383ffff */
.L_x_1503:
        /* <DEDUP_REMOVED lines=17> */
.L_x_1508:
        /* <DEDUP_REMOVED lines=115> */
.L_x_1507:
        /* <DEDUP_REMOVED lines=61> */
.L_x_1509:
[----:B------:R-:W-:-:S13]  /*5e50*/  ISETP.NE.OR P0, PT, R31, RZ, P0 ;  /* 0x000000ff1f00720c */ /* 0x000fda0000705670 */
[----:B------:R-:W-:Y:S05]  /*5e60*/  @!P0 BRA `(.L_x_1505) ;  /* 0x00000000007c8947 */ /* 0x000fea0003800000 */
.L_x_1506:
        /* <DEDUP_REMOVED lines=31> */
.L_x_1505:
        /* <DEDUP_REMOVED lines=11> */
.L_x_1511:
[----:B------:R-:W-:Y:S05]  /*6110*/  BSYNC B0 ;  /* 0x0000000000007941 */ /* 0x000fea0003800000 */
.L_x_1510:
        /* <DEDUP_REMOVED lines=16> */
.L_x_1502:
        /* <DEDUP_REMOVED lines=9> */
[----:B------:R0:W-:Y:S01]  /*62b0*/  @!P2 STS.64 [UR11+0xc0], R18 ;  /* 0x0000c012ff00a988 */ /* 0x0001e20008000a0b */
[----:B------:R-:W-:Y:S01]  /*62c0*/  BAR.SYNC.DEFER_BLOCKING 0x0 ;  /* 0x0000000000007b1d */ /* 0x000fe20000010000 */
[--C-:B0-----:R-:W-:Y:S02]  /*62d0*/  HADD2.F32 R19, -RZ, R68.reuse.H0_H0 ;  /* 0x20000044ff137230 */ /* 0x101fe40000004100 */
[----:B------:R-:W-:-:S03]  /*62e0*/  HADD2.F32 R68, -RZ, R68.H1_H1 ;  /* 0x30000044ff447230 */ /* 0x000fc60000004100 */
[----:B------:R-:W0:Y:S02]  /*62f0*/  LDS.64 R20, [UR11+0xc0] ;  /* 0x0000c00bff147984 */ /* 0x000e240008000a00 */
[----:B0-----:R-:W-:Y:S01]  /*6300*/  FMUL.FTZ R20, R20, UR12 ;  /* 0x0000000c14147c20 */ /* 0x001fe20008410000 */
[----:B------:R-:W-:-:S04]  /*6310*/  FMUL.FTZ R22, R21, UR12 ;  /* 0x0000000c15167c20 */ /* 0x000fc80008410000 */
[----:B------:R-:W-:Y:S01]  /*6320*/  R2UR UR11, R20 ;  /* 0x00000000140b72ca */ /* 0x000fe200000e0000 */
[--C-:B------:R-:W-:Y:S02]  /*6330*/  HADD2.F32 R20, -RZ, R44.reuse.H0_H0 ;  /* 0x2000002cff147230 */ /* 0x100fe40000004100 */
[----:B------:R-:W-:-:S03]  /*6340*/  HADD2.F32 R44, -RZ, R44.H1_H1 ;  /* 0x3000002cff2c7230 */ /* 0x000fc60000004100 */
        /* <DEDUP_REMOVED lines=23> */
.L_x_1512:
        /* <DEDUP_REMOVED lines=20> */
.L_x_1514:
[----:B------:R-:W-:Y:S05]  /*6600*/  BSYNC B0 ;  /* 0x0000000000007941 */ /* 0x000fea0003800000 */
.L_x_1513:
        /* <DEDUP_REMOVED lines=29> */
.L_x_1515:
        /* <DEDUP_REMOVED lines=20> */
.L_x_1517:
[----:B------:R-:W-:Y:S05]  /*6920*/  BSYNC B0 ;  /* 0x0000000000007941 */ /* 0x000fea0003800000 */
.L_x_1516:
        /* <DEDUP_REMOVED lines=33> */
.L_x_1518:
        /* <DEDUP_REMOVED lines=20> */
.L_x_1520:
[----:B------:R-:W-:Y:S05]  /*6c80*/  BSYNC B0 ;  /* 0x0000000000007941 */ /* 0x000fea0003800000 */
.L_x_1519:
[----:B------:R-:W-:Y:S02]  /*6c90*/  HADD2.F32 R42, -RZ, R42.H1_H1 ;  /* 0x3000002aff2a7230 */ /* 0x000fe40000004100 */
[----:B------:R-:W-:Y:S01]  /*6ca0*/  FADD.FTZ R25, R25, -UR13 ;  /* 0x8000000d19197e21 */ /* 0x000fe20008010000 */
[--C-:B0-----:R-:W-:Y:S01]  /*6cb0*/  HADD2.F32 R19, -RZ, R4.reuse.H0_H0 ;  /* 0x20000004ff137230 */ /* 0x101fe20000004100 */
        /* <DEDUP_REMOVED lines=26> */
.L_x_1521:
        /* <DEDUP_REMOVED lines=20> */
.L_x_1523:
[----:B------:R-:W-:Y:S05]  /*6fa0*/  BSYNC B0 ;  /* 0x0000000000007941 */ /* 0x000fea0003800000 */
.L_x_1522:
        /* <DEDUP_REMOVED lines=33> */
.L_x_1524:
        /* <DEDUP_REMOVED lines=20> */
.L_x_1526:
[----:B------:R-:W-:Y:S05]  /*7300*/  BSYNC B0 ;  /* 0x0000000000007941 */ /* 0x000fea0003800000 */
.L_x_1525:
        /* <DEDUP_REMOVED lines=29> */
.L_x_1527:
        /* <DEDUP_REMOVED lines=8> */
[----:B0-----:R-:W-:Y:S01]  /*7560*/  IMAD R19, R20, UR22, RZ ;  /* 0x0000001614137c24 */ /* 0x001fe2000f8e02ff */
        /* <DEDUP_REMOVED lines=11> */
.L_x_1529:
[----:B------:R-:W-:Y:S05]  /*7620*/  BSYNC B0 ;  /* 0x0000000000007941 */ /* 0x000fea0003800000 */
.L_x_1528:
[--C-:B------:R-:W-:Y:S01]  /*7630*/  HADD2.F32 R4, -RZ, R9.reuse.H0_H0 ;  /* 0x20000009ff047230 */ /* 0x100fe20000004100 */
[----:B0-----:R-:W-:Y:S01]  /*7640*/  SHF.R.S32.HI R18, RZ, 0x1f, R54 ;  /* 0x0000001fff127819 */ /* 0x001fe20000011436 */
[----:B------:R-:W-:Y:S01]  /*7650*/  HADD2.F32 R9, -RZ, R9.H1_H1 ;  /* 0x30000009ff097230 */ /* 0x000fe20000004100 */
[----:B------:R-:W-:Y:S01]  /*7660*/  ISETP.GE.U32.AND P0, PT, R54, UR20, PT ;  /* 0x0000001436007c0c */ /* 0x000fe2000bf06070 */
[--C-:B-1----:R-:W-:Y:S01]  /*7670*/  HADD2.F32 R5, -RZ, R10.reuse.H0_H0 ;  /* 0x2000000aff057230 */ /* 0x102fe20000004100 */
        /* <DEDUP_REMOVED lines=28> */
.L_x_1530:
        /* <DEDUP_REMOVED lines=20> */
.L_x_1532:
[----:B------:R-:W-:Y:S05]  /*7980*/  BSYNC B0 ;  /* 0x0000000000007941 */ /* 0x000fea0003800000 */
.L_x_1531:
        /* <DEDUP_REMOVED lines=29> */
.L_x_1533:
        /* <DEDUP_REMOVED lines=20> */
.L_x_1535:
[----:B------:R-:W-:Y:S05]  /*7ca0*/  BSYNC B0 ;  /* 0x0000000000007941 */ /* 0x000fea0003800000 */
.L_x_1534:
        /* <DEDUP_REMOVED lines=33> */
.L_x_1536:
        /* <DEDUP_REMOVED lines=20> */
.L_x_1538:
[----:B------:R-:W-:Y:S05]  /*8000*/  BSYNC B0 ;  /* 0x0000000000007941 */ /* 0x000fea0003800000 */
.L_x_1537:
        /* <DEDUP_REMOVED lines=29> */
.L_x_1539:
        /* <DEDUP_REMOVED lines=20> */
.L_x_1541:
[----:B------:R-:W-:Y:S05]  /*8320*/  BSYNC B0 ;  /* 0x0000000000007941 */ /* 0x000fea0003800000 */
.L_x_1540:
        /* <DEDUP_REMOVED lines=12> */
[----:B------:R-:W-:Y:S01]  /*83f0*/  ISETP.GT.U32.OR P2, PT, R62, 0x27f, P2 ;  /* 0x0000027f3e00780c */ /* 0x000fe20001744470 */
        /* <DEDUP_REMOVED lines=22> */
.L_x_1542:
        /* <DEDUP_REMOVED lines=20> */
.L_x_1544:
[----:B------:R-:W-:Y:S05]  /*86a0*/  BSYNC B0 ;  /* 0x0000000000007941 */ /* 0x000fea0003800000 */
.L_x_1543:
        /* <DEDUP_REMOVED lines=25> */
.L_x_1545:
        /* <DEDUP_REMOVED lines=20> */
.L_x_1547:
[----:B------:R-:W-:Y:S05]  /*8980*/  BSYNC B0 ;  /* 0x0000000000007941 */ /* 0x000fea0003800000 */
.L_x_1546:
        /* <DEDUP_REMOVED lines=37> */
.L_x_1548:
        /* <DEDUP_REMOVED lines=20> */
.L_x_1550:
[----:B------:R-:W-:Y:S05]  /*8d20*/  BSYNC B0 ;  /* 0x0000000000007941 */ /* 0x000fea0003800000 */
.L_x_1549:
        /* <DEDUP_REMOVED lines=25> */
.L_x_1551:
        /* <DEDUP_REMOVED lines=20> */
.L_x_1553:
[----:B------:R-:W-:Y:S05]  /*9000*/  BSYNC B0 ;  /* 0x0000000000007941 */ /* 0x000fea0003800000 */
.L_x_1552:
        /* <DEDUP_REMOVED lines=31> */
.L_x_1554:
        /* <DEDUP_REMOVED lines=20> */
.L_x_1556:
[----:B------:R-:W-:Y:S05]  /*9340*/  BSYNC B0 ;  /* 0x0000000000007941 */ /* 0x000fea0003800000 */
.L_x_1555:
        /* <DEDUP_REMOVED lines=25> */
.L_x_1557:
        /* <DEDUP_REMOVED lines=19> */
.L_x_1559:
[----:B------:R-:W-:Y:S05]  /*9610*/  BSYNC B0 ;  /* 0x0000000000007941 */ /* 0x000fea0003800000 */
.L_x_1558:
[----:B------:R-:W-:Y:S01]  /*9620*/  ULDC UR11, c[0x0][0x10] ;  /* 0x00000400000b7ab9 */ /* 0x000fe20000000800 */
[----:B------:R-:W-:Y:S02]  /*9630*/  UIADD3 UR4, UR4, 0x1, URZ ;  /* 0x0000000104047890 */ /* 0x000fe4000fffe03f */
[----:B------:R-:W-:-:S04]  /*9640*/  UIADD3 UR6, UR11, UR6, URZ ;  /* 0x000000060b067290 */ /* 0x000fc8000fffe03f */
[----:B------:R-:W-:-:S06]  /*9650*/  UISETP.GE.AND UP0, UPT, UR6, UR5, UPT ;  /* 0x000000050600728c */ /* 0x000fcc000bf06270 */
[----:B------:R-:W-:-:S13]  /*9660*/  PLOP3.LUT P0, PT, PT, PT, UP0, 0x80, 0x0 ;  /* 0x000000000000781c */ /* 0x000fda0003f0f008 */
[----:B------:R-:W-:Y:S05]  /*9670*/  @!P0 BRA `(.L_x_1560) ;  /* 0xffffff6c00548947 */ /* 0x000fea000383ffff */
.L_x_1477:
        /* <DEDUP_REMOVED lines=19> */
.L_x_1562:
[----:B------:R-:W-:Y:S05]  /*97b0*/  BSYNC B0 ;  /* 0x0000000000007941 */ /* 0x000fea0003800000 */
.L_x_1561:
        /* <DEDUP_REMOVED lines=11> */
.L_x_1564:
[----:B------:R-:W2:Y:S04]  /*9870*/  LDG.E.STRONG.GPU R5, desc[UR14][R2.64] ;  /* 0x0000000e02057981 */ /* 0x000ea8000c1ef900 */
[----:B--2---:R-:W-:Y:S01]  /*9880*/  CCTL.IVALL ;  /* 0x00000000ff00798f */ /* 0x004fe20002000000 */
[----:B------:R-:W-:Y:S05]  /*9890*/  YIELD ;  /* 0x0000000000007946 */ /* 0x000fea0003800000 */
[----:B------:R-:W-:-:S13]  /*98a0*/  ISETP.NE.AND P0, PT, R5, R0, PT ;  /* 0x000000000500720c */ /* 0x000fda0003f05270 */
[----:B------:R-:W-:Y:S05]  /*98b0*/  @P0 BRA `(.L_x_1564) ;  /* 0xfffffffc00ec0947 */ /* 0x000fea000383ffff */
.L_x_1563:
        /* <DEDUP_REMOVED lines=24> */
.L_x_1565:
        /* <DEDUP_REMOVED lines=25> */
.L_x_1566:
        /* <DEDUP_REMOVED lines=11> */
.L_x_5132:


//--------------------- .text._Z35group_norm_nhwc_bwd_one_pass_kernelI11Fp16IOBf16WLi512ELi80ELi640EEv26Group_norm_nhwc_bwd_params --------------------------
	.section	.text._Z35group_norm_nhwc_bwd_one_pass_kernelI11Fp16IOBf16WLi512ELi80ELi640EEv26Group_norm_nhwc_bwd_params,"ax",@progbits
	.align	128
        .global         _Z35group_norm_nhwc_bwd_one_pass_kernelI11Fp16IOBf16WLi512ELi80ELi640EEv26Group_norm_nhwc_bwd_params
        .type           _Z35group_norm_nhwc_bwd_one_pass_kernelI11Fp16IOBf16WLi512ELi80ELi640EEv26Group_norm_nhwc_bwd_params,@function
        .size           _Z35group_norm_nhwc_bwd_one_pass_kernelI11Fp16IOBf16WLi512ELi80ELi640EEv26Group_norm_nhwc_bwd_params,(.L_x_5133 - _Z35group_norm_nhwc_bwd_one_pass_kernelI11Fp16IOBf16WLi512ELi80ELi640EEv26Group_norm_nhwc_bwd_params)
        .other          _Z35group_norm_nhwc_bwd_one_pass_kernelI11Fp16IOBf16WLi512ELi80ELi640EEv26Group_norm_nhwc_bwd_params,@"STO_CUDA_ENTRY STV_DEFAULT"
_Z35group_norm_nhwc_bwd_one_pass_kernelI11Fp16IOBf16WLi512ELi80ELi640EEv26Group_norm_nhwc_bwd_params:
.text._Z35group_norm_nhwc_bwd_one_pass_kernelI11Fp16IOBf16WLi512ELi80ELi640EEv26Group_norm_nhwc_bwd_params:
        /* <DEDUP_REMOVED lines=61> */
.L_x_1714:
        /* <DEDUP_REMOVED lines=79> */
[----:B------:R-:W-:-:S02]  /*08c0*/  CS2R R34, SRZ ;  /* 0x0000000000227805 */ /* 0x000fc4000001ff00 */
[----:B------:R-:W-:Y:S01]  /*08d0*/  CS2R R74, SRZ ;  /* 0x00000000004a7805 */ /* 0x000fe2000001ff00 */
[----:B------:R-:W-:Y:S01]  /*08e0*/  HFMA2.MMA R52, -RZ, RZ, 0, 0 ;  /* 0x00000000ff347435 */ /* 0x000fe200000001ff */
[----:B------:R-:W-:Y:S02]  /*08f0*/  ISETP.GE.AND.EX P0, PT, R3, UR19, PT, P0 ;  /* 0x0000001303007c0c */ /* 0x000fe4000bf06300 */
[----:B------:R-:W-:Y:S02]  /*0900*/  CS2R R60, SRZ ;  /* 0x00000000003c7805 */ /* 0x000fe4000001ff00 */
[----:B------:R-:W-:Y:S02]  /*0910*/  IADD3 R23, R21, UR5, RZ ;  /* 0x0000000515177c10 */ /* 0x000fe4000fffe0ff */
[----:B------:R-:W-:Y:S02]  /*0920*/  CS2R R50, SRZ ;  /* 0x0000000000327805 */ /* 0x000fe4000001ff00 */
[----:B------:R-:W-:-:S02]  /*0930*/  @P1 MOV R22, R20 ;  /* 0x0000001400161202 */ /* 0x000fc40000000f00 */
[----:B------:R-:W-:Y:S02]  /*0940*/  CS2R R62, SRZ ;  /* 0x00000000003e7805 */ /* 0x000fe4000001ff00 */
[----:B------:R-:W-:Y:S02]  /*0950*/  ISETP.GT.U32.OR P0, PT, R0, 0x27f, P0 ;  /* 0x0000027f0000780c */ /* 0x000fe40000704470 */
[----:B------:R-:W-:Y:S02]  /*0960*/  CS2R R64, SRZ ;  /* 0x0000000000407805 */ /* 0x000fe4000001ff00 */
[----:B------:R-:W-:Y:S01]  /*0970*/  @!P2 MOV R10, R20 ;  /* 0x00000014000aa202 */ /* 0x000fe20000000f00 */
[----:B------:R-:W-:Y:S01]  /*0980*/  @P1 IMAD.WIDE.U32 R4, R2, R6, R22 ;  /* 0x0000000602041225 */ /* 0x000fe200078e0016 */
[----:B------:R-:W-:Y:S02]  /*0990*/  @!P2 MOV R11, R23 ;  /* 0x00000017000ba202 */ /* 0x000fe40000000f00 */
[----:B------:R-:W-:-:S02]  /*09a0*/  CS2R R66, SRZ ;  /* 0x0000000000427805 */ /* 0x000fc4000001ff00 */
[----:B------:R-:W-:Y:S02]  /*09b0*/  CS2R R48, SRZ ;  /* 0x0000000000307805 */ /* 0x000fe4000001ff00 */
[----:B------:R-:W-:Y:S02]  /*09c0*/  CS2R R70, SRZ ;  /* 0x0000000000467805 */ /* 0x000fe4000001ff00 */
[----:B------:R-:W-:Y:S01]  /*09d0*/  @P1 IADD3 R5, R5, R7, RZ ;  /* 0x0000000705051210 */ /* 0x000fe20007ffe0ff */
[----:B------:R-:W-:Y:S01]  /*09e0*/  @!P2 IMAD.WIDE.U32 R10, R27, R18, R10 ;  /* 0x000000121b0aa225 */ /* 0x000fe200078e000a */
[C---:B------:R-:W-:Y:S01]  /*09f0*/  @P1 SHF.L.U32 R25, R4.reuse, 0x1, RZ ;  /* 0x0000000104191819 */ /* 0x040fe200000006ff */
[----:B------:R-:W2:Y:S01]  /*0a00*/  @!P2 LDC.64 R6, c[0x0][0x228] ;  /* 0x00008a00ff06ab82 */ /* 0x000ea20000000a00 */
[----:B------:R-:W-:Y:S02]  /*0a10*/  @P1 SHF.L.U64.HI R26, R4, 0x1, R5 ;  /* 0x00000001041a1819 */ /* 0x000fe40000010205 */
[----:B------:R-:W-:-:S02]  /*0a20*/  CS2R R46, SRZ ;  /* 0x00000000002e7805 */ /* 0x000fc4000001ff00 */
[----:B-1----:R-:W-:Y:S02]  /*0a30*/  @P1 IADD3 R16, P3, R25, R16, RZ ;  /* 0x0000001019101210 */ /* 0x002fe40007f7e0ff */
[----:B------:R-:W-:Y:S02]  /*0a40*/  CS2R R72, SRZ ;  /* 0x0000000000487805 */ /* 0x000fe4000001ff00 */
[----:B------:R-:W-:Y:S02]  /*0a50*/  IADD3 R18, R2, 0x110, RZ ;  /* 0x0000011002127810 */ /* 0x000fe40007ffe0ff */
[----:B------:R-:W-:Y:S02]  /*0a60*/  CS2R R44, SRZ ;  /* 0x00000000002c7805 */ /* 0x000fe4000001ff00 */
[----:B------:R-:W-:Y:S01]  /*0a70*/  @P1 IADD3.X R17, R26, R17, RZ, P3, !PT ;  /* 0x000000111a111210 */ /* 0x000fe20001ffe4ff */
[----:B------:R-:W1:Y:S01]  /*0a80*/  @!P0 LDC.64 R4, c[0x0][0x288] ;  /* 0x0000a200ff048b82 */ /* 0x000e620000000a00 */
[----:B------:R-:W-:-:S02]  /*0a90*/  @!P2 IADD3 R11, R11, R19, RZ ;  /* 0x000000130b0ba210 */ /* 0x000fc40007ffe0ff */
[----:B------:R-:W-:Y:S02]  /*0aa0*/  CS2R R78, SRZ ;  /* 0x00000000004e7805 */ /* 0x000fe4000001ff00 */
[----:B0-----:R-:W-:Y:S01]  /*0ab0*/  @P1 IADD3 R24, P3, R25, R8, RZ ;  /* 0x0000000819181210 */ /* 0x001fe20007f7e0ff */
[----:B------:R2:W3:Y:S01]  /*0ac0*/  @P1 LDG.E R59, desc[UR22][R16.64] ;  /* 0x00000016103b1981 */ /* 0x0004e2000c1e1900 */
[----:B------:R-:W-:Y:S02]  /*0ad0*/  ISETP.GE.U32.AND P4, PT, R18, UR18, PT ;  /* 0x0000001212007c0c */ /* 0x000fe4000bf86070 */
[----:B------:R-:W-:Y:S02]  /*0ae0*/  CS2R R42, SRZ ;  /* 0x00000000002a7805 */ /* 0x000fe4000001ff00 */
[----:B------:R-:W-:Y:S01]  /*0af0*/  SHF.R.S32.HI R19, RZ, 0x1f, R18 ;  /* 0x0000001fff137819 */ /* 0x000fe20000011412 */
[----:B------:R-:W-:Y:S01]  /*0b00*/  ULDC.64 UR16, c[0x0][0x290] ;  /* 0x0000a40000107ab9 */ /* 0x000fe20000000a00 */
[----:B------:R-:W-:-:S02]  /*0b10*/  @P1 IADD3.X R25, R26, R9, RZ, P3, !PT ;  /* 0x000000091a191210 */ /* 0x000fc40001ffe4ff */
[----:B------:R-:W-:Y:S02]  /*0b20*/  CS2R R40, SRZ ;  /* 0x0000000000287805 */ /* 0x000fe4000001ff00 */
[----:B------:R-:W-:Y:S02]  /*0b30*/  ISETP.GE.AND.EX P4, PT, R19, UR19, PT, P4 ;  /* 0x0000001313007c0c */ /* 0x000fe4000bf86340 */
[----:B------:R-:W-:Y:S02]  /*0b40*/  CS2R R82, SRZ ;  /* 0x0000000000527805 */ /* 0x000fe4000001ff00 */
[C---:B------:R-:W-:Y:S01]  /*0b50*/  @!P2 SHF.L.U32 R9, R10.reuse, 0x1, RZ ;  /* 0x000000010a09a819 */ /* 0x040fe200000006ff */
[----:B------:R0:W5:Y:S01]  /*0b60*/  @P1 LDG.E R58, desc[UR22][R24.64] ;  /* 0x00000016183a1981 */ /* 0x000162000c1e1900 */
[----:B------:R-:W-:Y:S02]  /*0b70*/  @!P2 SHF.L.U64.HI R28, R10, 0x1, R11 ;  /* 0x000000010a1ca819 */ /* 0x000fe4000001020b */
[----:B------:R-:W-:Y:S01]  /*0b80*/  CS2R R68, SRZ ;  /* 0x0000000000447805 */ /* 0x000fe2000001ff00 */
[----:B------:R-:W0:Y:S01]  /*0b90*/  @!P5 LDC.64 R10, c[0x0][0x288] ;  /* 0x0000a200ff0adb82 */ /* 0x000e220000000a00 */
[----:B------:R-:W-:Y:S01]  /*0ba0*/  ISETP.GT.U32.OR P4, PT, R0, 0x27f, P4 ;  /* 0x0000027f0000780c */ /* 0x000fe20002784470 */
[----:B------:R-:W-:Y:S01]  /*0bb0*/  ULDC.64 UR6, c[0x0][0x248] ;  /* 0x0000920000067ab9 */ /* 0x000fe20000000a00 */
[----:B--2---:R-:W-:-:S02]  /*0bc0*/  @!P2 IADD3 R16, P6, R9, R6, RZ ;  /* 0x000000060910a210 */ /* 0x004fc40007fde0ff */
        /* <DEDUP_REMOVED lines=17> */
[----:B------:R-:W-:Y:S02]  /*0ce0*/  ISETP.GE.U32.AND P2, PT, R3, UR18, PT ;  /* 0x0000001203007c0c */ /* 0x000fe4000bf46070 */
[----:B------:R-:W-:Y:S02]  /*0cf0*/  SHF.R.S32.HI R30, RZ, 0x1f, R3 ;  /* 0x0000001fff1e7819 */ /* 0x000fe40000011403 */
[----:B------:R-:W-:-:S02]  /*0d00*/  @!P0 SHF.L.U64.HI R28, R4, 0x1, R5 ;  /* 0x00000001041c8819 */ /* 0x000fc40000010205 */
[----:B------:R-:W0:Y:S01]  /*0d10*/  @!P5 LDC.64 R4, c[0x0][0x230] ;  /* 0x00008c00ff04db82 */ /* 0x000e220000000a00 */
[----:B------:R-:W-:Y:S01]  /*0d20*/  @!P5 IMAD R29, R14, R11, R24 ;  /* 0x0000000b0e1dd224 */ /* 0x000fe200078e0218 */
[----:B------:R-:W-:Y:S02]  /*0d30*/  ISETP.GE.AND.EX P2, PT, R30, UR19, PT, P2 ;  /* 0x000000131e007c0c */ /* 0x000fe4000bf46320 */
[----:B--2---:R-:W-:Y:S02]  /*0d40*/  @!P5 MOV R16, R20 ;  /* 0x000000140010d202 */ /* 0x004fe40000000f00 */
[----:B------:R-:W-:Y:S02]  /*0d50*/  @!P5 MOV R17, R23 ;  /* 0x000000170011d202 */ /* 0x000fe40000000f00 */
[----:B-1----:R-:W-:Y:S02]  /*0d60*/  @!P0 IADD3 R24, P3, R15, R8, RZ ;  /* 0x000000080f188210 */ /* 0x002fe40007f7e0ff */
[----:B------:R-:W-:Y:S01]  /*0d70*/  ISETP.GT.U32.OR P2, PT, R0, 0x27f, P2 ;  /* 0x0000027f0000780c */ /* 0x000fe20001744470 */
[----:B------:R-:W-:Y:S01]  /*0d80*/  @!P5 IMAD.WIDE.U32 R10, R14, R10, R16 ;  /* 0x0000000a0e0ad225 */ /* 0x000fe200078e0010 */
[----:B------:R-:W-:-:S02]  /*0d90*/  @!P0 IADD3.X R25, R28, R9, RZ, P3, !PT ;  /* 0x000000091c198210 */ /* 0x000fc40001ffe4ff */
        /* <DEDUP_REMOVED lines=11> */
[----:B------:R-:W4:Y:S01]  /*0e50*/  @!P2 LDC.64 R8, c[0x0][0x288] ;  /* 0x0000a200ff08ab82 */ /* 0x000f220000000a00 */
[----:B------:R-:W-:-:S02]  /*0e60*/  @!P4 MOV R26, R20 ;  /* 0x00000014001ac202 */ /* 0x000fc40000000f00 */
[----:B------:R-:W-:Y:S02]  /*0e70*/  @!P4 MOV R27, R23 ;  /* 0x00000017001bc202 */ /* 0x000fe40000000f00 */
[----:B------:R-:W-:-:S03]  /*0e80*/  @!P5 SHF.L.U32 R19, R10, 0x1, RZ ;  /* 0x000000010a13d819 */ /* 0x000fc600000006ff */
[----:B------:R-:W2:Y:S01]  /*0e90*/  @!P4 LDC.64 R12, c[0x0][0x230] ;  /* 0x00008c00ff0ccb82 */ /* 0x000ea20000000a00 */
[----:B------:R-:W-:Y:S01]  /*0ea0*/  ISETP.GT.U32.OR P3, PT, R0, 0x27f, P3 ;  /* 0x0000027f0000780c */ /* 0x000fe20001f64470 */
[----:B------:R-:W-:Y:S01]  /*0eb0*/  @!P4 IMAD.WIDE.U32 R6, R18, R6, R26 ;  /* 0x000000061206c225 */ /* 0x000fe200078e001a */
[----:B0-----:R-:W-:-:S04]  /*0ec0*/  @!P5 IADD3 R24, P6, R19, R4, RZ ;  /* 0x000000041318d210 */ /* 0x001fc80007fde0ff */
[----:B------:R-:W-:Y:S01]  /*0ed0*/  @!P5 IADD3.X R25, R28, R5, RZ, P6, !PT ;  /* 0x000000051c19d210 */ /* 0x000fe200037fe4ff */
[----:B------:R-:W0:Y:S01]  /*0ee0*/  @!P4 LDC.64 R10, c[0x0][0x228] ;  /* 0x00008a00ff0acb82 */ /* 0x000e220000000a00 */
[----:B------:R-:W-:Y:S02]  /*0ef0*/  @!P4 IADD3 R5, R7, R29, RZ ;  /* 0x0000001d0705c210 */ /* 0x000fe40007ffe0ff */
[C---:B------:R-:W-:Y:S01]  /*0f00*/  @!P4 SHF.L.U32 R27, R6.reuse, 0x1, RZ ;  /* 0x00000001061bc819 */ /* 0x040fe200000006ff */
[----:B------:R2:W5:Y:S01]  /*0f10*/  @!P5 LDG.E R36, desc[UR22][R24.64] ;  /* 0x000000161824d981 */ /* 0x000562000c1e1900 */
[----:B------:R-:W-:-:S03]  /*0f20*/  @!P4 SHF.L.U64.HI R26, R6, 0x1, R5 ;  /* 0x00000001061ac819 */ /* 0x000fc60000010205 */
[----:B------:R-:W0:Y:S01]  /*0f30*/  @!P3 LDC.64 R6, c[0x0][0x288] ;  /* 0x0000a200ff06bb82 */ /* 0x000e220000000a00 */
[----:B-1----:R-:W-:-:S04]  /*0f40*/  @!P5 IADD3 R18, P0, R19, R14, RZ ;  /* 0x0000000e1312d210 */ /* 0x002fc80007f1e0ff */
[----:B------:R-:W-:-:S03]  /*0f50*/  @!P5 IADD3.X R19, R28, R15, RZ, P0, !PT ;  /* 0x0000000f1c13d210 */ /* 0x000fc600007fe4ff */
[----:B------:R-:W1:Y:S01]  /*0f60*/  @!P2 LDC.64 R4, c[0x0][0x230] ;  /* 0x00008c00ff04ab82 */ /* 0x000e620000000a00 */
[----:B----4-:R-:W-:Y:S01]  /*0f70*/  @!P2 IMAD R28, R30, R8, RZ ;  /* 0x000000081e1ca224 */ /* 0x010fe200078e02ff */
[----:B--2---:R-:W-:Y:S01]  /*0f80*/  @!P4 IADD3 R16, P0, R27, R12, RZ ;  /* 0x0000000c1b10c210 */ /* 0x004fe20007f1e0ff */
[----:B------:R2:W5:Y:S01]  /*0f90*/  @!P5 LDG.E R80, desc[UR22][R18.64] ;  /* 0x000000161250d981 */ /* 0x000562000c1e1900 */
[----:B------:R-:W-:Y:S02]  /*0fa0*/  IADD3 R30, R2, 0x20, RZ ;  /* 0x00000020021e7810 */ /* 0x000fe40007ffe0ff */
[----:B------:R-:W-:Y:S02]  /*0fb0*/  @!P4 IADD3.X R17, R26, R13, RZ, P0, !PT ;  /* 0x0000000d1a11c210 */ /* 0x000fe400007fe4ff */
[----:B------:R-:W-:Y:S01]  /*0fc0*/  SHF.R.S32.HI R31, RZ, 0x1f, R30 ;  /* 0x0000001fff1f7819 */ /* 0x000fe2000001141e */
[----:B------:R-:W4:Y:S01]  /*0fd0*/  @!P2 LDC.64 R14, c[0x0][0x228] ;  /* 0x00008a00ff0eab82 */ /* 0x000f220000000a00 */
[----:B------:R-:W-:Y:S01]  /*0fe0*/  ISETP.GE.U32.AND P0, PT, R30, UR18, PT ;  /* 0x000000121e007c0c */ /* 0x000fe2000bf06070 */
[----:B------:R-:W-:Y:S01]  /*0ff0*/  @!P2 IMAD R25, R3, R9, R28 ;  /* 0x000000090319a224 */ /* 0x000fe200078e021c */
[----:B--2---:R-:W-:Y:S01]  /*1000*/  @!P2 MOV R18, R20 ;  /* 0x000000140012a202 */ /* 0x004fe20000000f00 */
[----:B------:R2:W5:Y:S01]  /*1010*/  @!P4 LDG.E R37, desc[UR22][R16.64] ;  /* 0x000000161025c981 */ /* 0x000562000c1e1900 */
[----:B------:R-:W-:-:S02]  /*1020*/  @!P2 MOV R19, R23 ;  /* 0x000000170013a202 */ /* 0x000fc40000000f00 */
[----:B------:R-:W-:Y:S01]  /*1030*/  ISETP.GE.AND.EX P0, PT, R31, UR19, PT, P0 ;  /* 0x000000131f007c0c */ /* 0x000fe2000bf06300 */
[----:B------:R-:W-:-:S03]  /*1040*/  @!P2 IMAD.WIDE.U32 R8, R3, R8, R18 ;  /* 0x000000080308a225 */ /* 0x000fc600078e0012 */
[----:B------:R-:W-:Y:S02]  /*1050*/  ISETP.GT.U32.OR P0, PT, R0, 0x27f, P0 ;  /* 0x0000027f0000780c */ /* 0x000fe40000704470 */
[----:B0-----:R-:W-:Y:S01]  /*1060*/  @!P4 IADD3 R12, P5, R27, R10, RZ ;  /* 0x0000000a1b0cc210 */ /* 0x001fe20007fbe0ff */
[----:B------:R-:W-:Y:S01]  /*1070*/  @!P3 IMAD R24, R32, R6, RZ ;  /* 0x000000062018b224 */ /* 0x000fe200078e02ff */
[----:B------:R-:W-:Y:S02]  /*1080*/  IADD3 R32, R2, 0x30, RZ ;  /* 0x0000003002207810 */ /* 0x000fe40007ffe0ff */
[----:B------:R-:W-:Y:S02]  /*1090*/  @!P2 IADD3 R9, R9, R25, RZ ;  /* 0x000000190909a210 */ /* 0x000fe40007ffe0ff */
[----:B------:R-:W-:Y:S02]  /*10a0*/  @!P2 SHF.L.U32 R3, R8, 0x1, RZ ;  /* 0x000000010803a819 */ /* 0x000fe400000006ff */
[----:B------:R-:W-:-:S02]  /*10b0*/  @!P4 IADD3.X R13, R26, R11, RZ, P5, !PT ;  /* 0x0000000b1a0dc210 */ /* 0x000fc40002ffe4ff */
[----:B------:R-:W-:Y:S02]  /*10c0*/  SHF.R.S32.HI R25, RZ, 0x1f, R32 ;  /* 0x0000001fff197819 */ /* 0x000fe40000011420 */
[----:B------:R-:W-:Y:S01]  /*10d0*/  ISETP.GE.U32.AND P5, PT, R32, UR18, PT ;  /* 0x0000001220007c0c */ /* 0x000fe2000bfa6070 */
[----:B------:R0:W5:Y:S01]  /*10e0*/  @!P4 LDG.E R77, desc[UR22][R12.64] ;  /* 0x000000160c4dc981 */ /* 0x000162000c1e1900 */
[----:B------:R-:W-:Y:S02]  /*10f0*/  @!P2 SHF.L.U64.HI R18, R8, 0x1, R9 ;  /* 0x000000010812a819 */ /* 0x000fe40000010209 */
[----:B-1----:R-:W-:Y:S01]  /*1100*/  @!P2 IADD3 R10, P6, R3, R4, RZ ;  /* 0x00000004030aa210 */ /* 0x002fe20007fde0ff */
[----:B------:R-:W1:Y:S01]  /*1110*/  @!P3 LDC.64 R8, c[0x0][0x230] ;  /* 0x00008c00ff08bb82 */ /* 0x000e620000000a00 */
[----:B------:R-:W-:Y:S02]  /*1120*/  ISETP.GE.AND.EX P5, PT, R25, UR19, PT, P5 ;  /* 0x0000001319007c0c */ /* 0x000fe4000bfa6350 */
[----:B------:R-:W-:-:S02]  /*1130*/  @!P2 IADD3.X R11, R18, R5, RZ, P6, !PT ;  /* 0x00000005120ba210 */ /* 0x000fc400037fe4ff */
[----:B--2---:R-:W-:-:S03]  /*1140*/  @!P3 MOV R16, R20 ;  /* 0x000000140010b202 */ /* 0x004fc60000000f00 */
[----:B------:R-:W2:Y:S01]  /*1150*/  @!P0 LDC.64 R4, c[0x0][0x288] ;  /* 0x0000a200ff048b82 */ /* 0x000ea20000000a00 */
[----:B------:R-:W-:Y:S01]  /*1160*/  @!P3 MOV R17, R23 ;  /* 0x000000170011b202 */ /* 0x000fe20000000f00 */
[----:B------:R0:W5:Y:S01]  /*1170*/  @!P2 LDG.E R34, desc[UR22][R10.64] ;  /* 0x000000160a22a981 */ /* 0x000162000c1e1900 */
[----:B------:R-:W-:Y:S02]  /*1180*/  ISETP.GT.U32.OR P5, PT, R0, 0x27f, P5 ;  /* 0x0000027f0000780c */ /* 0x000fe40002fa4470 */
[----:B----4-:R-:W-:-:S03]  /*1190*/  @!P2 IADD3 R14, P4, R3, R14, RZ ;  /* 0x0000000e030ea210 */ /* 0x010fc60007f9e0ff */
[----:B0-----:R-:W0:Y:S01]  /*11a0*/  @!P3 LDC.64 R12, c[0x0][0x228] ;  /* 0x00008a00ff0cbb82 */ /* 0x001e220000000a00 */
[C---:B------:R-:W-:Y:S02]  /*11b0*/  @!P3 IMAD R3, R33.reuse, R7, R24 ;  /* 0x000000072103b224 */ /* 0x040fe400078e0218 */
[----:B------:R-:W-:Y:S01]  /*11c0*/  @!P3 IMAD.WIDE.U32 R6, R33, R6, R16 ;  /* 0x000000062106b225 */ /* 0x000fe200078e0010 */
[----:B------:R-:W-:-:S04]  /*11d0*/  IADD3 R29, R2, 0x40, RZ ;  /* 0x00000040021d7810 */ /* 0x000fc80007ffe0ff */
[----:B------:R-:W-:Y:S01]  /*11e0*/  @!P3 IADD3 R7, R7, R3, RZ ;  /* 0x000000030707b210 */ /* 0x000fe20007ffe0ff */
[----:B------:R-:W4:Y:S01]  /*11f0*/  @!P5 LDC.64 R10, c[0x0][0x288] ;  /* 0x0000a200ff0adb82 */ /* 0x000f220000000a00 */
[----:B------:R-:W-:Y:S02]  /*1200*/  @!P2 IADD3.X R15, R18, R15, RZ, P4, !PT ;  /* 0x0000000f120fa210 */ /* 0x000fe400027fe4ff */
[C---:B------:R-:W-:Y:S02]  /*1210*/  @!P3 SHF.L.U32 R3, R6.reuse, 0x1, RZ ;  /* 0x000000010603b819 */ /* 0x040fe400000006ff */
[----:B------:R-:W-:Y:S01]  /*1220*/  @!P3 SHF.L.U64.HI R18, R6, 0x1, R7 ;  /* 0x000000010612b819 */ /* 0x000fe20000010207 */
[----:B------:R1:W5:Y:S01]  /*1230*/  @!P2 LDG.E R75, desc[UR22][R14.64] ;  /* 0x000000160e4ba981 */ /* 0x000362000c1e1900 */
[----:B------:R-:W-:Y:S01]  /*1240*/  SHF.R.S32.HI R19, RZ, 0x1f, R29 ;  /* 0x0000001fff137819 */ /* 0x000fe2000001141d */
[----:B------:R-:W3:Y:S01]  /*1250*/  @!P0 LDC.64 R6, c[0x0][0x230] ;  /* 0x00008c00ff068b82 */ /* 0x000ee20000000a00 */
[----:B------:R-:W-:Y:S01]  /*1260*/  ISETP.GE.U32.AND P4, PT, R29, UR18, PT ;  /* 0x000000121d007c0c */ /* 0x000fe2000bf86070 */
[----:B--2---:R-:W-:-:S06]  /*1270*/  @!P0 IMAD R24, R31, R4, RZ ;  /* 0x000000041f188224 */ /* 0x004fcc00078e02ff */
[----:B------:R-:W2:Y:S01]  /*1280*/  @!P0 LDC.64 R16, c[0x0][0x228] ;  /* 0x00008a00ff108b82 */ /* 0x000ea20000000a00 */
[----:B------:R-:W-:Y:S02]  /*1290*/  ISETP.GE.AND.EX P4, PT, R19, UR19, PT, P4 ;  /* 0x0000001313007c0c */ /* 0x000fe4000bf86340 */
[----:B-1----:R-:W-:Y:S02]  /*12a0*/  @!P0 MOV R14, R20 ;  /* 0x00000014000e8202 */ /* 0x002fe40000000f00 */
[----:B------:R-:W-:Y:S02]  /*12b0*/  @!P0 MOV R15, R23 ;  /* 0x00000017000f8202 */ /* 0x000fe40000000f00 */
[----:B------:R-:W-:Y:S02]  /*12c0*/  ISETP.GT.U32.OR P4, PT, R0, 0x27f, P4 ;  /* 0x0000027f0000780c */ /* 0x000fe40002784470 */
[C---:B------:R-:W-:Y:S02]  /*12d0*/  @!P3 IADD3 R8, P6, R3.reuse, R8, RZ ;  /* 0x000000080308b210 */ /* 0x040fe40007fde0ff */
[----:B0-----:R-:W-:Y:S01]  /*12e0*/  @!P3 IADD3 R12, P2, R3, R12, RZ ;  /* 0x0000000c030cb210 */ /* 0x001fe20007f5e0ff */
[----:B------:R-:W-:-:S02]  /*12f0*/  @!P0 IMAD R3, R30, R5, R24 ;  /* 0x000000051e038224 */ /* 0x000fc400078e0218 */
[----:B------:R-:W-:Y:S01]  /*1300*/  @!P0 IMAD.WIDE.U32 R4, R30, R4, R14 ;  /* 0x000000041e048225 */ /* 0x000fe200078e000e */
[----:B------:R-:W-:-:S04]  /*1310*/  @!P3 IADD3.X R9, R18, R9, RZ, P6, !PT ;  /* 0x000000091209b210 */ /* 0x000fc800037fe4ff */
[----:B------:R-:W-:Y:S01]  /*1320*/  @!P0 IADD3 R5, R5, R3, RZ ;  /* 0x0000000305058210 */ /* 0x000fe20007ffe0ff */
[----:B------:R0:W5:Y:S01]  /*1330*/  @!P3 LDG.E R52, desc[UR22][R8.64] ;  /* 0x000000160834b981 */ /* 0x000162000c1e1900 */
[C---:B------:R-:W-:Y:S02]  /*1340*/  @!P0 SHF.L.U32 R3, R4.reuse, 0x1, RZ ;  /* 0x0000000104038819 */ /* 0x040fe400000006ff */
[----:B------:R-:W-:Y:S01]  /*1350*/  @!P0 SHF.L.U64.HI R14, R4, 0x1, R5 ;  /* 0x00000001040e8819 */ /* 0x000fe20000010205 */
[----:B----4-:R-:W-:Y:S01]  /*1360*/  @!P5 IMAD R4, R25, R10, RZ ;  /* 0x0000000a1904d224 */ /* 0x010fe200078e02ff */
[----:B------:R-:W-:Y:S02]  /*1370*/  @!P3 IADD3.X R13, R18, R13, RZ, P2, !PT ;  /* 0x0000000d120db210 */ /* 0x000fe400017fe4ff */
[----:B------:R-:W-:Y:S01]  /*1380*/  IADD3 R30, R2, 0x50, RZ ;  /* 0x00000050021e7810 */ /* 0x000fe20007ffe0ff */
[----:B0-----:R-:W0:Y:S01]  /*1390*/  @!P4 LDC.64 R8, c[0x0][0x288] ;  /* 0x0000a200ff08cb82 */ /* 0x001e220000000a00 */
[C---:B---3--:R-:W-:Y:S01]  /*13a0*/  @!P0 IADD3 R6, P6, R3.reuse, R6, RZ ;  /* 0x0000000603068210 */ /* 0x048fe20007fde0ff */
[----:B------:R1:W5:Y:S01]  /*13b0*/  @!P3 LDG.E R61, desc[UR22][R12.64] ;  /* 0x000000160c3db981 */ /* 0x000362000c1e1900 */
[----:B--2---:R-:W-:Y:S01]  /*13c0*/  @!P0 IADD3 R16, P2, R3, R16, RZ ;  /* 0x0000001003108210 */ /* 0x004fe20007f5e0ff */
[----:B------:R-:W-:Y:S01]  /*13d0*/  @!P5 IMAD R3, R32, R11, R4 ;  /* 0x0000000b2003d224 */ /* 0x000fe200078e0204 */
[----:B------:R-:W-:-:S02]  /*13e0*/  @!P5 MOV R4, R20 ;  /* 0x000000140004d202 */ /* 0x000fc40000000f00 */
[----:B------:R-:W-:Y:S02]  /*13f0*/  @!P5 MOV R5, R23 ;  /* 0x000000170005d202 */ /* 0x000fe40000000f00 */
[----:B------:R-:W-:Y:S02]  /*1400*/  SHF.R.S32.HI R31, RZ, 0x1f, R30 ;  /* 0x0000001fff1f7819 */ /* 0x000fe4000001141e */
[----:B------:R-:W-:Y:S01]  /*1410*/  ISETP.GE.U32.AND P3, PT, R30, UR18, PT ;  /* 0x000000121e007c0c */ /* 0x000fe2000bf66070 */
[----:B------:R-:W-:Y:S01]  /*1420*/  @!P5 IMAD.WIDE.U32 R10, R32, R10, R4 ;  /* 0x0000000a200ad225 */ /* 0x000fe200078e0004 */
[----:B------:R-:W-:Y:S01]  /*1430*/  @!P0 IADD3.X R7, R14, R7, RZ, P6, !PT ;  /* 0x000000070e078210 */ /* 0x000fe200037fe4ff */
[----:B-1----:R-:W1:Y:S01]  /*1440*/  @!P5 LDC.64 R12, c[0x0][0x230] ;  /* 0x00008c00ff0cdb82 */ /* 0x002e620000000a00 */
[----:B------:R-:W-:-:S03]  /*1450*/  ISETP.GE.AND.EX P3, PT, R31, UR19, PT, P3 ;  /* 0x000000131f007c0c */ /* 0x000fc6000bf66330 */
[----:B------:R2:W5:Y:S01]  /*1460*/  @!P0 LDG.E R50, desc[UR22][R6.64] ;  /* 0x0000001606328981 */ /* 0x000562000c1e1900 */
[----:B------:R-:W-:-:S03]  /*1470*/  ISETP.GT.U32.OR P3, PT, R0, 0x27f, P3 ;  /* 0x0000027f0000780c */ /* 0x000fc60001f64470 */
[----:B------:R-:W3:Y:S01]  /*1480*/  @!P5 LDC.64 R4, c[0x0][0x228] ;  /* 0x00008a00ff04db82 */ /* 0x000ee20000000a00 */
[----:B------:R-:W-:-:S07]  /*1490*/  @!P5 IADD3 R11, R11, R3, RZ ;  /* 0x000000030b0bd210 */ /* 0x000fce0007ffe0ff */
[----:B--2---:R-:W2:Y:S01]  /*14a0*/  @!P4 LDC.64 R6, c[0x0][0x230] ;  /* 0x00008c00ff06cb82 */ /* 0x004ea20000000a00 */
[----:B------:R-:W-:Y:S02]  /*14b0*/  IADD3 R26, R2, 0x60, RZ ;  /* 0x00000060021a7810 */ /* 0x000fe40007ffe0ff */
[----:B------:R-:W-:Y:S01]  /*14c0*/  @!P0 IADD3.X R17, R14, R17, RZ, P2, !PT ;  /* 0x000000110e118210 */ /* 0x000fe200017fe4ff */
[----:B0-----:R-:W-:Y:S01]  /*14d0*/  @!P4 IMAD R14, R19, R8, RZ ;  /* 0x00000008130ec224 */ /* 0x001fe200078e02ff */
[----:B------:R-:W-:Y:S02]  /*14e0*/  SHF.R.S32.HI R28, RZ, 0x1f, R26 ;  /* 0x0000001fff1c7819 */ /* 0x000fe4000001141a */
[----:B------:R-:W-:Y:S01]  /*14f0*/  ISETP.GE.U32.AND P2, PT, R26, UR18, PT ;  /* 0x000000121a007c0c */ /* 0x000fe2000bf46070 */
[----:B------:R0:W5:Y:S01]  /*1500*/  @!P0 LDG.E R63, desc[UR22][R16.64] ;  /* 0x00000016103f8981 */ /* 0x000162000c1e1900 */
[C---:B------:R-:W-:Y:S02]  /*1510*/  @!P5 SHF.L.U32 R3, R10.reuse, 0x1, RZ ;  /* 0x000000010a03d819 */ /* 0x040fe400000006ff */
[----:B------:R-:W-:-:S02]  /*1520*/  @!P5 SHF.L.U64.HI R24, R10, 0x1, R11 ;  /* 0x000000010a18d819 */ /* 0x000fc4000001020b */
[----:B------:R-:W-:Y:S01]  /*1530*/  @!P4 MOV R18, R20 ;  /* 0x000000140012c202 */ /* 0x000fe20000000f00 */
[----:B------:R-:W4:Y:S01]  /*1540*/  @!P3 LDC.64 R10, c[0x0][0x288] ;  /* 0x0000a200ff0abb82 */ /* 0x000f220000000a00 */
[----:B------:R-:W-:Y:S01]  /*1550*/  @!P4 MOV R19, R23 ;  /* 0x000000170013c202 */ /* 0x000fe20000000f00 */
[C---:B------:R-:W-:Y:S01]  /*1560*/  @!P4 IMAD R25, R29.reuse, R9, R14 ;  /* 0x000000091d19c224 */ /* 0x040fe200078e020e */
[----:B------:R-:W-:Y:S01]  /*1570*/  ISETP.GE.AND.EX P2, PT, R28, UR19, PT, P2 ;  /* 0x000000131c007c0c */ /* 0x000fe2000bf46320 */
[----:B------:R-:W-:-:S04]  /*1580*/  @!P4 IMAD.WIDE.U32 R8, R29, R8, R18 ;  /* 0x000000081d08c225 */ /* 0x000fc800078e0012 */
[----:B------:R-:W4:Y:S01]  /*1590*/  @!P4 LDC.64 R14, c[0x0][0x228] ;  /* 0x00008a00ff0ecb82 */ /* 0x000f220000000a00 */
[----:B------:R-:W-:Y:S02]  /*15a0*/  ISETP.GT.U32.OR P2, PT, R0, 0x27f, P2 ;  /* 0x0000027f0000780c */ /* 0x000fe40001744470 */
[C---:B-1----:R-:W-:Y:S02]  /*15b0*/  @!P5 IADD3 R12, P6, R3.reuse, R12, RZ ;  /* 0x0000000c030cd210 */ /* 0x042fe40007fde0ff */
[----:B---3--:R-:W-:Y:S02]  /*15c0*/  @!P5 IADD3 R4, P0, R3, R4, RZ ;  /* 0x000000040304d210 */ /* 0x008fe40007f1e0ff */
[----:B------:R-:W-:Y:S02]  /*15d0*/  @!P4 IADD3 R9, R9, R25, RZ ;  /* 0x000000190909c210 */ /* 0x000fe40007ffe0ff */
[----:B------:R-:W-:Y:S02]  /*15e0*/  @!P4 SHF.L.U32 R3, R8, 0x1, RZ ;  /* 0x000000010803c819 */ /* 0x000fe400000006ff */
[----:B------:R-:W-:-:S02]  /*15f0*/  @!P5 IADD3.X R5, R24, R5, RZ, P0, !PT ;  /* 0x000000051805d210 */ /* 0x000fc400007fe4ff */
[----:B------:R-:W-:Y:S02]  /*1600*/  @!P4 SHF.L.U64.HI R18, R8, 0x1, R9 ;  /* 0x000000010812c819 */ /* 0x000fe40000010209 */
[----:B--2---:R-:W-:Y:S01]  /*1610*/  @!P4 IADD3 R6, P0, R3, R6, RZ ;  /* 0x000000060306c210 */ /* 0x004fe20007f1e0ff */
[----:B------:R-:W1:Y:S01]  /*1620*/  @!P2 LDC.64 R8, c[0x0][0x288] ;  /* 0x0000a200ff08ab82 */ /* 0x000e620000000a00 */
[----:B------:R-:W-:Y:S01]  /*1630*/  IADD3 R29, R2, 0x70, RZ ;  /* 0x00000070021d7810 */ /* 0x000fe20007ffe0ff */
[----:B------:R2:W5:Y:S01]  /*1640*/  @!P5 LDG.E R65, desc[UR22][R4.64] ;  /* 0x000000160441d981 */ /* 0x000562000c1e1900 */
[----:B------:R-:W-:Y:S02]  /*1650*/  @!P4 IADD3.X R7, R18, R7, RZ, P0, !PT ;  /* 0x000000071207c210 */ /* 0x000fe400007fe4ff */
[----:B------:R-:W-:Y:S02]  /*1660*/  @!P5 IADD3.X R13, R24, R13, RZ, P6, !PT ;  /* 0x0000000d180dd210 */ /* 0x000fe400037fe4ff */
[----:B------:R-:W-:Y:S01]  /*1670*/  SHF.R.S32.HI R27, RZ, 0x1f, R29 ;  /* 0x0000001fff1b7819 */ /* 0x000fe2000001141d */
[----:B------:R-:W5:Y:S01]  /*1680*/  @!P4 LDG.E R48, desc[UR22][R6.64] ;  /* 0x000000160630c981 */ /* 0x000f62000c1e1900 */
[----:B------:R-:W-:-:S02]  /*1690*/  ISETP.GE.U32.AND P0, PT, R29, UR18, PT ;  /* 0x000000121d007c0c */ /* 0x000fc4000bf06070 */
[----:B0-----:R-:W-:Y:S01]  /*16a0*/  @!P3 MOV R16, R20 ;  /* 0x000000140010b202 */ /* 0x001fe20000000f00 */
[----:B------:R0:W5:Y:S01]  /*16b0*/  @!P5 LDG.E R51, desc[UR22][R12.64] ;  /* 0x000000160c33d981 */ /* 0x000162000c1e1900 */
[----:B------:R-:W-:Y:S01]  /*16c0*/  ISETP.GE.AND.EX P0, PT, R27, UR19, PT, P0 ;  /* 0x000000131b007c0c */ /* 0x000fe2000bf06300 */
[----:B--2---:R-:W2:Y:S01]  /*16d0*/  @!P3 LDC.64 R4, c[0x0][0x230] ;  /* 0x00008c00ff04bb82 */ /* 0x004ea20000000a00 */
[----:B------:R-:W-:Y:S02]  /*16e0*/  @!P3 MOV R17, R23 ;  /* 0x000000170011b202 */ /* 0x000fe40000000f00 */
[----:B------:R-:W-:Y:S02]  /*16f0*/  ISETP.GT.U32.OR P0, PT, R0, 0x27f, P0 ;  /* 0x0000027f0000780c */ /* 0x000fe40000704470 */
[----:B----4-:R-:W-:Y:S01]  /*1700*/  @!P4 IADD3 R14, P5, R3, R14, RZ ;  /* 0x0000000e030ec210 */ /* 0x010fe20007fbe0ff */
[----:B0-----:R-:W-:Y:S02]  /*1710*/  @!P3 IMAD R12, R31, R10, RZ ;  /* 0x0000000a1f0cb224 */ /* 0x001fe400078e02ff */
[----:B------:R-:W0:Y:S02]  /*1720*/  @!P2 LDC.64 R6, c[0x0][0x230] ;  /* 0x00008c00ff06ab82 */ /* 0x000e240000000a00 */
[----:B------:R-:W-:-:S02]  /*1730*/  @!P3 IMAD R3, R30, R11, R12 ;  /* 0x0000000b1e03b224 */ /* 0x000fc400078e020c */
[----:B------:R-:W-:-:S04]  /*1740*/  @!P3 IMAD.WIDE.U32 R10, R30, R10, R16 ;  /* 0x0000000a1e0ab225 */ /* 0x000fc800078e0010 */
[----:B------:R-:W3:Y:S01]  /*1750*/  @!P3 LDC.64 R12, c[0x0][0x228] ;  /* 0x00008a00ff0cbb82 */ /* 0x000ee20000000a00 */
[----:B------:R-:W-:Y:S02]  /*1760*/  @!P4 IADD3.X R15, R18, R15, RZ, P5, !PT ;  /* 0x0000000f120fc210 */ /* 0x000fe40002ffe4ff */
[----:B------:R-:W-:Y:S02]  /*1770*/  @!P3 IADD3 R11, R11, R3, RZ ;  /* 0x000000030b0bb210 */ /* 0x000fe40007ffe0ff */
[C---:B------:R-:W-:Y:S01]  /*1780*/  @!P3 SHF.L.U32 R3, R10.reuse, 0x1, RZ ;  /* 0x000000010a03b819 */ /* 0x040fe200000006ff */
[----:B------:R4:W5:Y:S01]  /*1790*/  @!P4 LDG.E R67, desc[UR22][R14.64] ;  /* 0x000000160e43c981 */ /* 0x000962000c1e1900 */
[----:B------:R-:W-:Y:S02]  /*17a0*/  @!P3 SHF.L.U64.HI R18, R10, 0x1, R11 ;  /* 0x000000010a12b819 */ /* 0x000fe4000001020b */
[----:B------:R-:W0:Y:S01]  /*17b0*/  @!P2 LDC.64 R10, c[0x0][0x228] ;  /* 0x00008a00ff0aab82 */ /* 0x000e220000000a00 */
[----:B-1----:R-:W-:-:S07]  /*17c0*/  @!P2 IMAD R16, R28, R8, RZ ;  /* 0x000000081c10a224 */ /* 0x002fce00078e02ff */
[----:B----4-:R-:W1:Y:S01]  /*17d0*/  @!P0 LDC.64 R14, c[0x0][0x288] ;  /* 0x0000a200ff0e8b82 */ /* 0x010e620000000a00 */
[----:B------:R-:W-:Y:S01]  /*17e0*/  IADD3 R28, R2, 0x80, RZ ;  /* 0x00000080021c7810 */ /* 0x000fe20007ffe0ff */
[----:B------:R-:W-:Y:S01]  /*17f0*/  @!P2 IMAD R19, R26, R9, R16 ;  /* 0x000000091a13a224 */ /* 0x000fe200078e0210 */
[----:B--2---:R-:W-:Y:S02]  /*1800*/  @!P3 IADD3 R4, P5, R3, R4, RZ ;  /* 0x000000040304b210 */ /* 0x004fe40007fbe0ff */
[----:B------:R-:W-:Y:S02]  /*1810*/  @!P2 MOV R16, R20 ;  /* 0x000000140010a202 */ /* 0x000fe40000000f00 */
[----:B------:R-:W-:Y:S02]  /*1820*/  @!P2 MOV R17, R23 ;  /* 0x000000170011a202 */ /* 0x000fe40000000f00 */
[----:B------:R-:W-:Y:S02]  /*1830*/  SHF.R.S32.HI R24, RZ, 0x1f, R28 ;  /* 0x0000001fff187819 */ /* 0x000fe4000001141c */
[----:B------:R-:W-:Y:S01]  /*1840*/  ISETP.GE.U32.AND P4, PT, R28, UR18, PT ;  /* 0x000000121c007c0c */ /* 0x000fe2000bf86070 */
[----:B------:R-:W-:Y:S01]  /*1850*/  @!P2 IMAD.WIDE.U32 R8, R26, R8, R16 ;  /* 0x000000081a08a225 */ /* 0x000fe200078e0010 */
[----:B------:R-:W-:-:S02]  /*1860*/  @!P3 IADD3.X R5, R18, R5, RZ, P5, !PT ;  /* 0x000000051205b210 */ /* 0x000fc40002ffe4ff */
[----:B------:R-:W-:Y:S02]  /*1870*/  ISETP.GE.AND.EX P4, PT, R24, UR19, PT, P4 ;  /* 0x0000001318007c0c */ /* 0x000fe4000bf86340 */
[----:B---3--:R-:W-:Y:S01]  /*1880*/  @!P3 IADD3 R12, P5, R3, R12, RZ ;  /* 0x0000000c030cb210 */ /* 0x008fe20007fbe0ff */
[----:B------:R2:W5:Y:S01]  /*1890*/  @!P3 LDG.E R49, desc[UR22][R4.64] ;  /* 0x000000160431b981 */ /* 0x000562000c1e1900 */
[----:B------:R-:W-:Y:S02]  /*18a0*/  ISETP.GT.U32.OR P4, PT, R0, 0x27f, P4 ;  /* 0x0000027f0000780c */ /* 0x000fe40002784470 */
[----:B------:R-:W-:Y:S02]  /*18b0*/  @!P3 IADD3.X R13, R18, R13, RZ, P5, !PT ;  /* 0x0000000d120db210 */ /* 0x000fe40002ffe4ff */
[----:B------:R-:W-:Y:S02]  /*18c0*/  @!P2 IADD3 R9, R9, R19, RZ ;  /* 0x000000130909a210 */ /* 0x000fe40007ffe0ff */
[----:B------:R-:W-:Y:S01]  /*18d0*/  @!P2 SHF.L.U32 R3, R8, 0x1, RZ ;  /* 0x000000010803a819 */ /* 0x000fe200000006ff */
[----:B------:R3:W5:Y:S01]  /*18e0*/  @!P3 LDG.E R70, desc[UR22][R12.64] ;  /* 0x000000160c46b981 */ /* 0x000762000c1e1900 */
[----:B------:R-:W-:Y:S01]  /*18f0*/  IADD3 R26, R2, 0x90, RZ ;  /* 0x00000090021a7810 */ /* 0x000fe20007ffe0ff */
[----:B-1----:R-:W-:Y:S01]  /*1900*/  @!P0 IMAD R18, R27, R14, RZ ;  /* 0x0000000e1b128224 */ /* 0x002fe200078e02ff */
[----:B------:R-:W-:Y:S01]  /*1910*/  @!P2 SHF.L.U64.HI R16, R8, 0x1, R9 ;  /* 0x000000010810a819 */ /* 0x000fe20000010209 */
[----:B--2---:R-:W1:Y:S01]  /*1920*/  @!P0 LDC.64 R4, c[0x0][0x230] ;  /* 0x00008c00ff048b82 */ /* 0x004e620000000a00 */
[----:B0-----:R-:W-:-:S02]  /*1930*/  @!P2 IADD3 R6, P5, R3, R6, RZ ;  /* 0x000000060306a210 */ /* 0x001fc40007fbe0ff */
[----:B------:R-:W-:Y:S02]  /*1940*/  @!P2 IADD3 R10, P6, R3, R10, RZ ;  /* 0x0000000a030aa210 */ /* 0x000fe40007fde0ff */
[----:B------:R-:W-:Y:S02]  /*1950*/  SHF.R.S32.HI R27, RZ, 0x1f, R26 ;  /* 0x0000001fff1b7819 */ /* 0x000fe4000001141a */
[----:B------:R-:W-:Y:S01]  /*1960*/  ISETP.GE.U32.AND P3, PT, R26, UR18, PT ;  /* 0x000000121a007c0c */ /* 0x000fe2000bf66070 */
[----:B------:R-:W0:Y:S01]  /*1970*/  @!P0 LDC.64 R8, c[0x0][0x228] ;  /* 0x00008a00ff088b82 */ /* 0x000e220000000a00 */
[C---:B------:R-:W-:Y:S02]  /*1980*/  @!P2 IADD3.X R7, R16.reuse, R7, RZ, P5, !PT ;  /* 0x000000071007a210 */ /* 0x040fe40002ffe4ff */
[----:B------:R-:W-:Y:S02]  /*1990*/  @!P2 IADD3.X R11, R16, R11, RZ, P6, !PT ;  /* 0x0000000b100ba210 */ /* 0x000fe400037fe4ff */
[----:B------:R-:W-:-:S02]  /*19a0*/  ISETP.GE.AND.EX P3, PT, R27, UR19, PT, P3 ;  /* 0x000000131b007c0c */ /* 0x000fc4000bf66330 */
[----:B------:R-:W-:Y:S01]  /*19b0*/  @!P0 MOV R17, R23 ;  /* 0x0000001700118202 */ /* 0x000fe20000000f00 */
[----:B---3--:R-:W2:Y:S01]  /*19c0*/  @!P4 LDC.64 R12, c[0x0][0x288] ;  /* 0x0000a200ff0ccb82 */ /* 0x008ea20000000a00 */
[----:B------:R-:W-:Y:S01]  /*19d0*/  @!P0 MOV R16, R20 ;  /* 0x0000001400108202 */ /* 0x000fe20000000f00 */
[C---:B------:R-:W-:Y:S01]  /*19e0*/  @!P0 IMAD R15, R29.reuse, R15, R18 ;  /* 0x0000000f1d0f8224 */ /* 0x040fe200078e0212 */
[----:B------:R-:W-:Y:S01]  /*19f0*/  ISETP.GT.U32.OR P3, PT, R0, 0x27f, P3 ;  /* 0x0000027f0000780c */ /* 0x000fe20001f64470 */
[----:B------:R3:W5:Y:S02]  /*1a00*/  @!P2 LDG.E R46, desc[UR22][R6.64] ;  /* 0x00000016062ea981 */ /* 0x000764000c1e1900 */
[----:B------:R-:W-:Y:S01]  /*1a10*/  @!P0 IMAD.WIDE.U32 R16, R29, R14, R16 ;  /* 0x0000000e1d108225 */ /* 0x000fe200078e0010 */
[----:B------:R-:W-:Y:S01]  /*1a20*/  IADD3 R25, R2, 0xa0, RZ ;  /* 0x000000a002197810 */ /* 0x000fe20007ffe0ff */
[----:B------:R4:W5:Y:S03]  /*1a30*/  @!P2 LDG.E R71, desc[UR22][R10.64] ;  /* 0x000000160a47a981 */ /* 0x000966000c1e1900 */
[----:B------:R-:W-:-:S02]  /*1a40*/  @!P0 IADD3 R15, R17, R15, RZ ;  /* 0x0000000f110f8210 */ /* 0x000fc40007ffe0ff */
[C---:B------:R-:W-:Y:S01]  /*1a50*/  @!P0 SHF.L.U32 R3, R16.reuse, 0x1, RZ ;  /* 0x0000000110038819 */ /* 0x040fe200000006ff */
[----:B---3--:R-:W3:Y:S01]  /*1a60*/  @!P4 LDC.64 R6, c[0x0][0x230] ;  /* 0x00008c00ff06cb82 */ /* 0x008ee20000000a00 */
[----:B------:R-:W-:Y:S02]  /*1a70*/  @!P0 SHF.L.U64.HI R16, R16, 0x1, R15 ;  /* 0x0000000110108819 */ /* 0x000fe4000001020f */
[----:B-1----:R-:W-:-:S05]  /*1a80*/  @!P0 IADD3 R4, P5, R3, R4, RZ ;  /* 0x0000000403048210 */ /* 0x002fca0007fbe0ff */
[----:B------:R-:W1:Y:S01]  /*1a90*/  @!P3 LDC.64 R14, c[0x0][0x288] ;  /* 0x0000a200ff0ebb82 */ /* 0x000e620000000a00 */
[----:B0-----:R-:W-:Y:S02]  /*1aa0*/  @!P0 IADD3 R8, P6, R3, R8, RZ ;  /* 0x0000000803088210 */ /* 0x001fe40007fde0ff */
[C---:B------:R-:W-:Y:S02]  /*1ab0*/  @!P0 IADD3.X R5, R16.reuse, R5, RZ, P5, !PT ;  /* 0x0000000510058210 */ /* 0x040fe40002ffe4ff */
[----:B------:R-:W-:Y:S01]  /*1ac0*/  @!P0 IADD3.X R9, R16, R9, RZ, P6, !PT ;  /* 0x0000000910098210 */ /* 0x000fe200037fe4ff */
[----:B--2---:R-:W-:Y:S01]  /*1ad0*/  @!P4 IMAD R18, R24, R12, RZ ;  /* 0x0000000c1812c224 */ /* 0x004fe200078e02ff */
[----:B------:R-:W-:Y:S01]  /*1ae0*/  @!P4 MOV R16, R20 ;  /* 0x000000140010c202 */ /* 0x000fe20000000f00 */
[----:B----4-:R-:W0:Y:S01]  /*1af0*/  @!P4 LDC.64 R10, c[0x0][0x228] ;  /* 0x00008a00ff0acb82 */ /* 0x010e220000000a00 */
[----:B------:R-:W-:Y:S01]  /*1b00*/  @!P4 MOV R17, R23 ;  /* 0x000000170011c202 */ /* 0x000fe20000000f00 */
[C---:B------:R-:W-:Y:S01]  /*1b10*/  @!P4 IMAD R13, R28.reuse, R13, R18 ;  /* 0x0000000d1c0dc224 */ /* 0x040fe200078e0212 */
[----:B------:R-:W-:Y:S01]  /*1b20*/  SHF.R.S32.HI R19, RZ, 0x1f, R25 ;  /* 0x0000001fff137819 */ /* 0x000fe20000011419 */
[----:B------:R2:W5:Y:S01]  /*1b30*/  @!P0 LDG.E R47, desc[UR22][R4.64] ;  /* 0x00000016042f8981 */ /* 0x000562000c1e1900 */
[----:B------:R-:W-:Y:S01]  /*1b40*/  ISETP.GE.U32.AND P2, PT, R25, UR18, PT ;  /* 0x0000001219007c0c */ /* 0x000fe2000bf46070 */
[----:B------:R-:W-:-:S02]  /*1b50*/  @!P4 IMAD.WIDE.U32 R16, R28, R12, R16 ;  /* 0x0000000c1c10c225 */ /* 0x000fc400078e0010 */
[----:B------:R4:W5:Y:S01]  /*1b60*/  @!P0 LDG.E R73, desc[UR22][R8.64] ;  /* 0x0000001608498981 */ /* 0x000962000c1e1900 */
[----:B------:R-:W-:Y:S02]  /*1b70*/  ISETP.GE.AND.EX P2, PT, R19, UR19, PT, P2 ;  /* 0x0000001313007c0c */ /* 0x000fe4000bf46320 */
[----:B------:R-:W-:Y:S02]  /*1b80*/  @!P4 IADD3 R13, R17, R13, RZ ;  /* 0x0000000d110dc210 */ /* 0x000fe40007ffe0ff */
[----:B------:R-:W-:Y:S01]  /*1b90*/  IADD3 R24, R2, 0xb0, RZ ;  /* 0x000000b002187810 */ /* 0x000fe20007ffe0ff */
[----:B--2---:R-:W2:Y:S01]  /*1ba0*/  @!P3 LDC.64 R4, c[0x0][0x230] ;  /* 0x00008c00ff04bb82 */ /* 0x004ea20000000a00 */
[----:B------:R-:W-:Y:S02]  /*1bb0*/  ISETP.GT.U32.OR P2, PT, R0, 0x27f, P2 ;  /* 0x0000027f0000780c */ /* 0x000fe40001744470 */
[C---:B------:R-:W-:Y:S02]  /*1bc0*/  @!P4 SHF.L.U32 R3, R16.reuse, 0x1, RZ ;  /* 0x000000011003c819 */ /* 0x040fe400000006ff */
[----:B------:R-:W-:Y:S01]  /*1bd0*/  @!P4 SHF.L.U64.HI R18, R16, 0x1, R13 ;  /* 0x000000011012c819 */ /* 0x000fe2000001020d */
[----:B-1----:R-:W-:Y:S01]  /*1be0*/  @!P3 IMAD R16, R27, R14, RZ ;  /* 0x0000000e1b10b224 */ /* 0x002fe200078e02ff */
[----:B------:R-:W-:Y:S01]  /*1bf0*/  SHF.R.S32.HI R28, RZ, 0x1f, R24 ;  /* 0x0000001fff1c7819 */ /* 0x000fe20000011418 */
[----:B----4-:R-:W1:Y:S01]  /*1c00*/  @!P3 LDC.64 R8, c[0x0][0x228] ;  /* 0x00008a00ff08bb82 */ /* 0x010e620000000a00 */
[----:B------:R-:W-:Y:S01]  /*1c10*/  ISETP.GE.U32.AND P5, PT, R24, UR18, PT ;  /* 0x0000001218007c0c */ /* 0x000fe2000bfa6070 */
[----:B------:R-:W-:Y:S01]  /*1c20*/  @!P3 IMAD R15, R26, R15, R16 ;  /* 0x0000000f1a0fb224 */ /* 0x000fe200078e0210 */
[----:B------:R-:W-:-:S02]  /*1c30*/  @!P3 MOV R16, R20 ;  /* 0x000000140010b202 */ /* 0x000fc40000000f00 */
[----:B------:R-:W-:Y:S02]  /*1c40*/  ISETP.GE.AND.EX P5, PT, R28, UR19, PT, P5 ;  /* 0x000000131c007c0c */ /* 0x000fe4000bfa6350 */
[----:B------:R-:W-:Y:S01]  /*1c50*/  @!P3 MOV R17, R23 ;  /* 0x000000170011b202 */ /* 0x000fe20000000f00 */
[----:B------:R-:W4:Y:S01]  /*1c60*/  @!P2 LDC.64 R12, c[0x0][0x288] ;  /* 0x0000a200ff0cab82 */ /* 0x000f220000000a00 */
[----:B------:R-:W-:Y:S01]  /*1c70*/  ISETP.GT.U32.OR P5, PT, R0, 0x27f, P5 ;  /* 0x0000027f0000780c */ /* 0x000fe20002fa4470 */
[----:B------:R-:W-:Y:S01]  /*1c80*/  @!P3 IMAD.WIDE.U32 R16, R26, R14, R16 ;  /* 0x0000000e1a10b225 */ /* 0x000fe200078e0010 */
[----:B---3--:R-:W-:-:S04]  /*1c90*/  @!P4 IADD3 R6, P6, R3, R6, RZ ;  /* 0x000000060306c210 */ /* 0x008fc80007fde0ff */
[----:B------:R-:W-:Y:S02]  /*1ca0*/  @!P3 IADD3 R15, R17, R15, RZ ;  /* 0x0000000f110fb210 */ /* 0x000fe40007ffe0ff */
[----:B0-----:R-:W-:Y:S02]  /*1cb0*/  @!P4 IADD3 R10, P0, R3, R10, RZ ;  /* 0x0000000a030ac210 */ /* 0x001fe40007f1e0ff */
[C---:B------:R-:W-:Y:S02]  /*1cc0*/  @!P3 SHF.L.U32 R3, R16.reuse, 0x1, RZ ;  /* 0x000000011003b819 */ /* 0x040fe400000006ff */
[----:B------:R-:W-:Y:S02]  /*1cd0*/  @!P3 SHF.L.U64.HI R16, R16, 0x1, R15 ;  /* 0x000000011010b819 */ /* 0x000fe4000001020f */
[----:B------:R-:W0:Y:S01]  /*1ce0*/  @!P5 LDC.64 R14, c[0x0][0x288] ;  /* 0x0000a200ff0edb82 */ /* 0x000e220000000a00 */
[C---:B------:R-:W-:Y:S02]  /*1cf0*/  @!P4 IADD3.X R7, R18.reuse, R7, RZ, P6, !PT ;  /* 0x000000071207c210 */ /* 0x040fe400037fe4ff */
[----:B------:R-:W-:-:S02]  /*1d00*/  @!P4 IADD3.X R11, R18, R11, RZ, P0, !PT ;  /* 0x0000000b120bc210 */ /* 0x000fc400007fe4ff */
[----:B--2---:R-:W-:Y:S01]  /*1d10*/  @!P3 IADD3 R4, P0, R3, R4, RZ ;  /* 0x000000040304b210 */ /* 0x004fe20007f1e0ff */
[----:B------:R2:W5:Y:S01]  /*1d20*/  @!P4 LDG.E R44, desc[UR22][R6.64] ;  /* 0x00000016062cc981 */ /* 0x000562000c1e1900 */
[----:B------:R-:W-:-:S03]  /*1d30*/  IADD3 R27, R2, 0xc0, RZ ;  /* 0x000000c0021b7810 */ /* 0x000fc60007ffe0ff */
[----:B------:R3:W5:Y:S01]  /*1d40*/  @!P4 LDG.E R76, desc[UR22][R10.64] ;  /* 0x000000160a4cc981 */ /* 0x000762000c1e1900 */
[----:B-1----:R-:W-:Y:S02]  /*1d50*/  @!P3 IADD3 R8, P4, R3, R8, RZ ;  /* 0x000000080308b210 */ /* 0x002fe40007f9e0ff */
[C---:B------:R-:W-:Y:S02]  /*1d60*/  @!P3 IADD3.X R5, R16.reuse, R5, RZ, P0, !PT ;  /* 0x000000051005b210 */ /* 0x040fe400007fe4ff */
[----:B------:R-:W-:Y:S01]  /*1d70*/  SHF.R.S32.HI R26, RZ, 0x1f, R27 ;  /* 0x0000001fff1a7819 */ /* 0x000fe2000001141b */
[----:B--2---:R-:W1:Y:S01]  /*1d80*/  @!P2 LDC.64 R6, c[0x0][0x230] ;  /* 0x00008c00ff06ab82 */ /* 0x004e620000000a00 */
[----:B------:R-:W-:Y:S01]  /*1d90*/  ISETP.GE.U32.AND P0, PT, R27, UR18, PT ;  /* 0x000000121b007c0c */ /* 0x000fe2000bf06070 */
[----:B----4-:R-:W-:Y:S01]  /*1da0*/  @!P2 IMAD R18, R19, R12, RZ ;  /* 0x0000000c1312a224 */ /* 0x010fe200078e02ff */
[----:B------:R-:W-:Y:S01]  /*1db0*/  @!P3 IADD3.X R9, R16, R9, RZ, P4, !PT ;  /* 0x000000091009b210 */ /* 0x000fe200027fe4ff */
[----:B------:R2:W5:Y:S01]  /*1dc0*/  @!P3 LDG.E R45, desc[UR22][R4.64] ;  /* 0x00000016042db981 */ /* 0x000562000c1e1900 */
[----:B------:R-:W-:-:S03]  /*1dd0*/  @!P2 MOV R16, R20 ;  /* 0x000000140010a202 */ /* 0x000fc60000000f00 */
[----:B---3--:R-:W3:Y:S01]  /*1de0*/  @!P2 LDC.64 R10, c[0x0][0x228] ;  /* 0x00008a00ff0aab82 */ /* 0x008ee20000000a00 */
[----:B------:R-:W-:Y:S02]  /*1df0*/  @!P2 MOV R17, R23 ;  /* 0x000000170011a202 */ /* 0x000fe40000000f00 */
[----:B------:R-:W-:Y:S01]  /*1e00*/  ISETP.GE.AND.EX P0, PT, R26, UR19, PT, P0 ;  /* 0x000000131a007c0c */ /* 0x000fe2000bf06300 */
[C---:B------:R-:W-:Y:S01]  /*1e10*/  @!P2 IMAD R13, R25.reuse, R13, R18 ;  /* 0x0000000d190da224 */ /* 0x040fe200078e0212 */
[----:B------:R-:W-:Y:S01]  /*1e20*/  IADD3 R19, R2, 0xd0, RZ ;  /* 0x000000d002137810 */ /* 0x000fe20007ffe0ff */
[----:B------:R-:W-:Y:S01]  /*1e30*/  @!P2 IMAD.WIDE.U32 R16, R25, R12, R16 ;  /* 0x0000000c1910a225 */ /* 0x000fe200078e0010 */
[----:B------:R-:W-:Y:S01]  /*1e40*/  ISETP.GT.U32.OR P0, PT, R0, 0x27f, P0 ;  /* 0x0000027f0000780c */ /* 0x000fe20000704470 */
[----:B------:R4:W5:Y:S01]  /*1e50*/  @!P3 LDG.E R78, desc[UR22][R8.64] ;  /* 0x00000016084eb981 */ /* 0x000962000c1e1900 */
[----:B------:R-:W-:Y:S01]  /*1e60*/  SHF.R.S32.HI R25, RZ, 0x1f, R19 ;  /* 0x0000001fff197819 */ /* 0x000fe20000011413 */
[----:B--2---:R-:W2:Y:S01]  /*1e70*/  @!P5 LDC.64 R4, c[0x0][0x228] ;  /* 0x00008a00ff04db82 */ /* 0x004ea20000000a00 */
[----:B------:R-:W-:-:S02]  /*1e80*/  @!P2 IADD3 R13, R17, R13, RZ ;  /* 0x0000000d110da210 */ /* 0x000fc40007ffe0ff */
[----:B------:R-:W-:Y:S01]  /*1e90*/  ISETP.GE.U32.AND P3, PT, R19, UR18, PT ;  /* 0x0000001213007c0c */ /* 0x000fe2000bf66070 */
[----:B0-----:R-:W-:-:S04]  /*1ea0*/  @!P5 IMAD R12, R28, R14, RZ ;  /* 0x0000000e1c0cd224 */ /* 0x001fc800078e02ff */
[----:B----4-:R-:W0:Y:S01]  /*1eb0*/  @!P5 LDC.64 R8, c[0x0][0x230] ;  /* 0x00008c00ff08db82 */ /* 0x010e220000000a00 */
[C---:B------:R-:W-:Y:S02]  /*1ec0*/  @!P2 SHF.L.U32 R3, R16.reuse, 0x1, RZ ;  /* 0x000000011003a819 */ /* 0x040fe400000006ff */
[----:B------:R-:W-:Y:S02]  /*1ed0*/  @!P2 SHF.L.U64.HI R18, R16, 0x1, R13 ;  /* 0x000000011012a819 */ /* 0x000fe4000001020d */
[----:B------:R-:W-:Y:S02]  /*1ee0*/  ISETP.GE.AND.EX P3, PT, R25, UR19, PT, P3 ;  /* 0x0000001319007c0c */ /* 0x000fe4000bf66330 */
[----:B------:R-:W-:Y:S02]  /*1ef0*/  @!P5 MOV R16, R20 ;  /* 0x000000140010d202 */ /* 0x000fe40000000f00 */
[----:B------:R-:W-:Y:S01]  /*1f00*/  @!P5 MOV R17, R23 ;  /* 0x000000170011d202 */ /* 0x000fe20000000f00 */
[----:B------:R-:W-:Y:S01]  /*1f10*/  @!P5 IMAD R15, R24, R15, R12 ;  /* 0x0000000f180fd224 */ /* 0x000fe200078e020c */
[----:B------:R-:W-:Y:S01]  /*1f20*/  ISETP.GT.U32.OR P3, PT, R0, 0x27f, P3 ;  /* 0x0000027f0000780c */ /* 0x000fe20001f64470 */
[----:B------:R-:W4:Y:S01]  /*1f30*/  @!P0 LDC.64 R12, c[0x0][0x288] ;  /* 0x0000a200ff0c8b82 */ /* 0x000f220000000a00 */
[----:B------:R-:W-:Y:S01]  /*1f40*/  @!P5 IMAD.WIDE.U32 R16, R24, R14, R16 ;  /* 0x0000000e1810d225 */ /* 0x000fe200078e0010 */
[----:B-1----:R-:W-:-:S02]  /*1f50*/  @!P2 IADD3 R6, P6, R3, R6, RZ ;  /* 0x000000060306a210 */ /* 0x002fc40007fde0ff */
[----:B---3--:R-:W-:Y:S02]  /*1f60*/  @!P2 IADD3 R10, P4, R3, R10, RZ ;  /* 0x0000000a030aa210 */ /* 0x008fe40007f9e0ff */
[----:B------:R-:W-:Y:S02]  /*1f70*/  @!P5 IADD3 R15, R17, R15, RZ ;  /* 0x0000000f110fd210 */ /* 0x000fe40007ffe0ff */
[C---:B------:R-:W-:Y:S02]  /*1f80*/  @!P2 IADD3.X R7, R18.reuse, R7, RZ, P6, !PT ;  /* 0x000000071207a210 */ /* 0x040fe400037fe4ff */
[----:B------:R-:W-:Y:S02]  /*1f90*/  @!P2 IADD3.X R11, R18, R11, RZ, P4, !PT ;  /* 0x0000000b120ba210 */ /* 0x000fe400027fe4ff */
[C---:B------:R-:W-:Y:S01]  /*1fa0*/  @!P5 SHF.L.U32 R3, R16.reuse, 0x1, RZ ;  /* 0x000000011003d819 */ /* 0x040fe200000006ff */
[----:B------:R1:W5:Y:S01]  /*1fb0*/  @!P2 LDG.E R42, desc[UR22][R6.64] ;  /* 0x00000016062aa981 */ /* 0x000362000c1e1900 */
[----:B------:R-:W-:-:S02]  /*1fc0*/  @!P5 SHF.L.U64.HI R24, R16, 0x1, R15 ;  /* 0x000000011018d819 */ /* 0x000fc4000001020f */
[----:B------:R-:W3:Y:S01]  /*1fd0*/  @!P3 LDC.64 R14, c[0x0][0x288] ;  /* 0x0000a200ff0ebb82 */ /* 0x000ee20000000a00 */
[----:B------:R2:W5:Y:S01]  /*1fe0*/  @!P2 LDG.E R79, desc[UR22][R10.64] ;  /* 0x000000160a4fa981 */ /* 0x000562000c1e1900 */
[----:B0-----:R-:W-:-:S06]  /*1ff0*/  @!P5 IADD3 R8, P2, R3, R8, RZ ;  /* 0x000000080308d210 */ /* 0x001fcc0007f5e0ff */
[----:B-1----:R-:W0:Y:S01]  /*2000*/  @!P0 LDC.64 R6, c[0x0][0x228] ;  /* 0x00008a00ff068b82 */ /* 0x002e220000000a00 */
[----:B------:R-:W-:Y:S01]  /*2010*/  @!P5 IADD3.X R9, R24, R9, RZ, P2, !PT ;  /* 0x000000091809d210 */ /* 0x000fe200017fe4ff */
[----:B----4-:R-:W-:Y:S01]  /*2020*/  @!P0 IMAD R26, R26, R12, RZ ;  /* 0x0000000c1a1a8224 */ /* 0x010fe200078e02ff */
[----:B------:R-:W-:-:S03]  /*2030*/  IADD3 R18, R2, 0x130, RZ ;  /* 0x0000013002127810 */ /* 0x000fc60007ffe0ff */
[----:B------:R1:W5:Y:S02]  /*2040*/  @!P5 LDG.E R43, desc[UR22][R8.64] ;  /* 0x00000016082bd981 */ /* 0x000364000c1e1900 */
[----:B--2---:R-:W2:Y:S01]  /*2050*/  @!P0 LDC.64 R10, c[0x0][0x230] ;  /* 0x00008c00ff0a8b82 */ /* 0x004ea20000000a00 */
[----:B------:R-:W-:Y:S01]  /*2060*/  @!P5 IADD3 R4, P2, R3, R4, RZ ;  /* 0x000000040304d210 */ /* 0x000fe20007f5e0ff */
[C---:B------:R-:W-:Y:S01]  /*2070*/  @!P0 IMAD R17, R27.reuse, R13, R26 ;  /* 0x0000000d1b118224 */ /* 0x040fe200078e021a */
[----:B------:R-:W-:Y:S02]  /*2080*/  ISETP.GE.U32.AND P4, PT, R18, UR18, PT ;  /* 0x0000001212007c0c */ /* 0x000fe4000bf86070 */
[----:B-1----:R-:W-:Y:S02]  /*2090*/  @!P0 MOV R8, R20 ;  /* 0x0000001400088202 */ /* 0x002fe40000000f00 */
[----:B------:R-:W-:Y:S02]  /*20a0*/  @!P0 MOV R9, R23 ;  /* 0x0000001700098202 */ /* 0x000fe40000000f00 */
[----:B------:R-:W-:Y:S01]  /*20b0*/  SHF.R.S32.HI R16, RZ, 0x1f, R18 ;  /* 0x0000001fff107819 */ /* 0x000fe20000011412 */
[----:B------:R-:W-:Y:S01]  /*20c0*/  @!P0 IMAD.WIDE.U32 R12, R27, R12, R8 ;  /* 0x0000000c1b0c8225 */ /* 0x000fe200078e0008 */
[----:B------:R-:W-:-:S02]  /*20d0*/  @!P5 IADD3.X R5, R24, R5, RZ, P2, !PT ;  /* 0x000000051805d210 */ /* 0x000fc400017fe4ff */
[----:B------:R-:W1:Y:S01]  /*20e0*/  @!P3 LDC.64 R8, c[0x0][0x230] ;  /* 0x00008c00ff08bb82 */ /* 0x000e620000000a00 */
[----:B------:R-:W-:Y:S02]  /*20f0*/  ISETP.GE.AND.EX P4, PT, R16, UR19, PT, P4 ;  /* 0x0000001310007c0c */ /* 0x000fe4000bf86340 */
[----:B------:R-:W-:Y:S01]  /*2100*/  @!P0 SHF.L.U32 R3, R12, 0x1, RZ ;  /* 0x000000010c038819 */ /* 0x000fe200000006ff */
[----:B------:R4:W5:Y:S01]  /*2110*/  @!P5 LDG.E R81, desc[UR22][R4.64] ;  /* 0x000000160451d981 */ /* 0x000962000c1e1900 */
[----:B------:R-:W-:Y:S01]  /*2120*/  ISETP.GT.U32.OR P4, PT, R0, 0x27f, P4 ;  /* 0x0000027f0000780c */ /* 0x000fe20002784470 */
[----:B---3--:R-:W-:Y:S01]  /*2130*/  @!P3 IMAD R24, R25, R14, RZ ;  /* 0x0000000e1918b224 */ /* 0x008fe200078e02ff */
[C---:B--2---:R-:W-:Y:S02]  /*2140*/  @!P0 IADD3 R10, P6, R3.reuse, R10, RZ ;  /* 0x0000000a030a8210 */ /* 0x044fe40007fde0ff */
[----:B0-----:R-:W-:Y:S02]  /*2150*/  @!P0 IADD3 R6, P5, R3, R6, RZ ;  /* 0x0000000603068210 */ /* 0x001fe40007fbe0ff */
[----:B------:R-:W-:-:S02]  /*2160*/  IADD3 R3, R2, 0x140, RZ ;  /* 0x0000014002037810 */ /* 0x000fc40007ffe0ff */
[----:B----4-:R-:W-:Y:S02]  /*2170*/  @!P3 MOV R4, R20 ;  /* 0x000000140004b202 */ /* 0x010fe40000000f00 */
[----:B------:R-:W-:Y:S01]  /*2180*/  @!P3 MOV R5, R23 ;  /* 0x000000170005b202 */ /* 0x000fe20000000f00 */
[----:B------:R-:W-:Y:S01]  /*2190*/  @!P3 IMAD R24, R19, R15, R24 ;  /* 0x0000000f1318b224 */ /* 0x000fe200078e0218 */
[----:B------:R-:W-:Y:S01]  /*21a0*/  ISETP.GE.U32.AND P2, PT, R3, UR16, PT ;  /* 0x0000001003007c0c */ /* 0x000fe2000bf46070 */
[----:B------:R-:W-:Y:S01]  /*21b0*/  @!P3 IMAD.WIDE.U32 R14, R19, R14, R4 ;  /* 0x0000000e130eb225 */ /* 0x000fe200078e0004 */
[----:B------:R-:W-:Y:S02]  /*21c0*/  SHF.R.S32.HI R19, RZ, 0x1f, R3 ;  /* 0x0000001fff137819 */ /* 0x000fe40000011403 */
[----:B------:R-:W0:Y:S01]  /*21d0*/  @!P3 LDC.64 R4, c[0x0][0x228] ;  /* 0x00008a00ff04bb82 */ /* 0x000e220000000a00 */
[----:B------:R-:W-:Y:S02]  /*21e0*/  @!P0 IADD3 R17, R13, R17, RZ ;  /* 0x000000110d118210 */ /* 0x000fe40007ffe0ff */
[----:B------:R-:W-:-:S02]  /*21f0*/  ISETP.GE.AND.EX P2, PT, R19, UR17, PT, P2 ;  /* 0x0000001113007c0c */ /* 0x000fc4000bf46320 */
[----:B------:R-:W-:-:S03]  /*2200*/  @!P0 SHF.L.U64.HI R17, R12, 0x1, R17 ;  /* 0x000000010c118819 */ /* 0x000fc60000010211 */
[----:B------:R-:W2:Y:S01]  /*2210*/  @!P4 LDC.64 R12, c[0x0][0x288] ;  /* 0x0000a200ff0ccb82 */ /* 0x000ea20000000a00 */
        /* <DEDUP_REMOVED lines=8> */
[----:B-1----:R-:W-:Y:S01]  /*22a0*/  @!P3 IADD3 R8, P6, R25, R8, RZ ;  /* 0x000000081908b210 */ /* 0x002fe20007fde0ff */
[----:B------:R-:W1:Y:S01]  /*22b0*/  @!P2 LDC.64 R14, c[0x0][0x288] ;  /* 0x0000a200ff0eab82 */ /* 0x000e620000000a00 */
[----:B------:R-:W-:-:S02]  /*22c0*/  IADD3 R17, R2, 0x160, RZ ;  /* 0x0000016002117810 */ /* 0x000fc40007ffe0ff */
[----:B------:R-:W-:-:S05]  /*22d0*/  @!P3 IADD3.X R9, R24, R9, RZ, P6, !PT ;  /* 0x000000091809b210 */ /* 0x000fca00037fe4ff */
[----:B---3--:R-:W3:Y:S01]  /*22e0*/  @!P4 LDC.64 R10, c[0x0][0x230] ;  /* 0x00008c00ff0acb82 */ /* 0x008ee20000000a00 */
[----:B------:R-:W-:Y:S01]  /*22f0*/  ISETP.GE.U32.AND P0, PT, R17, UR16, PT ;  /* 0x0000001011007c0c */ /* 0x000fe2000bf06070 */
[----:B------:R0:W5:Y:S06]  /*2300*/  @!P3 LDG.E R41, desc[UR22][R8.64] ;  /* 0x000000160829b981 */ /* 0x00016c000c1e1900 */
[----:B----4-:R-:W4:Y:S01]  /*2310*/  @!P4 LDC.64 R6, c[0x0][0x228] ;  /* 0x00008a00ff06cb82 */ /* 0x010f220000000a00 */
[----:B------:R-:W-:Y:S01]  /*2320*/  SHF.R.S32.HI R27, RZ, 0x1f, R17 ;  /* 0x0000001fff1b7819 */ /* 0x000fe20000011411 */
[----:B--2---:R-:W-:Y:S01]  /*2330*/  @!P4 IMAD R16, R16, R12, RZ ;  /* 0x0000000c1010c224 */ /* 0x004fe200078e02ff */
[----:B0-----:R-:W-:-:S02]  /*2340*/  @!P3 IADD3 R4, P6, R25, R4, RZ ;  /* 0x000000041904b210 */ /* 0x001fc40007fde0ff */
[----:B------:R-:W-:Y:S02]  /*2350*/  ISETP.GE.AND.EX P0, PT, R27, UR17, PT, P0 ;  /* 0x000000111b007c0c */ /* 0x000fe4000bf06300 */
[----:B------:R-:W-:Y:S02]  /*2360*/  @!P4 MOV R8, R20 ;  /* 0x000000140008c202 */ /* 0x000fe40000000f00 */
[----:B------:R-:W-:Y:S01]  /*2370*/  @!P4 MOV R9, R23 ;  /* 0x000000170009c202 */ /* 0x000fe20000000f00 */
[----:B------:R-:W-:Y:S01]  /*2380*/  @!P4 IMAD R25, R18, R13, R16 ;  /* 0x0000000d1219c224 */ /* 0x000fe200078e0210 */
[----:B------:R-:W-:Y:S02]  /*2390*/  ISETP.GT.U32.OR P0, PT, R0, 0x27f, P0 ;  /* 0x0000027f0000780c */ /* 0x000fe40000704470 */
[----:B------:R-:W-:Y:S01]  /*23a0*/  @!P3 IADD3.X R5, R24, R5, RZ, P6, !PT ;  /* 0x000000051805b210 */ /* 0x000fe200037fe4ff */
[----:B------:R-:W-:Y:S01]  /*23b0*/  @!P4 IMAD.WIDE.U32 R12, R18, R12, R8 ;  /* 0x0000000c120cc225 */ /* 0x000fe200078e0008 */
[----:B------:R-:W-:Y:S01]  /*23c0*/  IADD3 R16, R2, 0x170, RZ ;  /* 0x0000017002107810 */ /* 0x000fe20007ffe0ff */
[----:B------:R-:W0:Y:S02]  /*23d0*/  @!P2 LDC.64 R8, c[0x0][0x230] ;  /* 0x00008c00ff08ab82 */ /* 0x000e240000000a00 */
[----:B------:R2:W5:Y:S01]  /*23e0*/  @!P3 LDG.E R82, desc[UR22][R4.64] ;  /* 0x000000160452b981 */ /* 0x000562000c1e1900 */
[----:B------:R-:W-:-:S02]  /*23f0*/  ISETP.GE.U32.AND P5, PT, R16, UR16, PT ;  /* 0x0000001010007c0c */ /* 0x000fc4000bfa6070 */
[----:B------:R-:W-:Y:S02]  /*2400*/  SHF.R.S32.HI R26, RZ, 0x1f, R16 ;  /* 0x0000001fff1a7819 */ /* 0x000fe40000011410 */
[----:B------:R-:W-:Y:S02]  /*2410*/  @!P4 IADD3 R18, R13, R25, RZ ;  /* 0x000000190d12c210 */ /* 0x000fe40007ffe0ff */
[----:B--2---:R-:W-:Y:S01]  /*2420*/  @!P4 SHF.L.U32 R4, R12, 0x1, RZ ;  /* 0x000000010c04c819 */ /* 0x004fe200000006ff */
[----:B-1----:R-:W-:Y:S01]  /*2430*/  @!P2 IMAD R19, R19, R14, RZ ;  /* 0x0000000e1313a224 */ /* 0x002fe200078e02ff */
[----:B------:R-:W-:Y:S02]  /*2440*/  ISETP.GE.AND.EX P5, PT, R26, UR17, PT, P5 ;  /* 0x000000111a007c0c */ /* 0x000fe4000bfa6350 */
[C---:B---3--:R-:W-:Y:S02]  /*2450*/  @!P4 IADD3 R10, P3, R4.reuse, R10, RZ ;  /* 0x0000000a040ac210 */ /* 0x048fe40007f7e0ff */
[----:B----4-:R-:W-:-:S02]  /*2460*/  @!P4 IADD3 R6, P6, R4, R6, RZ ;  /* 0x000000060406c210 */ /* 0x010fc40007fde0ff */
[----:B------:R-:W-:Y:S02]  /*2470*/  @!P2 MOV R4, R20 ;  /* 0x000000140004a202 */ /* 0x000fe40000000f00 */
[----:B------:R-:W-:Y:S02]  /*2480*/  @!P2 MOV R5, R23 ;  /* 0x000000170005a202 */ /* 0x000fe40000000f00 */
[----:B------:R-:W-:Y:S02]  /*2490*/  @!P4 SHF.L.U64.HI R18, R12, 0x1, R18 ;  /* 0x000000010c12c819 */ /* 0x000fe40000010212 */
[----:B------:R-:W1:Y:S01]  /*24a0*/  @!P0 LDC.64 R12, c[0x0][0x288] ;  /* 0x0000a200ff0c8b82 */ /* 0x000e620000000a00 */
[----:B------:R-:W-:Y:S01]  /*24b0*/  ISETP.GT.U32.OR P5, PT, R0, 0x27f, P5 ;  /* 0x0000027f0000780c */ /* 0x000fe20002fa4470 */
[C---:B------:R-:W-:Y:S02]  /*24c0*/  @!P2 IMAD R19, R3.reuse, R15, R19 ;  /* 0x0000000f0313a224 */ /* 0x040fe400078e0213 */
[----:B------:R-:W-:Y:S01]  /*24d0*/  @!P2 IMAD.WIDE.U32 R14, R3, R14, R4 ;  /* 0x0000000e030ea225 */ /* 0x000fe200078e0004 */
[----:B------:R-:W-:Y:S01]  /*24e0*/  @!P4 IADD3.X R11, R18, R11, RZ, P3, !PT ;  /* 0x0000000b120bc210 */ /* 0x000fe20001ffe4ff */
[----:B------:R-:W-:-:S02]  /*24f0*/  HFMA2.MMA R3, -RZ, RZ, 0, 0 ;  /* 0x00000000ff037435 */ /* 0x000fc400000001ff */
[----:B------:R-:W2:Y:S01]  /*2500*/  @!P2 LDC.64 R4, c[0x0][0x228] ;  /* 0x00008a00ff04ab82 */ /* 0x000ea20000000a00 */
[----:B------:R-:W-:Y:S01]  /*2510*/  @!P2 IADD3 R19, R15, R19, RZ ;  /* 0x000000130f13a210 */ /* 0x000fe20007ffe0ff */
[----:B------:R3:W5:Y:S01]  /*2520*/  @!P4 LDG.E R35, desc[UR22][R10.64] ;  /* 0x000000160a23c981 */ /* 0x000762000c1e1900 */
[C---:B------:R-:W-:Y:S02]  /*2530*/  @!P2 SHF.L.U32 R15, R14.reuse, 0x1, RZ ;  /* 0x000000010e0fa819 */ /* 0x040fe400000006ff */
[----:B------:R-:W-:Y:S02]  /*2540*/  @!P2 SHF.L.U64.HI R24, R14, 0x1, R19 ;  /* 0x000000010e18a819 */ /* 0x000fe40000010213 */
[----:B0-----:R-:W-:Y:S01]  /*2550*/  @!P2 IADD3 R8, P3, R15, R8, RZ ;  /* 0x000000080f08a210 */ /* 0x001fe20007f7e0ff */
[----:B---3--:R-:W0:Y:S03]  /*2560*/  @!P5 LDC.64 R10, c[0x0][0x288] ;  /* 0x0000a200ff0adb82 */ /* 0x008e260000000a00 */
[----:B------:R-:W-:-:S02]  /*2570*/  @!P2 IADD3.X R9, R24, R9, RZ, P3, !PT ;  /* 0x000000091809a210 */ /* 0x000fc40001ffe4ff */
[----:B------:R-:W-:Y:S01]  /*2580*/  IADD3 R25, R2, 0x180, RZ ;  /* 0x0000018002197810 */ /* 0x000fe20007ffe0ff */
[----:B-1----:R-:W-:Y:S02]  /*2590*/  @!P0 IMAD R14, R27, R12, RZ ;  /* 0x0000000c1b0e8224 */ /* 0x002fe400078e02ff */
[----:B------:R1:W5:Y:S01]  /*25a0*/  @!P2 LDG.E R3, desc[UR22][R8.64] ;  /* 0x000000160803a981 */ /* 0x000362000c1e1900 */
[----:B------:R-:W-:Y:S02]  /*25b0*/  ISETP.GE.U32.AND P3, PT, R25, UR16, PT ;  /* 0x0000001019007c0c */ /* 0x000fe4000bf66070 */
[----:B------:R-:W-:Y:S02]  /*25c0*/  SHF.R.S32.HI R28, RZ, 0x1f, R25 ;  /* 0x0000001fff1c7819 */ /* 0x000fe40000011419 */
[----:B------:R-:W-:Y:S02]  /*25d0*/  @!P4 IADD3.X R7, R18, R7, RZ, P6, !PT ;  /* 0x000000071207c210 */ /* 0x000fe400037fe4ff */
[----:B-1----:R-:W-:Y:S01]  /*25e0*/  @!P0 MOV R8, R20 ;  /* 0x0000001400088202 */ /* 0x002fe20000000f00 */
[C---:B------:R-:W-:Y:S01]  /*25f0*/  @!P0 IMAD R13, R17.reuse, R13, R14 ;  /* 0x0000000d110d8224 */ /* 0x040fe200078e020e */
[----:B------:R-:W-:Y:S01]  /*2600*/  @!P0 MOV R9, R23 ;  /* 0x0000001700098202 */ /* 0x000fe20000000f00 */
[----:B------:R1:W5:Y:S01]  /*2610*/  @!P4 LDG.E R74, desc[UR22][R6.64] ;  /* 0x00000016064ac981 */ /* 0x000362000c1e1900 */
[----:B------:R-:W-:Y:S01]  /*2620*/  ISETP.GE.AND.EX P3, PT, R28, UR17, PT, P3 ;  /* 0x000000111c007c0c */ /* 0x000fe2000bf66330 */
[----:B------:R-:W3:Y:S01]  /*2630*/  @!P0 LDC.64 R18, c[0x0][0x228] ;  /* 0x00008a00ff128b82 */ /* 0x000ee20000000a00 */
[----:B------:R-:W-:-:S02]  /*2640*/  @!P0 IMAD.WIDE.U32 R8, R17, R12, R8 ;  /* 0x0000000c11088225 */ /* 0x000fc400078e0008 */
[----:B------:R-:W-:-:S05]  /*2650*/  ISETP.GT.U32.OR P3, PT, R0, 0x27f, P3 ;  /* 0x0000027f0000780c */ /* 0x000fca0001f64470 */
[----:B-1----:R-:W1:Y:S01]  /*2660*/  @!P0 LDC.64 R6, c[0x0][0x230] ;  /* 0x00008c00ff068b82 */ /* 0x002e620000000a00 */
[----:B------:R-:W-:Y:S02]  /*2670*/  @!P0 IADD3 R13, R9, R13, RZ ;  /* 0x0000000d090d8210 */ /* 0x000fe40007ffe0ff */
[----:B--2---:R-:W-:Y:S01]  /*2680*/  @!P2 IADD3 R4, P4, R15, R4, RZ ;  /* 0x000000040f04a210 */ /* 0x004fe20007f9e0ff */
[----:B0-----:R-:W-:Y:S01]  /*2690*/  @!P5 IMAD R26, R26, R10, RZ ;  /* 0x0000000a1a1ad224 */ /* 0x001fe200078e02ff */
[C---:B------:R-:W-:Y:S02]  /*26a0*/  @!P0 SHF.L.U32 R27, R8.reuse, 0x1, RZ ;  /* 0x00000001081b8819 */ /* 0x040fe400000006ff */
[----:B------:R-:W-:Y:S01]  /*26b0*/  @!P0 SHF.L.U64.HI R17, R8, 0x1, R13 ;  /* 0x0000000108118819 */ /* 0x000fe2000001020d */
[----:B------:R-:W0:Y:S01]  /*26c0*/  @!P5 LDC.64 R14, c[0x0][0x230] ;  /* 0x00008c00ff0edb82 */ /* 0x000e220000000a00 */
[----:B------:R-:W-:Y:S02]  /*26d0*/  @!P2 IADD3.X R5, R24, R5, RZ, P4, !PT ;  /* 0x000000051805a210 */ /* 0x000fe400027fe4ff */
[----:B------:R-:W-:-:S02]  /*26e0*/  @!P5 MOV R8, R20 ;  /* 0x000000140008d202 */ /* 0x000fc40000000f00 */
[----:B------:R-:W-:Y:S01]  /*26f0*/  @!P5 MOV R9, R23 ;  /* 0x000000170009d202 */ /* 0x000fe20000000f00 */
[----:B------:R-:W-:Y:S01]  /*2700*/  @!P5 IMAD R26, R16, R11, R26 ;  /* 0x0000000b101ad224 */ /* 0x000fe200078e021a */
[----:B------:R-:W-:Y:S01]  /*2710*/  IADD3 R24, R2, 0x1a0, RZ ;  /* 0x000001a002187810 */ /* 0x000fe20007ffe0ff */
[----:B------:R-:W2:Y:S01]  /*2720*/  @!P5 LDC.64 R12, c[0x0][0x228] ;  /* 0x00008a00ff0cdb82 */ /* 0x000ea20000000a00 */
[----:B------:R4:W5:Y:S01]  /*2730*/  @!P2 LDG.E R72, desc[UR22][R4.64] ;  /* 0x000000160448a981 */ /* 0x000962000c1e1900 */
[----:B------:R-:W-:Y:S01]  /*2740*/  @!P5 IMAD.WIDE.U32 R10, R16, R10, R8 ;  /* 0x0000000a100ad225 */ /* 0x000fe200078e0008 */
[----:B------:R-:W-:Y:S02]  /*2750*/  ISETP.GE.U32.AND P4, PT, R24, UR16, PT ;  /* 0x0000001018007c0c */ /* 0x000fe4000bf86070 */
[----:B------:R-:W-:-:S03]  /*2760*/  SHF.R.S32.HI R29, RZ, 0x1f, R24 ;  /* 0x0000001fff1d7819 */ /* 0x000fc60000011418 */
[----:B------:R-:W2:Y:S01]  /*2770*/  @!P3 LDC.64 R8, c[0x0][0x288] ;  /* 0x0000a200ff08bb82 */ /* 0x000ea20000000a00 */
[----:B------:R-:W-:Y:S01]  /*2780*/  ISETP.GE.AND.EX P4, PT, R29, UR17, PT, P4 ;  /* 0x000000111d007c0c */ /* 0x000fe2000bf86340 */
[----:B----4-:R-:W-:-:S03]  /*2790*/  HFMA2.MMA R4, -RZ, RZ, 0, 0 ;  /* 0x00000000ff047435 */ /* 0x010fc600000001ff */
[----:B------:R-:W-:Y:S02]  /*27a0*/  ISETP.GT.U32.OR P2, PT, R0, 0x27f, P4 ;  /* 0x0000027f0000780c */ /* 0x000fe40002744470 */
[----:B-1----:R-:W-:Y:S02]  /*27b0*/  @!P0 IADD3 R6, P6, R27, R6, RZ ;  /* 0x000000061b068210 */ /* 0x002fe40007fde0ff */
[----:B------:R-:W-:Y:S02]  /*27c0*/  @!P5 IADD3 R5, R11, R26, RZ ;  /* 0x0000001a0b05d210 */ /* 0x000fe40007ffe0ff */
[----:B---3--:R-:W-:Y:S02]  /*27d0*/  @!P0 IADD3 R18, P4, R27, R18, RZ ;  /* 0x000000121b128210 */ /* 0x008fe40007f9e0ff */
[----:B------:R-:W-:Y:S02]  /*27e0*/  @!P0 IADD3.X R7, R17, R7, RZ, P6, !PT ;  /* 0x0000000711078210 */ /* 0x000fe400037fe4ff */
[----:B------:R-:W-:-:S02]  /*27f0*/  @!P5 SHF.L.U32 R26, R10, 0x1, RZ ;  /* 0x000000010a1ad819 */ /* 0x000fc400000006ff */
[----:B------:R-:W-:Y:S01]  /*2800*/  @!P0 IADD3.X R19, R17, R19, RZ, P4, !PT ;  /* 0x0000001311138210 */ /* 0x000fe200027fe4ff */
[----:B------:R-:W5:Y:S01]  /*2810*/  @!P0 LDG.E R4, desc[UR22][R6.64] ;  /* 0x0000001606048981 */ /* 0x000f62000c1e1900 */
[----:B------:R-:W-:Y:S01]  /*2820*/  @!P5 SHF.L.U64.HI R27, R10, 0x1, R5 ;  /* 0x000000010a1bd819 */ /* 0x000fe20000010205 */
[----:B------:R-:W1:Y:S01]  /*2830*/  @!P3 LDC.64 R16, c[0x0][0x230] ;  /* 0x00008c00ff10bb82 */ /* 0x000e620000000a00 */
[----:B0-----:R-:W-:Y:S01]  /*2840*/  @!P5 IADD3 R14, P6, R26, R14, RZ ;  /* 0x0000000e1a0ed210 */ /* 0x001fe20007fde0ff */
[----:B------:R0:W5:Y:S01]  /*2850*/  @!P0 LDG.E R69, desc[UR22][R18.64] ;  /* 0x0000001612458981 */ /* 0x000162000c1e1900 */
[----:B------:R-:W-:Y:S02]  /*2860*/  MOV R5, RZ ;  /* 0x000000ff00057202 */ /* 0x000fe40000000f00 */
[----:B------:R-:W-:-:S03]  /*2870*/  @!P5 IADD3.X R15, R27, R15, RZ, P6, !PT ;  /* 0x0000000f1b0fd210 */ /* 0x000fc600037fe4ff */
[----:B------:R-:W3:Y:S01]  /*2880*/  @!P3 LDC.64 R10, c[0x0][0x228] ;  /* 0x00008a00ff0abb82 */ /* 0x000ee20000000a00 */
[----:B--2---:R-:W-:Y:S01]  /*2890*/  @!P5 IADD3 R12, P0, R26, R12, RZ ;  /* 0x0000000c1a0cd210 */ /* 0x004fe20007f1e0ff */
[----:B------:R2:W5:Y:S01]  /*28a0*/  @!P5 LDG.E R5, desc[UR22][R14.64] ;  /* 0x000000160e05d981 */ /* 0x000562000c1e1900 */
[----:B0-----:R-:W-:-:S05]  /*28b0*/  @!P3 IMAD R18, R28, R8, RZ ;  /* 0x000000081c12b224 */ /* 0x001fca00078e02ff */
[----:B------:R-:W0:Y:S01]  /*28c0*/  @!P2 LDC.64 R6, c[0x0][0x288] ;  /* 0x0000a200ff06ab82 */ /* 0x000e220000000a00 */
[----:B------:R-:W-:Y:S02]  /*28d0*/  IADD3 R28, R2, 0x1b0, RZ ;  /* 0x000001b0021c7810 */ /* 0x000fe40007ffe0ff */
[----:B------:R-:W-:Y:S02]  /*28e0*/  @!P5 IADD3.X R13, R27, R13, RZ, P0, !PT ;  /* 0x0000000d1b0dd210 */ /* 0x000fe400007fe4ff */
[----:B--2---:R-:W-:Y:S02]  /*28f0*/  @!P3 MOV R14, R20 ;  /* 0x00000014000eb202 */ /* 0x004fe40000000f00 */
[----:B------:R-:W-:Y:S01]  /*2900*/  @!P3 MOV R15, R23 ;  /* 0x00000017000fb202 */ /* 0x000fe20000000f00 */
[C---:B------:R-:W-:Y:S01]  /*2910*/  @!P3 IMAD R18, R25.reuse, R9, R18 ;  /* 0x000000091912b224 */ /* 0x040fe200078e0212 */
[----:B------:R-:W-:Y:S01]  /*2920*/  ISETP.GE.U32.AND P0, PT, R28, UR16, PT ;  /* 0x000000101c007c0c */ /* 0x000fe2000bf06070 */
[----:B------:R2:W5:Y:S01]  /*2930*/  @!P5 LDG.E R68, desc[UR22][R12.64] ;  /* 0x000000160c44d981 */ /* 0x000562000c1e1900 */
[----:B------:R-:W-:Y:S01]  /*2940*/  SHF.R.S32.HI R30, RZ, 0x1f, R28 ;  /* 0x0000001fff1e7819 */ /* 0x000fe2000001141c */
[----:B------:R-:W-:-:S02]  /*2950*/  @!P3 IMAD.WIDE.U32 R8, R25, R8, R14 ;  /* 0x000000081908b225 */ /* 0x000fc400078e000e */
[----:B------:R-:W4:Y:S01]  /*2960*/  @!P2 LDC.64 R14, c[0x0][0x230] ;  /* 0x00008c00ff0eab82 */ /* 0x000f220000000a00 */
[----:B------:R-:W-:Y:S02]  /*2970*/  ISETP.GE.AND.EX P5, PT, R30, UR17, PT, P0 ;  /* 0x000000111e007c0c */ /* 0x000fe4000bfa6300 */
[----:B------:R-:W-:Y:S02]  /*2980*/  @!P3 IADD3 R18, R9, R18, RZ ;  /* 0x000000120912b210 */ /* 0x000fe40007ffe0ff */
[----:B------:R-:W-:Y:S02]  /*2990*/  ISETP.GT.U32.OR P5, PT, R0, 0x27f, P5 ;  /* 0x0000027f0000780c */ /* 0x000fe40002fa4470 */
[C---:B------:R-:W-:Y:S01]  /*29a0*/  @!P3 SHF.L.U32 R9, R8.reuse, 0x1, RZ ;  /* 0x000000010809b819 */ /* 0x040fe200000006ff */
[----:B--2---:R-:W2:Y:S01]  /*29b0*/  @!P2 LDC.64 R12, c[0x0][0x228] ;  /* 0x00008a00ff0cab82 */ /* 0x004ea20000000a00 */
[----:B------:R-:W-:Y:S01]  /*29c0*/  @!P3 SHF.L.U64.HI R18, R8, 0x1, R18 ;  /* 0x000000010812b819 */ /* 0x000fe20000010212 */
[----:B0-----:R-:W-:Y:S01]  /*29d0*/  @!P2 IMAD R19, R29, R6, RZ ;  /* 0x000000061d13a224 */ /* 0x001fe200078e02ff */
[----:B-1----:R-:W-:-:S02]  /*29e0*/  @!P3 IADD3 R16, P0, R9, R16, RZ ;  /* 0x000000100910b210 */ /* 0x002fc40007f1e0ff */
[----:B---3--:R-:W-:Y:S02]  /*29f0*/  @!P3 IADD3 R10, P6, R9, R10, RZ ;  /* 0x0000000a090ab210 */ /* 0x008fe40007fde0ff */
[----:B------:R-:W-:Y:S02]  /*2a00*/  IADD3 R26, R2, 0x1c0, RZ ;  /* 0x000001c0021a7810 */ /* 0x000fe40007ffe0ff */
[----:B------:R-:W-:Y:S02]  /*2a10*/  @!P2 MOV R8, R20 ;  /* 0x000000140008a202 */ /* 0x000fe40000000f00 */
[----:B------:R-:W-:Y:S01]  /*2a20*/  @!P2 MOV R9, R23 ;  /* 0x000000170009a202 */ /* 0x000fe20000000f00 */
[----:B------:R-:W-:Y:S01]  /*2a30*/  @!P2 IMAD R19, R24, R7, R19 ;  /* 0x000000071813a224 */ /* 0x000fe200078e0213 */
[----:B------:R-:W-:Y:S02]  /*2a40*/  ISETP.GE.U32.AND P4, PT, R26, UR16, PT ;  /* 0x000000101a007c0c */ /* 0x000fe4000bf86070 */
[----:B------:R-:W-:Y:S01]  /*2a50*/  SHF.R.S32.HI R31, RZ, 0x1f, R26 ;  /* 0x0000001fff1f7819 */ /* 0x000fe2000001141a */
[----:B------:R-:W-:-:S02]  /*2a60*/  @!P2 IMAD.WIDE.U32 R6, R24, R6, R8 ;  /* 0x000000061806a225 */ /* 0x000fc400078e0008 */
[----:B------:R-:W0:Y:S01]  /*2a70*/  @!P5 LDC.64 R8, c[0x0][0x288] ;  /* 0x0000a200ff08db82 */ /* 0x000e220000000a00 */
[----:B------:R-:W-:Y:S02]  /*2a80*/  ISETP.GE.AND.EX P4, PT, R31, UR17, PT, P4 ;  /* 0x000000111f007c0c */ /* 0x000fe4000bf86340 */
[----:B------:R-:W-:Y:S02]  /*2a90*/  @!P2 IADD3 R19, R7, R19, RZ ;  /* 0x000000130713a210 */ /* 0x000fe40007ffe0ff */
[----:B------:R-:W-:Y:S02]  /*2aa0*/  ISETP.GT.U32.OR P4, PT, R0, 0x27f, P4 ;  /* 0x0000027f0000780c */ /* 0x000fe40002784470 */
[C---:B------:R-:W-:Y:S02]  /*2ab0*/  @!P3 IADD3.X R17, R18.reuse, R17, RZ, P0, !PT ;  /* 0x000000111211b210 */ /* 0x040fe400007fe4ff */
[----:B------:R-:W-:Y:S02]  /*2ac0*/  @!P3 IADD3.X R11, R18, R11, RZ, P6, !PT ;  /* 0x0000000b120bb210 */ /* 0x000fe400037fe4ff */
[----:B------:R-:W-:-:S02]  /*2ad0*/  @!P2 SHF.L.U32 R18, R6, 0x1, RZ ;  /* 0x000000010612a819 */ /* 0x000fc400000006ff */
[----:B------:R-:W-:Y:S02]  /*2ae0*/  @!P2 SHF.L.U64.HI R29, R6, 0x1, R19 ;  /* 0x00000001061da819 */ /* 0x000fe40000010213 */
[----:B------:R-:W-:Y:S02]  /*2af0*/  CS2R R6, SRZ ;  /* 0x0000000000067805 */ /* 0x000fe4000001ff00 */
[----:B----4-:R-:W-:Y:S01]  /*2b00*/  @!P2 IADD3 R14, P0, R18, R14, RZ ;  /* 0x0000000e120ea210 */ /* 0x010fe20007f1e0ff */
[----:B------:R-:W5:Y:S01]  /*2b10*/  @!P3 LDG.E R66, desc[UR22][R10.64] ;  /* 0x000000160a42b981 */ /* 0x000f62000c1e1900 */
[----:B------:R-:W-:Y:S01]  /*2b20*/  IADD3 R27, R2, 0x1d0, RZ ;  /* 0x000001d0021b7810 */ /* 0x000fe20007ffe0ff */
[----:B------:R-:W1:Y:S01]  /*2b30*/  @!P4 LDC.64 R24, c[0x0][0x288] ;  /* 0x0000a200ff18cb82 */ /* 0x000e620000000a00 */
[----:B------:R-:W-:Y:S01]  /*2b40*/  @!P2 IADD3.X R15, R29, R15, RZ, P0, !PT ;  /* 0x0000000f1d0fa210 */ /* 0x000fe200007fe4ff */
[----:B------:R3:W5:Y:S01]  /*2b50*/  @!P3 LDG.E R6, desc[UR22][R16.64] ;  /* 0x000000161006b981 */ /* 0x000762000c1e1900 */
[----:B--2---:R-:W-:-:S02]  /*2b60*/  @!P2 IADD3 R12, P3, R18, R12, RZ ;  /* 0x0000000c120ca210 */ /* 0x004fc40007f7e0ff */
[----:B------:R-:W-:Y:S01]  /*2b70*/  ISETP.GE.U32.AND P0, PT, R27, UR16, PT ;  /* 0x000000101b007c0c */ /* 0x000fe2000bf06070 */
[----:B------:R0:W5:Y:S01]  /*2b80*/  @!P2 LDG.E R7, desc[UR22][R14.64] ;  /* 0x000000160e07a981 */ /* 0x000162000c1e1900 */
[----:B------:R-:W-:Y:S01]  /*2b90*/  SHF.R.S32.HI R33, RZ, 0x1f, R27 ;  /* 0x0000001fff217819 */ /* 0x000fe2000001141b */
[----:B------:R-:W2:Y:S03]  /*2ba0*/  @!P5 LDC.64 R18, c[0x0][0x230] ;  /* 0x00008c00ff12db82 */ /* 0x000ea60000000a00 */
[----:B------:R-:W-:-:S05]  /*2bb0*/  ISETP.GE.AND.EX P0, PT, R33, UR17, PT, P0 ;  /* 0x0000001121007c0c */ /* 0x000fca000bf06300 */
[----:B---3--:R-:W3:Y:S01]  /*2bc0*/  @!P5 LDC.64 R16, c[0x0][0x228] ;  /* 0x00008a00ff10db82 */ /* 0x008ee20000000a00 */
[----:B0-----:R-:W-:Y:S01]  /*2bd0*/  @!P5 IMAD R14, R30, R8, RZ ;  /* 0x000000081e0ed224 */ /* 0x001fe200078e02ff */
[----:B------:R-:W-:Y:S02]  /*2be0*/  IADD3 R30, R2, 0x1e0, RZ ;  /* 0x000001e0021e7810 */ /* 0x000fe40007ffe0ff */
[----:B------:R-:W-:Y:S02]  /*2bf0*/  ISETP.GT.U32.OR P0, PT, R0, 0x27f, P0 ;  /* 0x0000027f0000780c */ /* 0x000fe40000704470 */
[----:B------:R-:W-:Y:S02]  /*2c00*/  @!P5 MOV R10, R20 ;  /* 0x00000014000ad202 */ /* 0x000fe40000000f00 */
[----:B------:R-:W-:Y:S02]  /*2c10*/  @!P5 MOV R11, R23 ;  /* 0x00000017000bd202 */ /* 0x000fe40000000f00 */
[----:B------:R-:W-:Y:S01]  /*2c20*/  @!P2 IADD3.X R13, R29, R13, RZ, P3, !PT ;  /* 0x0000000d1d0da210 */ /* 0x000fe20001ffe4ff */
[----:B------:R-:W-:Y:S01]  /*2c30*/  @!P5 IMAD R14, R28, R9, R14 ;  /* 0x000000091c0ed224 */ /* 0x000fe200078e020e */
[----:B------:R-:W-:-:S02]  /*2c40*/  ISETP.GE.U32.AND P3, PT, R30, UR16, PT ;  /* 0x000000101e007c0c */ /* 0x000fc4000bf66070 */
[----:B------:R-:W-:Y:S01]  /*2c50*/  SHF.R.S32.HI R32, RZ, 0x1f, R30 ;  /* 0x0000001fff207819 */ /* 0x000fe2000001141e */
[----:B------:R-:W-:Y:S01]  /*2c60*/  @!P5 IMAD.WIDE.U32 R8, R28, R8, R10 ;  /* 0x000000081c08d225 */ /* 0x000fe200078e000a */
[----:B------:R0:W5:Y:S01]  /*2c70*/  @!P2 LDG.E R64, desc[UR22][R12.64] ;  /* 0x000000160c40a981 */ /* 0x000162000c1e1900 */
[----:B------:R-:W4:Y:S01]  /*2c80*/  @!P4 LDC.64 R10, c[0x0][0x230] ;  /* 0x00008c00ff0acb82 */ /* 0x000f220000000a00 */
[----:B------:R-:W-:Y:S02]  /*2c90*/  ISETP.GE.AND.EX P3, PT, R32, UR17, PT, P3 ;  /* 0x0000001120007c0c */ /* 0x000fe4000bf66330 */
[----:B------:R-:W-:Y:S02]  /*2ca0*/  @!P5 IADD3 R28, R9, R14, RZ ;  /* 0x0000000e091cd210 */ /* 0x000fe40007ffe0ff */
[----:B------:R-:W-:Y:S02]  /*2cb0*/  ISETP.GT.U32.OR P2, PT, R0, 0x27f, P3 ;  /* 0x0000027f0000780c */ /* 0x000fe40001f44470 */
[C---:B------:R-:W-:Y:S01]  /*2cc0*/  @!P5 SHF.L.U32 R9, R8.reuse, 0x1, RZ ;  /* 0x000000010809d819 */ /* 0x040fe200000006ff */
[----:B------:R-:W4:Y:S01]  /*2cd0*/  @!P0 LDC.64 R14, c[0x0][0x288] ;  /* 0x0000a200ff0e8b82 */ /* 0x000f220000000a00 */
[----:B------:R-:W-:Y:S01]  /*2ce0*/  @!P5 SHF.L.U64.HI R28, R8, 0x1, R28 ;  /* 0x00000001081cd819 */ /* 0x000fe2000001021c */
[----:B-1----:R-:W-:Y:S01]  /*2cf0*/  @!P4 IMAD R31, R31, R24, RZ ;  /* 0x000000181f1fc224 */ /* 0x002fe200078e02ff */
[----:B--2---:R-:W-:-:S02]  /*2d00*/  @!P5 IADD3 R18, P3, R9, R18, RZ ;  /* 0x000000120912d210 */ /* 0x004fc40007f7e0ff */
[----:B---3--:R-:W-:Y:S02]  /*2d10*/  @!P5 IADD3 R16, P6, R9, R16, RZ ;  /* 0x000000100910d210 */ /* 0x008fe40007fde0ff */
[----:B------:R-:W-:Y:S01]  /*2d20*/  @!P4 MOV R8, R20 ;  /* 0x000000140008c202 */ /* 0x000fe20000000f00 */
[----:B0-----:R-:W0:Y:S01]  /*2d30*/  @!P4 LDC.64 R12, c[0x0][0x228] ;  /* 0x00008a00ff0ccb82 */ /* 0x001e220000000a00 */
[----:B------:R-:W-:Y:S01]  /*2d40*/  @!P4 MOV R9, R23 ;  /* 0x000000170009c202 */ /* 0x000fe20000000f00 */
[----:B------:R-:W-:Y:S01]  /*2d50*/  @!P4 IMAD R31, R26, R25, R31 ;  /* 0x000000191a1fc224 */ /* 0x000fe200078e021f */
[----:B------:R-:W-:Y:S01]  /*2d60*/  @!P5 IADD3.X R19, R28, R19, RZ, P3, !PT ;  /* 0x000000131c13d210 */ /* 0x000fe20001ffe4ff */
[----:B------:R-:W-:Y:S01]  /*2d70*/  @!P4 IMAD.WIDE.U32 R24, R26, R24, R8 ;  /* 0x000000181a18c225 */ /* 0x000fe200078e0008 */
[----:B------:R-:W-:Y:S01]  /*2d80*/  @!P5 IADD3.X R17, R28, R17, RZ, P6, !PT ;  /* 0x000000111c11d210 */ /* 0x000fe200037fe4ff */
[----:B------:R-:W-:Y:S02]  /*2d90*/  HFMA2.MMA R8, -RZ, RZ, 0, 0 ;  /* 0x00000000ff087435 */ /* 0x000fe400000001ff */
[----:B------:R-:W1:Y:S01]  /*2da0*/  @!P2 LDC.64 R28, c[0x0][0x288] ;  /* 0x0000a200ff1cab82 */ /* 0x000e620000000a00 */
[----:B------:R-:W-:Y:S01]  /*2db0*/  @!P4 IADD3 R31, R25, R31, RZ ;  /* 0x0000001f191fc210 */ /* 0x000fe20007ffe0ff */
[----:B------:R2:W5:Y:S01]  /*2dc0*/  @!P5 LDG.E R62, desc[UR22][R16.64] ;  /* 0x00000016103ed981 */ /* 0x000562000c1e1900 */
[----:B------:R-:W-:-:S02]  /*2dd0*/  @!P4 SHF.L.U32 R9, R24, 0x1, RZ ;  /* 0x000000011809c819 */ /* 0x000fc400000006ff */
[----:B------:R-:W-:Y:S02]  /*2de0*/  @!P4 SHF.L.U64.HI R24, R24, 0x1, R31 ;  /* 0x000000011818c819 */ /* 0x000fe4000001021f */
[----:B----4-:R-:W-:Y:S01]  /*2df0*/  @!P4 IADD3 R10, P3, R9, R10, RZ ;  /* 0x0000000a090ac210 */ /* 0x010fe20007f7e0ff */
[----:B------:R3:W5:Y:S01]  /*2e00*/  @!P5 LDG.E R8, desc[UR22][R18.64] ;  /* 0x000000161208d981 */ /* 0x000762000c1e1900 */
[----:B------:R-:W-:Y:S02]  /*2e10*/  IADD3 R31, R2, 0x150, RZ ;  /* 0x00000150021f7810 */ /* 0x000fe40007ffe0ff */
[----:B------:R-:W-:Y:S02]  /*2e20*/  @!P4 IADD3.X R11, R24, R11, RZ, P3, !PT ;  /* 0x0000000b180bc210 */ /* 0x000fe40001ffe4ff */
[----:B------:R-:W-:Y:S02]  /*2e30*/  ISETP.GE.U32.AND P3, PT, R31, UR16, PT ;  /* 0x000000101f007c0c */ /* 0x000fe4000bf66070 */
[----:B------:R-:W-:-:S02]  /*2e40*/  SHF.R.S32.HI R55, RZ, 0x1f, R31 ;  /* 0x0000001fff377819 */ /* 0x000fc4000001141f */
[----:B--2---:R-:W-:Y:S01]  /*2e50*/  @!P0 MOV R16, R20 ;  /* 0x0000001400108202 */ /* 0x004fe20000000f00 */
[-C--:B---3--:R-:W-:Y:S01]  /*2e60*/  @!P0 IMAD R18, R33, R14.reuse, RZ ;  /* 0x0000000e21128224 */ /* 0x088fe200078e02ff */
[----:B------:R-:W-:Y:S02]  /*2e70*/  @!P0 MOV R17, R23 ;  /* 0x0000001700118202 */ /* 0x000fe40000000f00 */
[----:B------:R-:W-:Y:S01]  /*2e80*/  ISETP.GE.AND.EX P3, PT, R55, UR17, PT, P3 ;  /* 0x0000001137007c0c */ /* 0x000fe2000bf66330 */
[C---:B------:R-:W-:Y:S02]  /*2e90*/  @!P0 IMAD R18, R27.reuse, R15, R18 ;  /* 0x0000000f1b128224 */ /* 0x040fe400078e0212 */
[----:B------:R-:W-:Y:S02]  /*2ea0*/  @!P0 IMAD.WIDE.U32 R16, R27, R14, R16 ;  /* 0x0000000e1b108225 */ /* 0x000fe400078e0010 */
[----:B------:R-:W2:Y:S01]  /*2eb0*/  @!P0 LDC.64 R14, c[0x0][0x230] ;  /* 0x00008c00ff0e8b82 */ /* 0x000ea20000000a00 */
[----:B------:R-:W-:Y:S01]  /*2ec0*/  ISETP.GT.U32.OR P3, PT, R0, 0x27f, P3 ;  /* 0x0000027f0000780c */ /* 0x000fe20001f64470 */
[----:B------:R-:W-:Y:S01]  /*2ed0*/  UIMAD.WIDE UR6, UR8, 0x8, UR6 ;  /* 0x00000008080678a5 */ /* 0x000fe2000f8e0206 */
[----:B------:R-:W-:Y:S01]  /*2ee0*/  @!P0 IADD3 R18, R17, R18, RZ ;  /* 0x0000001211128210 */ /* 0x000fe20007ffe0ff */
[----:B-1----:R-:W-:Y:S01]  /*2ef0*/  @!P2 IMAD R33, R32, R28, RZ ;  /* 0x0000001c2021a224 */ /* 0x002fe200078e02ff */
[----:B------:R-:W-:-:S02]  /*2f00*/  @!P0 SHF.L.U32 R54, R16, 0x1, RZ ;  /* 0x0000000110368819 */ /* 0x000fc400000006ff */
[----:B------:R-:W-:Y:S01]  /*2f10*/  @!P0 SHF.L.U64.HI R32, R16, 0x1, R18 ;  /* 0x0000000110208819 */ /* 0x000fe20000010212 */
[----:B------:R-:W1:Y:S01]  /*2f20*/  @!P0 LDC.64 R26, c[0x0][0x228] ;  /* 0x00008a00ff1a8b82 */ /* 0x000e620000000a00 */
[----:B0-----:R-:W-:Y:S01]  /*2f30*/  @!P4 IADD3 R12, P5, R9, R12, RZ ;  /* 0x0000000c090cc210 */ /* 0x001fe20007fbe0ff */
[----:B------:R-:W-:Y:S01]  /*2f40*/  HFMA2.MMA R9, -RZ, RZ, 0, 0 ;  /* 0x00000000ff097435 */ /* 0x000fe200000001ff */
[----:B------:R-:W-:Y:S02]  /*2f50*/  MOV R16, UR6 ;  /* 0x0000000600107c02 */ /* 0x000fe40008000f00 */
[----:B------:R-:W-:-:S03]  /*2f60*/  MOV R17, UR7 ;  /* 0x0000000700117c02 */ /* 0x000fc60008000f00 */
[----:B------:R-:W0:Y:S01]  /*2f70*/  @!P3 LDC.64 R18, c[0x0][0x288] ;  /* 0x0000a200ff12bb82 */ /* 0x000e220000000a00 */
[----:B------:R-:W-:Y:S02]  /*2f80*/  @!P4 IADD3.X R13, R24, R13, RZ, P5, !PT ;  /* 0x0000000d180dc210 */ /* 0x000fe40002ffe4ff */
[----:B------:R-:W3:Y:S01]  /*2f90*/  LDG.E.64 R16, desc[UR22][R16.64] ;  /* 0x0000001610107981 */ /* 0x000ee2000c1e1b00 */
[C---:B------:R-:W-:Y:S02]  /*2fa0*/  IADD3 R56, R2.reuse, 0x190, RZ ;  /* 0x0000019002387810 */ /* 0x040fe40007ffe0ff */
[----:B------:R-:W-:Y:S01]  /*2fb0*/  IADD3 R53, R2, 0x1f0, RZ ;  /* 0x000001f002357810 */ /* 0x000fe20007ffe0ff */
[----:B------:R4:W5:Y:S01]  /*2fc0*/  @!P4 LDG.E R9, desc[UR22][R10.64] ;  /* 0x000000160a09c981 */ /* 0x000962000c1e1900 */
[----:B------:R-:W-:Y:S01]  /*2fd0*/  SHF.R.S32.HI R89, RZ, 0x1f, R56 ;  /* 0x0000001fff597819 */ /* 0x000fe20000011438 */
[----:B------:R-:W-:Y:S01]  /*2fe0*/  @!P2 IMAD R33, R30, R29, R33 ;  /* 0x0000001d1e21a224 */ /* 0x000fe200078e0221 */
[----:B--2---:R-:W-:Y:S01]  /*2ff0*/  @!P0 IADD3 R14, P6, R54, R14, RZ ;  /* 0x0000000e360e8210 */ /* 0x004fe20007fde0ff */
[----:B------:R2:W5:Y:S01]  /*3000*/  @!P4 LDG.E R60, desc[UR22][R12.64] ;  /* 0x000000160c3cc981 */ /* 0x000562000c1e1900 */
[----:B------:R-:W-:Y:S01]  /*3010*/  ISETP.GE.U32.AND P4, PT, R56, UR16, PT ;  /* 0x0000001038007c0c */ /* 0x000fe2000bf86070 */
[----:B------:R-:W0:Y:S01]  /*3020*/  @!P2 LDC.64 R24, c[0x0][0x228] ;  /* 0x00008a00ff18ab82 */ /* 0x000e220000000a00 */
[----:B------:R-:W-:-:S02]  /*3030*/  ISETP.GE.U32.AND P5, PT, R53, UR16, PT ;  /* 0x0000001035007c0c */ /* 0x000fc4000bfa6070 */
[----:B----4-:R-:W-:Y:S02]  /*3040*/  @!P2 MOV R10, R20 ;  /* 0x00000014000aa202 */ /* 0x010fe40000000f00 */
[----:B------:R-:W-:Y:S02]  /*3050*/  @!P2 MOV R11, R23 ;  /* 0x00000017000ba202 */ /* 0x000fe40000000f00 */
[----:B------:R-:W-:Y:S01]  /*3060*/  SHF.R.S32.HI R86, RZ, 0x1f, R53 ;  /* 0x0000001fff567819 */ /* 0x000fe20000011435 */
[----:B--2---:R-:W2:Y:S01]  /*3070*/  @!P2 LDC.64 R12, c[0x0][0x230] ;  /* 0x00008c00ff0cab82 */ /* 0x004ea20000000a00 */
[----:B------:R-:W-:Y:S01]  /*3080*/  ISETP.GE.AND.EX P4, PT, R89, UR17, PT, P4 ;  /* 0x0000001159007c0c */ /* 0x000fe2000bf86340 */
[----:B------:R-:W-:Y:S01]  /*3090*/  @!P2 IMAD.WIDE.U32 R28, R30, R28, R10 ;  /* 0x0000001c1e1ca225 */ /* 0x000fe200078e000a */
[----:B------:R-:W-:Y:S02]  /*30a0*/  CS2R R10, SRZ ;  /* 0x00000000000a7805 */ /* 0x000fe4000001ff00 */
[----:B------:R-:W-:-:S02]  /*30b0*/  ISETP.GE.AND.EX P5, PT, R86, UR17, PT, P5 ;  /* 0x0000001156007c0c */ /* 0x000fc4000bfa6350 */
[----:B------:R-:W-:Y:S02]  /*30c0*/  @!P0 IADD3.X R15, R32, R15, RZ, P6, !PT ;  /* 0x0000000f200f8210 */ /* 0x000fe400037fe4ff */
[C---:B------:R-:W-:Y:S02]  /*30d0*/  ISETP.GT.U32.OR P4, PT, R0.reuse, 0x27f, P4 ;  /* 0x0000027f0000780c */ /* 0x040fe40002784470 */
[----:B------:R-:W-:Y:S01]  /*30e0*/  ISETP.GT.U32.OR P5, PT, R0, 0x27f, P5 ;  /* 0x0000027f0000780c */ /* 0x000fe20002fa4470 */
[----:B------:R4:W5:Y:S01]  /*30f0*/  @!P0 LDG.E R10, desc[UR22][R14.64] ;  /* 0x000000160e0a8981 */ /* 0x000962000c1e1900 */
[----:B------:R-:W-:Y:S02]  /*3100*/  @!P2 IADD3 R33, R29, R33, RZ ;  /* 0x000000211d21a210 */ /* 0x000fe40007ffe0ff */
[----:B-1----:R-:W-:Y:S01]  /*3110*/  @!P0 IADD3 R26, P6, R54, R26, RZ ;  /* 0x0000001a361a8210 */ /* 0x002fe20007fde0ff */
[----:B0-----:R-:W-:Y:S01]  /*3120*/  @!P3 IMAD R87, R55, R18, RZ ;  /* 0x000000123757b224 */ /* 0x001fe200078e02ff */
[C---:B------:R-:W-:Y:S01]  /*3130*/  @!P2 SHF.L.U32 R57, R28.reuse, 0x1, RZ ;  /* 0x000000011c39a819 */ /* 0x040fe200000006ff */
[----:B----4-:R-:W0:Y:S01]  /*3140*/  @!P3 LDC.64 R14, c[0x0][0x230] ;  /* 0x00008c00ff0ebb82 */ /* 0x010e220000000a00 */
[----:B------:R-:W-:-:S02]  /*3150*/  @!P2 SHF.L.U64.HI R54, R28, 0x1, R33 ;  /* 0x000000011c36a819 */ /* 0x000fc40000010221 */
[----:B------:R-:W-:Y:S02]  /*3160*/  @!P3 MOV R28, R20 ;  /* 0x00000014001cb202 */ /* 0x000fe40000000f00 */
[----:B------:R-:W-:Y:S01]  /*3170*/  @!P3 MOV R29, R23 ;  /* 0x00000017001db202 */ /* 0x000fe20000000f00 */
[C---:B------:R-:W-:Y:S01]  /*3180*/  @!P3 IMAD R87, R31.reuse, R19, R87 ;  /* 0x000000131f57b224 */ /* 0x040fe200078e0257 */
[----:B------:R-:W-:Y:S02]  /*3190*/  @!P0 IADD3.X R27, R32, R27, RZ, P6, !PT ;  /* 0x0000001b201b8210 */ /* 0x000fe400037fe4ff */
[----:B------:R-:W1:Y:S01]  /*31a0*/  @!P4 LDC.64 R32, c[0x0][0x288] ;  /* 0x0000a200ff20cb82 */ /* 0x000e620000000a00 */
[----:B------:R-:W-:Y:S01]  /*31b0*/  @!P3 IMAD.WIDE.U32 R18, R31, R18, R28 ;  /* 0x000000121f12b225 */ /* 0x000fe200078e001c */
[----:B------:R-:W-:Y:S01]  /*31c0*/  HFMA2.MMA R55, -RZ, RZ, 0, 0 ;  /* 0x00000000ff377435 */ /* 0x000fe200000001ff */
[----:B--2---:R-:W-:-:S05]  /*31d0*/  @!P2 IADD3 R12, P6, R57, R12, RZ ;  /* 0x0000000c390ca210 */ /* 0x004fca0007fde0ff */
[----:B------:R-:W2:Y:S01]  /*31e0*/  @!P5 LDC.64 R30, c[0x0][0x288] ;  /* 0x0000a200ff1edb82 */ /* 0x000ea20000000a00 */
[----:B------:R-:W-:Y:S02]  /*31f0*/  @!P2 IADD3.X R13, R54, R13, RZ, P6, !PT ;  /* 0x0000000d360da210 */ /* 0x000fe400037fe4ff */
[----:B------:R-:W-:Y:S01]  /*3200*/  @!P2 IADD3 R24, P6, R57, R24, RZ ;  /* 0x000000183918a210 */ /* 0x000fe20007fde0ff */
[----:B------:R-:W5:Y:S01]  /*3210*/  @!P0 LDG.E R55, desc[UR22][R26.64] ;  /* 0x000000161a378981 */ /* 0x000f62000c1e1900 */
[----:B------:R-:W-:Y:S02]  /*3220*/  @!P3 IADD3 R87, R19, R87, RZ ;  /* 0x000000571357b210 */ /* 0x000fe40007ffe0ff */
[C---:B------:R-:W-:Y:S01]  /*3230*/  @!P3 SHF.L.U32 R57, R18.reuse, 0x1, RZ ;  /* 0x000000011239b819 */ /* 0x040fe200000006ff */
[----:B------:R-:W-:Y:S01]  /*3240*/  HFMA2.MMA R19, -RZ, RZ, 0, 0 ;  /* 0x00000000ff137435 */ /* 0x000fe200000001ff */
[----:B------:R-:W-:Y:S01]  /*3250*/  @!P3 SHF.L.U64.HI R18, R18, 0x1, R87 ;  /* 0x000000011212b819 */ /* 0x000fe20000010257 */
[----:B------:R4:W5:Y:S01]  /*3260*/  @!P2 LDG.E R11, desc[UR22][R12.64] ;  /* 0x000000160c0ba981 */ /* 0x000962000c1e1900 */
[----:B0-----:R-:W-:Y:S01]  /*3270*/  @!P3 IADD3 R14, P0, R57, R14, RZ ;  /* 0x0000000e390eb210 */ /* 0x001fe20007f1e0ff */
[----:B------:R-:W0:Y:S01]  /*3280*/  @!P4 LDC.64 R28, c[0x0][0x230] ;  /* 0x00008c00ff1ccb82 */ /* 0x000e220000000a00 */
[----:B------:R-:W-:-:S02]  /*3290*/  @!P2 IADD3.X R25, R54, R25, RZ, P6, !PT ;  /* 0x000000193619a210 */ /* 0x000fc400037fe4ff */
[----:B------:R-:W-:Y:S02]  /*32a0*/  MOV R54, RZ ;  /* 0x000000ff00367202 */ /* 0x000fe40000000f00 */
[----:B------:R-:W-:-:S03]  /*32b0*/  @!P3 IADD3.X R15, R18, R15, RZ, P0, !PT ;  /* 0x0000000f120fb210 */ /* 0x000fc600007fe4ff */
[----:B----4-:R-:W4:Y:S01]  /*32c0*/  @!P3 LDC.64 R12, c[0x0][0x228] ;  /* 0x00008a00ff0cbb82 */ /* 0x010f220000000a00 */
[----:B------:R2:W5:Y:S01]  /*32d0*/  @!P2 LDG.E R54, desc[UR22][R24.64] ;  /* 0x000000161836a981 */ /* 0x000562000c1e1900 */
[----:B-1----:R-:W-:-:S03]  /*32e0*/  @!P4 IMAD R87, R89, R32, RZ ;  /* 0x000000205957c224 */ /* 0x002fc600078e02ff */
[----:B------:R1:W5:Y:S01]  /*32f0*/  @!P3 LDG.E R19, desc[UR22][R14.64] ;  /* 0x000000160e13b981 */ /* 0x000362000c1e1900 */
[----:B------:R-:W-:Y:S02]  /*3300*/  @!P4 IMAD R87, R56, R33, R87 ;  /* 0x000000213857c224 */ /* 0x000fe400078e0257 */
[----:B------:R-:W0:Y:S01]  /*3310*/  @!P5 LDC.64 R26, c[0x0][0x230] ;  /* 0x00008c00ff1adb82 */ /* 0x000e220000000a00 */
[----:B--2---:R-:W-:Y:S01]  /*3320*/  @!P5 IMAD R24, R86, R30, RZ ;  /* 0x0000001e5618d224 */ /* 0x004fe200078e02ff */
[----:B-1----:R-:W-:Y:S02]  /*3330*/  @!P4 MOV R14, R20 ;  /* 0x00000014000ec202 */ /* 0x002fe40000000f00 */
[----:B------:R-:W-:-:S03]  /*3340*/  @!P4 MOV R15, R23 ;  /* 0x00000017000fc202 */ /* 0x000fc60000000f00 */
[----:B------:R-:W-:-:S04]  /*3350*/  @!P4 IMAD.WIDE.U32 R32, R56, R32, R14 ;  /* 0x000000203820c225 */ /* 0x000fc800078e000e */
[----:B------:R-:W-:Y:S02]  /*3360*/  @!P5 IMAD R56, R53, R31, R24 ;  /* 0x0000001f3538d224 */ /* 0x000fe400078e0218 */
[----:B------:R-:W1:Y:S01]  /*3370*/  @!P4 LDC.64 R24, c[0x0][0x228] ;  /* 0x00008a00ff18cb82 */ /* 0x000e620000000a00 */
[----:B------:R-:W-:Y:S02]  /*3380*/  @!P5 MOV R14, R20 ;  /* 0x00000014000ed202 */ /* 0x000fe40000000f00 */
[----:B------:R-:W-:Y:S02]  /*3390*/  @!P5 MOV R15, R23 ;  /* 0x00000017000fd202 */ /* 0x000fe40000000f00 */
[----:B----4-:R-:W-:Y:S01]  /*33a0*/  @!P3 IADD3 R12, P0, R57, R12, RZ ;  /* 0x0000000c390cb210 */ /* 0x010fe20007f1e0ff */
[----:B------:R-:W-:Y:S01]  /*33b0*/  HFMA2.MMA R57, -RZ, RZ, 0, 0 ;  /* 0x00000000ff397435 */ /* 0x000fe200000001ff */
[----:B------:R-:W-:Y:S01]  /*33c0*/  @!P4 IADD3 R33, R33, R87, RZ ;  /* 0x000000572121c210 */ /* 0x000fe20007ffe0ff */
[----:B------:R-:W-:Y:S01]  /*33d0*/  @!P5 IMAD.WIDE.U32 R30, R53, R30, R14 ;  /* 0x0000001e351ed225 */ /* 0x000fe200078e000e */
[----:B------:R-:W-:Y:S01]  /*33e0*/  @!P3 IADD3.X R13, R18, R13, RZ, P0, !PT ;  /* 0x0000000d120db210 */ /* 0x000fe200007fe4ff */
[----:B------:R-:W2:Y:S01]  /*33f0*/  @!P5 LDC.64 R14, c[0x0][0x228] ;  /* 0x00008a00ff0edb82 */ /* 0x000ea20000000a00 */
[----:B------:R-:W-:-:S02]  /*3400*/  @!P4 SHF.L.U64.HI R33, R32, 0x1, R33 ;  /* 0x000000012021c819 */ /* 0x000fc40000010221 */
[----:B------:R-:W-:Y:S02]  /*3410*/  @!P4 SHF.L.U32 R32, R32, 0x1, RZ ;  /* 0x000000012020c819 */ /* 0x000fe400000006ff */
[----:B------:R-:W-:Y:S01]  /*3420*/  @!P5 IADD3 R56, R31, R56, RZ ;  /* 0x000000381f38d210 */ /* 0x000fe20007ffe0ff */
[----:B------:R4:W5:Y:S01]  /*3430*/  @!P3 LDG.E R57, desc[UR22][R12.64] ;  /* 0x000000160c39b981 */ /* 0x000962000c1e1900 */
[----:B0-----:R-:W-:-:S04]  /*3440*/  @!P4 IADD3 R28, P0, R32, R28, RZ ;  /* 0x0000001c201cc210 */ /* 0x001fc80007f1e0ff */
[C---:B------:R-:W-:Y:S02]  /*3450*/  @!P4 IADD3.X R29, R33.reuse, R29, RZ, P0, !PT ;  /* 0x0000001d211dc210 */ /* 0x040fe400007fe4ff */
[C---:B----4-:R-:W-:Y:S02]  /*3460*/  @!P5 SHF.L.U32 R13, R30.reuse, 0x1, RZ ;  /* 0x000000011e0dd819 */ /* 0x050fe400000006ff */
[----:B------:R-:W-:Y:S01]  /*3470*/  @!P5 SHF.L.U64.HI R30, R30, 0x1, R56 ;  /* 0x000000011e1ed819 */ /* 0x000fe20000010238 */
[----:B------:R-:W-:Y:S01]  /*3480*/  HFMA2.MMA R56, -RZ, RZ, 0, 0 ;  /* 0x00000000ff387435 */ /* 0x000fe200000001ff */
[----:B-1----:R-:W-:Y:S02]  /*3490*/  @!P4 IADD3 R24, P0, R32, R24, RZ ;  /* 0x000000182018c210 */ /* 0x002fe40007f1e0ff */
[----:B------:R-:W-:Y:S02]  /*34a0*/  MOV R12, RZ ;  /* 0x000000ff000c7202 */ /* 0x000fe40000000f00 */
[----:B------:R-:W-:-:S04]  /*34b0*/  @!P4 IADD3.X R25, R33, R25, RZ, P0, !PT ;  /* 0x000000192119c210 */ /* 0x000fc800007fe4ff */
[----:B------:R-:W5:Y:S04]  /*34c0*/  @!P4 LDG.E R12, desc[UR22][R28.64] ;  /* 0x000000161c0cc981 */ /* 0x000f68000c1e1900 */
[----:B------:R-:W5:Y:S01]  /*34d0*/  @!P4 LDG.E R56, desc[UR22][R24.64] ;  /* 0x000000161838c981 */ /* 0x000f62000c1e1900 */
[----:B------:R-:W-:Y:S01]  /*34e0*/  HFMA2.MMA R53, -RZ, RZ, 0, 0 ;  /* 0x00000000ff357435 */ /* 0x000fe200000001ff */
[----:B--2---:R-:W-:-:S04]  /*34f0*/  @!P5 IADD3 R14, P3, R13, R14, RZ ;  /* 0x0000000e0d0ed210 */ /* 0x004fc80007f7e0ff */
[----:B------:R-:W-:-:S05]  /*3500*/  @!P5 IADD3.X R15, R30, R15, RZ, P3, !PT ;  /* 0x0000000f1e0fd210 */ /* 0x000fca0001ffe4ff */
[----:B------:R-:W5:Y:S01]  /*3510*/  @!P5 LDG.E R53, desc[UR22][R14.64] ;  /* 0x000000160e35d981 */ /* 0x000f62000c1e1900 */
[----:B------:R-:W-:Y:S02]  /*3520*/  @!P5 IADD3 R26, P2, R13, R26, RZ ;  /* 0x0000001a0d1ad210 */ /* 0x000fe40007f5e0ff */
[----:B------:R-:W-:Y:S02]  /*3530*/  MOV R13, RZ ;  /* 0x000000ff000d7202 */ /* 0x000fe40000000f00 */
[----:B------:R-:W-:Y:S01]  /*3540*/  @!P5 IADD3.X R27, R30, R27, RZ, P2, !PT ;  /* 0x0000001b1e1bd210 */ /* 0x000fe200017fe4ff */
[----:B------:R-:W-:Y:S01]  /*3550*/  UMOV UR27, 0x3f800000 ;  /* 0x3f800000001b7882 */ /* 0x000fe20000000000 */
[----:B------:R-:W-:Y:S01]  /*3560*/  BSSY B0, `(.L_x_1568) ;  /* 0x0000024000007945 */ /* 0x000fe20003800000 */
[----:B------:R-:W-:Y:S01]  /*3570*/  ISETP.NE.AND P3, PT, RZ, UR25, PT ;  /* 0x00000019ff007c0c */ /* 0x000fe2000bf65270 */
[--C-:B------:R-:W-:Y:S01]  /*3580*/  HADD2.F32 R18, -RZ, R59.reuse.H0_H0 ;  /* 0x2000003bff127230 */ /* 0x100fe20000004100 */
[----:B------:R0:W5:Y:S02]  /*3590*/  @!P5 LDG.E R13, desc[UR22][R26.64] ;  /* 0x000000161a0dd981 */ /* 0x000164000c1e1900 */
[----:B0-----:R-:W-:Y:S01]  /*35a0*/  HADD2.F32 R26, -RZ, R59.H1_H1 ;  /* 0x3000003bff1a7230 */ /* 0x001fe20000004100 */
        /* <DEDUP_REMOVED lines=11> */
[----:B------:R-:W-:Y:S02]  /*3660*/  ISETP.GT.U32.AND P0, PT, R0, 0x27f, PT ;  /* 0x0000027f0000780c */ /* 0x000fe40003f04070 */
[----:B------:R-:W-:-:S09]  /*3670*/  CS2R R14, SRZ ;  /* 0x00000000000e7805 */ /* 0x000fd2000001ff00 */
[----:B------:R-:W-:Y:S02]  /*3680*/  @UP0 UMOV UR27, UR5 ;  /* 0x00000005001b0c82 */ /* 0x000fe40008000000 */
[----:B------:R-:W-:Y:S05]  /*3690*/  @P0 BRA `(.L_x_1569) ;  /* 0x0000000000400947 */ /* 0x000fea0003800000 */
[----:B------:R-:W-:Y:S02]  /*36a0*/  ISETP.NE.AND P0, PT, RZ, UR25, PT ;  /* 0x00000019ff007c0c */ /* 0x000fe4000bf05270 */
[----:B------:R-:W-:-:S04]  /*36b0*/  IADD3 R14, R88, UR15, RZ ;  /* 0x0000000f580e7c10 */ /* 0x000fc8000fffe0ff */
[----:B------:R-:W-:-:S07]  /*36c0*/  SHF.R.S32.HI R17, RZ, 0x1f, R14 ;  /* 0x0000001fff117819 */ /* 0x000fce000001140e */
        /* <DEDUP_REMOVED lines=13> */
.L_x_1569:
[----:B------:R-:W-:Y:S05]  /*37a0*/  BSYNC B0 ;  /* 0x0000000000007941 */ /* 0x000fea0003800000 */
.L_x_1568:
[----:B------:R-:W-:Y:S01]  /*37b0*/  FADD.FTZ R18, R18, -UR26 ;  /* 0x8000001a12127e21 */ /* 0x000fe20008010000 */
[----:B------:R-:W-:Y:S01]  /*37c0*/  FADD.FTZ R26, R26, -UR26 ;  /* 0x8000001a1a1a7e21 */ /* 0x000fe20008010000 */
[--C-:B-----5:R-:W-:Y:S02]  /*37d0*/  HADD2.F32 R30, -RZ, R58.reuse.H0_H0 ;  /* 0x2000003aff1e7230 */ /* 0x120fe40000004100 */
        /* <DEDUP_REMOVED lines=22> */
.L_x_1570:
        /* <DEDUP_REMOVED lines=34> */
.L_x_1571:
        /* <DEDUP_REMOVED lines=40> */
.L_x_1572:
        /* <DEDUP_REMOVED lines=37> */
.L_x_1573:
        /* <DEDUP_REMOVED lines=37> */
.L_x_1574:
        /* <DEDUP_REMOVED lines=37> */
.L_x_1575:
        /* <DEDUP_REMOVED lines=37> */
.L_x_1576:
        /* <DEDUP_REMOVED lines=37> */
.L_x_1577:
        /* <DEDUP_REMOVED lines=37> */
.L_x_1578:
        /* <DEDUP_REMOVED lines=37> */
.L_x_1579:
        /* <DEDUP_REMOVED lines=37> */
.L_x_1580:
        /* <DEDUP_REMOVED lines=37> */
.L_x_1581:
        /* <DEDUP_REMOVED lines=37> */
.L_x_1582:
        /* <DEDUP_REMOVED lines=37> */
.L_x_1583:
        /* <DEDUP_REMOVED lines=37> */
.L_x_1584:
        /* <DEDUP_REMOVED lines=37> */
.L_x_1585:
        /* <DEDUP_REMOVED lines=37> */
.L_x_1586:
        /* <DEDUP_REMOVED lines=37> */
.L_x_1587:
        /* <DEDUP_REMOVED lines=37> */
.L_x_1588:
        /* <DEDUP_REMOVED lines=37> */
.L_x_1589:
        /* <DEDUP_REMOVED lines=37> */
.L_x_1590:
        /* <DEDUP_REMOVED lines=37> */
.L_x_1591:
        /* <DEDUP_REMOVED lines=37> */
.L_x_1592:
        /* <DEDUP_REMOVED lines=37> */
.L_x_1593:
        /* <DEDUP_REMOVED lines=37> */
.L_x_1594:
        /* <DEDUP_REMOVED lines=37> */
.L_x_1595:
        /* <DEDUP_REMOVED lines=37> */
.L_x_1596:
        /* <DEDUP_REMOVED lines=37> */
.L_x_1597:
        /* <DEDUP_REMOVED lines=37> */
.L_x_1598:
        /* <DEDUP_REMOVED lines=37> */
.L_x_1599:
[----:B------:R-:W-:Y:S01]  /*7c50*/  FMUL.FTZ R27, R26, R14 ;  /* 0x0000000e1a1b7220 */ /* 0x000fe20000410000 */
[--C-:B------:R-:W-:Y:S02]  /*7c60*/  HADD2.F32 R31, -RZ, R11.reuse.H0_H0 ;  /* 0x2000000bff1f7230 */ /* 0x100fe40000004100 */
[C---:B------:R-:W-:Y:S01]  /*7c70*/  FFMA.FTZ R88, R25.reuse, R26, R88 ;  /* 0x0000001a19587223 */ /* 0x040fe20000010058 */
[----:B------:R-:W-:Y:S02]  /*7c80*/  HADD2.F32 R30, -RZ, R11.H1_H1 ;  /* 0x3000000bff1e7230 */ /* 0x000fe40000004100 */
[----:B------:R-:W-:Y:S01]  /*7c90*/  FFMA.FTZ R18, R25, R27, R18 ;  /* 0x0000001b19127223 */ /* 0x000fe20000010012 */
[----:B------:R-:W-:Y:S01]  /*7ca0*/  FMUL.FTZ R25, R89, R17 ;  /* 0x0000001159197220 */ /* 0x000fe20000410000 */
[----:B------:R-:W-:Y:S01]  /*7cb0*/  FADD.FTZ R24, R24, R27 ;  /* 0x0000001b18187221 */ /* 0x000fe20000010000 */
[----:B------:R-:W-:Y:S01]  /*7cc0*/  FADD.FTZ R31, R31, -UR26 ;  /* 0x8000001a1f1f7e21 */ /* 0x000fe20008010000 */
[----:B------:R-:W-:Y:S01]  /*7cd0*/  FADD.FTZ R30, R30, -UR26 ;  /* 0x8000001a1e1e7e21 */ /* 0x000fe20008010000 */
[----:B------:R-:W-:Y:S01]  /*7ce0*/  FFMA.FTZ R18, R90, R25, R18 ;  /* 0x000000195a127223 */ /* 0x000fe20000010012 */
[----:B------:R-:W-:Y:S01]  /*7cf0*/  FADD.FTZ R25, R25, R24 ;  /* 0x0000001819197221 */ /* 0x000fe20000010000 */
        /* <DEDUP_REMOVED lines=24> */
.L_x_1600:
[----:B------:R-:W-:Y:S01]  /*7e80*/  FMUL.FTZ R26, R29, R14 ;  /* 0x0000000e1d1a7220 */ /* 0x000fe20000410000 */
[----:B------:R-:W-:Y:S01]  /*7e90*/  FMUL.FTZ R28, R24, R17 ;  /* 0x00000011181c7220 */ /* 0x000fe20000410000 */
[----:B------:R-:W-:Y:S02]  /*7ea0*/  HADD2.F32 R93, -RZ, R13.H0_H0 ;  /* 0x2000000dff5d7230 */ /* 0x000fe40000004100 */
[----:B------:R-:W-:Y:S01]  /*7eb0*/  FFMA.FTZ R18, R31, R26, R18 ;  /* 0x0000001a1f127223 */ /* 0x000fe20000010012 */
[----:B------:R-:W-:Y:S01]  /*7ec0*/  FADD.FTZ R25, R25, R26 ;  /* 0x0000001a19197221 */ /* 0x000fe20000010000 */
[----:B------:R-:W-:Y:S02]  /*7ed0*/  HADD2.F32 R26, -RZ, R53.H0_H0 ;  /* 0x20000035ff1a7230 */ /* 0x000fe40000004100 */
[----:B------:R-:W-:Y:S01]  /*7ee0*/  FADD.FTZ R93, R93, -UR26 ;  /* 0x8000001a5d5d7e21 */ /* 0x000fe20008010000 */
[----:B------:R-:W-:Y:S01]  /*7ef0*/  FFMA.FTZ R18, R30, R28, R18 ;  /* 0x0000001c1e127223 */ /* 0x000fe20000010012 */
[----:B------:R-:W-:Y:S01]  /*7f00*/  FADD.FTZ R28, R28, R25 ;  /* 0x000000191c1c7221 */ /* 0x000fe20000010000 */
[----:B------:R-:W-:-:S02]  /*7f10*/  HADD2.F32 R25, -RZ, R13.H1_H1 ;  /* 0x3000000dff197230 */ /* 0x000fc40000004100 */
[----:B------:R-:W-:Y:S01]  /*7f20*/  FMUL.FTZ R93, R93, UR27 ;  /* 0x0000001b5d5d7c20 */ /* 0x000fe20008410000 */
[----:B------:R-:W-:Y:S02]  /*7f30*/  HADD2.F32 R27, -RZ, R53.H1_H1 ;  /* 0x30000035ff1b7230 */ /* 0x000fe40000004100 */
        /* <DEDUP_REMOVED lines=21> */
.L_x_1601:
        /* <DEDUP_REMOVED lines=108> */
.L_x_1603:
[----:B------:R-:W-:Y:S05]  /*8750*/  BSYNC B0 ;  /* 0x0000000000007941 */ /* 0x000fea0003800000 */
.L_x_1602:
        /* <DEDUP_REMOVED lines=78> */
.L_x_1605:
[----:B------:R-:W-:Y:S05]  /*8c40*/  BSYNC B0 ;  /* 0x0000000000007941 */ /* 0x000fea0003800000 */
.L_x_1604:
        /* <DEDUP_REMOVED lines=20> */
.L_x_1607:
[----:B------:R-:W-:Y:S05]  /*8d90*/  BSYNC B0 ;  /* 0x0000000000007941 */ /* 0x000fea0003800000 */
.L_x_1606:
        /* <DEDUP_REMOVED lines=40> */
.L_x_1610:
[----:B------:R-:W-:Y:S02]  /*9020*/  MOV R24, UR18 ;  /* 0x0000001200187c02 */ /* 0x000fe40008000f00 */
[----:B------:R-:W-:-:S05]  /*9030*/  MOV R25, UR19 ;  /* 0x0000001300197c02 */ /* 0x000fca0008000f00 */
[----:B------:R-:W2:Y:S04]  /*9040*/  LDG.E.STRONG.GPU R24, desc[UR22][R24.64] ;  /* 0x0000001618187981 */ /* 0x000ea8000c1ef900 */
[----:B--2---:R-:W-:Y:S01]  /*9050*/  CCTL.IVALL ;  /* 0x00000000ff00798f */ /* 0x004fe20002000000 */
[----:B------:R-:W-:Y:S05]  /*9060*/  YIELD ;  /* 0x0000000000007946 */ /* 0x000fea0003800000 */
[----:B------:R-:W-:-:S13]  /*9070*/  ISETP.NE.AND P0, PT, R24, R18, PT ;  /* 0x000000121800720c */ /* 0x000fda0003f05270 */
[----:B------:R-:W-:Y:S05]  /*9080*/  @P0 BRA `(.L_x_1610) ;  /* 0xfffffffc00e40947 */ /* 0x000fea000383ffff */
.L_x_1609:
        /* <DEDUP_REMOVED lines=19> */
.L_x_1614:
        /* <DEDUP_REMOVED lines=165> */
.L_x_1613:
        /* <DEDUP_REMOVED lines=87> */
.L_x_1615:
[----:B------:R-:W-:-:S13]  /*a180*/  ISETP.NE.OR P0, PT, RZ, UR16, P0 ;  /* 0x00000010ff007c0c */ /* 0x000fda0008705670 */
[----:B------:R-:W-:Y:S05]  /*a190*/  @!P0 BRA `(.L_x_1611) ;  /* 0x0000000000b08947 */ /* 0x000fea0003800000 */
.L_x_1612:
        /* <DEDUP_REMOVED lines=44> */
.L_x_1611:
        /* <DEDUP_REMOVED lines=14> */
.L_x_1617:
[----:B------:R-:W-:Y:S05]  /*a540*/  BSYNC B0 ;  /* 0x0000000000007941 */ /* 0x000fea0003800000 */
.L_x_1616:
        /* <DEDUP_REMOVED lines=25> */
.L_x_1608:
        /* <DEDUP_REMOVED lines=8> */
[----:B0-----:R-:W0:Y:S02]  /*a760*/  LDS.64 R24, [UR5+0xc0] ;  /* 0x0000c005ff187984 */ /* 0x001e240008000a00 */
[----:B0-----:R-:W-:Y:S01]  /*a770*/  FMUL.FTZ R24, R24, UR6 ;  /* 0x0000000618187c20 */ /* 0x001fe20008410000 */
        /* <DEDUP_REMOVED lines=28> */
.L_x_1618:
[----:B------:R-:W-:Y:S04]  /*a940*/  BSSY B0, `(.L_x_1619) ;  /* 0x0000017000007945 */ /* 0x000fe80003800000 */
[----:B------:R-:W-:Y:S05]  /*a950*/  @!P1 BRA `(.L_x_1620) ;  /* 0x0000000000549947 */ /* 0x000fea0003800000 */
[----:B------:R-:W-:Y:S01]  /*a960*/  MOV R26, UR5 ;  /* 0x00000005001a7c02 */ /* 0x000fe20008000f00 */
        /* <DEDUP_REMOVED lines=20> */
.L_x_1620:
[----:B------:R-:W-:Y:S05]  /*aab0*/  BSYNC B0 ;  /* 0x0000000000007941 */ /* 0x000fea0003800000 */
.L_x_1619:
[C---:B-----5:R-:W-:Y:S01]  /*aac0*/  IADD3 R29, R2.reuse, 0x10, RZ ;  /* 0x00000010021d7810 */ /* 0x060fe20007ffe0ff */
[----:B------:R-:W-:Y:S01]  /*aad0*/  ULDC.64 UR6, c[0x0][0x290] ;  /* 0x0000a40000067ab9 */ /* 0x000fe20000000a00 */
[----:B------:R-:W-:Y:S01]  /*aae0*/  IADD3 R28, R2, 0x10, RZ ;  /* 0x00000010021c7810 */ /* 0x000fe20007ffe0ff */
[--C-:B------:R-:W-:Y:S01]  /*aaf0*/  HADD2.F32 R25, -RZ, R52.reuse.H0_H0 ;  /* 0x20000034ff197230 */ /* 0x100fe20000004100 */
[----:B------:R-:W-:Y:S01]  /*ab00*/  SHF.R.S32.HI R29, RZ, 0x1f, R29 ;  /* 0x0000001fff1d7819 */ /* 0x000fe2000001141d */
[----:B------:R-:W-:Y:S01]  /*ab10*/  HADD2.F32 R24, -RZ, R52.H1_H1 ;  /* 0x30000034ff187230 */ /* 0x000fe20000004100 */
[----:B------:R-:W-:Y:S01]  /*ab20*/  ISETP.GE.U32.AND P0, PT, R28, UR6, PT ;  /* 0x000000061c007c0c */ /* 0x000fe2000bf06070 */
[--C-:B0-----:R-:W-:Y:S02]  /*ab30*/  HADD2.F32 R18, -RZ, R61.reuse.H0_H0 ;  /* 0x2000003dff127230 */ /* 0x101fe40000004100 */
        /* <DEDUP_REMOVED lines=26> */
.L_x_1621:
        /* <DEDUP_REMOVED lines=22> */
.L_x_1623:
[----:B------:R-:W-:Y:S05]  /*ae40*/  BSYNC B0 ;  /* 0x0000000000007941 */ /* 0x000fea0003800000 */
.L_x_1622:
        /* <DEDUP_REMOVED lines=33> */
.L_x_1624:
        /* <DEDUP_REMOVED lines=22> */
.L_x_1626:
[----:B------:R-:W-:Y:S05]  /*b1c0*/  BSYNC B0 ;  /* 0x0000000000007941 */ /* 0x000fea0003800000 */
.L_x_1625:
        /* <DEDUP_REMOVED lines=33> */
.L_x_1627:
        /* <DEDUP_REMOVED lines=22> */
.L_x_1629:
[----:B------:R-:W-:Y:S05]  /*b540*/  BSYNC B0 ;  /* 0x0000000000007941 */ /* 0x000fea0003800000 */
.L_x_1628:
        /* <DEDUP_REMOVED lines=33> */
.L_x_1630:
        /* <DEDUP_REMOVED lines=22> */
.L_x_1632:
[----:B------:R-:W-:Y:S05]  /*b8c0*/  BSYNC B0 ;  /* 0x0000000000007941 */ /* 0x000fea0003800000 */
.L_x_1631:
        /* <DEDUP_REMOVED lines=48> */
.L_x_1633:
        /* <DEDUP_REMOVED lines=22> */
.L_x_1635:
[----:B------:R-:W-:Y:S05]  /*bd30*/  BSYNC B0 ;  /* 0x0000000000007941 */ /* 0x000fea0003800000 */
.L_x_1634:
        /* <DEDUP_REMOVED lines=25> */
.L_x_1636:
        /* <DEDUP_REMOVED lines=22> */
.L_x_1638:
[----:B------:R-:W-:Y:S05]  /*c030*/  BSYNC B0 ;  /* 0x0000000000007941 */ /* 0x000fea0003800000 */
.L_x_1637:
        /* <DEDUP_REMOVED lines=32> */
.L_x_1639:
        /* <DEDUP_REMOVED lines=22> */
.L_x_1641:
[----:B------:R-:W-:Y:S05]  /*c3a0*/  BSYNC B0 ;  /* 0x0000000000007941 */ /* 0x000fea0003800000 */
.L_x_1640:
        /* <DEDUP_REMOVED lines=29> */
.L_x_1642:
        /* <DEDUP_REMOVED lines=22> */
.L_x_1644:
[----:B------:R-:W-:Y:S05]  /*c6e0*/  BSYNC B0 ;  /* 0x0000000000007941 */ /* 0x000fea0003800000 */
.L_x_1643:
        /* <DEDUP_REMOVED lines=46> */
.L_x_1645:
        /* <DEDUP_REMOVED lines=22> */
.L_x_1647:
[----:B------:R-:W-:Y:S05]  /*cb30*/  BSYNC B0 ;  /* 0x0000000000007941 */ /* 0x000fea0003800000 */
.L_x_1646:
[----:B------:R-:W-:Y:S01]  /*cb40*/  FADD.FTZ R18, R18, -UR26 ;  /* 0x8000001a12127e21 */ /* 0x000fe20008010000 */
[----:B------:R-:W-:Y:S01]  /*cb50*/  FADD.FTZ R25, R42, -UR26 ;  /* 0x8000001a2a197e21 */ /* 0x000fe20008010000 */
[--C-:B0-----:R-:W-:Y:S02]  /*cb60*/  HADD2.F32 R27, -RZ, R79.reuse.H0_H0 ;  /* 0x2000004fff1b7230 */ /* 0x101fe40000004100 */
        /* <DEDUP_REMOVED lines=22> */
.L_x_1648:
[----:B------:R-:W-:Y:S04]  /*ccd0*/  BSSY B0, `(.L_x_1649) ;  /* 0x0000016000007945 */ /* 0x000fe80003800000 */
[----:B------:R-:W-:Y:S05]  /*cce0*/  @P2 BRA `(.L_x_1650) ;  /* 0x0000000000502947 */ /* 0x000fea0003800000 */
[----:B------:R-:W-:Y:S01]  /*ccf0*/  MOV R29, UR5 ;  /* 0x00000005001d7c02 */ /* 0x000fe20008000f00 */
[----:B------:R-:W-:Y:S01]  /*cd00*/  ULDC.64 UR14, c[0x0][0x288] ;  /* 0x0000a200000e7ab9 */ /* 0x000fe20000000a00 */
[----:B------:R-:W-:Y:S01]  /*cd10*/  MOV R24, UR5 ;  /* 0x0000000500187c02 */ /* 0x000fe20008000f00 */
[----:B------:R-:W-:Y:S02]  /*cd20*/  IMAD R28, R33, UR14, RZ ;  /* 0x0000000e211c7c24 */ /* 0x000fe4000f8e02ff */
[----:B------:R-:W-:Y:S02]  /*cd30*/  FFMA.FTZ R18, R18, R29, UR13 ;  /* 0x0000000d12127e23 */ /* 0x000fe4000801001d */
[----:B------:R-:W-:Y:S02]  /*cd40*/  IMAD R29, R32, UR15, R28 ;  /* 0x0000000f201d7c24 */ /* 0x000fe4000f8e021c */
[----:B------:R-:W-:Y:S01]  /*cd50*/  FFMA.FTZ R18, R27, R14, -R18 ;  /* 0x0000000e1b127223 */ /* 0x000fe20000010812 */
[----:B------:R-:W-:Y:S01]  /*cd60*/  FFMA.FTZ R27, R25, R24, UR13 ;  /* 0x0000000d191b7e23 */ /* 0x000fe20008010018 */
[----:B------:R-:W-:-:S02]  /*cd70*/  MOV R24, R20 ;  /* 0x0000001400187202 */ /* 0x000fc40000000f00 */
[----:B------:R-:W-:Y:S01]  /*cd80*/  MOV R25, R23 ;  /* 0x0000001700197202 */ /* 0x000fe20000000f00 */
        /* <DEDUP_REMOVED lines=10> */
.L_x_1650:
[----:B------:R-:W-:Y:S05]  /*ce30*/  BSYNC B0 ;  /* 0x0000000000007941 */ /* 0x000fea0003800000 */
.L_x_1649:
        /* <DEDUP_REMOVED lines=32> */
.L_x_1651:
[----:B------:R-:W-:Y:S04]  /*d040*/  BSSY B0, `(.L_x_1652) ;  /* 0x0000016000007945 */ /* 0x000fe80003800000 */
[----:B------:R-:W-:Y:S05]  /*d050*/  @P4 BRA `(.L_x_1653) ;  /* 0x0000000000504947 */ /* 0x000fea0003800000 */
[----:B------:R-:W-:Y:S01]  /*d060*/  MOV R29, UR5 ;  /* 0x00000005001d7c02 */ /* 0x000fe20008000f00 */
[----:B------:R-:W-:-:S04]  /*d070*/  ULDC.64 UR14, c[0x0][0x288] ;  /* 0x0000a200000e7ab9 */ /* 0x000fc80000000a00 */
[----:B------:R-:W-:Y:S01]  /*d080*/  FFMA.FTZ R28, R24, R29, UR13 ;  /* 0x0000000d181c7e23 */ /* 0x000fe2000801001d */
[----:B------:R-:W-:Y:S01]  /*d090*/  MOV R24, UR5 ;  /* 0x0000000500187c02 */ /* 0x000fe20008000f00 */
[----:B------:R-:W-:Y:S02]  /*d0a0*/  IMAD R29, R48, UR14, RZ ;  /* 0x0000000e301d7c24 */ /* 0x000fe4000f8e02ff */
[----:B------:R-:W-:Y:S02]  /*d0b0*/  FFMA.FTZ R28, R27, R14, -R28 ;  /* 0x0000000e1b1c7223 */ /* 0x000fe4000001081c */
[----:B------:R-:W-:Y:S01]  /*d0c0*/  FFMA.FTZ R27, R25, R24, UR13 ;  /* 0x0000000d191b7e23 */ /* 0x000fe20008010018 */
[----:B------:R-:W-:Y:S01]  /*d0d0*/  MOV R24, R20 ;  /* 0x0000001400187202 */ /* 0x000fe20000000f00 */
[----:B------:R-:W-:Y:S01]  /*d0e0*/  IMAD R31, R47, UR15, R29 ;  /* 0x0000000f2f1f7c24 */ /* 0x000fe2000f8e021d */
[----:B------:R-:W-:Y:S01]  /*d0f0*/  MOV R25, R23 ;  /* 0x0000001700197202 */ /* 0x000fe20000000f00 */
[----:B------:R-:W-:-:S02]  /*d100*/  FFMA.FTZ R29, R26, R17, -R27 ;  /* 0x000000111a1d7223 */ /* 0x000fc4000001081b */
        /* <DEDUP_REMOVED lines=9> */
.L_x_1653:
[----:B------:R-:W-:Y:S05]  /*d1a0*/  BSYNC B0 ;  /* 0x0000000000007941 */ /* 0x000fea0003800000 */
.L_x_1652:
[----:B------:R-:W-:Y:S01]  /*d1b0*/  HADD2.F32 R40, -RZ, R40.H1_H1 ;  /* 0x30000028ff287230 */ /* 0x000fe20000004100 */
[----:B------:R-:W-:Y:S01]  /*d1c0*/  IADD3 R42, R2, 0xd0, RZ ;  /* 0x000000d0022a7810 */ /* 0x000fe20007ffe0ff */
[----:B------:R-:W-:Y:S01]  /*d1d0*/  FADD.FTZ R24, R18, -UR26 ;  /* 0x8000001a12187e21 */ /* 0x000fe20008010000 */
[----:B------:R-:W-:Y:S01]  /*d1e0*/  ISETP.GT.U32.OR P0, PT, R0, 0x27f, P0 ;  /* 0x0000027f0000780c */ /* 0x000fe20000704470 */
[--C-:B0-----:R-:W-:Y:S02]  /*d1f0*/  HADD2.F32 R25, -RZ, R83.reuse.H0_H0 ;  /* 0x20000053ff197230 */ /* 0x101fe40000004100 */
        /* <DEDUP_REMOVED lines=25> */
.L_x_1654:
        /* <DEDUP_REMOVED lines=22> */
.L_x_1656:
[----:B------:R-:W-:Y:S05]  /*d4f0*/  BSYNC B0 ;  /* 0x0000000000007941 */ /* 0x000fea0003800000 */
.L_x_1655:
[C---:B------:R-:W-:Y:S01]  /*d500*/  IADD3 R44, R2.reuse, 0xd0, RZ ;  /* 0x000000d0022c7810 */ /* 0x040fe20007ffe0ff */
[----:B------:R-:W-:Y:S01]  /*d510*/  HADD2.F32 R41, -RZ, R41.H1_H1 ;  /* 0x30000029ff297230 */ /* 0x000fe20000004100 */
[----:B------:R-:W-:Y:S01]  /*d520*/  IADD3 R31, R2, 0xe0, RZ ;  /* 0x000000e0021f7810 */ /* 0x000fe20007ffe0ff */
[----:B------:R-:W-:Y:S01]  /*d530*/  FADD.FTZ R24, R18, -UR26 ;  /* 0x8000001a12187e21 */ /* 0x000fe20008010000 */
[----:B------:R-:W-:Y:S01]  /*d540*/  SHF.R.S32.HI R44, RZ, 0x1f, R44 ;  /* 0x0000001fff2c7819 */ /* 0x000fe2000001142c */
[--C-:B0-----:R-:W-:Y:S02]  /*d550*/  HADD2.F32 R25, -RZ, R82.reuse.H0_H0 ;  /* 0x20000052ff197230 */ /* 0x101fe40000004100 */
        /* <DEDUP_REMOVED lines=28> */
.L_x_1657:
        /* <DEDUP_REMOVED lines=22> */
.L_x_1659:
[----:B------:R-:W-:Y:S05]  /*d880*/  BSYNC B0 ;  /* 0x0000000000007941 */ /* 0x000fea0003800000 */
.L_x_1658:
[--C-:B------:R-:W-:Y:S01]  /*d890*/  HADD2.F32 R24, -RZ, R38.reuse.H0_H0 ;  /* 0x20000026ff187230 */ /* 0x100fe20000004100 */
[----:B------:R-:W-:Y:S01]  /*d8a0*/  ISETP.GE.U32.AND P2, PT, R29, UR6, PT ;  /* 0x000000061d007c0c */ /* 0x000fe2000bf46070 */
[----:B------:R-:W-:Y:S01]  /*d8b0*/  HADD2.F32 R38, -RZ, R38.H1_H1 ;  /* 0x30000026ff267230 */ /* 0x000fe20000004100 */
[----:B------:R-:W-:Y:S01]  /*d8c0*/  SHF.R.S32.HI R28, RZ, 0x1f, R29 ;  /* 0x0000001fff1c7819 */ /* 0x000fe2000001141d */
[--C-:B------:R-:W-:Y:S01]  /*d8d0*/  HADD2.F32 R33, -RZ, R85.reuse.H0_H0 ;  /* 0x20000055ff217230 */ /* 0x100fe20000004100 */
[----:B------:R-:W-:Y:S01]  /*d8e0*/  ISETP.GE.AND.EX P0, PT, R18, UR7, PT, P0 ;  /* 0x0000000712007c0c */ /* 0x000fe2000bf06300 */
[----:B------:R-:W-:Y:S01]  /*d8f0*/  FADD.FTZ R24, R24, -UR26 ;  /* 0x8000001a18187e21 */ /* 0x000fe20008010000 */
[----:B0-----:R-:W-:Y:S01]  /*d900*/  FADD.FTZ R25, R38, -UR26 ;  /* 0x8000001a26197e21 */ /* 0x001fe20008010000 */
        /* <DEDUP_REMOVED lines=25> */
.L_x_1660:
        /* <DEDUP_REMOVED lines=22> */
.L_x_1662:
[----:B------:R-:W-:Y:S05]  /*dc00*/  BSYNC B0 ;  /* 0x0000000000007941 */ /* 0x000fea0003800000 */
.L_x_1661:
[----:B------:R-:W-:Y:S02]  /*dc10*/  HADD2.F32 R39, -RZ, R39.H1_H1 ;  /* 0x30000027ff277230 */ /* 0x000fe40000004100 */
[----:B------:R-:W-:Y:S01]  /*dc20*/  FADD.FTZ R18, R30, -UR26 ;  /* 0x8000001a1e127e21 */ /* 0x000fe20008010000 */
[--C-:B0-----:R-:W-:Y:S01]  /*dc30*/  HADD2.F32 R27, -RZ, R84.reuse.H0_H0 ;  /* 0x20000054ff1b7230 */ /* 0x101fe20000004100 */
        /* <DEDUP_REMOVED lines=26> */
.L_x_1663:
        /* <DEDUP_REMOVED lines=22> */
.L_x_1665:
[----:B------:R-:W-:Y:S05]  /*df40*/  BSYNC B0 ;  /* 0x0000000000007941 */ /* 0x000fea0003800000 */
.L_x_1664:
[----:B------:R-:W-:Y:S01]  /*df50*/  IADD3 R39, R2, 0x110, RZ ;  /* 0x0000011002277810 */ /* 0x000fe20007ffe0ff */
[----:B------:R-:W-:Y:S01]  /*df60*/  HADD2.F32 R36, -RZ, R36.H1_H1 ;  /* 0x30000024ff247230 */ /* 0x000fe20000004100 */
[----:B------:R-:W-:Y:S01]  /*df70*/  ISETP.GE.U32.AND P0, PT, R31, UR6, PT ;  /* 0x000000061f007c0c */ /* 0x000fe2000bf06070 */
[----:B0-----:R-:W-:Y:S01]  /*df80*/  FADD.FTZ R26, R30, -UR26 ;  /* 0x8000001a1e1a7e21 */ /* 0x001fe20008010000 */
[----:B------:R-:W-:Y:S01]  /*df90*/  ISETP.GE.U32.AND P2, PT, R39, UR6, PT ;  /* 0x0000000627007c0c */ /* 0x000fe2000bf46070 */
[--C-:B------:R-:W-:Y:S01]  /*dfa0*/  HADD2.F32 R25, -RZ, R80.reuse.H0_H0 ;  /* 0x20000050ff197230 */ /* 0x100fe20000004100 */
        /* <DEDUP_REMOVED lines=35> */
.L_x_1666:
        /* <DEDUP_REMOVED lines=22> */
.L_x_1668:
[----:B------:R-:W-:Y:S05]  /*e340*/  BSYNC B0 ;  /* 0x0000000000007941 */ /* 0x000fea0003800000 */
.L_x_1667:
        /* <DEDUP_REMOVED lines=25> */
.L_x_1669:
        /* <DEDUP_REMOVED lines=22> */
.L_x_1671:
[----:B------:R-:W-:Y:S05]  /*e640*/  BSYNC B0 ;  /* 0x0000000000007941 */ /* 0x000fea0003800000 */
.L_x_1670:
        /* <DEDUP_REMOVED lines=34> */
.L_x_1672:
        /* <DEDUP_REMOVED lines=22> */
.L_x_1674:
[----:B------:R-:W-:Y:S05]  /*e9d0*/  BSYNC B0 ;  /* 0x0000000000007941 */ /* 0x000fea0003800000 */
.L_x_1673:
        /* <DEDUP_REMOVED lines=29> */
.L_x_1675:
        /* <DEDUP_REMOVED lines=19> */
[----:B------:R-:W-:Y:S02]  /*ece0*/  F2FP.F16.F32.PACK_AB R3, R3, R18 ;  /* 0x000000120303723e */ /* 0x000fe400000000ff */
[----:B------:R-:W-:-:S05]  /*ecf0*/  LEA.HI.X R27, R24, UR15, R29, 0x1, P0 ;  /* 0x0000000f181b7c11 */ /* 0x000fca00080f0c1d */
[----:B------:R0:W-:Y:S02]  /*ed00*/  STG.E desc[UR22][R26.64], R3 ;  /* 0x000000031a007986 */ /* 0x0001e4000c101916 */
.L_x_1677:
[----:B------:R-:W-:Y:S05]  /*ed10*/  BSYNC B0 ;  /* 0x0000000000007941 */ /* 0x000fea0003800000 */
.L_x_1676:
[----:B------:R-:W-:Y:S01]  /*ed20*/  IADD3 R25, R2, 0x140, RZ ;  /* 0x0000014002197810 */ /* 0x000fe20007ffe0ff */
[----:B------:R-:W-:Y:S01]  /*ed30*/  FADD.FTZ R24, R28, -UR26 ;  /* 0x8000001a1c187e21 */ /* 0x000fe20008010000 */
[----:B------:R-:W-:Y:S01]  /*ed40*/  IADD3 R29, R2, 0x150, RZ ;  /* 0x00000150021d7810 */ /* 0x000fe20007ffe0ff */
[----:B------:R-:W-:Y:S01]  /*ed50*/  FADD.FTZ R30, R30, -UR26 ;  /* 0x8000001a1e1e7e21 */ /* 0x000fe20008010000 */
[C---:B------:R-:W-:Y:S01]  /*ed60*/  IADD3 R41, R2.reuse, 0x150, RZ ;  /* 0x0000015002297810 */ /* 0x040fe20007ffe0ff */
[--C-:B------:R-:W-:Y:S01]  /*ed70*/  HADD2.F32 R31, -RZ, R72.reuse.H0_H0 ;  /* 0x20000048ff1f7230 */ /* 0x100fe20000004100 */
[----:B0-----:R-:W-:Y:S01]  /*ed80*/  IADD3 R27, R2, 0x160, RZ ;  /* 0x00000160021b7810 */ /* 0x001fe20007ffe0ff */
[----:B------:R-:W-:Y:S01]  /*ed90*/  HADD2.F32 R72, -RZ, R72.H1_H1 ;  /* 0x30000048ff487230 */ /* 0x000fe20000004100 */
[----:B------:R-:W-:Y:S01]  /*eda0*/  ISETP.GE.U32.AND P5, PT, R25, UR6, PT ;  /* 0x0000000619007c0c */ /* 0x000fe2000bfa6070 */
[--C-:B------:R-:W-:Y:S01]  /*edb0*/  HADD2.F32 R26, -RZ, R19.reuse.H0_H0 ;  /* 0x20000013ff1a7230 */ /* 0x100fe20000004100 */
        /* <DEDUP_REMOVED lines=35> */
.L_x_1678:
        /* <DEDUP_REMOVED lines=11> */
[----:B------:R-:W-:-:S04]  /*f0a0*/  IMAD.WIDE.U32 R18, R25, UR14, R18 ;  /* 0x0000000e19127c25 */ /* 0x000fc8000f8e0012 */
[----:B------:R-:W-:Y:S01]  /*f0b0*/  FFMA.FTZ R30, R72, R17, -R33 ;  /* 0x00000011481e7223 */ /* 0x000fe20000010821 */
[----:B------:R-:W-:Y:S01]  /*f0c0*/  FMUL.FTZ R31, R31, UR27 ;  /* 0x0000001b1f1f7c20 */ /* 0x000fe20008410000 */
[----:B------:R-:W-:Y:S01]  /*f0d0*/  IMAD R25, R25, UR15, R32 ;  /* 0x0000000f19197c24 */ /* 0x000fe2000f8e0220 */
[----:B------:R-:W-:Y:S01]  /*f0e0*/  ULDC.64 UR14, c[0x0][0x210] ;  /* 0x00008400000e7ab9 */ /* 0x000fe20000000a00 */
[----:B------:R-:W-:Y:S01]  /*f0f0*/  FMUL.FTZ R30, R30, UR27 ;  /* 0x0000001b1e1e7c20 */ /* 0x000fe20008410000 */
[----:B------:R-:W-:Y:S02]  /*f100*/  LEA R24, P5, R18, UR14, 0x1 ;  /* 0x0000000e12187c11 */ /* 0x000fe4000f8a08ff */
[----:B------:R-:W-:Y:S02]  /*f110*/  IADD3 R25, R19, R25, RZ ;  /* 0x0000001913197210 */ /* 0x000fe40007ffe0ff */
[----:B------:R-:W-:Y:S02]  /*f120*/  F2FP.F16.F32.PACK_AB R19, R30, R31 ;  /* 0x0000001f1e13723e */ /* 0x000fe400000000ff */
[----:B------:R-:W-:-:S05]  /*f130*/  LEA.HI.X R25, R18, UR15, R25, 0x1, P5 ;  /* 0x0000000f12197c11 */ /* 0x000fca000a8f0c19 */
[----:B------:R0:W-:Y:S02]  /*f140*/  STG.E desc[UR22][R24.64], R19 ;  /* 0x0000001318007986 */ /* 0x0001e4000c101916 */
.L_x_1680:
[----:B------:R-:W-:Y:S05]  /*f150*/  BSYNC B0 ;  /* 0x0000000000007941 */ /* 0x000fea0003800000 */
.L_x_1679:
        /* <DEDUP_REMOVED lines=25> */
.L_x_1681:
        /* <DEDUP_REMOVED lines=22> */
.L_x_1683:
[----:B------:R-:W-:Y:S05]  /*f450*/  BSYNC B0 ;  /* 0x0000000000007941 */ /* 0x000fea0003800000 */
.L_x_1682:
        /* <DEDUP_REMOVED lines=32> */
.L_x_1684:
        /* <DEDUP_REMOVED lines=22> */
.L_x_1686:
[----:B------:R-:W-:Y:S05]  /*f7c0*/  BSYNC B0 ;  /* 0x0000000000007941 */ /* 0x000fea0003800000 */
.L_x_1685:
[----:B------:R-:W-:Y:S02]  /*f7d0*/  HADD2.F32 R18, -RZ, R5.H1_H1 ;  /* 0x30000005ff127230 */ /* 0x000fe40000004100 */
[----:B------:R-:W-:Y:S01]  /*f7e0*/  FADD.FTZ R4, R4, -UR26 ;  /* 0x8000001a04047e21 */ /* 0x000fe20008010000 */
[--C-:B------:R-:W-:Y:S01]  /*f7f0*/  HADD2.F32 R5, -RZ, R68.reuse.H0_H0 ;  /* 0x20000044ff057230 */ /* 0x100fe20000004100 */
[----:B------:R-:W-:Y:S01]  /*f800*/  ISETP.GT.U32.OR P0, PT, R0, 0x27f, P0 ;  /* 0x0000027f0000780c */ /* 0x000fe20000704470 */
[----:B------:R-:W-:Y:S02]  /*f810*/  HADD2.F32 R68, -RZ, R68.H1_H1 ;  /* 0x30000044ff447230 */ /* 0x000fe40000004100 */
[----:B------:R-:W-:Y:S01]  /*f820*/  FADD.FTZ R18, R18, -UR26 ;  /* 0x8000001a12127e21 */ /* 0x000fe20008010000 */
[--C-:B0-----:R-:W-:Y:S02]  /*f830*/  HADD2.F32 R24, -RZ, R6.reuse.H0_H0 ;  /* 0x20000006ff187230 */ /* 0x101fe40000004100 */
        /* <DEDUP_REMOVED lines=22> */
.L_x_1687:
        /* <DEDUP_REMOVED lines=22> */
.L_x_1689:
[----:B------:R-:W-:Y:S05]  /*fb00*/  BSYNC B0 ;  /* 0x0000000000007941 */ /* 0x000fea0003800000 */
.L_x_1688:
[----:B------:R-:W-:Y:S01]  /*fb10*/  IADD3 R37, R2, 0x180, RZ ;  /* 0x0000018002257810 */ /* 0x000fe20007ffe0ff */
        /* <DEDUP_REMOVED lines=45> */
.L_x_1690:
        /* <DEDUP_REMOVED lines=22> */
.L_x_1692:
[----:B------:R-:W-:Y:S05]  /*ff50*/  BSYNC B0 ;  /* 0x0000000000007941 */ /* 0x000fea0003800000 */
.L_x_1691:
        /* <DEDUP_REMOVED lines=25> */
.L_x_1693:
        /* <DEDUP_REMOVED lines=22> */
.L_x_1695:
[----:B------:R-:W-:Y:S05]  /*10250*/  BSYNC B0 ;  /* 0x0000000000007941 */ /* 0x000fea0003800000 */
.L_x_1694:
        /* <DEDUP_REMOVED lines=32> */
.L_x_1696:
        /* <DEDUP_REMOVED lines=22> */
.L_x_1698:
[----:B------:R-:W-:Y:S05]  /*105c0*/  BSYNC B0 ;  /* 0x0000000000007941 */ /* 0x000fea0003800000 */
.L_x_1697:
[----:B------:R-:W-:Y:S02]  /*105d0*/  HADD2.F32 R8, -RZ, R8.H1_H1 ;  /* 0x30000008ff087230 */ /* 0x000fe40000004100 */
[----:B------:R-:W-:Y:S01]  /*105e0*/  FADD.FTZ R30, R30, -UR26 ;  /* 0x8000001a1e1e7e21 */ /* 0x000fe20008010000 */
[--C-:B0-----:R-:W-:Y:S01]  /*105f0*/  HADD2.F32 R7, -RZ, R62.reuse.H0_H0 ;  /* 0x2000003eff077230 */ /* 0x101fe20000004100 */
[----:B------:R-:W-:Y:S01]  /*10600*/  ISETP.GT.U32.OR P0, PT, R0, 0x27f, P0 ;  /* 0x0000027f0000780c */ /* 0x000fe20000704470 */
[----:B------:R-:W-:Y:S02]  /*10610*/  HADD2.F32 R62, -RZ, R62.H1_H1 ;  /* 0x3000003eff3e7230 */ /* 0x000fe40000004100 */
[----:B------:R-:W-:Y:S01]  /*10620*/  FADD.FTZ R8, R8, -UR26 ;  /* 0x8000001a08087e21 */ /* 0x000fe20008010000 */
[----:B------:R-:W-:Y:S01]  /*10630*/  IADD3 R5, R2, 0x1c0, RZ ;  /* 0x000001c002057810 */ /* 0x000fe20007ffe0ff */
[----:B------:R-:W-:Y:S01]  /*10640*/  FMUL.FTZ R30, R30, UR27 ;  /* 0x0000001b1e1e7c20 */ /* 0x000fe20008410000 */
        /* <DEDUP_REMOVED lines=21> */
.L_x_1699:
        /* <DEDUP_REMOVED lines=22> */
.L_x_1701:
[----:B------:R-:W-:Y:S05]  /*10900*/  BSYNC B0 ;  /* 0x0000000000007941 */ /* 0x000fea0003800000 */
.L_x_1700:
[C---:B------:R-:W-:Y:S01]  /*10910*/  IADD3 R31, R2.reuse, 0x1d0, RZ ;  /* 0x000001d0021f7810 */ /* 0x040fe20007ffe0ff */
[--C-:B------:R-:W-:Y:S01]  /*10920*/  HADD2.F32 R8, -RZ, R9.reuse.H0_H0 ;  /* 0x20000009ff087230 */ /* 0x100fe20000004100 */
[C---:B------:R-:W-:Y:S01]  /*10930*/  IADD3 R32, R2.reuse, 0x1c0, RZ ;  /* 0x000001c002207810 */ /* 0x040fe20007ffe0ff */
[----:B------:R-:W-:Y:S01]  /*10940*/  HADD2.F32 R9, -RZ, R9.H1_H1 ;  /* 0x30000009ff097230 */ /* 0x000fe20000004100 */
[C---:B------:R-:W-:Y:S01]  /*10950*/  IADD3 R6, R2.reuse, 0x1e0, RZ ;  /* 0x000001e002067810 */ /* 0x040fe20007ffe0ff */
[--C-:B------:R-:W-:Y:S01]  /*10960*/  HADD2.F32 R7, -RZ, R60.reuse.H0_H0 ;  /* 0x2000003cff077230 */ /* 0x100fe20000004100 */
[----:B0-----:R-:W-:Y:S01]  /*10970*/  IADD3 R3, R2, 0x1f0, RZ ;  /* 0x000001f002037810 */ /* 0x001fe20007ffe0ff */
        /* <DEDUP_REMOVED lines=40> */
.L_x_1702:
        /* <DEDUP_REMOVED lines=22> */
.L_x_1704:
[----:B------:R-:W-:Y:S05]  /*10d60*/  BSYNC B0 ;  /* 0x0000000000007941 */ /* 0x000fea0003800000 */
.L_x_1703:
        /* <DEDUP_REMOVED lines=25> */
.L_x_1705:
        /* <DEDUP_REMOVED lines=22> */
.L_x_1707:
[----:B------:R-:W-:Y:S05]  /*11060*/  BSYNC B0 ;  /* 0x0000000000007941 */ /* 0x000fea0003800000 */
.L_x_1706:
        /* <DEDUP_REMOVED lines=31> */
.L_x_1708:
        /* <DEDUP_REMOVED lines=22> */
.L_x_1710:
[----:B------:R-:W-:Y:S05]  /*113c0*/  BSYNC B0 ;  /* 0x0000000000007941 */ /* 0x000fea0003800000 */
.L_x_1709:
        /* <DEDUP_REMOVED lines=25> */
.L_x_1711:
        /* <DEDUP_REMOVED lines=21> */
.L_x_1713:
[----:B------:R-:W-:Y:S05]  /*116b0*/  BSYNC B0 ;  /* 0x0000000000007941 */ /* 0x000fea0003800000 */
.L_x_1712:
        /* <DEDUP_REMOVED lines=9> */
.L_x_1567:
        /* <DEDUP_REMOVED lines=19> */
.L_x_1716:
[----:B------:R-:W-:Y:S05]  /*11880*/  BSYNC B0 ;  /* 0x0000000000007941 */ /* 0x000fea0003800000 */
.L_x_1715:
        /* <DEDUP_REMOVED lines=11> */
.L_x_1718:
[----:B------:R-:W2:Y:S04]  /*11940*/  LDG.E.STRONG.GPU R5, desc[UR22][R2.64] ;  /* 0x0000001602057981 */ /* 0x000ea8000c1ef900 */
[----:B--2---:R-:W-:Y:S01]  /*11950*/  CCTL.IVALL ;  /* 0x00000000ff00798f */ /* 0x004fe20002000000 */
[----:B------:R-:W-:Y:S05]  /*11960*/  YIELD ;  /* 0x0000000000007946 */ /* 0x000fea0003800000 */
[----:B------:R-:W-:-:S13]  /*11970*/  ISETP.NE.AND P0, PT, R5, R4, PT ;  /* 0x000000040500720c */ /* 0x000fda0003f05270 */
[----:B------:R-:W-:Y:S05]  /*11980*/  @P0 BRA `(.L_x_1718) ;  /* 0xfffffffc00ec0947 */ /* 0x000fea000383ffff */
.L_x_1717:
        /* <DEDUP_REMOVED lines=25> */
.L_x_1719:
        /* <DEDUP_REMOVED lines=25> */
.L_x_1720:
        /* <DEDUP_REMOVED lines=13> */
.L_x_5133:


//--------------------- .text._Z35group_norm_nhwc_bwd_one_pass_kernelI11Fp16IOFp16WLi64ELi80ELi640EEv26Group_norm_nhwc_bwd_params --------------------------
	.section	.text._Z35group_norm_nhwc_bwd_one_pass_kernelI11Fp16IOFp16WLi64ELi80ELi640EEv26Group_norm_nhwc_bwd_params,"ax",@progbits
	.align	128
        .global         _Z35group_norm_nhwc_bwd_one_pass_kernelI11Fp16IOFp16WLi64ELi80ELi640EEv26Group_norm_nhwc_bwd_params
        .type           _Z35group_norm_nhwc_bwd_one_pass_kernelI11Fp16IOFp16WLi64ELi80ELi640EEv26Group_norm_nhwc_bwd_params,@function
        .size           _Z35group_norm_nhwc_bwd_one_pass_kernelI11Fp16IOFp16WLi64ELi80ELi640EEv26Group_norm_nhwc_bwd_params,(.L_x_5134 - _Z35group_norm_nhwc_bwd_one_pass_kernelI11Fp16IOFp16WLi64ELi80ELi640EEv26Group_norm_nhwc_bwd_params)
        .other          _Z35group_norm_nhwc_bwd_one_pass_kernelI11Fp16IOFp16WLi64ELi80ELi640EEv26Group_norm_nhwc_bwd_params,@"STO_CUDA_ENTRY STV_DEFAULT"
_Z35group_norm_nhwc_bwd_one_pass_kernelI11Fp16IOFp16WLi64ELi80ELi640EEv26Group_norm_nhwc_bwd_params:
.text._Z35group_norm_nhwc_bwd_one_pass_kernelI11Fp16IOFp16WLi64ELi80ELi640EEv26Group_norm_nhwc_bwd_params:
        /* <DEDUP_REMOVED lines=45> */
.L_x_1756:
        /* <DEDUP_REMOVED lines=174> */
.L_x_1723:
[----:B------:R-:W-:Y:S05]  /*0db0*/  BSYNC B0 ;  /* 0x0000000000007941 */ /* 0x000fea0003800000 */
.L_x_1722:
        /* <DEDUP_REMOVED lines=30> */
.L_x_1724:
        /* <DEDUP_REMOVED lines=34> */
.L_x_1725:
        /* <DEDUP_REMOVED lines=31> */
.L_x_1726:
        /* <DEDUP_REMOVED lines=35> */
.L_x_1727:
        /* <DEDUP_REMOVED lines=111> */
.L_x_1729:
[----:B------:R-:W-:Y:S05]  /*1cd0*/  BSYNC B0 ;  /* 0x0000000000007941 */ /* 0x000fea0003800000 */
.L_x_1728:
        /* <DEDUP_REMOVED lines=78> */
.L_x_1731:
[----:B------:R-:W-:Y:S05]  /*21c0*/  BSYNC B0 ;  /* 0x0000000000007941 */ /* 0x000fea0003800000 */
.L_x_1730:
        /* <DEDUP_REMOVED lines=20> */
.L_x_1733:
[----:B------:R-:W-:Y:S05]  /*2310*/  BSYNC B0 ;  /* 0x0000000000007941 */ /* 0x000fea0003800000 */
.L_x_1732:
        /* <DEDUP_REMOVED lines=34> */
.L_x_1736:
[----:B------:R-:W2:Y:S04]  /*2540*/  LDG.E.STRONG.GPU R10, desc[UR12][R8.64] ;  /* 0x0000000c080a7981 */ /* 0x000ea8000c1ef900 */
[----:B--2---:R-:W-:Y:S01]  /*2550*/  CCTL.IVALL ;  /* 0x00000000ff00798f */ /* 0x004fe20002000000 */
[----:B------:R-:W-:Y:S05]  /*2560*/  YIELD ;  /* 0x0000000000007946 */ /* 0x000fea0003800000 */
[----:B------:R-:W-:-:S13]  /*2570*/  ISETP.NE.AND P0, PT, R10, R13, PT ;  /* 0x0000000d0a00720c */ /* 0x000fda0003f05270 */
[----:B------:R-:W-:Y:S05]  /*2580*/  @P0 BRA `(.L_x_1736) ;  /* 0xfffffffc00ec0947 */ /* 0x000fea000383ffff */
.L_x_1735:
        /* <DEDUP_REMOVED lines=17> */
.L_x_1740:
        /* <DEDUP_REMOVED lines=115> */
.L_x_1739:
        /* <DEDUP_REMOVED lines=61> */
.L_x_1741:
[----:B------:R-:W-:-:S13]  /*31a0*/  ISETP.NE.OR P0, PT, R17, RZ, P0 ;  /* 0x000000ff1100720c */ /* 0x000fda0000705670 */
[----:B------:R-:W-:Y:S05]  /*31b0*/  @!P0 BRA `(.L_x_1737) ;  /* 0x00000000007c8947 */ /* 0x000fea0003800000 */
.L_x_1738:
        /* <DEDUP_REMOVED lines=31> */
.L_x_1737:
        /* <DEDUP_REMOVED lines=11> */
.L_x_1743:
[----:B------:R-:W-:Y:S05]  /*3460*/  BSYNC B0 ;  /* 0x0000000000007941 */ /* 0x000fea0003800000 */
.L_x_1742:
        /* <DEDUP_REMOVED lines=16> */
.L_x_1734:
        /* <DEDUP_REMOVED lines=51> */
.L_x_1744:
        /* <DEDUP_REMOVED lines=21> */
.L_x_1746:
[----:B------:R-:W-:Y:S05]  /*39f0*/  BSYNC B0 ;  /* 0x0000000000007941 */ /* 0x000fea0003800000 */
.L_x_1745:
        /* <DEDUP_REMOVED lines=25> */
.L_x_1747:
        /* <DEDUP_REMOVED lines=20> */
.L_x_1749:
[----:B------:R-:W-:Y:S05]  /*3cd0*/  BSYNC B0 ;  /* 0x0000000000007941 */ /* 0x000fea0003800000 */
.L_x_1748:
        /* <DEDUP_REMOVED lines=31> */
.L_x_1750:
        /* <DEDUP_REMOVED lines=20> */
.L_x_1752:
[----:B------:R-:W-:Y:S05]  /*4010*/  BSYNC B0 ;  /* 0x0000000000007941 */ /* 0x000fea0003800000 */
.L_x_1751:
        /* <DEDUP_REMOVED lines=25> */
.L_x_1753:
        /* <DEDUP_REMOVED lines=19> */
.L_x_1755:
[----:B------:R-:W-:Y:S05]  /*42e0*/  BSYNC B0 ;  /* 0x0000000000007941 */ /* 0x000fea0003800000 */
.L_x_1754:
        /* <DEDUP_REMOVED lines=9> */
.L_x_1721:
        /* <DEDUP_REMOVED lines=19> */
.L_x_1758:
[----:B------:R-:W-:Y:S05]  /*44b0*/  BSYNC B0 ;  /* 0x0000000000007941 */ /* 0x000fea0003800000 */
.L_x_1757:
        /* <DEDUP_REMOVED lines=11> */
.L_x_1760:
[----:B------:R-:W2:Y:S04]  /*4570*/  LDG.E.STRONG.GPU R5, desc[UR12][R2.64] ;  /* 0x0000000c02057981 */ /* 0x000ea8000c1ef900 */
[----:B--2---:R-:W-:Y:S01]  /*4580*/  CCTL.IVALL ;  /* 0x00000000ff00798f */ /* 0x004fe20002000000 */
[----:B------:R-:W-:Y:S05]  /*4590*/  YIELD ;  /* 0x0000000000007946 */ /* 0x000fea0003800000 */
[----:B------:R-:W-:-:S13]  /*45a0*/  ISETP.NE.AND P0, PT, R5, R0, PT ;  /* 0x000000000500720c */ /* 0x000fda0003f05270 */
[----:B------:R-:W-:Y:S05]  /*45b0*/  @P0 BRA `(.L_x_1760) ;  /* 0xfffffffc00ec0947 */ /* 0x000fea000383ffff */
.L_x_1759:
        /* <DEDUP_REMOVED lines=24> */
.L_x_1761:
        /* <DEDUP_REMOVED lines=25> */
.L_x_1762:
        /* <DEDUP_REMOVED lines=11> */
.L_x_5134:


//--------------------- .text._Z35group_norm_nhwc_bwd_one_pass_kernelI11Fp16IOFp16WLi128ELi80ELi640EEv26Group_norm_nhwc_bwd_params --------------------------
	.section	.text._Z35group_norm_nhwc_bwd_one_pass_kernelI11Fp16IOFp16WLi128ELi80ELi640EEv26Group_norm_nhwc_bwd_params,"ax",@progbits
	.align	128
        .global         _Z35group_norm_nhwc_bwd_one_pass_kernelI11Fp16IOFp16WLi128ELi80ELi640EEv26Group_norm_nhwc_bwd_params
        .type           _Z35group_norm_nhwc_bwd_one_pass_kernelI11Fp16IOFp16WLi128ELi80ELi640EEv26Group_norm_nhwc_bwd_params,@function
        .size           _Z35group_norm_nhwc_bwd_one_pass_kernelI11Fp16IOFp16WLi128ELi80ELi640EEv26Group_norm_nhwc_bwd_params,(.L_x_5135 - _Z35group_norm_nhwc_bwd_one_pass_kernelI11Fp16IOFp16WLi128ELi80ELi640EEv26Group_norm_nhwc_bwd_params)
        .other          _Z35group_norm_nhwc_bwd_one_pass_kernelI11Fp16IOFp16WLi128ELi80ELi640EEv26Group_norm_nhwc_bwd_params,@"STO_CUDA_ENTRY STV_DEFAULT"
_Z35group_norm_nhwc_bwd_one_pass_kernelI11Fp16IOFp16WLi128ELi80ELi640EEv26Group_norm_nhwc_bwd_params:
.text._Z35group_norm_nhwc_bwd_one_pass_kernelI11Fp16IOFp16WLi128ELi80ELi640EEv26Group_norm_nhwc_bwd_params:
        /* <DEDUP_REMOVED lines=52> */
.L_x_1814:
        /* <DEDUP_REMOVED lines=248> */
[----:B---3--:R-:W-:Y:S02]  /*12c0*/  HADD2.F32 R64, -RZ, R64.H0_H0 ;  /* 0x20000040ff407230 */ /* 0x008fe40000004100 */
[----:B----4-:R-:W-:Y:S02]  /*12d0*/  HADD2.F32 R62, -RZ, R62.H0_H0 ;  /* 0x2000003eff3e7230 */ /* 0x010fe40000004100 */
[----:B--2---:R-:W-:Y:S02]  /*12e0*/  @P0 HADD2.F32 R59, -RZ, R30.H0_H0 ;  /* 0x2000001eff3b0230 */ /* 0x004fe40000004100 */
[----:B------:R-:W-:-:S07]  /*12f0*/  @P0 HADD2.F32 R23, -RZ, R28.H0_H0 ;  /* 0x2000001cff170230 */ /* 0x000fce0000004100 */
.L_x_1765:
[----:B------:R-:W-:Y:S05]  /*1300*/  BSYNC B0 ;  /* 0x0000000000007941 */ /* 0x000fea0003800000 */
.L_x_1764:
        /* <DEDUP_REMOVED lines=25> */
.L_x_1766:
        /* <DEDUP_REMOVED lines=34> */
.L_x_1767:
        /* <DEDUP_REMOVED lines=40> */
.L_x_1768:
        /* <DEDUP_REMOVED lines=37> */
.L_x_1769:
        /* <DEDUP_REMOVED lines=37> */
.L_x_1770:
        /* <DEDUP_REMOVED lines=37> */
.L_x_1771:
        /* <DEDUP_REMOVED lines=37> */
.L_x_1772:
        /* <DEDUP_REMOVED lines=36> */
.L_x_1773:
        /* <DEDUP_REMOVED lines=98> */
.L_x_1775:
[----:B------:R-:W-:Y:S05]  /*2ae0*/  BSYNC B0 ;  /* 0x0000000000007941 */ /* 0x000fea0003800000 */
.L_x_1774:
        /* <DEDUP_REMOVED lines=78> */
.L_x_1777:
[----:B------:R-:W-:Y:S05]  /*2fd0*/  BSYNC B0 ;  /* 0x0000000000007941 */ /* 0x000fea0003800000 */
.L_x_1776:
        /* <DEDUP_REMOVED lines=18> */
.L_x_1779:
[----:B------:R-:W-:Y:S05]  /*3100*/  BSYNC B0 ;  /* 0x0000000000007941 */ /* 0x000fea0003800000 */
.L_x_1778:
        /* <DEDUP_REMOVED lines=32> */
.L_x_1782:
[----:B--2---:R-:W2:Y:S04]  /*3310*/  LDG.E.STRONG.GPU R26, desc[UR8][R24.64] ;  /* 0x00000008181a7981 */ /* 0x004ea8000c1ef900 */
[----:B--2---:R-:W-:Y:S01]  /*3320*/  CCTL.IVALL ;  /* 0x00000000ff00798f */ /* 0x004fe20002000000 */
[----:B------:R-:W-:Y:S05]  /*3330*/  YIELD ;  /* 0x0000000000007946 */ /* 0x000fea0003800000 */
[----:B------:R-:W-:-:S13]  /*3340*/  ISETP.NE.AND P0, PT, R26, R33, PT ;  /* 0x000000211a00720c */ /* 0x000fda0003f05270 */
[----:B------:R-:W-:Y:S05]  /*3350*/  @P0 BRA `(.L_x_1782) ;  /* 0xfffffffc00ec0947 */ /* 0x000fea000383ffff */
.L_x_1781:
        /* <DEDUP_REMOVED lines=17> */
.L_x_1786:
        /* <DEDUP_REMOVED lines=115> */
.L_x_1785:
        /* <DEDUP_REMOVED lines=61> */
.L_x_1787:
[----:B------:R-:W-:-:S13]  /*3f70*/  ISETP.NE.OR P0, PT, R33, RZ, P0 ;  /* 0x000000ff2100720c */ /* 0x000fda0000705670 */
[----:B------:R-:W-:Y:S05]  /*3f80*/  @!P0 BRA `(.L_x_1783) ;  /* 0x00000000007c8947 */ /* 0x000fea0003800000 */
.L_x_1784:
        /* <DEDUP_REMOVED lines=31> */
.L_x_1783:
        /* <DEDUP_REMOVED lines=11> */
.L_x_1789:
[----:B------:R-:W-:Y:S05]  /*4230*/  BSYNC B0 ;  /* 0x0000000000007941 */ /* 0x000fea0003800000 */
.L_x_1788:
        /* <DEDUP_REMOVED lines=16> */
.L_x_1780:
        /* <DEDUP_REMOVED lines=39> */
.L_x_1790:
        /* <DEDUP_REMOVED lines=20> */
.L_x_1792:
[----:B------:R-:W-:Y:S05]  /*46f0*/  BSYNC B0 ;  /* 0x0000000000007941 */ /* 0x000fea0003800000 */
.L_x_1791:
        /* <DEDUP_REMOVED lines=35> */
.L_x_1793:
        /* <DEDUP_REMOVED lines=20> */
.L_x_1795:
[----:B------:R-:W-:Y:S05]  /*4a70*/  BSYNC B0 ;  /* 0x0000000000007941 */ /* 0x000fea0003800000 */
.L_x_1794:
        /* <DEDUP_REMOVED lines=25> */
.L_x_1796:
        /* <DEDUP_REMOVED lines=20> */
.L_x_1798:
[----:B------:R-:W-:Y:S05]  /*4d50*/  BSYNC B0 ;  /* 0x0000000000007941 */ /* 0x000fea0003800000 */
.L_x_1797:
        /* <DEDUP_REMOVED lines=56> */
.L_x_1799:
        /* <DEDUP_REMOVED lines=20> */
.L_x_1801:
[----:B------:R-:W-:Y:S05]  /*5220*/  BSYNC B0 ;  /* 0x0000000000007941 */ /* 0x000fea0003800000 */
.L_x_1800:
        /* <DEDUP_REMOVED lines=23> */
.L_x_1802:
        /* <DEDUP_REMOVED lines=20> */
.L_x_1804:
[----:B------:R-:W-:Y:S05]  /*54e0*/  BSYNC B0 ;  /* 0x0000000000007941 */ /* 0x000fea0003800000 */
.L_x_1803:
        /* <DEDUP_REMOVED lines=23> */
.L_x_1805:
        /* <DEDUP_REMOVED lines=20> */
.L_x_1807:
[----:B------:R-:W-:Y:S05]  /*57a0*/  BSYNC B0 ;  /* 0x0000000000007941 */ /* 0x000fea0003800000 */
.L_x_1806:
        /* <DEDUP_REMOVED lines=23> */
.L_x_1808:
        /* <DEDUP_REMOVED lines=20> */
.L_x_1810:
[----:B------:R-:W-:Y:S05]  /*5a60*/  BSYNC B0 ;  /* 0x0000000000007941 */ /* 0x000fea0003800000 */
.L_x_1809:
        /* <DEDUP_REMOVED lines=23> */
.L_x_1811:
        /* <DEDUP_REMOVED lines=19> */
.L_x_1813:
[----:B------:R-:W-:Y:S05]  /*5d10*/  BSYNC B0 ;  /* 0x0000000000007941 */ /* 0x000fea0003800000 */
.L_x_1812:
[----:B0-----:R-:W0:Y:S01]  /*5d20*/  LDC R9, c[0x0][0x10] ;  /* 0x00000400ff097b82 */ /* 0x001e220000000800 */
[----:B------:R-:W-:Y:S02]  /*5d30*/  IADD3 R47, R47, 0x1, RZ ;  /* 0x000000012f2f7810 */ /* 0x000fe40007ffe0ff */
[----:B0-----:R-:W-:-:S04]  /*5d40*/  IADD3 R56, R9, R56, RZ ;  /* 0x0000003809387210 */ /* 0x001fc80007ffe0ff */
[----:B------:R-:W-:-:S13]  /*5d50*/  ISETP.GE.AND P0, PT, R56, UR4, PT ;  /* 0x0000000438007c0c */ /* 0x000fda000bf06270 */
[----:B------:R-:W-:Y:S05]  /*5d60*/  @!P0 BRA `(.L_x_1814) ;  /* 0xffffffa400748947 */ /* 0x000fea000383ffff */
.L_x_1763:
        /* <DEDUP_REMOVED lines=19> */
.L_x_1816:
[----:B------:R-:W-:Y:S05]  /*5ea0*/  BSYNC B0 ;  /* 0x0000000000007941 */ /* 0x000fea0003800000 */
.L_x_1815:
        /* <DEDUP_REMOVED lines=11> */
.L_x_1818:
[----:B------:R-:W2:Y:S04]  /*5f60*/  LDG.E.STRONG.GPU R5, desc[UR8][R2.64] ;  /* 0x0000000802057981 */ /* 0x000ea8000c1ef900 */
[----:B--2---:R-:W-:Y:S01]  /*5f70*/  CCTL.IVALL ;  /* 0x00000000ff00798f */ /* 0x004fe20002000000 */
[----:B------:R-:W-:Y:S05]  /*5f80*/  YIELD ;  /* 0x0000000000007946 */ /* 0x000fea0003800000 */
[----:B------:R-:W-:-:S13]  /*5f90*/  ISETP.NE.AND P0, PT, R5, R0, PT ;  /* 0x000000000500720c */ /* 0x000fda0003f05270 */
[----:B------:R-:W-:Y:S05]  /*5fa0*/  @P0 BRA `(.L_x_1818) ;  /* 0xfffffffc00ec0947 */ /* 0x000fea000383ffff */
.L_x_1817:
        /* <DEDUP_REMOVED lines=24> */
.L_x_1819:
        /* <DEDUP_REMOVED lines=25> */
.L_x_1820:
        /* <DEDUP_REMOVED lines=12> */
.L_x_5135:


//--------------------- .text._Z35group_norm_nhwc_bwd_one_pass_kernelI11Fp16IOFp16WLi256ELi80ELi640EEv26Group_norm_nhwc_bwd_params --------------------------
	.section	.text._Z35group_norm_nhwc_bwd_one_pass_kernelI11Fp16IOFp16WLi256ELi80ELi640EEv26Group_norm_nhwc_bwd_params,"ax",@progbits
	.align	128
        .global         _Z35group_norm_nhwc_bwd_one_pass_kernelI11Fp16IOFp16WLi256ELi80ELi640EEv26Group_norm_nhwc_bwd_params
        .type           _Z35group_norm_nhwc_bwd_one_pass_kernelI11Fp16IOFp16WLi256ELi80ELi640EEv26Group_norm_nhwc_bwd_params,@function
        .size           _Z35group_norm_nhwc_bwd_one_pass_kernelI11Fp16IOFp16WLi256ELi80ELi640EEv26Group_norm_nhwc_bwd_params,(.L_x_5136 - _Z35group_norm_nhwc_bwd_one_pass_kernelI11Fp16IOFp16WLi256ELi80ELi640EEv26Group_norm_nhwc_bwd_params)
        .other          _Z35group_norm_nhwc_bwd_one_pass_kernelI11Fp16IOFp16WLi256ELi80ELi640EEv26Group_norm_nhwc_bwd_params,@"STO_CUDA_ENTRY STV_DEFAULT"
_Z35group_norm_nhwc_bwd_one_pass_kernelI11Fp16IOFp16WLi256ELi80ELi640EEv26Group_norm_nhwc_bwd_params:
.text._Z35group_norm_nhwc_bwd_one_pass_kernelI11Fp16IOFp16WLi256ELi80ELi640EEv26Group_norm_nhwc_bwd_params:
        /* <DEDUP_REMOVED lines=61> */
.L_x_1904:
        /* <DEDUP_REMOVED lines=432> */
.L_x_1823:
[----:B------:R-:W-:Y:S05]  /*1ed0*/  BSYNC B0 ;  /* 0x0000000000007941 */ /* 0x000fea0003800000 */
.L_x_1822:
        /* <DEDUP_REMOVED lines=34> */
.L_x_1824:
        /* <DEDUP_REMOVED lines=26> */
.L_x_1825:
        /* <DEDUP_REMOVED lines=41> */
.L_x_1826:
        /* <DEDUP_REMOVED lines=37> */
.L_x_1827:
        /* <DEDUP_REMOVED lines=37> */
.L_x_1828:
        /* <DEDUP_REMOVED lines=37> */
.L_x_1829:
        /* <DEDUP_REMOVED lines=37> */
.L_x_1830:
        /* <DEDUP_REMOVED lines=37> */
.L_x_1831:
        /* <DEDUP_REMOVED lines=37> */
.L_x_1832:
        /* <DEDUP_REMOVED lines=37> */
.L_x_1833:
        /* <DEDUP_REMOVED lines=36> */
.L_x_1834:
        /* <DEDUP_REMOVED lines=37> */
.L_x_1835:
        /* <DEDUP_REMOVED lines=32> */
.L_x_1836:
        /* <DEDUP_REMOVED lines=38> */
.L_x_1837:
        /* <DEDUP_REMOVED lines=36> */
.L_x_1838:
        /* <DEDUP_REMOVED lines=33> */
.L_x_1839:
        /* <DEDUP_REMOVED lines=110> */
.L_x_1841:
[----:B------:R-:W-:Y:S05]  /*4980*/  BSYNC B0 ;  /* 0x0000000000007941 */ /* 0x000fea0003800000 */
.L_x_1840:
        /* <DEDUP_REMOVED lines=78> */
.L_x_1843:
[----:B------:R-:W-:Y:S05]  /*4e70*/  BSYNC B0 ;  /* 0x0000000000007941 */ /* 0x000fea0003800000 */
.L_x_1842:
        /* <DEDUP_REMOVED lines=20> */
.L_x_1845:
[----:B------:R-:W-:Y:S05]  /*4fc0*/  BSYNC B0 ;  /* 0x0000000000007941 */ /* 0x000fea0003800000 */
.L_x_1844:
        /* <DEDUP_REMOVED lines=34> */
.L_x_1848:
[----:B------:R-:W2:Y:S04]  /*51f0*/  LDG.E.STRONG.GPU R22, desc[UR14][R20.64] ;  /* 0x0000000e14167981 */ /* 0x000ea8000c1ef900 */
[----:B--2---:R-:W-:Y:S01]  /*5200*/  CCTL.IVALL ;  /* 0x00000000ff00798f */ /* 0x004fe20002000000 */
[----:B------:R-:W-:Y:S05]  /*5210*/  YIELD ;  /* 0x0000000000007946 */ /* 0x000fea0003800000 */
[----:B------:R-:W-:-:S13]  /*5220*/  ISETP.NE.AND P0, PT, R22, R25, PT ;  /* 0x000000191600720c */ /* 0x000fda0003f05270 */
[----:B------:R-:W-:Y:S05]  /*5230*/  @P0 BRA `(.L_x_1848) ;  /* 0xfffffffc00ec0947 */ /* 0x000fea000383ffff */
.L_x_1847:
        /* <DEDUP_REMOVED lines=17> */
.L_x_1852:
        /* <DEDUP_REMOVED lines=115> */
.L_x_1851:
        /* <DEDUP_REMOVED lines=61> */
.L_x_1853:
[----:B------:R-:W-:-:S13]  /*5e50*/  ISETP.NE.OR P0, PT, R31, RZ, P0 ;  /* 0x000000ff1f00720c */ /* 0x000fda0000705670 */
[----:B------:R-:W-:Y:S05]  /*5e60*/  @!P0 BRA `(.L_x_1849) ;  /* 0x00000000007c8947 */ /* 0x000fea0003800000 */
.L_x_1850:
        /* <DEDUP_REMOVED lines=31> */
.L_x_1849:
        /* <DEDUP_REMOVED lines=11> */
.L_x_1855:
[----:B------:R-:W-:Y:S05]  /*6110*/  BSYNC B0 ;  /* 0x0000000000007941 */ /* 0x000fea0003800000 */
.L_x_1854:
        /* <DEDUP_REMOVED lines=16> */
.L_x_1846:
        /* <DEDUP_REMOVED lines=42> */
.L_x_1856:
        /* <DEDUP_REMOVED lines=20> */
.L_x_1858:
[----:B------:R-:W-:Y:S05]  /*6600*/  BSYNC B0 ;  /* 0x0000000000007941 */ /* 0x000fea0003800000 */
.L_x_1857:
        /* <DEDUP_REMOVED lines=29> */
.L_x_1859:
        /* <DEDUP_REMOVED lines=20> */
.L_x_1861:
[----:B------:R-:W-:Y:S05]  /*6920*/  BSYNC B0 ;  /* 0x0000000000007941 */ /* 0x000fea0003800000 */
.L_x_1860:
        /* <DEDUP_REMOVED lines=33> */
.L_x_1862:
        /* <DEDUP_REMOVED lines=20> */
.L_x_1864:
[----:B------:R-:W-:Y:S05]  /*6c80*/  BSYNC B0 ;  /* 0x0000000000007941 */ /* 0x000fea0003800000 */
.L_x_1863:
        /* <DEDUP_REMOVED lines=29> */
.L_x_1865:
        /* <DEDUP_REMOVED lines=20> */
.L_x_1867:
[----:B------:R-:W-:Y:S05]  /*6fa0*/  BSYNC B0 ;  /* 0x0000000000007941 */ /* 0x000fea0003800000 */
.L_x_1866:
        /* <DEDUP_REMOVED lines=33> */
.L_x_1868:
        /* <DEDUP_REMOVED lines=20> */
.L_x_1870:
[----:B------:R-:W-:Y:S05]  /*7300*/  BSYNC B0 ;  /* 0x0000000000007941 */ /* 0x000fea0003800000 */
.L_x_1869:
        /* <DEDUP_REMOVED lines=29> */
.L_x_1871:
        /* <DEDUP_REMOVED lines=20> */
.L_x_1873:
[----:B------:R-:W-:Y:S05]  /*7620*/  BSYNC B0 ;  /* 0x0000000000007941 */ /* 0x000fea0003800000 */
.L_x_1872:
        /* <DEDUP_REMOVED lines=33> */
.L_x_1874:
        /* <DEDUP_REMOVED lines=20> */
.L_x_1876:
[----:B------:R-:W-:Y:S05]  /*7980*/  BSYNC B0 ;  /* 0x0000000000007941 */ /* 0x000fea0003800000 */
.L_x_1875:
        /* <DEDUP_REMOVED lines=29> */
.L_x_1877:
        /* <DEDUP_REMOVED lines=20> */
.L_x_1879:
[----:B------:R-:W-:Y:S05]  /*7ca0*/  BSYNC B0 ;  /* 0x0000000000007941 */ /* 0x000fea0003800000 */
.L_x_1878:
        /* <DEDUP_REMOVED lines=33> */
.L_x_1880:
        /* <DEDUP_REMOVED lines=20> */
.L_x_1882:
[----:B------:R-:W-:Y:S05]  /*8000*/  BSYNC B0 ;  /* 0x0000000000007941 */ /* 0x000fea0003800000 */
.L_x_1881:
        /* <DEDUP_REMOVED lines=29> */
.L_x_1883:
        /* <DEDUP_REMOVED lines=20> */
.L_x_1885:
[----:B------:R-:W-:Y:S05]  /*8320*/  BSYNC B0 ;  /* 0x0000000000007941 */ /* 0x000fea0003800000 */
.L_x_1884:
        /* <DEDUP_REMOVED lines=35> */
.L_x_1886:
        /* <DEDUP_REMOVED lines=20> */
.L_x_1888:
[----:B------:R-:W-:Y:S05]  /*86a0*/  BSYNC B0 ;  /* 0x0000000000007941 */ /* 0x000fea0003800000 */
.L_x_1887:
        /* <DEDUP_REMOVED lines=25> */
.L_x_1889:
        /* <DEDUP_REMOVED lines=20> */
.L_x_1891:
[----:B------:R-:W-:Y:S05]  /*8980*/  BSYNC B0 ;  /* 0x0000000000007941 */ /* 0x000fea0003800000 */
.L_x_1890:
        /* <DEDUP_REMOVED lines=37> */
.L_x_1892:
        /* <DEDUP_REMOVED lines=20> */
.L_x_1894:
[----:B------:R-:W-:Y:S05]  /*8d20*/  BSYNC B0 ;  /* 0x0000000000007941 */ /* 0x000fea0003800000 */
.L_x_1893:
        /* <DEDUP_REMOVED lines=25> */
.L_x_1895:
        /* <DEDUP_REMOVED lines=20> */
.L_x_1897:
[----:B------:R-:W-:Y:S05]  /*9000*/  BSYNC B0 ;  /* 0x0000000000007941 */ /* 0x000fea0003800000 */
.L_x_1896:
        /* <DEDUP_REMOVED lines=31> */
.L_x_1898:
        /* <DEDUP_REMOVED lines=20> */
.L_x_1900:
[----:B------:R-:W-:Y:S05]  /*9340*/  BSYNC B0 ;  /* 0x0000000000007941 */ /* 0x000fea0003800000 */
.L_x_1899:
        /* <DEDUP_REMOVED lines=25> */
.L_x_1901:
        /* <DEDUP_REMOVED lines=19> */
.L_x_1903:
[----:B------:R-:W-:Y:S05]  /*9610*/  BSYNC B0 ;  /* 0x0000000000007941 */ /* 0x000fea0003800000 */
.L_x_1902:
[----:B------:R-:W-:Y:S01]  /*9620*/  ULDC UR11, c[0x0][0x10] ;  /* 0x00000400000b7ab9 */ /* 0x000fe20000000800 */
[----:B------:R-:W-:Y:S02]  /*9630*/  UIADD3 UR4, UR4, 0x1, URZ ;  /* 0x0000000104047890 */ /* 0x000fe4000fffe03f */
[----:B------:R-:W-:-:S04]  /*9640*/  UIADD3 UR6, UR11, UR6, URZ ;  /* 0x000000060b067290 */ /* 0x000fc8000fffe03f */
[----:B------:R-:W-:-:S06]  /*9650*/  UISETP.GE.AND UP0, UPT, UR6, UR5, UPT ;  /* 0x000000050600728c */ /* 0x000fcc000bf06270 */
[----:B------:R-:W-:-:S13]  /*9660*/  PLOP3.LUT P0, PT, PT, PT, UP0, 0x80, 0x0 ;  /* 0x000000000000781c */ /* 0x000fda0003f0f008 */
[----:B------:R-:W-:Y:S05]  /*9670*/  @!P0 BRA `(.L_x_1904) ;  /* 0xffffff6c00548947 */ /* 0x000fea000383ffff */
.L_x_1821:
        /* <DEDUP_REMOVED lines=19> */
.L_x_1906:
[----:B------:R-:W-:Y:S05]  /*97b0*/  BSYNC B0 ;  /* 0x0000000000007941 */ /* 0x000fea0003800000 */
.L_x_1905:
        /* <DEDUP_REMOVED lines=11> */
.L_x_1908:
[----:B------:R-:W2:Y:S04]  /*9870*/  LDG.E.STRONG.GPU R5, desc[UR14][R2.64] ;  /* 0x0000000e02057981 */ /* 0x000ea8000c1ef900 */
[----:B--2---:R-:W-:Y:S01]  /*9880*/  CCTL.IVALL ;  /* 0x00000000ff00798f */ /* 0x004fe20002000000 */
[----:B------:R-:W-:Y:S05]  /*9890*/  YIELD ;  /* 0x0000000000007946 */ /* 0x000fea0003800000 */
[----:B------:R-:W-:-:S13]  /*98a0*/  ISETP.NE.AND P0, PT, R5, R0, PT ;  /* 0x000000000500720c */ /* 0x000fda0003f05270 */
[----:B------:R-:W-:Y:S05]  /*98b0*/  @P0 BRA `(.L_x_1908) ;  /* 0xfffffffc00ec0947 */ /* 0x000fea000383ffff */
.L_x_1907:
        /* <DEDUP_REMOVED lines=24> */
.L_x_1909:
        /* <DEDUP_REMOVED lines=25> */
.L_x_1910:
        /* <DEDUP_REMOVED lines=11> */
.L_x_5136:


//--------------------- .text._Z35group_norm_nhwc_bwd_one_pass_kernelI11Fp16IOFp16WLi512ELi80ELi640EEv26Group_norm_nhwc_bwd_params --------------------------
	.section	.text._Z35group_norm_nhwc_bwd_one_pass_kernelI11Fp16IOFp16WLi512ELi80ELi640EEv26Group_norm_nhwc_bwd_params,"ax",@progbits
	.align	128
        .global         _Z35group_norm_nhwc_bwd_one_pass_kernelI11Fp16IOFp16WLi512ELi80ELi640EEv26Group_norm_nhwc_bwd_params
        .type           _Z35group_norm_nhwc_bwd_one_pass_kernelI11Fp16IOFp16WLi512ELi80ELi640EEv26Group_norm_nhwc_bwd_params,@function
        .size           _Z35group_norm_nhwc_bwd_one_pass_kernelI11Fp16IOFp16WLi512ELi80ELi640EEv26Group_norm_nhwc_bwd_params,(.L_x_5137 - _Z35group_norm_nhwc_bwd_one_pass_kernelI11Fp16IOFp16WLi512ELi80ELi640EEv26Group_norm_nhwc_bwd_params)
        .other          _Z35group_norm_nhwc_bwd_one_pass_kernelI11Fp16IOFp16WLi512ELi80ELi640EEv26Group_norm_nhwc_bwd_params,@"STO_CUDA_ENTRY STV_DEFAULT"
_Z35group_norm_nhwc_bwd_one_pass_kernelI11Fp16IOFp16WLi512ELi80ELi640EEv26Group_norm_nhwc_bwd_params:
.text._Z35group_norm_nhwc_bwd_one_pass_kernelI11Fp16IOFp16WLi512ELi80ELi640EEv26Group_norm_nhwc_bwd_params:
        /* <DEDUP_REMOVED lines=61> */
.L_x_2058:
        /* <DEDUP_REMOVED lines=829> */
.L_x_1913:
[----:B------:R-:W-:Y:S05]  /*37a0*/  BSYNC B0 ;  /* 0x0000000000007941 */ /* 0x000fea0003800000 */
.L_x_1912:
        /* <DEDUP_REMOVED lines=25> */
.L_x_1914:
        /* <DEDUP_REMOVED lines=34> */
.L_x_1915:
        /* <DEDUP_REMOVED lines=40> */
.L_x_1916:
        /* <DEDUP_REMOVED lines=37> */
.L_x_1917:
        /* <DEDUP_REMOVED lines=37> */
.L_x_1918:
        /* <DEDUP_REMOVED lines=37> */
.L_x_1919:
        /* <DEDUP_REMOVED lines=37> */
.L_x_1920:
        /* <DEDUP_REMOVED lines=37> */
.L_x_1921:
        /* <DEDUP_REMOVED lines=37> */
.L_x_1922:
        /* <DEDUP_REMOVED lines=37> */
.L_x_1923:
        /* <DEDUP_REMOVED lines=37> */
.L_x_1924:
        /* <DEDUP_REMOVED lines=37> */
.L_x_1925:
        /* <DEDUP_REMOVED lines=37> */
.L_x_1926:
        /* <DEDUP_REMOVED lines=37> */
.L_x_1927:
        /* <DEDUP_REMOVED lines=37> */
.L_x_1928:
        /* <DEDUP_REMOVED lines=37> */
.L_x_1929:
        /* <DEDUP_REMOVED lines=37> */
.L_x_1930:
        /* <DEDUP_REMOVED lines=37> */
.L_x_1931:
        /* <DEDUP_REMOVED lines=37> */
.L_x_1932:
        /* <DEDUP_REMOVED lines=37> */
.L_x_1933:
        /* <DEDUP_REMOVED lines=37> */
.L_x_1934:
        /* <DEDUP_REMOVED lines=37> */
.L_x_1935:
        /* <DEDUP_REMOVED lines=37> */
.L_x_1936:
        /* <DEDUP_REMOVED lines=37> */
.L_x_1937:
        /* <DEDUP_REMOVED lines=37> */
.L_x_1938:
        /* <DEDUP_REMOVED lines=37> */
.L_x_1939:
        /* <DEDUP_REMOVED lines=37> */
.L_x_1940:
        /* <DEDUP_REMOVED lines=37> */
.L_x_1941:
        /* <DEDUP_REMOVED lines=37> */
.L_x_1942:
        /* <DEDUP_REMOVED lines=37> */
.L_x_1943:
        /* <DEDUP_REMOVED lines=35> */
.L_x_1944:
        /* <DEDUP_REMOVED lines=33> */
.L_x_1945:
        /* <DEDUP_REMOVED lines=108> */
.L_x_1947:
[----:B------:R-:W-:Y:S05]  /*8750*/  BSYNC B0 ;  /* 0x0000000000007941 */ /* 0x000fea0003800000 */
.L_x_1946:
        /* <DEDUP_REMOVED lines=78> */
.L_x_1949:
[----:B------:R-:W-:Y:S05]  /*8c40*/  BSYNC B0 ;  /* 0x0000000000007941 */ /* 0x000fea0003800000 */
.L_x_1948:
        /* <DEDUP_REMOVED lines=20> */
.L_x_1951:
[----:B------:R-:W-:Y:S05]  /*8d90*/  BSYNC B0 ;  /* 0x0000000000007941 */ /* 0x000fea0003800000 */
.L_x_1950:
        /* <DEDUP_REMOVED lines=40> */
.L_x_1954:
[----:B------:R-:W-:Y:S02]  /*9020*/  MOV R24, UR18 ;  /* 0x0000001200187c02 */ /* 0x000fe40008000f00 */
[----:B------:R-:W-:-:S05]  /*9030*/  MOV R25, UR19 ;  /* 0x0000001300197c02 */ /* 0x000fca0008000f00 */
[----:B------:R-:W2:Y:S04]  /*9040*/  LDG.E.STRONG.GPU R24, desc[UR22][R24.64] ;  /* 0x0000001618187981 */ /* 0x000ea8000c1ef900 */
[----:B--2---:R-:W-:Y:S01]  /*9050*/  CCTL.IVALL ;  /* 0x00000000ff00798f */ /* 0x004fe20002000000 */
[----:B------:R-:W-:Y:S05]  /*9060*/  YIELD ;  /* 0x0000000000007946 */ /* 0x000fea0003800000 */
[----:B------:R-:W-:-:S13]  /*9070*/  ISETP.NE.AND P0, PT, R24, R18, PT ;  /* 0x000000121800720c */ /* 0x000fda0003f05270 */
[----:B------:R-:W-:Y:S05]  /*9080*/  @P0 BRA `(.L_x_1954) ;  /* 0xfffffffc00e40947 */ /* 0x000fea000383ffff */
.L_x_1953:
        /* <DEDUP_REMOVED lines=19> */
.L_x_1958:
        /* <DEDUP_REMOVED lines=165> */
.L_x_1957:
        /* <DEDUP_REMOVED lines=87> */
.L_x_1959:
[----:B------:R-:W-:-:S13]  /*a180*/  ISETP.NE.OR P0, PT, RZ, UR16, P0 ;  /* 0x00000010ff007c0c */ /* 0x000fda0008705670 */
[----:B------:R-:W-:Y:S05]  /*a190*/  @!P0 BRA `(.L_x_1955) ;  /* 0x0000000000b08947 */ /* 0x000fea0003800000 */
.L_x_1956:
        /* <DEDUP_REMOVED lines=44> */
.L_x_1955:
        /* <DEDUP_REMOVED lines=14> */
.L_x_1961:
[----:B------:R-:W-:Y:S05]  /*a540*/  BSYNC B0 ;  /* 0x0000000000007941 */ /* 0x000fea0003800000 */
.L_x_1960:
        /* <DEDUP_REMOVED lines=25> */
.L_x_1952:
        /* <DEDUP_REMOVED lines=38> */
.L_x_1962:
        /* <DEDUP_REMOVED lines=23> */
.L_x_1964:
[----:B------:R-:W-:Y:S05]  /*aab0*/  BSYNC B0 ;  /* 0x0000000000007941 */ /* 0x000fea0003800000 */
.L_x_1963:
        /* <DEDUP_REMOVED lines=34> */
.L_x_1965:
        /* <DEDUP_REMOVED lines=22> */
.L_x_1967:
[----:B------:R-:W-:Y:S05]  /*ae40*/  BSYNC B0 ;  /* 0x0000000000007941 */ /* 0x000fea0003800000 */
.L_x_1966:
        /* <DEDUP_REMOVED lines=33> */
.L_x_1968:
        /* <DEDUP_REMOVED lines=22> */
.L_x_1970:
[----:B------:R-:W-:Y:S05]  /*b1c0*/  BSYNC B0 ;  /* 0x0000000000007941 */ /* 0x000fea0003800000 */
.L_x_1969:
        /* <DEDUP_REMOVED lines=33> */
.L_x_1971:
        /* <DEDUP_REMOVED lines=22> */
.L_x_1973:
[----:B------:R-:W-:Y:S05]  /*b540*/  BSYNC B0 ;  /* 0x0000000000007941 */ /* 0x000fea0003800000 */
.L_x_1972:
        /* <DEDUP_REMOVED lines=33> */
.L_x_1974:
        /* <DEDUP_REMOVED lines=22> */
.L_x_1976:
[----:B------:R-:W-:Y:S05]  /*b8c0*/  BSYNC B0 ;  /* 0x0000000000007941 */ /* 0x000fea0003800000 */
.L_x_1975:
        /* <DEDUP_REMOVED lines=48> */
.L_x_1977:
        /* <DEDUP_REMOVED lines=22> */
.L_x_1979:
[----:B------:R-:W-:Y:S05]  /*bd30*/  BSYNC B0 ;  /* 0x0000000000007941 */ /* 0x000fea0003800000 */
.L_x_1978:
        /* <DEDUP_REMOVED lines=25> */
.L_x_1980:
        /* <DEDUP_REMOVED lines=22> */
.L_x_1982:
[----:B------:R-:W-:Y:S05]  /*c030*/  BSYNC B0 ;  /* 0x0000000000007941 */ /* 0x000fea0003800000 */
.L_x_1981:
        /* <DEDUP_REMOVED lines=32> */
.L_x_1983:
        /* <DEDUP_REMOVED lines=22> */
.L_x_1985:
[----:B------:R-:W-:Y:S05]  /*c3a0*/  BSYNC B0 ;  /* 0x0000000000007941 */ /* 0x000fea0003800000 */
.L_x_1984:
        /* <DEDUP_REMOVED lines=29> */
.L_x_1986:
        /* <DEDUP_REMOVED lines=22> */
.L_x_1988:
[----:B------:R-:W-:Y:S05]  /*c6e0*/  BSYNC B0 ;  /* 0x0000000000007941 */ /* 0x000fea0003800000 */
.L_x_1987:
        /* <DEDUP_REMOVED lines=46> */
.L_x_1989:
        /* <DEDUP_REMOVED lines=22> */
.L_x_1991:
[----:B------:R-:W-:Y:S05]  /*cb30*/  BSYNC B0 ;  /* 0x0000000000007941 */ /* 0x000fea0003800000 */
.L_x_1990:
        /* <DEDUP_REMOVED lines=25> */
.L_x_1992:
        /* <DEDUP_REMOVED lines=22> */
.L_x_1994:
[----:B------:R-:W-:Y:S05]  /*ce30*/  BSYNC B0 ;  /* 0x0000000000007941 */ /* 0x000fea0003800000 */
.L_x_1993:
        /* <DEDUP_REMOVED lines=32> */
.L_x_1995:
        /* <DEDUP_REMOVED lines=22> */
.L_x_1997:
[----:B------:R-:W-:Y:S05]  /*d1a0*/  BSYNC B0 ;  /* 0x0000000000007941 */ /* 0x000fea0003800000 */
.L_x_1996:
        /* <DEDUP_REMOVED lines=30> */
.L_x_1998:
        /* <DEDUP_REMOVED lines=22> */
.L_x_2000:
[----:B------:R-:W-:Y:S05]  /*d4f0*/  BSYNC B0 ;  /* 0x0000000000007941 */ /* 0x000fea0003800000 */
.L_x_1999:
        /* <DEDUP_REMOVED lines=34> */
.L_x_2001:
        /* <DEDUP_REMOVED lines=22> */
.L_x_2003:
[----:B------:R-:W-:Y:S05]  /*d880*/  BSYNC B0 ;  /* 0x0000000000007941 */ /* 0x000fea0003800000 */
.L_x_2002:
        /* <DEDUP_REMOVED lines=33> */
.L_x_2004:
        /* <DEDUP_REMOVED lines=22> */
.L_x_2006:
[----:B------:R-:W-:Y:S05]  /*dc00*/  BSYNC B0 ;  /* 0x0000000000007941 */ /* 0x000fea0003800000 */
.L_x_2005:
        /* <DEDUP_REMOVED lines=29> */
.L_x_2007:
        /* <DEDUP_REMOVED lines=22> */
.L_x_2009:
[----:B------:R-:W-:Y:S05]  /*df40*/  BSYNC B0 ;  /* 0x0000000000007941 */ /* 0x000fea0003800000 */
.L_x_2008:
        /* <DEDUP_REMOVED lines=41> */
.L_x_2010:
        /* <DEDUP_REMOVED lines=22> */
.L_x_2012:
[----:B------:R-:W-:Y:S05]  /*e340*/  BSYNC B0 ;  /* 0x0000000000007941 */ /* 0x000fea0003800000 */
.L_x_2011:
        /* <DEDUP_REMOVED lines=25> */
.L_x_2013:
        /* <DEDUP_REMOVED lines=22> */
.L_x_2015:
[----:B------:R-:W-:Y:S05]  /*e640*/  BSYNC B0 ;  /* 0x0000000000007941 */ /* 0x000fea0003800000 */
.L_x_2014:
        /* <DEDUP_REMOVED lines=34> */
.L_x_2016:
        /* <DEDUP_REMOVED lines=22> */
.L_x_2018:
[----:B------:R-:W-:Y:S05]  /*e9d0*/  BSYNC B0 ;  /* 0x0000000000007941 */ /* 0x000fea0003800000 */
.L_x_2017:
        /* <DEDUP_REMOVED lines=29> */
.L_x_2019:
        /* <DEDUP_REMOVED lines=22> */
.L_x_2021:
[----:B------:R-:W-:Y:S05]  /*ed10*/  BSYNC B0 ;  /* 0x0000000000007941 */ /* 0x000fea0003800000 */
.L_x_2020:
        /* <DEDUP_REMOVED lines=45> */
.L_x_2022:
        /* <DEDUP_REMOVED lines=22> */
.L_x_2024:
[----:B------:R-:W-:Y:S05]  /*f150*/  BSYNC B0 ;  /* 0x0000000000007941 */ /* 0x000fea0003800000 */
.L_x_2023:
        /* <DEDUP_REMOVED lines=25> */
.L_x_2025:
        /* <DEDUP_REMOVED lines=22> */
.L_x_2027:
[----:B------:R-:W-:Y:S05]  /*f450*/  BSYNC B0 ;  /* 0x0000000000007941 */ /* 0x000fea0003800000 */
.L_x_2026:
        /* <DEDUP_REMOVED lines=32> */
.L_x_2028:
        /* <DEDUP_REMOVED lines=22> */
.L_x_2030:
[----:B------:R-:W-:Y:S05]  /*f7c0*/  BSYNC B0 ;  /* 0x0000000000007941 */ /* 0x000fea0003800000 */
.L_x_2029:
[----:B------:R-:W-:Y:S02]  /*f7d0*/  HADD2.F32 R18, -RZ, R5.H1_H1 ;  /* 0x30000005ff127230 */ /* 0x000fe40000004100 */
[----:B------:R-:W-:Y:S01]  /*f7e0*/  FADD.FTZ R4, R4, -UR26 ;  /* 0x8000001a04047e21 */ /* 0x000fe20008010000 */
[----:B------:R-:W-:Y:S01]  /*f7f0*/  HADD2.F32 R5, -RZ, R68.H0_H0 ;  /* 0x20000044ff057230 */ /* 0x000fe20000004100 */
[----:B------:R-:W-:Y:S01]  /*f800*/  ISETP.GT.U32.OR P0, PT, R0, 0x27f, P0 ;  /* 0x0000027f0000780c */ /* 0x000fe20000704470 */
[----:B0-----:R-:W-:Y:S02]  /*f810*/  HADD2.F32 R24, -RZ, R6.H0_H0 ;  /* 0x20000006ff187230 */ /* 0x001fe40000004100 */
        /* <DEDUP_REMOVED lines=24> */
.L_x_2031:
        /* <DEDUP_REMOVED lines=22> */
.L_x_2033:
[----:B------:R-:W-:Y:S05]  /*fb00*/  BSYNC B0 ;  /* 0x0000000000007941 */ /* 0x000fea0003800000 */
.L_x_2032:
[----:B------:R-:W-:Y:S01]  /*fb10*/  IADD3 R37, R2, 0x180, RZ ;  /* 0x0000018002257810 */ /* 0x000fe20007ffe0ff */
[----:B------:R-:W-:Y:S01]  /*fb20*/  FADD.FTZ R4, R24, -UR26 ;  /* 0x8000001a18047e21 */ /* 0x000fe20008010000 */
[----:B0-----:R-:W-:Y:S01]  /*fb30*/  IADD3 R19, R2, 0x190, RZ ;  /* 0x0000019002137810 */ /* 0x001fe20007ffe0ff */
[----:B------:R-:W-:Y:S01]  /*fb40*/  FADD.FTZ R6, R6, -UR26 ;  /* 0x8000001a06067e21 */ /* 0x000fe20008010000 */
[C---:B------:R-:W-:Y:S01]  /*fb50*/  IADD3 R34, R2.reuse, 0x190, RZ ;  /* 0x0000019002227810 */ /* 0x040fe20007ffe0ff */
[--C-:B------:R-:W-:Y:S01]  /*fb60*/  HADD2.F32 R5, -RZ, R66.reuse.H0_H0 ;  /* 0x20000042ff057230 */ /* 0x100fe20000004100 */
[C---:B------:R-:W-:Y:S01]  /*fb70*/  IADD3 R36, R2.reuse, 0x180, RZ ;  /* 0x0000018002247810 */ /* 0x040fe20007ffe0ff */
[----:B------:R-:W-:Y:S01]  /*fb80*/  HADD2.F32 R66, -RZ, R66.H1_H1 ;  /* 0x30000042ff427230 */ /* 0x000fe20000004100 */
[----:B------:R-:W-:Y:S01]  /*fb90*/  IADD3 R18, R2, 0x1a0, RZ ;  /* 0x000001a002127810 */ /* 0x000fe20007ffe0ff */
[--C-:B------:R-:W-:Y:S01]  /*fba0*/  HADD2.F32 R24, -RZ, R7.reuse.H0_H0 ;  /* 0x20000007ff187230 */ /* 0x100fe20000004100 */
        /* <DEDUP_REMOVED lines=36> */
.L_x_2034:
        /* <DEDUP_REMOVED lines=22> */
.L_x_2036:
[----:B------:R-:W-:Y:S05]  /*ff50*/  BSYNC B0 ;  /* 0x0000000000007941 */ /* 0x000fea0003800000 */
.L_x_2035:
        /* <DEDUP_REMOVED lines=25> */
.L_x_2037:
        /* <DEDUP_REMOVED lines=22> */
.L_x_2039:
[----:B------:R-:W-:Y:S05]  /*10250*/  BSYNC B0 ;  /* 0x0000000000007941 */ /* 0x000fea0003800000 */
.L_x_2038:
[--C-:B------:R-:W-:Y:S01]  /*10260*/  HADD2.F32 R4, -RZ, R8.reuse.H0_H0 ;  /* 0x20000008ff047230 */ /* 0x100fe20000004100 */
        /* <DEDUP_REMOVED lines=31> */
.L_x_2040:
[----:B------:R-:W-:Y:S04]  /*10460*/  BSSY B0, `(.L_x_2041) ;  /* 0x0000016000007945 */ /* 0x000fe80003800000 */
[----:B------:R-:W-:Y:S05]  /*10470*/  @P4 BRA `(.L_x_2042) ;  /* 0x0000000000504947 */ /* 0x000fea0003800000 */
[----:B0-----:R-:W-:Y:S01]  /*10480*/  MOV R7, UR5 ;  /* 0x0000000500077c02 */ /* 0x001fe20008000f00 */
        /* <DEDUP_REMOVED lines=19> */
.L_x_2042:
[----:B------:R-:W-:Y:S05]  /*105c0*/  BSYNC B0 ;  /* 0x0000000000007941 */ /* 0x000fea0003800000 */
.L_x_2041:
[----:B------:R-:W-:Y:S02]  /*105d0*/  HADD2.F32 R12, -RZ, R12.H1_H1 ;  /* 0x3000000cff0c7230 */ /* 0x000fe40000004100 */
[----:B------:R-:W-:Y:S01]  /*105e0*/  FADD.FTZ R28, R28, -UR26 ;  /* 0x8000001a1c1c7e21 */ /* 0x000fe20008010000 */
[--C-:B01----:R-:W-:Y:S01]  /*105f0*/  HADD2.F32 R7, -RZ, R56.reuse.H0_H0 ;  /* 0x20000038ff077230 */ /* 0x103fe20000004100 */
        /* <DEDUP_REMOVED lines=26> */
.L_x_2043:
        /* <DEDUP_REMOVED lines=22> */
.L_x_2045:
[----:B------:R-:W-:Y:S05]  /*10900*/  BSYNC B0 ;  /* 0x0000000000007941 */ /* 0x000fea0003800000 */
.L_x_2044:
        /* <DEDUP_REMOVED lines=47> */
.L_x_2046:
        /* <DEDUP_REMOVED lines=22> */
.L_x_2048:
[----:B------:R-:W-:Y:S05]  /*10d60*/  BSYNC B0 ;  /* 0x0000000000007941 */ /* 0x000fea0003800000 */
.L_x_2047:
        /* <DEDUP_REMOVED lines=25> */
.L_x_2049:
        /* <DEDUP_REMOVED lines=22> */
.L_x_2051:
[----:B------:R-:W-:Y:S05]  /*11060*/  BSYNC B0 ;  /* 0x0000000000007941 */ /* 0x000fea0003800000 */
.L_x_2050:
        /* <DEDUP_REMOVED lines=31> */
.L_x_2052:
        /* <DEDUP_REMOVED lines=22> */
.L_x_2054:
[----:B------:R-:W-:Y:S05]  /*113c0*/  BSYNC B0 ;  /* 0x0000000000007941 */ /* 0x000fea0003800000 */
.L_x_2053:
        /* <DEDUP_REMOVED lines=25> */
.L_x_2055:
        /* <DEDUP_REMOVED lines=21> */
.L_x_2057:
[----:B------:R-:W-:Y:S05]  /*116b0*/  BSYNC B0 ;  /* 0x0000000000007941 */ /* 0x000fea0003800000 */
.L_x_2056:
        /* <DEDUP_REMOVED lines=9> */
.L_x_1911:
        /* <DEDUP_REMOVED lines=19> */
.L_x_2060:
[----:B------:R-:W-:Y:S05]  /*11880*/  BSYNC B0 ;  /* 0x0000000000007941 */ /* 0x000fea0003800000 */
.L_x_2059:
        /* <DEDUP_REMOVED lines=11> */
.L_x_2062:
[----:B------:R-:W2:Y:S04]  /*11940*/  LDG.E.STRONG.GPU R5, desc[UR22][R2.64] ;  /* 0x0000001602057981 */ /* 0x000ea8000c1ef900 */
[----:B--2---:R-:W-:Y:S01]  /*11950*/  CCTL.IVALL ;  /* 0x00000000ff00798f */ /* 0x004fe20002000000 */
[----:B------:R-:W-:Y:S05]  /*11960*/  YIELD ;  /* 0x0000000000007946 */ /* 0x000fea0003800000 */
[----:B------:R-:W-:-:S13]  /*11970*/  ISETP.NE.AND P0, PT, R5, R4, PT ;  /* 0x000000040500720c */ /* 0x000fda0003f05270 */
[----:B------:R-:W-:Y:S05]  /*11980*/  @P0 BRA `(.L_x_2062) ;  /* 0xfffffffc00ec0947 */ /* 0x000fea000383ffff */
.L_x_2061:
        /* <DEDUP_REMOVED lines=25> */
.L_x_2063:
        /* <DEDUP_REMOVED lines=25> */
.L_x_2064:
        /* <DEDUP_REMOVED lines=13> */
.L_x_5137:


//--------------------- .text._Z35group_norm_nhwc_bwd_one_pass_kernelI11Fp32IOFp32WLi64ELi80ELi640EEv26Group_norm_nhwc_bwd_params --------------------------
	.section	.text._Z35group_norm_nhwc_bwd_one_pass_kernelI11Fp32IOFp32WLi64ELi80ELi640EEv26Group_norm_nhwc_bwd_params,"ax",@progbits
	.align	128
        .global         _Z35group_norm_nhwc_bwd_one_pass_kernelI11Fp32IOFp32WLi64ELi80ELi640EEv26Group_norm_nhwc_bwd_params
        .type           _Z35group_norm_nhwc_bwd_one_pass_kernelI11Fp32IOFp32WLi64ELi80ELi640EEv26Group_norm_nhwc_bwd_params,@function
        .size           _Z35group_norm_nhwc_bwd_one_pass_kernelI11Fp32IOFp32WLi64ELi80ELi640EEv26Group_norm_nhwc_bwd_params,(.L_x_5138 - _Z35group_norm_nhwc_bwd_one_pass_kernelI11Fp32IOFp32WLi64ELi80ELi640EEv26Group_norm_nhwc_bwd_params)
        .other          _Z35group_norm_nhwc_bwd_one_pass_kernelI11Fp32IOFp32WLi64ELi80ELi640EEv26Group_norm_nhwc_bwd_params,@"STO_CUDA_ENTRY STV_DEFAULT"
_Z35group_norm_nhwc_bwd_one_pass_kernelI11Fp32IOFp32WLi64ELi80ELi640EEv26Group_norm_nhwc_bwd_params:
.text._Z35group_norm_nhwc_bwd_one_pass_kernelI11Fp32IOFp32WLi64ELi80ELi640EEv26Group_norm_nhwc_bwd_params:
        /* <DEDUP_REMOVED lines=25> */
[----:B------:R-:W-:Y:S01]  /*0190*/  UIADD3.X UR11, URZ, UR11, URZ, UP0, !UPT ;  /* 0x0000000b3f0b7290 */ /* 0x000fe200087fe43f */
[----:B------:R-:W-:Y:S01]  /*01a0*/  SHF.L.U32 R43, R43, 0x1, RZ ;  /* 0x000000012b2b7819 */ /* 0x000fe200000006ff */
[----:B------:R-:W-:Y:S02]  /*01b0*/  ULEA.HI UR8, UP0, UR12, UR8, URZ, 0x1 ;  /* 0x000000080c087291 */ /* 0x000fe4000f81083f */
[----:B------:R-:W-:Y:S02]  /*01c0*/  USHF.R.S32.HI UR9, URZ, 0x1, UR11 ;  /* 0x000000013f097899 */ /* 0x000fe4000801140b */
[----:B------:R-:W-:-:S04]  /*01d0*/  UIADD3.X UR12, URZ, UR12, URZ, UP0, !UPT ;  /* 0x0000000c3f0c7290 */ /* 0x000fc800087fe43f */
[----:B------:R-:W-:Y:S02]  /*01e0*/  USHF.R.S64 UR8, UR8, 0x1, UR12 ;  /* 0x0000000108087899 */ /* 0x000fe4000800100c */
[----:B------:R-:W-:Y:S01]  /*01f0*/  USHF.R.S32.HI UR12, URZ, 0x1, UR12 ;  /* 0x000000013f0c7899 */ /* 0x000fe2000801140c */
[----:B0-----:R-:W-:Y:S01]  /*0200*/  IMAD R33, R0, UR13, R3 ;  /* 0x0000000d00217c24 */ /* 0x001fe2000f8e0203 */
[----:B------:R-:W-:Y:S02]  /*0210*/  SHF.R.S32.HI R3, RZ, 0x1f, R32 ;  /* 0x0000001fff037819 */ /* 0x000fe40000011420 */
        /* <DEDUP_REMOVED lines=9> */
[----:B------:R-:W-:Y:S01]  /*02b0*/  LEA R2, R3, UR4, 0x3 ;  /* 0x0000000403027c11 */ /* 0x000fe2000f8e18ff */
[----:B------:R-:W-:Y:S01]  /*02c0*/  UMOV UR4, URZ ;  /* 0x0000003f00047c82 */ /* 0x000fe20008000000 */
[----:B------:R-:W-:Y:S02]  /*02d0*/  ISETP.LT.U32.AND P1, PT, R32, 0x280, !P1 ;  /* 0x000002802000780c */ /* 0x000fe40004f21070 */
[C---:B------:R-:W-:Y:S01]  /*02e0*/  IADD3 R44, R33.reuse, 0x10, RZ ;  /* 0x00000010212c7810 */ /* 0x040fe20007ffe0ff */
[----:B------:R0:W-:Y:S01]  /*02f0*/  STL [R1], R2 ;  /* 0x0000000201007387 */ /* 0x0001e20000100800 */
[C---:B------:R-:W-:Y:S02]  /*0300*/  IADD3 R0, R33.reuse, 0x20, RZ ;  /* 0x0000002021007810 */ /* 0x040fe40007ffe0ff */
[----:B------:R-:W-:-:S07]  /*0310*/  IADD3 R45, R33, 0x30, RZ ;  /* 0x00000030212d7810 */ /* 0x000fce0007ffe0ff */
.L_x_2100:
[----:B-123--:R-:W1:Y:S01]  /*0320*/  LDC R6, c[0x0][0x2a0] ;  /* 0x0000a800ff067b82 */ /* 0x00ee620000000800 */
[----:B------:R-:W-:Y:S01]  /*0330*/  ISETP.LE.AND P5, PT, RZ, UR6, PT ;  /* 0x00000006ff007c0c */ /* 0x000fe2000bfa3270 */
[----:B------:R-:W-:Y:S01]  /*0340*/  ULDC.64 UR16, c[0x0][0x290] ;  /* 0x0000a40000107ab9 */ /* 0x000fe20000000a00 */
[----:B0-----:R-:W-:Y:S01]  /*0350*/  SHF.R.S32.HI R18, RZ, 0x1f, R44 ;  /* 0x0000001fff127819 */ /* 0x001fe2000001142c */
[----:B------:R-:W-:Y:S01]  /*0360*/  ULDC.64 UR10, c[0x0][0x298] ;  /* 0x0000a600000a7ab9 */ /* 0x000fe20000000a00 */
[----:B------:R-:W-:Y:S02]  /*0370*/  IADD3 R36, R33, 0x20, RZ ;  /* 0x0000002021247810 */ /* 0x000fe40007ffe0ff */
[----:B------:R-:W-:Y:S01]  /*0380*/  SHF.R.S32.HI R8, RZ, 0x1f, R33 ;  /* 0x0000001fff087819 */ /* 0x000fe20000011421 */
[----:B------:R-:W2:Y:S01]  /*0390*/  @P1 LDC.64 R12, c[0x0][0x288] ;  /* 0x0000a200ff0c1b82 */ /* 0x000ea20000000a00 */
[----:B------:R-:W-:Y:S02]  /*03a0*/  SHF.R.S32.HI R26, RZ, 0x1f, R36 ;  /* 0x0000001fff1a7819 */ /* 0x000fe40000011424 */
[----:B------:R-:W-:-:S05]  /*03b0*/  SHF.R.S32.HI R35, RZ, 0x1f, R45 ;  /* 0x0000001fff237819 */ /* 0x000fca000001142d */
[----:B------:R-:W3:Y:S01]  /*03c0*/  @P1 LDC.64 R20, c[0x0][0x230] ;  /* 0x00008c00ff141b82 */ /* 0x000ee20000000a00 */
[----:B-1----:R-:W-:-:S04]  /*03d0*/  IABS R5, R6 ;  /* 0x0000000600057213 */ /* 0x002fc80000000000 */
[----:B------:R-:W1:Y:S08]  /*03e0*/  I2F.RP R0, R5 ;  /* 0x0000000500007306 */ /* 0x000e700000209400 */
[----:B-1----:R-:W0:Y:S02]  /*03f0*/  MUFU.RCP R0, R0 ;  /* 0x0000000000007308 */ /* 0x002e240000001000 */
[----:B0-----:R-:W-:-:S06]  /*0400*/  IADD3 R2, R0, 0xffffffe, RZ ;  /* 0x0ffffffe00027810 */ /* 0x001fcc0007ffe0ff */
[----:B------:R0:W1:Y:S02]  /*0410*/  F2I.FTZ.U32.TRUNC.NTZ R3, R2 ;  /* 0x0000000200037305 */ /* 0x000064000021f000 */
[----:B0-----:R-:W-:Y:S01]  /*0420*/  HFMA2.MMA R2, -RZ, RZ, 0, 0 ;  /* 0x00000000ff027435 */ /* 0x001fe200000001ff */
[----:B-1----:R-:W-:-:S05]  /*0430*/  IADD3 R4, RZ, -R3, RZ ;  /* 0x80000003ff047210 */ /* 0x002fca0007ffe0ff */
        /* <DEDUP_REMOVED lines=17> */
[----:B------:R-:W-:Y:S01]  /*0550*/  @!P5 IADD3 R0, -R0, RZ, RZ ;  /* 0x000000ff0000d210 */ /* 0x000fe20007ffe1ff */
[----:B------:R-:W0:Y:S01]  /*0560*/  @P1 LDC.64 R6, c[0x0][0x228] ;  /* 0x00008a00ff061b82 */ /* 0x000e220000000a00 */
[----:B------:R-:W-:Y:S02]  /*0570*/  @P0 IADD3 R3, R3, 0x1, RZ ;  /* 0x0000000103030810 */ /* 0x000fe40007ffe0ff */
[----:B------:R-:W-:Y:S02]  /*0580*/  SEL R39, R5, R0, !P3 ;  /* 0x0000000005277207 */ /* 0x000fe40005800000 */
[----:B------:R-:W-:-:S02]  /*0590*/  @!P2 IADD3 R3, -R3, RZ, RZ ;  /* 0x000000ff0303a210 */ /* 0x000fc40007ffe1ff */
[----:B------:R-:W-:Y:S01]  /*05a0*/  ISETP.GE.U32.AND P0, PT, R44, UR16, PT ;  /* 0x000000102c007c0c */ /* 0x000fe2000bf06070 */
[----:B------:R-:W-:Y:S01]  /*05b0*/  IMAD R0, R39, 0x50, RZ ;  /* 0x0000005027007824 */ /* 0x000fe200078e02ff */
[----:B------:R-:W-:Y:S02]  /*05c0*/  SEL R3, R5, R3, !P3 ;  /* 0x0000000305037207 */ /* 0x000fe40005800000 */
[----:B------:R-:W-:Y:S02]  /*05d0*/  ISETP.GE.AND.EX P0, PT, R18, UR17, PT, P0 ;  /* 0x0000001112007c0c */ /* 0x000fe4000bf06300 */
[----:B------:R-:W-:Y:S02]  /*05e0*/  SHF.R.S32.HI R5, RZ, 0x1f, R43 ;  /* 0x0000001fff057819 */ /* 0x000fe4000001142b */
[----:B------:R-:W-:Y:S02]  /*05f0*/  IADD3 R30, P3, R43, R0, RZ ;  /* 0x000000002b1e7210 */ /* 0x000fe40007f7e0ff */
[----:B------:R-:W-:-:S02]  /*0600*/  SHF.R.S32.HI R2, RZ, 0x1f, R3 ;  /* 0x0000001fff027819 */ /* 0x000fc40000011403 */
[----:B------:R-:W-:Y:S02]  /*0610*/  ISETP.GT.U32.OR P0, PT, R32, 0x27f, P0 ;  /* 0x0000027f2000780c */ /* 0x000fe40000704470 */
[----:B------:R-:W-:Y:S01]  /*0620*/  LEA.HI.X.SX32 R31, R0, R5, 0x1, P3 ;  /* 0x00000005001f7211 */ /* 0x000fe200018f0eff */
[----:B------:R-:W-:Y:S01]  /*0630*/  IMAD R2, R2, UR10, RZ ;  /* 0x0000000a02027c24 */ /* 0x000fe2000f8e02ff */
[----:B------:R-:W-:Y:S02]  /*0640*/  ISETP.GE.U32.AND P2, PT, R36, UR16, PT ;  /* 0x0000001024007c0c */ /* 0x000fe4000bf46070 */
[----:B------:R-:W-:Y:S01]  /*0650*/  ISETP.GE.U32.AND P3, PT, R45, UR16, PT ;  /* 0x000000102d007c0c */ /* 0x000fe2000bf66070 */
[C---:B------:R-:W-:Y:S01]  /*0660*/  IMAD R5, R3.reuse, UR11, R2 ;  /* 0x0000000b03057c24 */ /* 0x040fe2000f8e0202 */
[----:B------:R-:W-:Y:S01]  /*0670*/  ISETP.GE.AND.EX P2, PT, R26, UR17, PT, P2 ;  /* 0x000000111a007c0c */ /* 0x000fe2000bf46320 */
[----:B------:R-:W-:Y:S01]  /*0680*/  IMAD.WIDE.U32 R30, R3, UR10, R30 ;  /* 0x0000000a031e7c25 */ /* 0x000fe2000f8e001e */
[----:B------:R-:W-:Y:S01]  /*0690*/  ULDC.64 UR10, c[0x0][0x248] ;  /* 0x00009200000a7ab9 */ /* 0x000fe20000000a00 */
[----:B------:R-:W-:Y:S01]  /*06a0*/  ISETP.GE.AND.EX P3, PT, R35, UR17, PT, P3 ;  /* 0x0000001123007c0c */ /* 0x000fe2000bf66330 */
[----:B------:R-:W-:Y:S01]  /*06b0*/  UIMAD.WIDE UR10, UR6, 0x8, UR10 ;  /* 0x00000008060a78a5 */ /* 0x000fe2000f8e020a */
[----:B------:R-:W-:Y:S01]  /*06c0*/  ISETP.GT.U32.OR P2, PT, R32, 0x27f, P2 ;  /* 0x0000027f2000780c */ /* 0x000fe20001744470 */
[----:B------:R-:W1:Y:S01]  /*06d0*/  @!P0 LDC.64 R28, c[0x0][0x288] ;  /* 0x0000a200ff1c8b82 */ /* 0x000e620000000a00 */
[----:B--2---:R-:W-:Y:S01]  /*06e0*/  @P1 IMAD R2, R8, R12, RZ ;  /* 0x0000000c08021224 */ /* 0x004fe200078e02ff */
[----:B------:R-:W-:-:S02]  /*06f0*/  IADD3 R3, R31, R5, RZ ;  /* 0x000000051f037210 */ /* 0x000fc40007ffe0ff */
[----:B------:R-:W-:Y:S01]  /*0700*/  MOV R16, UR10 ;  /* 0x0000000a00107c02 */ /* 0x000fe20008000f00 */
[C---:B------:R-:W-:Y:S01]  /*0710*/  @P1 IMAD R15, R33.reuse, R13, R2 ;  /* 0x0000000d210f1224 */ /* 0x040fe200078e0202 */
[----:B------:R-:W-:Y:S02]  /*0720*/  MOV R17, UR11 ;  /* 0x0000000b00117c02 */ /* 0x000fe40008000f00 */
[----:B------:R-:W-:Y:S01]  /*0730*/  @P1 MOV R2, R30 ;  /* 0x0000001e00021202 */ /* 0x000fe20000000f00 */
[----:B------:R-:W2:Y:S01]  /*0740*/  @!P0 LDC.64 R10, c[0x0][0x228] ;  /* 0x00008a00ff0a8b82 */ /* 0x000ea20000000a00 */
[----:B------:R-:W-:Y:S02]  /*0750*/  ISETP.GT.U32.OR P3, PT, R32, 0x27f, P3 ;  /* 0x0000027f2000780c */ /* 0x000fe40001f64470 */
[----:B------:R-:W4:Y:S01]  /*0760*/  LDG.E.64 R16, desc[UR14][R16.64] ;  /* 0x0000000e10107981 */ /* 0x000f22000c1e1b00 */
[----:B------:R-:W-:-:S04]  /*0770*/  @P1 IMAD.WIDE.U32 R12, R33, R12, R2 ;  /* 0x0000000c210c1225 */ /* 0x000fc800078e0002 */
[----:B------:R-:W2:Y:S01]  /*0780*/  @!P2 LDC.64 R22, c[0x0][0x288] ;  /* 0x0000a200ff16ab82 */ /* 0x000ea20000000a00 */
[----:B------:R-:W-:Y:S02]  /*0790*/  @P1 IADD3 R15, R13, R15, RZ ;  /* 0x0000000f0d0f1210 */ /* 0x000fe40007ffe0ff */
[C---:B------:R-:W-:Y:S02]  /*07a0*/  @P1 SHF.L.U32 R13, R12.reuse, 0x2, RZ ;  /* 0x000000020c0d1819 */ /* 0x040fe400000006ff */
[----:B------:R-:W-:Y:S02]  /*07b0*/  @P1 SHF.L.U64.HI R14, R12, 0x2, R15 ;  /* 0x000000020c0e1819 */ /* 0x000fe4000001020f */
[C---:B---3--:R-:W-:Y:S01]  /*07c0*/  @P1 IADD3 R20, P4, R13.reuse, R20, RZ ;  /* 0x000000140d141210 */ /* 0x048fe20007f9e0ff */
[----:B------:R-:W3:Y:S01]  /*07d0*/  @!P3 LDC.64 R4, c[0x0][0x288] ;  /* 0x0000a200ff04bb82 */ /* 0x000ee20000000a00 */
[----:B0-----:R-:W-:Y:S01]  /*07e0*/  @P1 IADD3 R6, P5, R13, R6, RZ ;  /* 0x000000060d061210 */ /* 0x001fe20007fbe0ff */
[----:B-1----:R-:W-:Y:S01]  /*07f0*/  @!P0 IMAD R24, R18, R28, RZ ;  /* 0x0000001c12188224 */ /* 0x002fe200078e02ff */
[----:B------:R-:W-:-:S02]  /*0800*/  @!P0 MOV R12, R30 ;  /* 0x0000001e000c8202 */ /* 0x000fc40000000f00 */
[----:B------:R-:W-:Y:S01]  /*0810*/  @!P0 MOV R13, R3 ;  /* 0x00000003000d8202 */ /* 0x000fe20000000f00 */
[C---:B------:R-:W-:Y:S02]  /*0820*/  @!P0 IMAD R24, R44.reuse, R29, R24 ;  /* 0x0000001d2c188224 */ /* 0x040fe400078e0218 */
[----:B------:R-:W0:Y:S01]  /*0830*/  @!P0 LDC.64 R8, c[0x0][0x230] ;  /* 0x00008c00ff088b82 */ /* 0x000e220000000a00 */
[----:B------:R-:W-:Y:S01]  /*0840*/  @!P0 IMAD.WIDE.U32 R28, R44, R28, R12 ;  /* 0x0000001c2c1c8225 */ /* 0x000fe200078e000c */
[----:B------:R-:W-:-:S06]  /*0850*/  @P1 IADD3.X R21, R14, R21, RZ, P4, !PT ;  /* 0x000000150e151210 */ /* 0x000fcc00027fe4ff */
[----:B------:R-:W1:Y:S01]  /*0860*/  @!P2 LDC.64 R18, c[0x0][0x230] ;  /* 0x00008c00ff12ab82 */ /* 0x000e620000000a00 */
[----:B------:R-:W-:Y:S01]  /*0870*/  @!P0 IADD3 R25, R29, R24, RZ ;  /* 0x000000181d198210 */ /* 0x000fe20007ffe0ff */
[----:B--2---:R-:W-:Y:S01]  /*0880*/  @!P2 IMAD R24, R26, R22, RZ ;  /* 0x000000161a18a224 */ /* 0x004fe200078e02ff */
[----:B------:R-:W-:Y:S02]  /*0890*/  @P1 IADD3.X R7, R14, R7, RZ, P5, !PT ;  /* 0x000000070e071210 */ /* 0x000fe40002ffe4ff */
[----:B------:R-:W-:Y:S01]  /*08a0*/  @!P0 SHF.L.U32 R34, R28, 0x2, RZ ;  /* 0x000000021c228819 */ /* 0x000fe200000006ff */
[----:B------:R-:W-:Y:S02]  /*08b0*/  @!P2 IMAD R29, R36, R23, R24 ;  /* 0x00000017241da224 */ /* 0x000fe400078e0218 */
[----:B------:R-:W2:Y:S01]  /*08c0*/  @!P3 LDC.64 R14, c[0x0][0x230] ;  /* 0x00008c00ff0ebb82 */ /* 0x000ea20000000a00 */
[----:B------:R-:W-:Y:S02]  /*08d0*/  @!P0 SHF.L.U64.HI R28, R28, 0x2, R25 ;  /* 0x000000021c1c8819 */ /* 0x000fe40000010219 */
[----:B------:R-:W-:-:S02]  /*08e0*/  @!P2 MOV R24, R30 ;  /* 0x0000001e0018a202 */ /* 0x000fc40000000f00 */
[----:B------:R-:W-:-:S03]  /*08f0*/  @!P2 MOV R25, R3 ;  /* 0x000000030019a202 */ /* 0x000fc60000000f00 */
[----:B------:R-:W2:Y:S01]  /*0900*/  @!P3 LDC.64 R26, c[0x0][0x228] ;  /* 0x00008a00ff1abb82 */ /* 0x000ea20000000a00 */
[----:B---3--:R-:W-:Y:S02]  /*0910*/  @!P3 IMAD R35, R35, R4, RZ ;  /* 0x000000042323b224 */ /* 0x008fe400078e02ff */
[----:B------:R-:W-:Y:S01]  /*0920*/  @!P2 IMAD.WIDE.U32 R22, R36, R22, R24 ;  /* 0x000000162416a225 */ /* 0x000fe200078e0018 */
[----:B------:R-:W-:Y:S02]  /*0930*/  @!P3 MOV R24, R30 ;  /* 0x0000001e0018b202 */ /* 0x000fe40000000f00 */
[----:B------:R-:W-:Y:S01]  /*0940*/  @!P3 MOV R25, R3 ;  /* 0x000000030019b202 */ /* 0x000fe20000000f00 */
[----:B------:R-:W-:Y:S01]  /*0950*/  @!P3 IMAD R35, R45, R5, R35 ;  /* 0x000000052d23b224 */ /* 0x000fe200078e0223 */
[----:B------:R-:W-:Y:S01]  /*0960*/  @!P0 IADD3 R10, P5, R34, R10, RZ ;  /* 0x0000000a220a8210 */ /* 0x000fe20007fbe0ff */
[----:B------:R-:W3:Y:S01]  /*0970*/  @!P2 LDC.64 R12, c[0x0][0x228] ;  /* 0x00008a00ff0cab82 */ /* 0x000ee20000000a00 */
[----:B------:R-:W-:Y:S01]  /*0980*/  @!P2 IADD3 R23, R23, R29, RZ ;  /* 0x0000001d1717a210 */ /* 0x000fe20007ffe0ff */
[----:B------:R-:W-:Y:S01]  /*0990*/  @!P3 IMAD.WIDE.U32 R4, R45, R4, R24 ;  /* 0x000000042d04b225 */ /* 0x000fe200078e0018 */
[----:B------:R-:W-:-:S02]  /*09a0*/  @!P2 SHF.L.U32 R24, R22, 0x2, RZ ;  /* 0x000000021618a819 */ /* 0x000fc400000006ff */
[----:B------:R-:W-:Y:S02]  /*09b0*/  @!P0 IADD3.X R11, R28, R11, RZ, P5, !PT ;  /* 0x0000000b1c0b8210 */ /* 0x000fe40002ffe4ff */
[----:B------:R-:W-:Y:S02]  /*09c0*/  @!P2 SHF.L.U64.HI R23, R22, 0x2, R23 ;  /* 0x000000021617a819 */ /* 0x000fe40000010217 */
[----:B0-----:R-:W-:Y:S02]  /*09d0*/  @!P0 IADD3 R8, P4, R34, R8, RZ ;  /* 0x0000000822088210 */ /* 0x001fe40007f9e0ff */
[----:B------:R-:W-:Y:S02]  /*09e0*/  @!P3 IADD3 R22, R5, R35, RZ ;  /* 0x000000230516b210 */ /* 0x000fe40007ffe0ff */
[----:B-1----:R-:W-:Y:S02]  /*09f0*/  @!P2 IADD3 R18, P5, R24, R18, RZ ;  /* 0x000000121812a210 */ /* 0x002fe40007fbe0ff */
[----:B------:R-:W-:-:S02]  /*0a00*/  @!P3 SHF.L.U32 R5, R4, 0x2, RZ ;  /* 0x000000020405b819 */ /* 0x000fc400000006ff */
[----:B------:R-:W-:Y:S02]  /*0a10*/  @!P0 IADD3.X R9, R28, R9, RZ, P4, !PT ;  /* 0x000000091c098210 */ /* 0x000fe400027fe4ff */
[----:B------:R-:W-:Y:S02]  /*0a20*/  @!P2 IADD3.X R19, R23, R19, RZ, P5, !PT ;  /* 0x000000131713a210 */ /* 0x000fe40002ffe4ff */
[----:B------:R-:W-:Y:S02]  /*0a30*/  @!P3 SHF.L.U64.HI R22, R4, 0x2, R22 ;  /* 0x000000020416b819 */ /* 0x000fe40000010216 */
[C---:B--2---:R-:W-:Y:S02]  /*0a40*/  @!P3 IADD3 R14, P4, R5.reuse, R14, RZ ;  /* 0x0000000e050eb210 */ /* 0x044fe40007f9e0ff */
[----:B------:R-:W-:Y:S02]  /*0a50*/  @!P3 IADD3 R26, P5, R5, R26, RZ ;  /* 0x0000001a051ab210 */ /* 0x000fe40007fbe0ff */
[----:B------:R-:W-:-:S06]  /*0a60*/  CS2R R4, SRZ ;  /* 0x0000000000047805 */ /* 0x000fcc000001ff00 */
[----:B------:R0:W5:Y:S01]  /*0a70*/  @P1 LDG.E.64 R4, desc[UR14][R6.64] ;  /* 0x0000000e06041981 */ /* 0x000162000c1e1b00 */
[----:B------:R-:W-:Y:S02]  /*0a80*/  @!P3 IADD3.X R27, R22, R27, RZ, P5, !PT ;  /* 0x0000001b161bb210 */ /* 0x000fe40002ffe4ff */
[----:B0-----:R-:W-:-:S06]  /*0a90*/  CS2R R6, SRZ ;  /* 0x0000000000067805 */ /* 0x001fcc000001ff00 */
[----:B------:R0:W5:Y:S02]  /*0aa0*/  @!P0 LDG.E.64 R6, desc[UR14][R10.64] ;  /* 0x0000000e0a068981 */ /* 0x000164000c1e1b00 */
[----:B0-----:R-:W-:-:S06]  /*0ab0*/  CS2R R10, SRZ ;  /* 0x00000000000a7805 */ /* 0x001fcc000001ff00 */
[----:B------:R-:W5:Y:S01]  /*0ac0*/  @!P3 LDG.E.64 R10, desc[UR14][R26.64] ;  /* 0x0000000e1a0ab981 */ /* 0x000f62000c1e1b00 */
[----:B---3--:R-:W-:Y:S02]  /*0ad0*/  @!P2 IADD3 R12, P6, R24, R12, RZ ;  /* 0x0000000c180ca210 */ /* 0x008fe40007fde0ff */
[----:B------:R-:W-:Y:S02]  /*0ae0*/  @!P3 IADD3.X R15, R22, R15, RZ, P4, !PT ;  /* 0x0000000f160fb210 */ /* 0x000fe400027fe4ff */
[----:B------:R-:W-:Y:S02]  /*0af0*/  @!P2 IADD3.X R13, R23, R13, RZ, P6, !PT ;  /* 0x0000000d170da210 */ /* 0x000fe400037fe4ff */
[----:B------:R-:W-:-:S06]  /*0b00*/  CS2R R22, SRZ ;  /* 0x0000000000167805 */ /* 0x000fcc000001ff00 */
[----:B------:R0:W5:Y:S01]  /*0b10*/  @!P0 LDG.E.64 R22, desc[UR14][R8.64] ;  /* 0x0000000e08168981 */ /* 0x000162000c1e1b00 */
[----:B------:R-:W-:-:S06]  /*0b20*/  CS2R R24, SRZ ;  /* 0x0000000000187805 */ /* 0x000fcc000001ff00 */
[----:B------:R1:W5:Y:S01]  /*0b30*/  @P1 LDG.E.64 R24, desc[UR14][R20.64] ;  /* 0x0000000e14181981 */ /* 0x000362000c1e1b00 */
[----:B0-----:R-:W-:Y:S01]  /*0b40*/  CS2R R8, SRZ ;  /* 0x0000000000087805 */ /* 0x001fe2000001ff00 */
[----:B------:R-:W-:Y:S01]  /*0b50*/  UMOV UR16, 0x3f800000 ;  /* 0x3f80000000107882 */ /* 0x000fe20000000000 */
[----:B------:R-:W-:Y:S04]  /*0b60*/  BSSY B0, `(.L_x_2066) ;  /* 0x000001d000007945 */ /* 0x000fe80003800000 */
[----:B------:R0:W5:Y:S01]  /*0b70*/  @!P2 LDG.E.64 R8, desc[UR14][R12.64] ;  /* 0x0000000e0c08a981 */ /* 0x000162000c1e1b00 */
[----:B-1----:R-:W-:-:S06]  /*0b80*/  CS2R R20, SRZ ;  /* 0x0000000000147805 */ /* 0x002fcc000001ff00 */
[----:B------:R1:W5:Y:S01]  /*0b90*/  @!P2 LDG.E.64 R20, desc[UR14][R18.64] ;  /* 0x0000000e1214a981 */ /* 0x000362000c1e1b00 */
[----:B0-----:R-:W-:Y:S02]  /*0ba0*/  CS2R R12, SRZ ;  /* 0x00000000000c7805 */ /* 0x001fe4000001ff00 */
[----:B-1----:R-:W-:-:S06]  /*0bb0*/  CS2R R18, SRZ ;  /* 0x0000000000127805 */ /* 0x002fcc000001ff00 */
[----:B------:R0:W5:Y:S02]  /*0bc0*/  @!P3 LDG.E.64 R18, desc[UR14][R14.64] ;  /* 0x0000000e0e12b981 */ /* 0x000164000c1e1b00 */
[----:B0-----:R-:W-:Y:S01]  /*0bd0*/  CS2R R14, SRZ ;  /* 0x00000000000e7805 */ /* 0x001fe2000001ff00 */
[----:B----4-:R-:W-:-:S05]  /*0be0*/  FFMA.FTZ R17, -R16, R16, R17 ;  /* 0x0000001010117223 */ /* 0x010fca0000010111 */
        /* <DEDUP_REMOVED lines=15> */
[----:B0-----:R-:W-:-:S06]  /*0ce0*/  IMAD.WIDE R12, R0, 0x4, R12 ;  /* 0x00000004000c7825 */ /* 0x001fcc00078e020c */
[----:B------:R-:W5:Y:S01]  /*0cf0*/  LDG.E.64 R12, desc[UR14][R12.64] ;  /* 0x0000000e0c0c7981 */ /* 0x000f62000c1e1b00 */
[----:B-1----:R-:W-:-:S04]  /*0d00*/  @P0 LEA R26, P2, R0, R26, 0x2 ;  /* 0x0000001a001a0211 */ /* 0x002fc800078410ff */
[----:B------:R-:W-:-:S05]  /*0d10*/  @P0 LEA.HI.X R27, R0, R27, R17, 0x2, P2 ;  /* 0x0000001b001b0211 */ /* 0x000fca00010f1411 */
[----:B------:R0:W5:Y:S04]  /*0d20*/  @P0 LDG.E.64 R14, desc[UR14][R26.64] ;  /* 0x0000000e1a0e0981 */ /* 0x000168000c1e1b00 */
.L_x_2067:
[----:B------:R-:W-:Y:S05]  /*0d30*/  BSYNC B0 ;  /* 0x0000000000007941 */ /* 0x000fea0003800000 */
.L_x_2066:
[----:B------:R-:W-:Y:S01]  /*0d40*/  ISETP.NE.AND P4, PT, RZ, UR18, PT ;  /* 0x00000012ff007c0c */ /* 0x000fe2000bf85270 */
[C---:B-----5:R-:W-:Y:S01]  /*0d50*/  FADD.FTZ R24, -R16.reuse, R24 ;  /* 0x0000001810187221 */ /* 0x060fe20000010100 */
[C---:B------:R-:W-:Y:S01]  /*0d60*/  FADD.FTZ R25, -R16.reuse, R25 ;  /* 0x0000001910197221 */ /* 0x040fe20000010100 */
[C---:B------:R-:W-:Y:S01]  /*0d70*/  FADD.FTZ R37, -R16.reuse, R22 ;  /* 0x0000001610257221 */ /* 0x040fe20000010100 */
[----:B------:R-:W-:Y:S01]  /*0d80*/  FADD.FTZ R36, -R16, R23 ;  /* 0x0000001710247221 */ /* 0x000fe20000010100 */
[----:B------:R-:W-:Y:S01]  /*0d90*/  MOV R23, R4 ;  /* 0x0000000400177202 */ /* 0x000fe20000000f00 */
[----:B------:R-:W-:Y:S01]  /*0da0*/  FMUL.FTZ R40, R24, UR16 ;  /* 0x0000001018287c20 */ /* 0x000fe20008410000 */
[----:B------:R-:W-:Y:S01]  /*0db0*/  MOV R22, R5 ;  /* 0x0000000500167202 */ /* 0x000fe20000000f00 */
[----:B------:R-:W-:Y:S01]  /*0dc0*/  FMUL.FTZ R38, R25, UR16 ;  /* 0x0000001019267c20 */ /* 0x000fe20008410000 */
[----:B------:R-:W-:-:S04]  /*0dd0*/  MOV R17, R6 ;  /* 0x0000000600117202 */ /* 0x000fc80000000f00 */
[----:B------:R-:W-:Y:S05]  /*0de0*/  @!P4 BRA `(.L_x_2068) ;  /* 0x000000000048c947 */ /* 0x000fea0003800000 */
        /* <DEDUP_REMOVED lines=18> */
.L_x_2068:
[----:B0-----:R-:W-:Y:S01]  /*0f10*/  FMUL.FTZ R27, R23, R12 ;  /* 0x0000000c171b7220 */ /* 0x001fe20000410000 */
[----:B------:R-:W-:Y:S01]  /*0f20*/  MOV R0, R7 ;  /* 0x0000000700007202 */ /* 0x000fe20000000f00 */
        /* <DEDUP_REMOVED lines=16> */
[----:B0-----:R-:W-:-:S04]  /*1030*/  FADD.FTZ R29, -R27, 1 ;  /* 0x3f8000001b1d7421 */ /* 0x001fc80000010100 */
[----:B------:R-:W-:Y:S01]  /*1040*/  FFMA.FTZ R29, R0, R29, 1 ;  /* 0x3f800000001d7423 */ /* 0x000fe2000001001d */
[----:B-1----:R-:W-:Y:S01]  /*1050*/  FADD.FTZ R34, -R28, 1 ;  /* 0x3f8000001c227421 */ /* 0x002fe20000010100 */
[----:B------:R-:W-:-:S03]  /*1060*/  FMUL.FTZ R0, R7, R28 ;  /* 0x0000001c07007220 */ /* 0x000fc60000410000 */
[----:B------:R-:W-:Y:S01]  /*1070*/  FFMA.FTZ R34, R17, R34, 1 ;  /* 0x3f80000011227423 */ /* 0x000fe20000010022 */
[----:B------:R-:W-:-:S03]  /*1080*/  FMUL.FTZ R17, R6, R27 ;  /* 0x0000001b06117220 */ /* 0x000fc60000410000 */
[----:B------:R-:W-:Y:S01]  /*1090*/  FMUL.FTZ R0, R0, R34 ;  /* 0x0000002200007220 */ /* 0x000fe20000410000 */
[----:B------:R-:W-:-:S07]  /*10a0*/  FMUL.FTZ R17, R17, R29 ;  /* 0x0000001d11117220 */ /* 0x000fce0000410000 */
.L_x_2069:
[----:B------:R-:W-:Y:S01]  /*10b0*/  FFMA.FTZ R27, R38, R24, R25 ;  /* 0x00000018261b7223 */ /* 0x000fe20000010019 */
[----:B------:R-:W-:Y:S01]  /*10c0*/  FMUL.FTZ R25, R17, R12 ;  /* 0x0000000c11197220 */ /* 0x000fe20000410000 */
[----:B------:R-:W-:Y:S01]  /*10d0*/  FADD.FTZ R26, R24, R26 ;  /* 0x0000001a181a7221 */ /* 0x000fe20000010000 */
[----:B------:R-:W-:Y:S01]  /*10e0*/  FMUL.FTZ R24, R0, R13 ;  /* 0x0000000d00187220 */ /* 0x000fe20000410000 */
[----:B------:R-:W-:Y:S01]  /*10f0*/  FADD.FTZ R35, -R16, R20 ;  /* 0x0000001410237221 */ /* 0x000fe20000010100 */
[----:B------:R-:W-:Y:S01]  /*1100*/  FFMA.FTZ R27, R37, R25, R27 ;  /* 0x00000019251b7223 */ /* 0x000fe2000001001b */
[----:B------:R-:W-:Y:S01]  /*1110*/  FADD.FTZ R25, R26, R25 ;  /* 0x000000191a197221 */ /* 0x000fe20000010000 */
[----:B------:R-:W-:Y:S01]  /*1120*/  FADD.FTZ R34, -R16, R21 ;  /* 0x0000001510227221 */ /* 0x000fe20000010100 */
[----:B------:R-:W-:Y:S01]  /*1130*/  MOV R21, R8 ;  /* 0x0000000800157202 */ /* 0x000fe20000000f00 */
[----:B------:R-:W-:Y:S01]  /*1140*/  FFMA.FTZ R26, R36, R24, R27 ;  /* 0x00000018241a7223 */ /* 0x000fe2000001001b */
[----:B------:R-:W-:Y:S01]  /*1150*/  FADD.FTZ R24, R24, R25 ;  /* 0x0000001918187221 */ /* 0x000fe20000010000 */
[----:B------:R-:W-:Y:S01]  /*1160*/  MOV R20, R9 ;  /* 0x0000000900147202 */ /* 0x000fe20000000f00 */
        /* <DEDUP_REMOVED lines=21> */
.L_x_2070:
[----:B------:R-:W-:Y:S01]  /*12c0*/  FMUL.FTZ R25, R21, R12 ;  /* 0x0000000c15197220 */ /* 0x000fe20000410000 */
[C---:B------:R-:W-:Y:S01]  /*12d0*/  FADD.FTZ R42, -R16.reuse, R18 ;  /* 0x00000012102a7221 */ /* 0x040fe20000010100 */
[----:B------:R-:W-:Y:S01]  /*12e0*/  FADD.FTZ R41, -R16, R19 ;  /* 0x0000001310297221 */ /* 0x000fe20000010100 */
[----:B------:R-:W-:Y:S01]  /*12f0*/  MOV R18, R10 ;  /* 0x0000000a00127202 */ /* 0x000fe20000000f00 */
[----:B------:R-:W-:Y:S01]  /*1300*/  FFMA.FTZ R26, R35, R25, R26 ;  /* 0x00000019231a7223 */ /* 0x000fe2000001001a */
[----:B------:R-:W-:Y:S01]  /*1310*/  FADD.FTZ R24, R24, R25 ;  /* 0x0000001918187221 */ /* 0x000fe20000010000 */
[----:B------:R-:W-:Y:S01]  /*1320*/  FMUL.FTZ R25, R20, R13 ;  /* 0x0000000d14197220 */ /* 0x000fe20000410000 */
[----:B------:R-:W-:Y:S01]  /*1330*/  MOV R19, R11 ;  /* 0x0000000b00137202 */ /* 0x000fe20000000f00 */
[----:B------:R-:W-:Y:S01]  /*1340*/  FMUL.FTZ R42, R42, UR16 ;  /* 0x000000102a2a7c20 */ /* 0x000fe20008410000 */
[----:B------:R-:W-:Y:S01]  /*1350*/  FMUL.FTZ R41, R41, UR16 ;  /* 0x0000001029297c20 */ /* 0x000fe20008410000 */
[----:B------:R-:W-:Y:S01]  /*1360*/  FFMA.FTZ R16, R34, R25, R26 ;  /* 0x0000001922107223 */ /* 0x000fe2000001001a */
[----:B------:R-:W-:Y:S01]  /*1370*/  FADD.FTZ R24, R25, R24 ;  /* 0x0000001819187221 */ /* 0x000fe20000010000 */
        /* <DEDUP_REMOVED lines=19> */
.L_x_2071:
[----:B------:R-:W2:Y:S01]  /*14b0*/  LDL R26, [R1] ;  /* 0x00000000011a7983 */ /* 0x000ea20000100800 */
[----:B------:R-:W-:Y:S01]  /*14c0*/  FMUL.FTZ R25, R18, R12 ;  /* 0x0000000c12197220 */ /* 0x000fe20000410000 */
[----:B------:R-:W-:Y:S01]  /*14d0*/  FMUL.FTZ R29, R19, R13 ;  /* 0x0000000d131d7220 */ /* 0x000fe20000410000 */
[----:B------:R-:W0:Y:S01]  /*14e0*/  S2UR UR17, SR_CgaCtaId ;  /* 0x00000000001179c3 */ /* 0x000e220000008800 */
[----:B------:R-:W1:Y:S01]  /*14f0*/  S2R R27, SR_LANEID ;  /* 0x00000000001b7919 */ /* 0x000e620000000000 */
[----:B------:R-:W-:Y:S01]  /*1500*/  FFMA.FTZ R16, R42, R25, R16 ;  /* 0x000000192a107223 */ /* 0x000fe20000010010 */
[----:B------:R-:W-:Y:S01]  /*1510*/  FADD.FTZ R24, R24, R25 ;  /* 0x0000001918187221 */ /* 0x000fe20000010000 */
[----:B------:R-:W-:Y:S01]  /*1520*/  FFMA.FTZ R25, R40, R23, RZ ;  /* 0x0000001728197223 */ /* 0x000fe200000100ff */
[----:B------:R-:W-:Y:S01]  /*1530*/  FADD.FTZ R23, RZ, R23 ;  /* 0x00000017ff177221 */ /* 0x000fe20000010000 */
[----:B------:R-:W-:Y:S01]  /*1540*/  FFMA.FTZ R28, R41, R29, R16 ;  /* 0x0000001d291c7223 */ /* 0x000fe20000010010 */
[----:B------:R-:W-:Y:S01]  /*1550*/  FADD.FTZ R29, R29, R24 ;  /* 0x000000181d1d7221 */ /* 0x000fe20000010000 */
[----:B------:R-:W-:Y:S01]  /*1560*/  FFMA.FTZ R25, R37, R17, R25 ;  /* 0x0000001125197223 */ /* 0x000fe20000010019 */
[----:B------:R-:W-:Y:S01]  /*1570*/  FADD.FTZ R23, R23, R17 ;  /* 0x0000001117177221 */ /* 0x000fe20000010000 */
[----:B------:R-:W-:Y:S01]  /*1580*/  FADD.FTZ R17, RZ, R22 ;  /* 0x00000016ff117221 */ /* 0x000fe20000010000 */
[----:B------:R-:W3:Y:S01]  /*1590*/  SHFL.DOWN PT, R16, R28, 0x1, 0x1f ;  /* 0x08201f001c107f89 */ /* 0x000ee200000e0000 */
[----:B------:R-:W-:Y:S01]  /*15a0*/  FFMA.FTZ R22, R38, R22, RZ ;  /* 0x0000001626167223 */ /* 0x000fe200000100ff */
[----:B------:R-:W-:Y:S01]  /*15b0*/  UMOV UR11, 0x400 ;  /* 0x00000400000b7882 */ /* 0x000fe20000000000 */
[----:B------:R-:W-:Y:S01]  /*15c0*/  FADD.FTZ R17, R17, R0 ;  /* 0x0000000011117221 */ /* 0x000fe20000010000 */
[----:B------:R-:W4:Y:S01]  /*15d0*/  SHFL.DOWN PT, R24, R29, 0x1, 0x1f ;  /* 0x08201f001d187f89 */ /* 0x000f2200000e0000 */
[----:B------:R-:W-:Y:S01]  /*15e0*/  FFMA.FTZ R22, R36, R0, R22 ;  /* 0x0000000024167223 */ /* 0x000fe20000010016 */
[----:B------:R-:W-:Y:S01]  /*15f0*/  UIADD3 UR10, UR11, 0xd0, URZ ;  /* 0x000000d00b0a7890 */ /* 0x000fe2000fffe03f */
[----:B------:R-:W-:Y:S01]  /*1600*/  FFMA.FTZ R25, R35, R21, R25 ;  /* 0x0000001523197223 */ /* 0x000fe20000010019 */
[----:B------:R-:W-:Y:S01]  /*1610*/  FADD.FTZ R0, R17, R20 ;  /* 0x0000001411007221 */ /* 0x000fe20000010000 */
[----:B------:R-:W-:Y:S01]  /*1620*/  FFMA.FTZ R22, R34, R20, R22 ;  /* 0x0000001422167223 */ /* 0x000fe20000010016 */
[----:B------:R-:W-:Y:S01]  /*1630*/  ISETP.NE.AND P2, PT, R32, RZ, PT ;  /* 0x000000ff2000720c */ /* 0x000fe20003f45270 */
[----:B------:R-:W-:Y:S01]  /*1640*/  FADD.FTZ R23, R23, R21 ;  /* 0x0000001517177221 */ /* 0x000fe20000010000 */
[----:B------:R-:W-:Y:S01]  /*1650*/  BSSY B0, `(.L_x_2072) ;  /* 0x0000055000007945 */ /* 0x000fe20003800000 */
[----:B0-----:R-:W-:Y:S01]  /*1660*/  ULEA UR10, UR17, UR10, 0x18 ;  /* 0x0000000a110a7291 */ /* 0x001fe2000f8ec03f */
[----:B------:R-:W-:Y:S01]  /*1670*/  FFMA.FTZ R17, R41, R19, R22 ;  /* 0x0000001329117223 */ /* 0x000fe20000010016 */
[----:B------:R-:W-:Y:S01]  /*1680*/  FADD.FTZ R19, R0, R19 ;  /* 0x0000001300137221 */ /* 0x000fe20000010000 */
[----:B------:R-:W-:-:S03]  /*1690*/  ISETP.GT.U32.AND P3, PT, R32, 0x27, PT ;  /* 0x000000272000780c */ /* 0x000fc60003f64070 */
[----:B------:R-:W-:Y:S02]  /*16a0*/  LEA R0, R32, UR10, 0x4 ;  /* 0x0000000a20007c11 */ /* 0x000fe4000f8e20ff */
[----:B-1----:R-:W-:-:S13]  /*16b0*/  ISETP.GT.AND P0, PT, R27, 0x1e, PT ;  /* 0x0000001e1b00780c */ /* 0x002fda0003f04270 */
[----:B---3--:R-:W-:Y:S01]  /*16c0*/  @!P0 FADD.FTZ R28, R28, R16 ;  /* 0x000000101c1c8221 */ /* 0x008fe20000010000 */
        /* <DEDUP_REMOVED lines=20> */
[----:B------:R-:W-:Y:S01]  /*1810*/  FFMA.FTZ R16, R42, R18, R25 ;  /* 0x000000122a107223 */ /* 0x000fe20000010019 */
[----:B------:R-:W-:Y:S01]  /*1820*/  FADD.FTZ R18, R23, R18 ;  /* 0x0000001217127221 */ /* 0x000fe20000010000 */
[----:B-1----:R-:W-:Y:S01]  /*1830*/  @!P0 FADD.FTZ R29, R29, R24 ;  /* 0x000000181d1d8221 */ /* 0x002fe20000010000 */
[----:B------:R-:W-:-:S03]  /*1840*/  ISETP.NE.AND P0, PT, R27, RZ, PT ;  /* 0x000000ff1b00720c */ /* 0x000fc60003f05270 */
[----:B------:R0:W-:Y:S10]  /*1850*/  STS.128 [R0], R16 ;  /* 0x0000001000007388 */ /* 0x0001f40000000c00 */
[----:B--2---:R0:W-:Y:S01]  /*1860*/  @!P0 STS.64 [R26+0x18], R28 ;  /* 0x0000181c1a008388 */ /* 0x0041e20000000a00 */
[----:B------:R-:W-:Y:S06]  /*1870*/  BAR.SYNC.DEFER_BLOCKING 0x0 ;  /* 0x0000000000007b1d */ /* 0x000fec0000010000 */
[----:B------:R-:W-:Y:S05]  /*1880*/  @P2 BRA `(.L_x_2073) ;  /* 0x0000000000c42947 */ /* 0x000fea0003800000 */
[----:B------:R-:W-:-:S09]  /*1890*/  ULEA UR10, UR17, UR11, 0x18 ;  /* 0x0000000b110a7291 */ /* 0x000fd2000f8ec03f */
[----:B0-----:R-:W0:Y:S04]  /*18a0*/  LDS.128 R24, [UR10+0x20] ;  /* 0x0000200aff187984 */ /* 0x001e280008000c00 */
[----:B------:R-:W1:Y:S01]  /*18b0*/  LDS.128 R20, [UR10+0x30] ;  /* 0x0000300aff147984 */ /* 0x000e620008000c00 */
[----:B0-----:R-:W-:Y:S01]  /*18c0*/  FADD.FTZ R24, R28, R24 ;  /* 0x000000181c187221 */ /* 0x001fe20000010000 */
[----:B------:R-:W-:-:S03]  /*18d0*/  FADD.FTZ R25, R29, R25 ;  /* 0x000000191d197221 */ /* 0x000fc60000010000 */
[----:B------:R-:W-:Y:S01]  /*18e0*/  FADD.FTZ R24, R24, R26 ;  /* 0x0000001a18187221 */ /* 0x000fe20000010000 */
[----:B------:R-:W-:-:S03]  /*18f0*/  FADD.FTZ R28, R25, R27 ;  /* 0x0000001b191c7221 */ /* 0x000fc60000010000 */
[----:B-1----:R-:W-:Y:S01]  /*1900*/  FADD.FTZ R20, R24, R20 ;  /* 0x0000001418147221 */ /* 0x002fe20000010000 */
[----:B------:R-:W-:Y:S01]  /*1910*/  FADD.FTZ R28, R28, R21 ;  /* 0x000000151c1c7221 */ /* 0x000fe20000010000 */
[----:B------:R-:W0:Y:S02]  /*1920*/  LDS.128 R24, [UR10+0x40] ;  /* 0x0000400aff187984 */ /* 0x000e240008000c00 */
[----:B------:R-:W-:Y:S01]  /*1930*/  FADD.FTZ R20, R20, R22 ;  /* 0x0000001614147221 */ /* 0x000fe20000010000 */
[----:B------:R-:W-:-:S03]  /*1940*/  FADD.FTZ R28, R28, R23 ;  /* 0x000000171c1c7221 */ /* 0x000fc60000010000 */
[----:B0-----:R-:W-:Y:S01]  /*1950*/  FADD.FTZ R24, R20, R24 ;  /* 0x0000001814187221 */ /* 0x001fe20000010000 */
        /* <DEDUP_REMOVED lines=23> */
[----:B------:R-:W-:Y:S01]  /*1ad0*/  FADD.FTZ R25, R25, R27 ;  /* 0x0000001b19197221 */ /* 0x000fe20000010000 */
[----:B------:R-:W-:Y:S02]  /*1ae0*/  LDS.64 R28, [UR10+0xb0] ;  /* 0x0000b00aff1c7984 */ /* 0x000fe40008000a00 */
[----:B0-----:R-:W-:Y:S01]  /*1af0*/  FADD.FTZ R20, R24, R20 ;  /* 0x0000001418147221 */ /* 0x001fe20000010000 */
[----:B------:R-:W-:Y:S02]  /*1b00*/  FADD.FTZ R21, R25, R21 ;  /* 0x0000001519157221 */ /* 0x000fe40000010000 */
[----:B------:R-:W0:Y:S01]  /*1b10*/  LDS.128 R24, [UR10+0xa0] ;  /* 0x0000a00aff187984 */ /* 0x000e220008000c00 */
[----:B------:R-:W-:Y:S01]  /*1b20*/  FADD.FTZ R20, R20, R22 ;  /* 0x0000001614147221 */ /* 0x000fe20000010000 */
[----:B------:R-:W-:-:S03]  /*1b30*/  FADD.FTZ R21, R21, R23 ;  /* 0x0000001715157221 */ /* 0x000fc60000010000 */
[----:B0-----:R-:W-:Y:S01]  /*1b40*/  FADD.FTZ R20, R20, R24 ;  /* 0x0000001814147221 */ /* 0x001fe20000010000 */
[----:B------:R-:W-:-:S03]  /*1b50*/  FADD.FTZ R21, R21, R25 ;  /* 0x0000001915157221 */ /* 0x000fc60000010000 */
[----:B------:R-:W-:Y:S01]  /*1b60*/  FADD.FTZ R20, R20, R26 ;  /* 0x0000001a14147221 */ /* 0x000fe20000010000 */
[----:B------:R-:W-:-:S03]  /*1b70*/  FADD.FTZ R21, R21, R27 ;  /* 0x0000001b15157221 */ /* 0x000fc60000010000 */
[----:B------:R-:W-:Y:S01]  /*1b80*/  FADD.FTZ R28, R20, R28 ;  /* 0x0000001c141c7221 */ /* 0x000fe20000010000 */
[----:B------:R-:W-:-:S07]  /*1b90*/  FADD.FTZ R29, R21, R29 ;  /* 0x0000001d151d7221 */ /* 0x000fce0000010000 */
.L_x_2073:
[----:B------:R-:W-:Y:S05]  /*1ba0*/  BSYNC B0 ;  /* 0x0000000000007941 */ /* 0x000fea0003800000 */
.L_x_2072:
[----:B------:R-:W-:Y:S06]  /*1bb0*/  BAR.SYNC.DEFER_BLOCKING 0x0 ;  /* 0x0000000000007b1d */ /* 0x000fec0000010000 */
[----:B------:R-:W-:Y:S04]  /*1bc0*/  BSSY B0, `(.L_x_2074) ;  /* 0x000004d000007945 */ /* 0x000fe80003800000 */
[----:B------:R-:W-:Y:S05]  /*1bd0*/  @P3 BRA `(.L_x_2075) ;  /* 0x00000004002c3947 */ /* 0x000fea0003800000 */
[----:B------:R-:W1:Y:S04]  /*1be0*/  LDS.128 R20, [R0+0x280] ;  /* 0x0002800000147984 */ /* 0x000e680000000c00 */
[----:B0-----:R-:W0:Y:S01]  /*1bf0*/  LDS.128 R24, [R0+0x500] ;  /* 0x0005000000187984 */ /* 0x001e220000000c00 */
[----:B-1----:R-:W-:Y:S01]  /*1c00*/  FADD.FTZ R20, R16, R20 ;  /* 0x0000001410147221 */ /* 0x002fe20000010000 */
[----:B------:R-:W-:Y:S01]  /*1c10*/  FADD.FTZ R21, R17, R21 ;  /* 0x0000001511157221 */ /* 0x000fe20000010000 */
[----:B------:R-:W-:Y:S01]  /*1c20*/  FADD.FTZ R22, R18, R22 ;  /* 0x0000001612167221 */ /* 0x000fe20000010000 */
[----:B------:R-:W-:Y:S01]  /*1c30*/  FADD.FTZ R23, R19, R23 ;  /* 0x0000001713177221 */ /* 0x000fe20000010000 */
[----:B0-----:R-:W-:Y:S01]  /*1c40*/  FADD.FTZ R20, R20, R24 ;  /* 0x0000001814147221 */ /* 0x001fe20000010000 */
[----:B------:R-:W0:Y:S01]  /*1c50*/  LDS.128 R16, [R0+0x780] ;  /* 0x0007800000107984 */ /* 0x000e220000000c00 */
        /* <DEDUP_REMOVED lines=55> */
[----:B------:R-:W-:Y:S01]  /*1fd0*/  FADD.FTZ R26, R26, R18 ;  /* 0x000000121a1a7221 */ /* 0x000fe20000010000 */
[----:B------:R-:W-:Y:S01]  /*1fe0*/  FADD.FTZ R27, R27, R19 ;  /* 0x000000131b1b7221 */ /* 0x000fe20000010000 */
[----:B------:R-:W-:Y:S04]  /*1ff0*/  LDS.128 R20, [R0+0x2580] ;  /* 0x0025800000147984 */ /* 0x000fe80000000c00 */
[----:B------:R-:W0:Y:S02]  /*2000*/  LDS.128 R16, [R0+0x2300] ;  /* 0x0023000000107984 */ /* 0x000e240000000c00 */
[----:B0-----:R-:W-:Y:S01]  /*2010*/  FADD.FTZ R16, R24, R16 ;  /* 0x0000001018107221 */ /* 0x001fe20000010000 */
[----:B------:R-:W-:Y:S01]  /*2020*/  FADD.FTZ R17, R25, R17 ;  /* 0x0000001119117221 */ /* 0x000fe20000010000 */
[----:B------:R-:W-:Y:S01]  /*2030*/  FADD.FTZ R18, R26, R18 ;  /* 0x000000121a127221 */ /* 0x000fe20000010000 */
[----:B------:R-:W-:Y:S01]  /*2040*/  FADD.FTZ R19, R27, R19 ;  /* 0x000000131b137221 */ /* 0x000fe20000010000 */
[----:B------:R-:W-:Y:S01]  /*2050*/  FADD.FTZ R16, R16, R20 ;  /* 0x0000001410107221 */ /* 0x000fe20000010000 */
[----:B------:R-:W-:Y:S01]  /*2060*/  FADD.FTZ R17, R17, R21 ;  /* 0x0000001511117221 */ /* 0x000fe20000010000 */
[----:B------:R-:W-:Y:S01]  /*2070*/  FADD.FTZ R18, R18, R22 ;  /* 0x0000001612127221 */ /* 0x000fe20000010000 */
[----:B------:R-:W-:-:S07]  /*2080*/  FADD.FTZ R19, R19, R23 ;  /* 0x0000001713137221 */ /* 0x000fce0000010000 */
.L_x_2075:
[----:B------:R-:W-:Y:S05]  /*2090*/  BSYNC B0 ;  /* 0x0000000000007941 */ /* 0x000fea0003800000 */
.L_x_2074:
[----:B0-----:R-:W0:Y:S01]  /*20a0*/  LDC R0, c[0x0][0xc] ;  /* 0x00000300ff007b82 */ /* 0x001e220000000800 */
[----:B------:R-:W-:Y:S01]  /*20b0*/  IMAD R39, R39, 0x28, R32 ;  /* 0x0000002827277824 */ /* 0x000fe200078e0220 */
[----:B------:R-:W-:Y:S06]  /*20c0*/  BSSY B0, `(.L_x_2076) ;  /* 0x0000012000007945 */ /* 0x000fec0003800000 */
[----:B------:R-:W1:Y:S01]  /*20d0*/  LDC.64 R20, c[0x0][0x268] ;  /* 0x00009a00ff147b82 */ /* 0x000e620000000a00 */
[----:B0-----:R-:W-:Y:S01]  /*20e0*/  ISETP.GE.U32.AND P0, PT, R0, 0x2, PT ;  /* 0x000000020000780c */ /* 0x001fe20003f06070 */
[----:B-1----:R-:W-:Y:S01]  /*20f0*/  IMAD.WIDE R20, R39, 0x4, R20 ;  /* 0x0000000427147825 */ /* 0x002fe200078e0214 */
[----:B------:R-:W-:Y:S11]  /*2100*/  @P3 BRA `(.L_x_2077) ;  /* 0x0000000000343947 */ /* 0x000ff60003800000 */
[----:B------:R-:W0:Y:S01]  /*2110*/  LDC.64 R24, c[0x0][0x288] ;  /* 0x0000a200ff187b82 */ /* 0x000e220000000a00 */
[----:B------:R1:W-:Y:S02]  /*2120*/  REDG.E.ADD.F32.FTZ.RN.STRONG.GPU desc[UR14][R20.64], R16 ;  /* 0x00000010140079a6 */ /* 0x0003e4000c10f38e */
[----:B-1----:R-:W-:Y:S02]  /*2130*/  MOV R16, UR7 ;  /* 0x0000000700107c02 */ /* 0x002fe40008000f00 */
[----:B0-----:R-:W-:-:S04]  /*2140*/  LEA R22, P3, R24, R20, 0x2 ;  /* 0x0000001418167211 */ /* 0x001fc800078610ff */
[----:B------:R-:W-:Y:S02]  /*2150*/  LEA.HI.X R23, R24, R21, R25, 0x2, P3 ;  /* 0x0000001518177211 */ /* 0x000fe400018f1419 */
[----:B------:R-:W-:Y:S02]  /*2160*/  MOV R25, UR8 ;  /* 0x0000000800197c02 */ /* 0x000fe40008000f00 */
[-C--:B------:R-:W-:Y:S02]  /*2170*/  LEA R24, P3, R16, R20.reuse, 0x2 ;  /* 0x0000001410187211 */ /* 0x080fe400078610ff */
[----:B------:R-:W-:Y:S02]  /*2180*/  LEA R20, P5, R25, R20, 0x2 ;  /* 0x0000001419147211 */ /* 0x000fe400078a10ff */
[C---:B------:R-:W-:Y:S02]  /*2190*/  IADD3.X R25, R21.reuse, UR9, RZ, P3, !PT ;  /* 0x0000000915197c10 */ /* 0x040fe40009ffe4ff */
[----:B------:R-:W-:-:S03]  /*21a0*/  IADD3.X R21, R21, UR12, RZ, P5, !PT ;  /* 0x0000000c15157c10 */ /* 0x000fc6000affe4ff */
[----:B------:R0:W-:Y:S04]  /*21b0*/  REDG.E.ADD.F32.FTZ.RN.STRONG.GPU desc[UR14][R24.64], R17 ;  /* 0x00000011180079a6 */ /* 0x0001e8000c10f38e */
[----:B------:R0:W-:Y:S04]  /*21c0*/  REDG.E.ADD.F32.FTZ.RN.STRONG.GPU desc[UR14][R22.64], R18 ;  /* 0x00000012160079a6 */ /* 0x0001e8000c10f38e */
[----:B------:R0:W-:Y:S02]  /*21d0*/  REDG.E.ADD.F32.FTZ.RN.STRONG.GPU desc[UR14][R20.64], R19 ;  /* 0x00000013140079a6 */ /* 0x0001e4000c10f38e */
.L_x_2077:
[----:B------:R-:W-:Y:S05]  /*21e0*/  BSYNC B0 ;  /* 0x0000000000007941 */ /* 0x000fea0003800000 */
.L_x_2076:
[----:B------:R-:W-:Y:S05]  /*21f0*/  @!P0 BRA `(.L_x_2078) ;  /* 0x0000001000908947 */ /* 0x000fea0003800000 */
[----:B------:R-:W1:Y:S01]  /*2200*/  LDC R16, c[0x0][0x10] ;  /* 0x00000400ff107b82 */ /* 0x000e620000000800 */
[----:B0-----:R-:W0:Y:S01]  /*2210*/  S2R R17, SR_CTAID.Y ;  /* 0x0000000000117919 */ /* 0x001e220000002600 */
[----:B------:R-:W-:-:S06]  /*2220*/  ULOP3.LUT UR10, UR4, 0x1, URZ, 0xc0, !UPT ;  /* 0x00000001040a7892 */ /* 0x000fcc000f8ec03f */
[----:B------:R-:W2:Y:S08]  /*2230*/  LDC.64 R18, c[0x0][0x258] ;  /* 0x00009600ff127b82 */ /* 0x000eb00000000a00 */
[----:B------:R-:W3:Y:S01]  /*2240*/  LDC.64 R22, c[0x0][0x260] ;  /* 0x00009800ff167b82 */ /* 0x000ee20000000a00 */
[----:B-1----:R-:W-:-:S04]  /*2250*/  IMAD R21, R16, UR10, RZ ;  /* 0x0000000a10157c24 */ /* 0x002fc8000f8e02ff */
[C---:B------:R-:W-:Y:S01]  /*2260*/  IMAD R20, R21.reuse, R0, RZ ;  /* 0x0000000015147224 */ /* 0x040fe200078e02ff */
[----:B0-----:R-:W-:-:S04]  /*2270*/  IADD3 R21, R21, R17, RZ ;  /* 0x0000001115157210 */ /* 0x001fc80007ffe0ff */
[----:B------:R-:W-:Y:S01]  /*2280*/  SHF.L.U32 R20, R20, 0x1, RZ ;  /* 0x0000000114147819 */ /* 0x000fe200000006ff */
[----:B--2---:R-:W-:-:S04]  /*2290*/  IMAD.WIDE.U32 R18, R21, 0x4, R18 ;  /* 0x0000000415127825 */ /* 0x004fc800078e0012 */
[----:B---3--:R-:W-:Y:S01]  /*22a0*/  IMAD.WIDE R20, R20, 0x4, R22 ;  /* 0x0000000414147825 */ /* 0x008fe200078e0216 */
[----:B------:R-:W-:Y:S06]  /*22b0*/  @P2 BRA `(.L_x_2079) ;  /* 0x0000000000682947 */ /* 0x000fec0003800000 */
[----:B------:R-:W0:Y:S01]  /*22c0*/  S2R R22, SR_LANEID ;  /* 0x0000000000167919 */ /* 0x000e220000000000 */
[----:B------:R-:W-:Y:S01]  /*22d0*/  VOTEU.ANY UR11, UPT, PT ;  /* 0x00000000000b7886 */ /* 0x000fe200038e0100 */
[----:B------:R-:W-:Y:S02]  /*22e0*/  ULOP3.LUT UP0, URZ, UR4, 0x2, URZ, 0xc0, !UPT ;  /* 0x00000002043f7892 */ /* 0x000fe4000f80c03f */
[----:B------:R-:W-:Y:S01]  /*22f0*/  UFLO.U32 UR17, UR11 ;  /* 0x0000000b001172bd */ /* 0x000fe200080e0000 */
[----:B------:R-:W-:Y:S01]  /*2300*/  UMOV UR10, 0x1 ;  /* 0x00000001000a7882 */ /* 0x000fe20000000000 */
[----:B------:R-:W-:Y:S02]  /*2310*/  UPOPC UR11, UR11 ;  /* 0x0000000b000b72bf */ /* 0x000fe40008000000 */
[----:B------:R-:W-:-:S04]  /*2320*/  USEL UR10, UR10, 0xffffffff, !UP0 ;  /* 0xffffffff0a0a7887 */ /* 0x000fc8000c000000 */
[----:B------:R-:W-:-:S06]  /*2330*/  UIMAD UR10, UR10, UR11, URZ ;  /* 0x0000000b0a0a72a4 */ /* 0x000fcc000f8e023f */
[----:B------:R-:W-:Y:S02]  /*2340*/  MOV R24, UR10 ;  /* 0x0000000a00187c02 */ /* 0x000fe40008000f00 */
[----:B0-----:R-:W-:Y:S01]  /*2350*/  ISETP.EQ.U32.AND P0, PT, R22, UR17, PT ;  /* 0x0000001116007c0c */ /* 0x001fe2000bf02070 */
[----:B------:R-:W-:-:S04]  /*2360*/  IMAD R22, R16, UR13, R17 ;  /* 0x0000000d10167c24 */ /* 0x000fc8000f8e0211 */
[----:B------:R-:W-:-:S05]  /*2370*/  IMAD.WIDE.U32 R22, R22, 0x8, R20 ;  /* 0x0000000816167825 */ /* 0x000fca00078e0014 */
[----:B------:R0:W-:Y:S03]  /*2380*/  STG.E.64 desc[UR14][R22.64], R28 ;  /* 0x0000001c16007986 */ /* 0x0001e6000c101b0e */
[----:B------:R-:W-:Y:S06]  /*2390*/  @P0 MEMBAR.ALL.GPU ;  /* 0x0000000000000992 */ /* 0x000fec000000a000 */
[----:B------:R-:W-:-:S00]  /*23a0*/  @P0 ERRBAR ;  /* 0x00000000000009ab */ /* 0x000fc00000000000 */
[----:B------:R-:W-:Y:S06]  /*23b0*/  @P0 CGAERRBAR ;  /* 0x00000000000005ab */ /* 0x000fec0000000000 */
[----:B------:R1:W-:Y:S01]  /*23c0*/  @P0 REDG.E.ADD.S32.STRONG.GPU desc[UR14][R18.64], R24 ;  /* 0x000000181200098e */ /* 0x0003e2000c10e38e */
[----:B------:R-:W-:-:S04]  /*23d0*/  PLOP3.LUT P0, PT, PT, PT, UP0, 0x80, 0x0 ;  /* 0x000000000000781c */ /* 0x000fc80003f0f008 */
[----:B0-----:R-:W-:-:S04]  /*23e0*/  SEL R22, R0, RZ, !P0 ;  /* 0x000000ff00167207 */ /* 0x001fc80004000000 */
[----:B------:R-:W-:-:S13]  /*23f0*/  ISETP.NE.AND P0, PT, R22, -0x1, PT ;  /* 0xffffffff1600780c */ /* 0x000fda0003f05270 */
[----:B-1----:R-:W-:Y:S05]  /*2400*/  @!P0 BRA `(.L_x_2079) ;  /* 0x0000000000148947 */ /* 0x002fea0003800000 */
.L_x_2080:
[----:B------:R-:W2:Y:S04]  /*2410*/  LDG.E.STRONG.GPU R23, desc[UR14][R18.64] ;  /* 0x0000000e12177981 */ /* 0x000ea8000c1ef900 */
[----:B--2---:R-:W-:Y:S01]  /*2420*/  CCTL.IVALL ;  /* 0x00000000ff00798f */ /* 0x004fe20002000000 */
[----:B------:R-:W-:Y:S05]  /*2430*/  YIELD ;  /* 0x0000000000007946 */ /* 0x000fea0003800000 */
[----:B------:R-:W-:-:S13]  /*2440*/  ISETP.NE.AND P0, PT, R23, R22, PT ;  /* 0x000000161700720c */ /* 0x000fda0003f05270 */
[----:B------:R-:W-:Y:S05]  /*2450*/  @P0 BRA `(.L_x_2080) ;  /* 0xfffffffc00ec0947 */ /* 0x000fea000383ffff */
.L_x_2079:
        /* <DEDUP_REMOVED lines=8> */
[----:B------:R-:W-:-:S04]  /*24e0*/  LOP3.LUT R19, R0, 0x3, RZ, 0xc0, !PT ;  /* 0x0000000300137812 */ /* 0x000fc800078ec0ff */
[----:B------:R-:W-:Y:S02]  /*24f0*/  IADD3 R18, -R19, R0, RZ ;  /* 0x0000000013127210 */ /* 0x000fe40007ffe1ff */
[----:B------:R-:W-:Y:S02]  /*2500*/  MOV R19, RZ ;  /* 0x000000ff00137202 */ /* 0x000fe40000000f00 */
[----:B------:R-:W-:-:S13]  /*2510*/  ISETP.GT.AND P0, PT, R18, RZ, PT ;  /* 0x000000ff1200720c */ /* 0x000fda0003f04270 */
[----:B------:R-:W-:Y:S05]  /*2520*/  @!P0 BRA `(.L_x_2082) ;  /* 0x0000000800d88947 */ /* 0x000fea0003800000 */
[----:B------:R-:W-:Y:S02]  /*2530*/  ISETP.GT.AND P3, PT, R18, 0xc, PT ;  /* 0x0000000c1200780c */ /* 0x000fe40003f64270 */
[----:B------:R-:W-:-:S11]  /*2540*/  PLOP3.LUT P0, PT, PT, PT, PT, 0x80, 0x0 ;  /* 0x000000000000781c */ /* 0x000fd60003f0f070 */
[----:B------:R-:W-:Y:S05]  /*2550*/  @!P3 BRA `(.L_x_2083) ;  /* 0x0000000400d0b947 */ /* 0x000fea0003800000 */
[----:B------:R-:W-:-:S13]  /*2560*/  PLOP3.LUT P0, PT, PT, PT, PT, 0x8, 0x0 ;  /* 0x000000000000781c */ /* 0x000fda0003f0e170 */
.L_x_2084:
[----:B------:R-:W-:-:S13]  /*2570*/  ISETP.EQ.OR P3, PT, R19, UR13, P2 ;  /* 0x0000000d13007c0c */ /* 0x000fda0009762670 */
[----:B------:R-:W-:-:S04]  /*2580*/  @!P3 IMAD R22, R16, R19, R17 ;  /* 0x000000131016b224 */ /* 0x000fc800078e0211 */
[----:B------:R-:W-:-:S06]  /*2590*/  @!P3 IMAD.WIDE.U32 R22, R22, 0x8, R20 ;  /* 0x000000081616b825 */ /* 0x000fcc00078e0014 */
[----:B------:R-:W2:Y:S01]  /*25a0*/  @!P3 LDG.E.64 R22, desc[UR14][R22.64] ;  /* 0x0000000e1616b981 */ /* 0x000ea2000c1e1b00 */
[----:B------:R-:W-:-:S04]  /*25b0*/  IADD3 R26, R19, 0x3, RZ ;  /* 0x00000003131a7810 */ /* 0x000fc80007ffe0ff */
[----:B------:R-:W-:-:S13]  /*25c0*/  ISETP.EQ.OR P6, PT, R26, UR13, P2 ;  /* 0x0000000d1a007c0c */ /* 0x000fda00097c2670 */
[----:B------:R-:W-:-:S04]  /*25d0*/  @!P6 IMAD R26, R16, R26, R17 ;  /* 0x0000001a101ae224 */ /* 0x000fc800078e0211 */
[----:B------:R-:W-:-:S06]  /*25e0*/  @!P6 IMAD.WIDE.U32 R26, R26, 0x8, R20 ;  /* 0x000000081a1ae825 */ /* 0x000fcc00078e0014 */
[----:B------:R-:W3:Y:S01]  /*25f0*/  @!P6 LDG.E.64 R26, desc[UR14][R26.64] ;  /* 0x0000000e1a1ae981 */ /* 0x000ee2000c1e1b00 */
[----:B--2---:R-:W-:Y:S01]  /*2600*/  @!P3 FADD.FTZ R28, R28, R22 ;  /* 0x000000161c1cb221 */ /* 0x004fe20000010000 */
[----:B------:R-:W-:Y:S01]  /*2610*/  IADD3 R22, R19, 0x1, RZ ;  /* 0x0000000113167810 */ /* 0x000fe20007ffe0ff */
[----:B------:R-:W-:Y:S01]  /*2620*/  @!P3 FADD.FTZ R29, R29, R23 ;  /* 0x000000171d1db221 */ /* 0x000fe20000010000 */
        /* <DEDUP_REMOVED lines=8> */
[----:B------:R-:W4:Y:S01]  /*26b0*/  @!P5 LDG.E.64 R22, desc[UR14][R22.64] ;  /* 0x0000000e1616d981 */ /* 0x000f22000c1e1b00 */
[----:B--2---:R-:W-:Y:S01]  /*26c0*/  @!P3 FADD.FTZ R28, R28, R24 ;  /* 0x000000181c1cb221 */ /* 0x004fe20000010000 */
[----:B------:R-:W-:-:S03]  /*26d0*/  @!P3 FADD.FTZ R29, R29, R25 ;  /* 0x000000191d1db221 */ /* 0x000fc60000010000 */
[----:B----4-:R-:W-:Y:S01]  /*26e0*/  @!P5 FADD.FTZ R28, R28, R22 ;  /* 0x000000161c1cd221 */ /* 0x010fe20000010000 */
        /* <DEDUP_REMOVED lines=9> */
[----:B------:R-:W2:Y:S02]  /*2780*/  @!P3 LDG.E.64 R24, desc[UR14][R24.64] ;  /* 0x0000000e1818b981 */ /* 0x000ea4000c1e1b00 */
[----:B---3--:R-:W-:Y:S01]  /*2790*/  @!P6 FADD.FTZ R28, R28, R26 ;  /* 0x0000001a1c1ce221 */ /* 0x008fe20000010000 */
[----:B------:R-:W-:Y:S01]  /*27a0*/  IADD3 R26, R19, 0x6, RZ ;  /* 0x00000006131a7810 */ /* 0x000fe20007ffe0ff */
[----:B------:R-:W3:Y:S01]  /*27b0*/  @!P5 LDG.E.64 R22, desc[UR14][R22.64] ;  /* 0x0000000e1616d981 */ /* 0x000ee2000c1e1b00 */
[----:B------:R-:W-:Y:S02]  /*27c0*/  @!P6 FADD.FTZ R29, R29, R27 ;  /* 0x0000001b1d1de221 */ /* 0x000fe40000010000 */
[----:B------:R-:W-:-:S13]  /*27d0*/  ISETP.EQ.OR P6, PT, R26, UR13, P2 ;  /* 0x0000000d1a007c0c */ /* 0x000fda00097c2670 */
[----:B------:R-:W-:-:S04]  /*27e0*/  @!P6 IMAD R26, R16, R26, R17 ;  /* 0x0000001a101ae224 */ /* 0x000fc800078e0211 */
[----:B------:R-:W-:-:S06]  /*27f0*/  @!P6 IMAD.WIDE.U32 R26, R26, 0x8, R20 ;  /* 0x000000081a1ae825 */ /* 0x000fcc00078e0014 */
[----:B------:R-:W4:Y:S01]  /*2800*/  @!P6 LDG.E.64 R26, desc[UR14][R26.64] ;  /* 0x0000000e1a1ae981 */ /* 0x000f22000c1e1b00 */
[----:B--2---:R-:W-:Y:S01]  /*2810*/  @!P3 FADD.FTZ R28, R28, R24 ;  /* 0x000000181c1cb221 */ /* 0x004fe20000010000 */
[----:B------:R-:W-:-:S03]  /*2820*/  @!P3 FADD.FTZ R29, R29, R25 ;  /* 0x000000191d1db221 */ /* 0x000fc60000010000 */
[----:B---3--:R-:W-:Y:S01]  /*2830*/  @!P5 FADD.FTZ R28, R28, R22 ;  /* 0x000000161c1cd221 */ /* 0x008fe20000010000 */
        /* <DEDUP_REMOVED lines=8> */
[----:B------:R-:W-:-:S04]  /*28c0*/  @!P5 IMAD.WIDE.U32 R22, R22, 0x8, R20 ;  /* 0x000000081616d825 */ /* 0x000fc800078e0014 */
[----:B----4-:R-:W-:Y:S01]  /*28d0*/  @!P6 FADD.FTZ R28, R28, R26 ;  /* 0x0000001a1c1ce221 */ /* 0x010fe20000010000 */
[----:B------:R-:W2:Y:S01]  /*28e0*/  @!P3 LDG.E.64 R24, desc[UR14][R24.64] ;  /* 0x0000000e1818b981 */ /* 0x000ea2000c1e1b00 */
[----:B------:R-:W-:Y:S01]  /*28f0*/  IADD3 R26, R19, 0x9, RZ ;  /* 0x00000009131a7810 */ /* 0x000fe20007ffe0ff */
[----:B------:R-:W-:Y:S02]  /*2900*/  @!P6 FADD.FTZ R29, R29, R27 ;  /* 0x0000001b1d1de221 */ /* 0x000fe40000010000 */
[----:B------:R-:W3:Y:S01]  /*2910*/  @!P5 LDG.E.64 R22, desc[UR14][R22.64] ;  /* 0x0000000e1616d981 */ /* 0x000ee2000c1e1b00 */
        /* <DEDUP_REMOVED lines=15> */
[----:B----4-:R-:W-:Y:S01]  /*2a10*/  @!P6 FADD.FTZ R28, R28, R26 ;  /* 0x0000001a1c1ce221 */ /* 0x010fe20000010000 */
[----:B------:R-:W-:Y:S01]  /*2a20*/  IADD3 R26, R19, 0xc, RZ ;  /* 0x0000000c131a7810 */ /* 0x000fe20007ffe0ff */
[----:B------:R-:W-:-:S04]  /*2a30*/  @!P5 IMAD.WIDE.U32 R22, R22, 0x8, R20 ;  /* 0x000000081616d825 */ /* 0x000fc800078e0014 */
[----:B------:R-:W-:Y:S01]  /*2a40*/  @!P6 FADD.FTZ R29, R29, R27 ;  /* 0x0000001b1d1de221 */ /* 0x000fe20000010000 */
[----:B------:R-:W2:Y:S01]  /*2a50*/  @!P3 LDG.E.64 R24, desc[UR14][R24.64] ;  /* 0x0000000e1818b981 */ /* 0x000ea2000c1e1b00 */
[----:B------:R-:W-:-:S03]  /*2a60*/  ISETP.EQ.OR P6, PT, R26, UR13, P2 ;  /* 0x0000000d1a007c0c */ /* 0x000fc600097c2670 */
[----:B------:R-:W3:Y:S10]  /*2a70*/  @!P5 LDG.E.64 R22, desc[UR14][R22.64] ;  /* 0x0000000e1616d981 */ /* 0x000ef4000c1e1b00 */
[----:B------:R-:W-:-:S04]  /*2a80*/  @!P6 IMAD R26, R16, R26, R17 ;  /* 0x0000001a101ae224 */ /* 0x000fc800078e0211 */
[----:B------:R-:W-:-:S06]  /*2a90*/  @!P6 IMAD.WIDE.U32 R26, R26, 0x8, R20 ;  /* 0x000000081a1ae825 */ /* 0x000fcc00078e0014 */
[----:B------:R-:W4:Y:S01]  /*2aa0*/  @!P6 LDG.E.64 R26, desc[UR14][R26.64] ;  /* 0x0000000e1a1ae981 */ /* 0x000f22000c1e1b00 */
[----:B--2---:R-:W-:Y:S01]  /*2ab0*/  @!P3 FADD.FTZ R29, R29, R25 ;  /* 0x000000191d1db221 */ /* 0x004fe20000010000 */
[----:B------:R-:W-:-:S03]  /*2ac0*/  @!P3 FADD.FTZ R28, R28, R24 ;  /* 0x000000181c1cb221 */ /* 0x000fc60000010000 */
[----:B---3--:R-:W-:Y:S01]  /*2ad0*/  @!P5 FADD.FTZ R29, R29, R23 ;  /* 0x000000171d1dd221 */ /* 0x008fe20000010000 */
[C---:B------:R-:W-:Y:S01]  /*2ae0*/  IADD3 R23, R19.reuse, 0xd, RZ ;  /* 0x0000000d13177810 */ /* 0x040fe20007ffe0ff */
[----:B------:R-:W-:Y:S01]  /*2af0*/  @!P5 FADD.FTZ R28, R28, R22 ;  /* 0x000000161c1cd221 */ /* 0x000fe20000010000 */
[----:B------:R-:W-:Y:S02]  /*2b00*/  IADD3 R22, R19, 0xe, RZ ;  /* 0x0000000e13167810 */ /* 0x000fe40007ffe0ff */
[----:B------:R-:W-:Y:S02]  /*2b10*/  ISETP.EQ.OR P5, PT, R23, UR13, P2 ;  /* 0x0000000d17007c0c */ /* 0x000fe400097a2670 */
[----:B------:R-:W-:-:S11]  /*2b20*/  ISETP.EQ.OR P3, PT, R22, UR13, P2 ;  /* 0x0000000d16007c0c */ /* 0x000fd60009762670 */
[----:B------:R-:W-:Y:S02]  /*2b30*/  @!P5 IMAD R24, R16, R23, R17 ;  /* 0x000000171018d224 */ /* 0x000fe400078e0211 */
[----:B----4-:R-:W-:Y:S01]  /*2b40*/  @!P6 FADD.FTZ R28, R28, R26 ;  /* 0x0000001a1c1ce221 */ /* 0x010fe20000010000 */
[----:B------:R-:W-:Y:S01]  /*2b50*/  IADD3 R26, R19, 0xf, RZ ;  /* 0x0000000f131a7810 */ /* 0x000fe20007ffe0ff */
[----:B------:R-:W-:-:S04]  /*2b60*/  @!P5 IMAD.WIDE.U32 R24, R24, 0x8, R20 ;  /* 0x000000081818d825 */ /* 0x000fc800078e0014 */
[----:B------:R-:W-:Y:S01]  /*2b70*/  @!P6 FADD.FTZ R29, R29, R27 ;  /* 0x0000001b1d1de221 */ /* 0x000fe20000010000 */
[----:B------:R-:W-:Y:S01]  /*2b80*/  @!P3 IMAD R22, R16, R22, R17 ;  /* 0x000000161016b224 */ /* 0x000fe200078e0211 */
[----:B------:R-:W-:Y:S01]  /*2b90*/  ISETP.EQ.OR P6, PT, R26, UR13, P2 ;  /* 0x0000000d1a007c0c */ /* 0x000fe200097c2670 */
[----:B------:R-:W2:Y:S02]  /*2ba0*/  @!P5 LDG.E.64 R24, desc[UR14][R24.64] ;  /* 0x0000000e1818d981 */ /* 0x000ea4000c1e1b00 */
[----:B------:R-:W-:-:S06]  /*2bb0*/  @!P3 IMAD.WIDE.U32 R22, R22, 0x8, R20 ;  /* 0x000000081616b825 */ /* 0x000fcc00078e0014 */
[----:B------:R-:W3:Y:S04]  /*2bc0*/  @!P3 LDG.E.64 R22, desc[UR14][R22.64] ;  /* 0x0000000e1616b981 */ /* 0x000ee8000c1e1b00 */
[----:B------:R-:W-:-:S04]  /*2bd0*/  @!P6 IMAD R26, R16, R26, R17 ;  /* 0x0000001a101ae224 */ /* 0x000fc800078e0211 */
[----:B------:R-:W-:-:S06]  /*2be0*/  @!P6 IMAD.WIDE.U32 R26, R26, 0x8, R20 ;  /* 0x000000081a1ae825 */ /* 0x000fcc00078e0014 */
[----:B------:R-:W4:Y:S01]  /*2bf0*/  @!P6 LDG.E.64 R26, desc[UR14][R26.64] ;  /* 0x0000000e1a1ae981 */ /* 0x000f22000c1e1b00 */
[----:B------:R-:W-:Y:S02]  /*2c00*/  IADD3 R18, R18, -0x10, RZ ;  /* 0xfffffff012127810 */ /* 0x000fe40007ffe0ff */
[----:B------:R-:W-:Y:S01]  /*2c10*/  IADD3 R19, R19, 0x10, RZ ;  /* 0x0000001013137810 */ /* 0x000fe20007ffe0ff */
[----:B--2---:R-:W-:Y:S01]  /*2c20*/  @!P5 FADD.FTZ R28, R28, R24 ;  /* 0x000000181c1cd221 */ /* 0x004fe20000010000 */
[----:B------:R-:W-:-:S03]  /*2c30*/  @!P5 FADD.FTZ R29, R29, R25 ;  /* 0x000000191d1dd221 */ /* 0x000fc60000010000 */
[----:B---3--:R-:W-:Y:S01]  /*2c40*/  @!P3 FADD.FTZ R28, R28, R22 ;  /* 0x000000161c1cb221 */ /* 0x008fe20000010000 */
[----:B------:R-:W-:Y:S01]  /*2c50*/  @!P3 FADD.FTZ R29, R29, R23 ;  /* 0x000000171d1db221 */ /* 0x000fe20000010000 */
[----:B------:R-:W-:Y:S02]  /*2c60*/  ISETP.GT.AND P3, PT, R18, 0xc, PT ;  /* 0x0000000c1200780c */ /* 0x000fe40003f64270 */
[----:B----4-:R-:W-:Y:S01]  /*2c70*/  @!P6 FADD.FTZ R28, R28, R26 ;  /* 0x0000001a1c1ce221 */ /* 0x010fe20000010000 */
[----:B------:R-:W-:-:S10]  /*2c80*/  @!P6 FADD.FTZ R29, R29, R27 ;  /* 0x0000001b1d1de221 */ /* 0x000fd40000010000 */
[----:B------:R-:W-:Y:S05]  /*2c90*/  @P3 BRA `(.L_x_2084) ;  /* 0xfffffff800343947 */ /* 0x000fea000383ffff */
.L_x_2083:
[----:B------:R-:W-:-:S13]  /*2ca0*/  ISETP.GT.AND P3, PT, R18, 0x4, PT ;  /* 0x000000041200780c */ /* 0x000fda0003f64270 */
[----:B------:R-:W-:Y:S05]  /*2cb0*/  @!P3 BRA `(.L_x_2085) ;  /* 0x0000000000ecb947 */ /* 0x000fea0003800000 */
[C---:B------:R-:W-:Y:S02]  /*2cc0*/  ISETP.EQ.OR P0, PT, R19.reuse, UR13, P2 ;  /* 0x0000000d13007c0c */ /* 0x040fe40009702670 */
[----:B------:R-:W-:-:S04]  /*2cd0*/  IADD3 R22, R19, 0x1, RZ ;  /* 0x0000000113167810 */ /* 0x000fc80007ffe0ff */
[----:B------:R-:W-:-:S07]  /*2ce0*/  ISETP.EQ.OR P3, PT, R22, UR13, P2 ;  /* 0x0000000d16007c0c */ /* 0x000fce0009762670 */
[----:B------:R-:W-:-:S04]  /*2cf0*/  @!P0 IMAD R24, R19, R16, R17 ;  /* 0x0000001013188224 */ /* 0x000fc800078e0211 */
[----:B------:R-:W-:-:S06]  /*2d00*/  @!P0 IMAD.WIDE.U32 R24, R24, 0x8, R20 ;  /* 0x0000000818188825 */ /* 0x000fcc00078e0014 */
[----:B------:R-:W2:Y:S01]  /*2d10*/  @!P0 LDG.E.64 R24, desc[UR14][R24.64] ;  /* 0x0000000e18188981 */ /* 0x000ea2000c1e1b00 */
[----:B------:R-:W-:-:S04]  /*2d20*/  @!P3 IMAD R22, R16, R22, R17 ;  /* 0x000000161016b224 */ /* 0x000fc800078e0211 */
[----:B------:R-:W-:-:S06]  /*2d30*/  @!P3 IMAD.WIDE.U32 R22, R22, 0x8, R20 ;  /* 0x000000081616b825 */ /* 0x000fcc00078e0014 */
[----:B------:R-:W3:Y:S01]  /*2d40*/  @!P3 LDG.E.64 R22, desc[UR14][R22.64] ;  /* 0x0000000e1616b981 */ /* 0x000ee2000c1e1b00 */
[C---:B------:R-:W-:Y:S02]  /*2d50*/  IADD3 R27, R19.reuse, 0x2, RZ ;  /* 0x00000002131b7810 */ /* 0x040fe40007ffe0ff */
[----:B------:R-:W-:Y:S02]  /*2d60*/  IADD3 R26, R19, 0x3, RZ ;  /* 0x00000003131a7810 */ /* 0x000fe40007ffe0ff */
[----:B------:R-:W-:Y:S02]  /*2d70*/  ISETP.EQ.OR P5, PT, R27, UR13, P2 ;  /* 0x0000000d1b007c0c */ /* 0x000fe400097a2670 */
[----:B------:R-:W-:Y:S02]  /*2d80*/  ISETP.EQ.OR P6, PT, R26, UR13, P2 ;  /* 0x0000000d1a007c0c */ /* 0x000fe400097c2670 */
[----:B------:R-:W-:-:S11]  /*2d90*/  IADD3 R19, R19, 0x4, RZ ;  /* 0x0000000413137810 */ /* 0x000fd60007ffe0ff */
[--C-:B------:R-:W-:Y:S02]  /*2da0*/  @!P6 IMAD R26, R16, R26, R17.reuse ;  /* 0x0000001a101ae224 */ /* 0x100fe400078e0211 */
[----:B--2---:R-:W-:Y:S01]  /*2db0*/  @!P0 FADD.FTZ R28, R28, R24 ;  /* 0x000000181c1c8221 */ /* 0x004fe20000010000 */
[----:B------:R-:W-:Y:S02]  /*2dc0*/  @!P5 IMAD R24, R16, R27, R17 ;  /* 0x0000001b1018d224 */ /* 0x000fe400078e0211 */
[----:B------:R-:W-:Y:S01]  /*2dd0*/  @!P0 FADD.FTZ R29, R29, R25 ;  /* 0x000000191d1d8221 */ /* 0x000fe20000010000 */
[----:B------:R-:W-:Y:S01]  /*2de0*/  ISETP.EQ.OR P0, PT, R19, UR13, P2 ;  /* 0x0000000d13007c0c */ /* 0x000fe20009702670 */
[----:B------:R-:W-:-:S04]  /*2df0*/  @!P5 IMAD.WIDE.U32 R24, R24, 0x8, R20 ;  /* 0x000000081818d825 */ /* 0x000fc800078e0014 */
[----:B------:R-:W-:Y:S02]  /*2e00*/  @!P6 IMAD.WIDE.U32 R26, R26, 0x8, R20 ;  /* 0x000000081a1ae825 */ /* 0x000fe400078e0014 */
[----:B------:R-:W2:Y:S02]  /*2e10*/  @!P5 LDG.E.64 R24, desc[UR14][R24.64] ;  /* 0x0000000e1818d981 */ /* 0x000ea4000c1e1b00 */
[----:B---3--:R-:W-:Y:S02]  /*2e20*/  @!P3 FADD.FTZ R28, R28, R22 ;  /* 0x000000161c1cb221 */ /* 0x008fe40000010000 */
[----:B------:R-:W3:Y:S02]  /*2e30*/  @!P6 LDG.E.64 R26, desc[UR14][R26.64] ;  /* 0x0000000e1a1ae981 */ /* 0x000ee4000c1e1b00 */
[----:B------:R-:W-:Y:S02]  /*2e40*/  @!P0 IMAD R22, R16, R19, R17 ;  /* 0x0000001310168224 */ /* 0x000fe400078e0211 */
[----:B------:R-:W-:-:S02]  /*2e50*/  @!P3 FADD.FTZ R29, R29, R23 ;  /* 0x000000171d1db221 */ /* 0x000fc40000010000 */
[----:B------:R-:W-:-:S06]  /*2e60*/  @!P0 IMAD.WIDE.U32 R22, R22, 0x8, R20 ;  /* 0x0000000816168825 */ /* 0x000fcc00078e0014 */
[----:B------:R-:W4:Y:S01]  /*2e70*/  @!P0 LDG.E.64 R22, desc[UR14][R22.64] ;  /* 0x0000000e16168981 */ /* 0x000f22000c1e1b00 */
[----:B--2---:R-:W-:Y:S01]  /*2e80*/  @!P5 FADD.FTZ R28, R28, R24 ;  /* 0x000000181c1cd221 */ /* 0x004fe20000010000 */
[----:B------:R-:W-:Y:S01]  /*2e90*/  IADD3 R24, R19, 0x1, RZ ;  /* 0x0000000113187810 */ /* 0x000fe20007ffe0ff */
[----:B------:R-:W-:Y:S01]  /*2ea0*/  @!P5 FADD.FTZ R29, R29, R25 ;  /* 0x000000191d1dd221 */ /* 0x000fe20000010000 */
[----:B------:R-:W-:Y:S01]  /*2eb0*/  IADD3 R25, R19, 0x2, RZ ;  /* 0x0000000213197810 */ /* 0x000fe20007ffe0ff */
[----:B---3--:R-:W-:Y:S01]  /*2ec0*/  @!P6 FADD.FTZ R28, R28, R26 ;  /* 0x0000001a1c1ce221 */ /* 0x008fe20000010000 */
[----:B------:R-:W-:Y:S01]  /*2ed0*/  ISETP.EQ.OR P5, PT, R24, UR13, P2 ;  /* 0x0000000d18007c0c */ /* 0x000fe200097a2670 */
[----:B------:R-:W-:Y:S01]  /*2ee0*/  @!P6 FADD.FTZ R29, R29, R27 ;  /* 0x0000001b1d1de221 */ /* 0x000fe20000010000 */
[----:B------:R-:W-:Y:S02]  /*2ef0*/  ISETP.EQ.OR P6, PT, R25, UR13, P2 ;  /* 0x0000000d19007c0c */ /* 0x000fe400097c2670 */
[----:B------:R-:W-:-:S04]  /*2f00*/  IADD3 R26, R19, 0x3, RZ ;  /* 0x00000003131a7810 */ /* 0x000fc80007ffe0ff */
[----:B------:R-:W-:Y:S01]  /*2f10*/  ISETP.EQ.OR P3, PT, R26, UR13, P2 ;  /* 0x0000000d1a007c0c */ /* 0x000fe20009762670 */
[----:B----4-:R-:W-:Y:S01]  /*2f20*/  @!P0 FADD.FTZ R28, R28, R22 ;  /* 0x000000161c1c8221 */ /* 0x010fe20000010000 */
[----:B------:R-:W-:-:S03]  /*2f30*/  @!P0 FADD.FTZ R29, R29, R23 ;  /* 0x000000171d1d8221 */ /* 0x000fc60000010000 */
[C-C-:B------:R-:W-:Y:S02]  /*2f40*/  @!P5 IMAD R24, R16.reuse, R24, R17.reuse ;  /* 0x000000181018d224 */ /* 0x140fe400078e0211 */
        /* <DEDUP_REMOVED lines=9> */
[----:B------:R-:W-:Y:S02]  /*2fe0*/  PLOP3.LUT P0, PT, PT, PT, PT, 0x8, 0x0 ;  /* 0x000000000000781c */ /* 0x000fe40003f0e170 */
[----:B------:R-:W-:Y:S02]  /*2ff0*/  IADD3 R18, R18, -0x4, RZ ;  /* 0xfffffffc12127810 */ /* 0x000fe40007ffe0ff */
[----:B------:R-:W-:Y:S01]  /*3000*/  IADD3 R19, R19, 0x4, RZ ;  /* 0x0000000413137810 */ /* 0x000fe20007ffe0ff */
[----:B--2---:R-:W-:Y:S01]  /*3010*/  @!P5 FADD.FTZ R28, R28, R24 ;  /* 0x000000181c1cd221 */ /* 0x004fe20000010000 */
[----:B------:R-:W-:-:S03]  /*3020*/  @!P5 FADD.FTZ R29, R29, R25 ;  /* 0x000000191d1dd221 */ /* 0x000fc60000010000 */
[----:B---3--:R-:W-:Y:S01]  /*3030*/  @!P6 FADD.FTZ R28, R28, R22 ;  /* 0x000000161c1ce221 */ /* 0x008fe20000010000 */
[----:B------:R-:W-:-:S03]  /*3040*/  @!P6 FADD.FTZ R29, R29, R23 ;  /* 0x000000171d1de221 */ /* 0x000fc60000010000 */
[----:B----4-:R-:W-:Y:S01]  /*3050*/  @!P3 FADD.FTZ R28, R28, R26 ;  /* 0x0000001a1c1cb221 */ /* 0x010fe20000010000 */
[----:B------:R-:W-:-:S07]  /*3060*/  @!P3 FADD.FTZ R29, R29, R27 ;  /* 0x0000001b1d1db221 */ /* 0x000fce0000010000 */
.L_x_2085:
[----:B------:R-:W-:-:S13]  /*3070*/  ISETP.NE.OR P0, PT, R18, RZ, P0 ;  /* 0x000000ff1200720c */ /* 0x000fda0000705670 */
[----:B------:R-:W-:Y:S05]  /*3080*/  @!P0 BRA `(.L_x_2081) ;  /* 0x00000000007c8947 */ /* 0x000fea0003800000 */
.L_x_2082:
[----:B------:R-:W-:-:S13]  /*3090*/  ISETP.EQ.OR P3, PT, R19, UR13, P2 ;  /* 0x0000000d13007c0c */ /* 0x000fda0009762670 */
[----:B------:R-:W-:-:S04]  /*30a0*/  @!P3 IMAD R24, R16, R19, R17 ;  /* 0x000000131018b224 */ /* 0x000fc800078e0211 */
[----:B------:R-:W-:-:S06]  /*30b0*/  @!P3 IMAD.WIDE.U32 R24, R24, 0x8, R20 ;  /* 0x000000081818b825 */ /* 0x000fcc00078e0014 */
[----:B------:R-:W2:Y:S01]  /*30c0*/  @!P3 LDG.E.64 R24, desc[UR14][R24.64] ;  /* 0x0000000e1818b981 */ /* 0x000ea2000c1e1b00 */
        /* <DEDUP_REMOVED lines=8> */
[----:B------:R-:W3:Y:S04]  /*3150*/  @!P5 LDG.E.64 R22, desc[UR14][R22.64] ;  /* 0x0000000e1616d981 */ /* 0x000ee8000c1e1b00 */
[----:B------:R-:W4:Y:S01]  /*3160*/  @!P6 LDG.E.64 R26, desc[UR14][R26.64] ;  /* 0x0000000e1a1ae981 */ /* 0x000f22000c1e1b00 */
[----:B--2---:R-:W-:Y:S01]  /*3170*/  @!P3 FADD.FTZ R28, R28, R24 ;  /* 0x000000181c1cb221 */ /* 0x004fe20000010000 */
[----:B------:R-:W-:-:S04]  /*3180*/  IADD3 R24, R19, 0x3, RZ ;  /* 0x0000000313187810 */ /* 0x000fc80007ffe0ff */
[----:B------:R-:W-:Y:S01]  /*3190*/  ISETP.EQ.OR P0, PT, R24, UR13, P2 ;  /* 0x0000000d18007c0c */ /* 0x000fe20009702670 */
[----:B------:R-:W-:-:S12]  /*31a0*/  @!P3 FADD.FTZ R29, R29, R25 ;  /* 0x000000191d1db221 */ /* 0x000fd80000010000 */
[----:B------:R-:W-:-:S04]  /*31b0*/  @!P0 IMAD R24, R16, R24, R17 ;  /* 0x0000001810188224 */ /* 0x000fc800078e0211 */
[----:B------:R-:W-:-:S06]  /*31c0*/  @!P0 IMAD.WIDE.U32 R24, R24, 0x8, R20 ;  /* 0x0000000818188825 */ /* 0x000fcc00078e0014 */
[----:B------:R-:W2:Y:S01]  /*31d0*/  @!P0 LDG.E.64 R24, desc[UR14][R24.64] ;  /* 0x0000000e18188981 */ /* 0x000ea2000c1e1b00 */
[----:B------:R-:W-:-:S04]  /*31e0*/  IADD3 R18, R18, -0x4, RZ ;  /* 0xfffffffc12127810 */ /* 0x000fc80007ffe0ff */
[----:B------:R-:W-:Y:S01]  /*31f0*/  ISETP.NE.AND P3, PT, R18, RZ, PT ;  /* 0x000000ff1200720c */ /* 0x000fe20003f65270 */
[----:B---3--:R-:W-:Y:S01]  /*3200*/  @!P5 FADD.FTZ R28, R28, R22 ;  /* 0x000000161c1cd221 */ /* 0x008fe20000010000 */
[----:B------:R-:W-:-:S03]  /*3210*/  @!P5 FADD.FTZ R29, R29, R23 ;  /* 0x000000171d1dd221 */ /* 0x000fc60000010000 */
[----:B----4-:R-:W-:Y:S01]  /*3220*/  @!P6 FADD.FTZ R28, R28, R26 ;  /* 0x0000001a1c1ce221 */ /* 0x010fe20000010000 */
[----:B------:R-:W-:Y:S01]  /*3230*/  @!P6 FADD.FTZ R29, R29, R27 ;  /* 0x0000001b1d1de221 */ /* 0x000fe20000010000 */
[----:B------:R-:W-:Y:S02]  /*3240*/  IADD3 R19, R19, 0x4, RZ ;  /* 0x0000000413137810 */ /* 0x000fe40007ffe0ff */
[----:B--2---:R-:W-:Y:S01]  /*3250*/  @!P0 FADD.FTZ R28, R28, R24 ;  /* 0x000000181c1c8221 */ /* 0x004fe20000010000 */
[----:B------:R-:W-:-:S03]  /*3260*/  @!P0 FADD.FTZ R29, R29, R25 ;  /* 0x000000191d1d8221 */ /* 0x000fc60000010000 */
[----:B------:R-:W-:Y:S05]  /*3270*/  @P3 BRA `(.L_x_2082) ;  /* 0xfffffffc00843947 */ /* 0x000fea000383ffff */
.L_x_2081:
        /* <DEDUP_REMOVED lines=11> */
.L_x_2087:
[----:B------:R-:W-:Y:S05]  /*3330*/  BSYNC B0 ;  /* 0x0000000000007941 */ /* 0x000fea0003800000 */
.L_x_2086:
        /* <DEDUP_REMOVED lines=16> */
.L_x_2078:
[----:B------:R-:W1:Y:S01]  /*3440*/  S2UR UR11, SR_CgaCtaId ;  /* 0x00000000000b79c3 */ /* 0x000e620000008800 */
[----:B------:R-:W-:Y:S01]  /*3450*/  UMOV UR10, 0x400 ;  /* 0x00000400000a7882 */ /* 0x000fe20000000000 */
[C---:B------:R-:W-:Y:S02]  /*3460*/  IADD3 R26, R33.reuse, 0x20, RZ ;  /* 0x00000020211a7810 */ /* 0x040fe40007ffe0ff */
[----:B------:R-:W-:Y:S02]  /*3470*/  IADD3 R27, R33, 0x20, RZ ;  /* 0x00000020211b7810 */ /* 0x000fe40007ffe0ff */
[----:B------:R-:W-:Y:S02]  /*3480*/  SHF.R.S32.HI R39, RZ, 0x1f, R44 ;  /* 0x0000001fff277819 */ /* 0x000fe4000001142c */
[----:B------:R-:W-:Y:S02]  /*3490*/  SHF.R.S32.HI R27, RZ, 0x1f, R27 ;  /* 0x0000001fff1b7819 */ /* 0x000fe4000001141b */
[----:B0-----:R-:W-:Y:S01]  /*34a0*/  SHF.R.S32.HI R25, RZ, 0x1f, R45 ;  /* 0x0000001fff197819 */ /* 0x001fe2000001142d */
[----:B-1----:R-:W-:-:S09]  /*34b0*/  ULEA UR10, UR11, UR10, 0x18 ;  /* 0x0000000a0b0a7291 */ /* 0x002fd2000f8ec03f */
[----:B------:R-:W-:Y:S01]  /*34c0*/  @!P2 STS.64 [UR10+0xc0], R28 ;  /* 0x0000c01cff00a988 */ /* 0x000fe20008000a0a */
[----:B------:R-:W-:Y:S06]  /*34d0*/  BAR.SYNC.DEFER_BLOCKING 0x0 ;  /* 0x0000000000007b1d */ /* 0x000fec0000010000 */
        /* <DEDUP_REMOVED lines=9> */
[----:B------:R-:W-:-:S02]  /*3570*/  ISETP.GT.U32.OR P0, PT, R32, 0x27f, P0 ;  /* 0x0000027f2000780c */ /* 0x000fc40000704470 */
[C---:B------:R-:W-:Y:S02]  /*3580*/  ISETP.GT.U32.OR P2, PT, R32.reuse, 0x27f, P2 ;  /* 0x0000027f2000780c */ /* 0x040fe40001744470 */
[----:B------:R-:W-:Y:S01]  /*3590*/  ISETP.GT.U32.OR P3, PT, R32, 0x27f, P3 ;  /* 0x0000027f2000780c */ /* 0x000fe20001f64470 */
[----:B0-----:R-:W-:Y:S01]  /*35a0*/  FMUL.FTZ R0, R16, UR10 ;  /* 0x0000000a10007c20 */ /* 0x001fe20008410000 */
        /* <DEDUP_REMOVED lines=20> */
.L_x_2088:
[----:B------:R-:W-:Y:S04]  /*36f0*/  BSSY B0, `(.L_x_2089) ;  /* 0x0000014000007945 */ /* 0x000fe80003800000 */
[----:B------:R-:W-:Y:S05]  /*3700*/  @!P1 BRA `(.L_x_2090) ;  /* 0x0000000000489947 */ /* 0x000fea0003800000 */
[----:B------:R-:W-:Y:S01]  /*3710*/  SHF.R.S32.HI R16, RZ, 0x1f, R33 ;  /* 0x0000001fff107819 */ /* 0x000fe20000011421 */
[----:B------:R-:W-:Y:S01]  /*3720*/  ULDC.64 UR10, c[0x0][0x288] ;  /* 0x0000a200000a7ab9 */ /* 0x000fe20000000a00 */
[----:B------:R-:W-:Y:S01]  /*3730*/  MOV R17, R3 ;  /* 0x0000000300117202 */ /* 0x000fe20000000f00 */
[-CC-:B------:R-:W-:Y:S01]  /*3740*/  FFMA.FTZ R19, R40, R0.reuse, R20.reuse ;  /* 0x0000000028137223 */ /* 0x180fe20000010014 */
[----:B------:R-:W-:Y:S01]  /*3750*/  FFMA.FTZ R38, R38, R0, R20 ;  /* 0x0000000026267223 */ /* 0x000fe20000010014 */
[----:B------:R-:W-:Y:S01]  /*3760*/  IMAD R18, R16, UR10, RZ ;  /* 0x0000000a10127c24 */ /* 0x000fe2000f8e02ff */
[----:B------:R-:W-:-:S03]  /*3770*/  MOV R16, R30 ;  /* 0x0000001e00107202 */ /* 0x000fc60000000f00 */
[C---:B------:R-:W-:Y:S02]  /*3780*/  IMAD R21, R33.reuse, UR11, R18 ;  /* 0x0000000b21157c24 */ /* 0x040fe4000f8e0212 */
[----:B------:R-:W-:Y:S01]  /*3790*/  FFMA.FTZ R18, R12, R4, -R19 ;  /* 0x000000040c127223 */ /* 0x000fe20000010813 */
[----:B------:R-:W-:Y:S01]  /*37a0*/  IMAD.WIDE.U32 R16, R33, UR10, R16 ;  /* 0x0000000a21107c25 */ /* 0x000fe2000f8e0010 */
[----:B------:R-:W-:-:S03]  /*37b0*/  ULDC.64 UR10, c[0x0][0x210] ;  /* 0x00008400000a7ab9 */ /* 0x000fc60000000a00 */
[----:B------:R-:W-:Y:S01]  /*37c0*/  FFMA.FTZ R19, R13, R5, -R38 ;  /* 0x000000050d137223 */ /* 0x000fe20000010826 */
[----:B------:R-:W-:Y:S01]  /*37d0*/  FMUL.FTZ R18, R18, UR16 ;  /* 0x0000001012127c20 */ /* 0x000fe20008410000 */
[----:B------:R-:W-:Y:S02]  /*37e0*/  LEA R4, P5, R16, UR10, 0x2 ;  /* 0x0000000a10047c11 */ /* 0x000fe4000f8a10ff */
[----:B------:R-:W-:Y:S01]  /*37f0*/  FMUL.FTZ R19, R19, UR16 ;  /* 0x0000001013137c20 */ /* 0x000fe20008410000 */
[----:B------:R-:W-:-:S04]  /*3800*/  IADD3 R21, R17, R21, RZ ;  /* 0x0000001511157210 */ /* 0x000fc80007ffe0ff */
[----:B------:R-:W-:-:S05]  /*3810*/  LEA.HI.X R5, R16, UR11, R21, 0x2, P5 ;  /* 0x0000000b10057c11 */ /* 0x000fca000a8f1415 */
[----:B------:R0:W-:Y:S02]  /*3820*/  STG.E.64 desc[UR14][R4.64], R18 ;  /* 0x0000001204007986 */ /* 0x0001e4000c101b0e */
.L_x_2090:
[----:B------:R-:W-:Y:S05]  /*3830*/  BSYNC B0 ;  /* 0x0000000000007941 */ /* 0x000fea0003800000 */
.L_x_2089:
[----:B------:R-:W-:Y:S05]  /*3840*/  @!P4 BRA `(.L_x_2091) ;  /* 0x000000000048c947 */ /* 0x000fea0003800000 */
        /* <DEDUP_REMOVED lines=18> */
.L_x_2091:
[----:B------:R-:W-:Y:S04]  /*3970*/  BSSY B0, `(.L_x_2092) ;  /* 0x0000013000007945 */ /* 0x000fe80003800000 */
[----:B------:R-:W-:Y:S05]  /*3980*/  @P0 BRA `(.L_x_2093) ;  /* 0x0000000000440947 */ /* 0x000fea0003800000 */
[----:B------:R-:W-:Y:S01]  /*3990*/  ULDC.64 UR10, c[0x0][0x288] ;  /* 0x0000a200000a7ab9 */ /* 0x000fe20000000a00 */
[----:B0-----:R-:W-:Y:S01]  /*39a0*/  MOV R4, R30 ;  /* 0x0000001e00047202 */ /* 0x001fe20000000f00 */
[----:B------:R-:W-:Y:S01]  /*39b0*/  IMAD R17, R39, UR10, RZ ;  /* 0x0000000a27117c24 */ /* 0x000fe2000f8e02ff */
[----:B------:R-:W-:Y:S01]  /*39c0*/  MOV R5, R3 ;  /* 0x0000000300057202 */ /* 0x000fe20000000f00 */
[-CC-:B------:R-:W-:Y:S01]  /*39d0*/  FFMA.FTZ R37, R37, R0.reuse, R20.reuse ;  /* 0x0000000025257223 */ /* 0x180fe20000010014 */
[----:B------:R-:W-:Y:S01]  /*39e0*/  FFMA.FTZ R36, R36, R0, R20 ;  /* 0x0000000024247223 */ /* 0x000fe20000010014 */
[C---:B------:R-:W-:Y:S02]  /*39f0*/  IMAD R17, R44.reuse, UR11, R17 ;  /* 0x0000000b2c117c24 */ /* 0x040fe4000f8e0211 */
[----:B------:R-:W-:Y:S01]  /*3a00*/  IMAD.WIDE.U32 R4, R44, UR10, R4 ;  /* 0x0000000a2c047c25 */ /* 0x000fe2000f8e0004 */
[----:B------:R-:W-:-:S03]  /*3a10*/  ULDC.64 UR10, c[0x0][0x210] ;  /* 0x00008400000a7ab9 */ /* 0x000fc60000000a00 */
[----:B------:R-:W-:Y:S01]  /*3a20*/  FFMA.FTZ R16, R12, R6, -R37 ;  /* 0x000000060c107223 */ /* 0x000fe20000010825 */
[----:B------:R-:W-:Y:S01]  /*3a30*/  IADD3 R5, R5, R17, RZ ;  /* 0x0000001105057210 */ /* 0x000fe20007ffe0ff */
[----:B------:R-:W-:Y:S01]  /*3a40*/  FFMA.FTZ R17, R13, R7, -R36 ;  /* 0x000000070d117223 */ /* 0x000fe20000010824 */
[----:B------:R-:W-:Y:S01]  /*3a50*/  LEA R6, P0, R4, UR10, 0x2 ;  /* 0x0000000a04067c11 */ /* 0x000fe2000f8010ff */
[----:B------:R-:W-:Y:S02]  /*3a60*/  FMUL.FTZ R16, R16, UR16 ;  /* 0x0000001010107c20 */ /* 0x000fe40008410000 */
[----:B------:R-:W-:Y:S01]  /*3a70*/  FMUL.FTZ R17, R17, UR16 ;  /* 0x0000001011117c20 */ /* 0x000fe20008410000 */
[----:B------:R-:W-:-:S05]  /*3a80*/  LEA.HI.X R7, R4, UR11, R5, 0x2, P0 ;  /* 0x0000000b04077c11 */ /* 0x000fca00080f1405 */
[----:B------:R1:W-:Y:S04]  /*3a90*/  STG.E.64 desc[UR14][R6.64], R16 ;  /* 0x0000001006007986 */ /* 0x0003e8000c101b0e */
.L_x_2093:
[----:B------:R-:W-:Y:S05]  /*3aa0*/  BSYNC B0 ;  /* 0x0000000000007941 */ /* 0x000fea0003800000 */
.L_x_2092:
[----:B------:R-:W-:Y:S05]  /*3ab0*/  @!P4 BRA `(.L_x_2094) ;  /* 0x000000000048c947 */ /* 0x000fea0003800000 */
[----:B0-----:R-:W-:Y:S01]  /*3ac0*/  FFMA.FTZ R4, R35, R12, R14 ;  /* 0x0000000c23047223 */ /* 0x001fe2000001000e */
        /* <DEDUP_REMOVED lines=17> */
.L_x_2094:
[----:B------:R-:W-:Y:S04]  /*3be0*/  BSSY B0, `(.L_x_2095) ;  /* 0x0000013000007945 */ /* 0x000fe80003800000 */
[----:B------:R-:W-:Y:S05]  /*3bf0*/  @P2 BRA `(.L_x_2096) ;  /* 0x0000000000442947 */ /* 0x000fea0003800000 */
[----:B------:R-:W-:Y:S01]  /*3c00*/  ULDC.64 UR10, c[0x0][0x288] ;  /* 0x0000a200000a7ab9 */ /* 0x000fe20000000a00 */
[----:B0-----:R-:W-:Y:S01]  /*3c10*/  MOV R4, R30 ;  /* 0x0000001e00047202 */ /* 0x001fe20000000f00 */
[----:B-1----:R-:W-:Y:S01]  /*3c20*/  IMAD R6, R27, UR10, RZ ;  /* 0x0000000a1b067c24 */ /* 0x002fe2000f8e02ff */
[----:B------:R-:W-:Y:S01]  /*3c30*/  MOV R5, R3 ;  /* 0x0000000300057202 */ /* 0x000fe20000000f00 */
[-CC-:B------:R-:W-:Y:S01]  /*3c40*/  FFMA.FTZ R35, R35, R0.reuse, R20.reuse ;  /* 0x0000000023237223 */ /* 0x180fe20000010014 */
[----:B------:R-:W-:Y:S01]  /*3c50*/  FFMA.FTZ R34, R34, R0, R20 ;  /* 0x0000000022227223 */ /* 0x000fe20000010014 */
[C---:B------:R-:W-:Y:S02]  /*3c60*/  IMAD R7, R26.reuse, UR11, R6 ;  /* 0x0000000b1a077c24 */ /* 0x040fe4000f8e0206 */
[----:B------:R-:W-:Y:S01]  /*3c70*/  IMAD.WIDE.U32 R4, R26, UR10, R4 ;  /* 0x0000000a1a047c25 */ /* 0x000fe2000f8e0004 */
[----:B------:R-:W-:-:S03]  /*3c80*/  ULDC.64 UR10, c[0x0][0x210] ;  /* 0x00008400000a7ab9 */ /* 0x000fc60000000a00 */
[----:B------:R-:W-:Y:S01]  /*3c90*/  FFMA.FTZ R8, R12, R8, -R35 ;  /* 0x000000080c087223 */ /* 0x000fe20000010823 */
[----:B------:R-:W-:Y:S01]  /*3ca0*/  FFMA.FTZ R9, R13, R9, -R34 ;  /* 0x000000090d097223 */ /* 0x000fe20000010822 */
[----:B------:R-:W-:Y:S02]  /*3cb0*/  LEA R6, P0, R4, UR10, 0x2 ;  /* 0x0000000a04067c11 */ /* 0x000fe4000f8010ff */
[----:B------:R-:W-:Y:S01]  /*3cc0*/  FMUL.FTZ R8, R8, UR16 ;  /* 0x0000001008087c20 */ /* 0x000fe20008410000 */
[----:B------:R-:W-:Y:S01]  /*3cd0*/  IADD3 R7, R5, R7, RZ ;  /* 0x0000000705077210 */ /* 0x000fe20007ffe0ff */
[----:B------:R-:W-:-:S03]  /*3ce0*/  FMUL.FTZ R9, R9, UR16 ;  /* 0x0000001009097c20 */ /* 0x000fc60008410000 */
[----:B------:R-:W-:-:S05]  /*3cf0*/  LEA.HI.X R7, R4, UR11, R7, 0x2, P0 ;  /* 0x0000000b04077c11 */ /* 0x000fca00080f1407 */
[----:B------:R2:W-:Y:S02]  /*3d00*/  STG.E.64 desc[UR14][R6.64], R8 ;  /* 0x0000000806007986 */ /* 0x0005e4000c101b0e */
.L_x_2096:
[----:B------:R-:W-:Y:S05]  /*3d10*/  BSYNC B0 ;  /* 0x0000000000007941 */ /* 0x000fea0003800000 */
.L_x_2095:
[----:B------:R-:W-:Y:S05]  /*3d20*/  @!P4 BRA `(.L_x_2097) ;  /* 0x000000000048c947 */ /* 0x000fea0003800000 */
[----:B------:R-:W-:Y:S01]  /*3d30*/  FFMA.FTZ R14, R42, R12, R14 ;  /* 0x0000000c2a0e7223 */ /* 0x000fe2000001000e */
[----:B------:R-:W-:-:S03]  /*3d40*/  FFMA.FTZ R15, R41, R13, R15 ;  /* 0x0000000d290f7223 */ /* 0x000fc6000001000f */
[----:B0-----:R-:W-:Y:S01]  /*3d50*/  FMUL.FTZ R4, R14, -1.4426950216293334961 ;  /* 0xbfb8aa3b0e047820 */ /* 0x001fe20000410000 */
[----:B-12---:R-:W-:-:S05]  /*3d60*/  FMUL.FTZ R6, R15, -1.4426950216293334961 ;  /* 0xbfb8aa3b0f067820 */ /* 0x006fca0000410000 */
        /* <DEDUP_REMOVED lines=14> */
.L_x_2097:
[----:B------:R-:W-:Y:S04]  /*3e50*/  BSSY B0, `(.L_x_2098) ;  /* 0x0000012000007945 */ /* 0x000fe80003800000 */
[----:B------:R-:W-:Y:S05]  /*3e60*/  @P3 BRA `(.L_x_2099) ;  /* 0x0000000000403947 */ /* 0x000fea0003800000 */
[----:B------:R-:W-:Y:S01]  /*3e70*/  ULDC.64 UR10, c[0x0][0x288] ;  /* 0x0000a200000a7ab9 */ /* 0x000fe20000000a00 */
[----:B------:R-:W-:Y:S01]  /*3e80*/  MOV R2, R30 ;  /* 0x0000001e00027202 */ /* 0x000fe20000000f00 */
[----:B0-----:R-:W-:Y:S02]  /*3e90*/  IMAD R4, R25, UR10, RZ ;  /* 0x0000000a19047c24 */ /* 0x001fe4000f8e02ff */
[-CC-:B------:R-:W-:Y:S01]  /*3ea0*/  FFMA.FTZ R5, R42, R0.reuse, R20.reuse ;  /* 0x000000002a057223 */ /* 0x180fe20000010014 */
[----:B------:R-:W-:Y:S01]  /*3eb0*/  FFMA.FTZ R0, R41, R0, R20 ;  /* 0x0000000029007223 */ /* 0x000fe20000010014 */
[----:B------:R-:W-:-:S04]  /*3ec0*/  IMAD.WIDE.U32 R2, R45, UR10, R2 ;  /* 0x0000000a2d027c25 */ /* 0x000fc8000f8e0002 */
[----:B------:R-:W-:Y:S01]  /*3ed0*/  FFMA.FTZ R5, R12, R10, -R5 ;  /* 0x0000000a0c057223 */ /* 0x000fe20000010805 */
[----:B------:R-:W-:Y:S01]  /*3ee0*/  FFMA.FTZ R0, R13, R11, -R0 ;  /* 0x0000000b0d007223 */ /* 0x000fe20000010800 */
[----:B-12---:R-:W-:Y:S01]  /*3ef0*/  IMAD R7, R45, UR11, R4 ;  /* 0x0000000b2d077c24 */ /* 0x006fe2000f8e0204 */
[----:B------:R-:W-:Y:S01]  /*3f00*/  ULDC.64 UR10, c[0x0][0x210] ;  /* 0x00008400000a7ab9 */ /* 0x000fe20000000a00 */
[----:B------:R-:W-:Y:S01]  /*3f10*/  FMUL.FTZ R6, R5, UR16 ;  /* 0x0000001005067c20 */ /* 0x000fe20008410000 */
[----:B------:R-:W-:Y:S02]  /*3f20*/  LEA R4, P0, R2, UR10, 0x2 ;  /* 0x0000000a02047c11 */ /* 0x000fe4000f8010ff */
[----:B------:R-:W-:-:S04]  /*3f30*/  IADD3 R7, R3, R7, RZ ;  /* 0x0000000703077210 */ /* 0x000fc80007ffe0ff */
[----:B------:R-:W-:Y:S01]  /*3f40*/  LEA.HI.X R5, R2, UR11, R7, 0x2, P0 ;  /* 0x0000000b02057c11 */ /* 0x000fe200080f1407 */
[----:B------:R-:W-:-:S05]  /*3f50*/  FMUL.FTZ R7, R0, UR16 ;  /* 0x0000001000077c20 */ /* 0x000fca0008410000 */
[----:B------:R3:W-:Y:S02]  /*3f60*/  STG.E.64 desc[UR14][R4.64], R6 ;  /* 0x0000000604007986 */ /* 0x0007e4000c101b0e */
.L_x_2099:
[----:B------:R-:W-:Y:S05]  /*3f70*/  BSYNC B0 ;  /* 0x0000000000007941 */ /* 0x000fea0003800000 */
.L_x_2098:
[----:B------:R-:W-:Y:S01]  /*3f80*/  ULDC UR10, c[0x0][0x10] ;  /* 0x00000400000a7ab9 */ /* 0x000fe20000000800 */
[----:B------:R-:W-:Y:S02]  /*3f90*/  UIADD3 UR4, UR4, 0x1, URZ ;  /* 0x0000000104047890 */ /* 0x000fe4000fffe03f */
[----:B------:R-:W-:-:S04]  /*3fa0*/  UIADD3 UR6, UR10, UR6, URZ ;  /* 0x000000060a067290 */ /* 0x000fc8000fffe03f */
[----:B------:R-:W-:-:S06]  /*3fb0*/  UISETP.GE.AND UP0, UPT, UR6, UR5, UPT ;  /* 0x000000050600728c */ /* 0x000fcc000bf06270 */
[----:B------:R-:W-:-:S13]  /*3fc0*/  PLOP3.LUT P0, PT, PT, PT, UP0, 0x80, 0x0 ;  /* 0x000000000000781c */ /* 0x000fda0003f0f008 */
[----:B------:R-:W-:Y:S05]  /*3fd0*/  @!P0 BRA `(.L_x_2100) ;  /* 0xffffffc000d08947 */ /* 0x000fea000383ffff */
.L_x_2065:
[----:B0--3--:R-:W0:Y:S01]  /*3fe0*/  LDC R4, c[0x0][0xc] ;  /* 0x00000300ff047b82 */ /* 0x009e220000000800 */
[----:B------:R-:W-:Y:S01]  /*3ff0*/  ISETP.NE.AND P1, PT, R32, RZ, PT ;  /* 0x000000ff2000720c */ /* 0x000fe20003f25270 */
[----:B------:R-:W-:Y:S06]  /*4000*/  BSSY B0, `(.L_x_2101) ;  /* 0x0000011000007945 */ /* 0x000fec0003800000 */
[----:B-12---:R-:W1:Y:S08]  /*4010*/  LDC R7, c[0x0][0x10] ;  /* 0x00000400ff077b82 */ /* 0x006e700000000800 */
        /* <DEDUP_REMOVED lines=15> */
.L_x_2102:
[----:B------:R-:W-:Y:S05]  /*4110*/  BSYNC B0 ;  /* 0x0000000000007941 */ /* 0x000fea0003800000 */
.L_x_2101:
        /* <DEDUP_REMOVED lines=11> */
.L_x_2104:
[----:B------:R-:W2:Y:S04]  /*41d0*/  LDG.E.STRONG.GPU R5, desc[UR14][R2.64] ;  /* 0x0000000e02057981 */ /* 0x000ea8000c1ef900 */
[----:B--2---:R-:W-:Y:S01]  /*41e0*/  CCTL.IVALL ;  /* 0x00000000ff00798f */ /* 0x004fe20002000000 */
[----:B------:R-:W-:Y:S05]  /*41f0*/  YIELD ;  /* 0x0000000000007946 */ /* 0x000fea0003800000 */
[----:B------:R-:W-:-:S13]  /*4200*/  ISETP.NE.AND P0, PT, R5, R0, PT ;  /* 0x000000000500720c */ /* 0x000fda0003f05270 */
[----:B------:R-:W-:Y:S05]  /*4210*/  @P0 BRA `(.L_x_2104) ;  /* 0xfffffffc00ec0947 */ /* 0x000fea000383ffff */
.L_x_2103:
        /* <DEDUP_REMOVED lines=24> */
.L_x_2105:
        /* <DEDUP_REMOVED lines=23> */
.L_x_2106:
        /* <DEDUP_REMOVED lines=15> */
.L_x_5138:


//--------------------- .text._Z35group_norm_nhwc_bwd_one_pass_kernelI11Fp32IOFp32WLi128ELi80ELi640EEv26Group_norm_nhwc_bwd_params --------------------------
	.section	.text._Z35group_norm_nhwc_bwd_one_pass_kernelI11Fp32IOFp32WLi128ELi80ELi640EEv26Group_norm_nhwc_bwd_params,"ax",@progbits
	.align	128
        .global         _Z35group_norm_nhwc_bwd_one_pass_kernelI11Fp32IOFp32WLi128ELi80ELi640EEv26Group_norm_nhwc_bwd_params
        .type           _Z35group_norm_nhwc_bwd_one_pass_kernelI11Fp32IOFp32WLi128ELi80ELi640EEv26Group_norm_nhwc_bwd_params,@function
        .size           _Z35group_norm_nhwc_bwd_one_pass_kernelI11Fp32IOFp32WLi128ELi80ELi640EEv26Group_norm_nhwc_bwd_params,(.L_x_5139 - _Z35group_norm_nhwc_bwd_one_pass_kernelI11Fp32IOFp32WLi128ELi80ELi640EEv26Group_norm_nhwc_bwd_params)
        .other          _Z35group_norm_nhwc_bwd_one_pass_kernelI11Fp32IOFp32WLi128ELi80ELi640EEv26Group_norm_nhwc_bwd_params,@"STO_CUDA_ENTRY STV_DEFAULT"
_Z35group_norm_nhwc_bwd_one_pass_kernelI11Fp32IOFp32WLi128ELi80ELi640EEv26Group_norm_nhwc_bwd_params:
.text._Z35group_norm_nhwc_bwd_one_pass_kernelI11Fp32IOFp32WLi128ELi80ELi640EEv26Group_norm_nhwc_bwd_params:
        /* <DEDUP_REMOVED lines=22> */
[C---:B------:R-:W-:Y:S02]  /*0160*/  LEA R7, R9.reuse, R9, 0x1 ;  /* 0x0000000909077211 */ /* 0x040fe400078e08ff */
[----:B------:R-:W-:Y:S02]  /*0170*/  LEA.HI R0, P0, R9, R8, RZ, 0x1 ;  /* 0x0000000809007211 */ /* 0x000fe400078108ff */
[----:B------:R-:W-:Y:S02]  /*0180*/  IADD3 R7, R5, R7, RZ ;  /* 0x0000000705077210 */ /* 0x000fe40007ffe0ff */
[----:B------:R-:W-:Y:S02]  /*0190*/  IADD3.X R5, RZ, R9, RZ, P0, !PT ;  /* 0x00000009ff057210 */ /* 0x000fe400007fe4ff */
[----:B------:R-:W-:-:S04]  /*01a0*/  LEA.HI R4, P2, R7, R4, RZ, 0x1 ;  /* 0x0000000407047211 */ /* 0x000fc800078508ff */
[----:B------:R-:W-:Y:S01]  /*01b0*/  IADD3.X R7, RZ, R7, RZ, P2, !PT ;  /* 0x00000007ff077210 */ /* 0x000fe200017fe4ff */
[----:B--2---:R-:W-:Y:S01]  /*01c0*/  IMAD R68, R68, UR7, R3 ;  /* 0x0000000744447c24 */ /* 0x004fe2000f8e0203 */
[----:B------:R-:W-:Y:S02]  /*01d0*/  SHF.R.S32.HI R3, RZ, 0x1f, R70 ;  /* 0x0000001fff037819 */ /* 0x000fe40000011446 */
[----:B------:R-:W-:Y:S02]  /*01e0*/  SHF.R.S64 R4, R4, 0x1, R7 ;  /* 0x0000000104047819 */ /* 0x000fe40000001007 */
[----:B------:R-:W-:Y:S02]  /*01f0*/  LEA.HI R3, R3, R70, RZ, 0x5 ;  /* 0x0000004603037211 */ /* 0x000fe400078f28ff */
[----:B------:R-:W-:Y:S01]  /*0200*/  ISETP.GE.U32.AND P1, PT, R68, UR10, PT ;  /* 0x0000000a44007c0c */ /* 0x000fe2000bf26070 */
[----:B---3--:R-:W-:Y:S01]  /*0210*/  ULEA UR5, UR6, UR5, 0x18 ;  /* 0x0000000506057291 */ /* 0x008fe2000f8ec03f */
[----:B------:R-:W-:Y:S01]  /*0220*/  SHF.R.S32.HI R65, RZ, 0x1f, R68 ;  /* 0x0000001fff417819 */ /* 0x000fe20000011444 */
[----:B------:R-:W-:Y:S01]  /*0230*/  ULDC.U8 UR10, c[0x0][0x2a4] ;  /* 0x0000a900000a7ab9 */ /* 0x000fe20000000000 */
[----:B------:R-:W-:-:S02]  /*0240*/  SHF.R.S32.HI R2, RZ, 0x5, R3 ;  /* 0x00000005ff027819 */ /* 0x000fc40000011403 */
        /* <DEDUP_REMOVED lines=15> */
.L_x_2158:
[----:B01-34-:R-:W0:Y:S01]  /*0340*/  LDC R10, c[0x0][0x2a0] ;  /* 0x0000a800ff0a7b82 */ /* 0x01be220000000800 */
[----:B------:R-:W-:Y:S01]  /*0350*/  ISETP.GE.AND P4, PT, R69, RZ, PT ;  /* 0x000000ff4500720c */ /* 0x000fe20003f86270 */
[----:B------:R-:W-:Y:S01]  /*0360*/  ULDC.64 UR14, c[0x0][0x290] ;  /* 0x0000a400000e7ab9 */ /* 0x000fe20000000a00 */
[----:B------:R-:W-:Y:S01]  /*0370*/  SHF.R.S32.HI R63, RZ, 0x1f, R67 ;  /* 0x0000001fff3f7819 */ /* 0x000fe20000011443 */
[----:B------:R-:W-:Y:S01]  /*0380*/  ULDC.64 UR12, c[0x0][0x298] ;  /* 0x0000a600000c7ab9 */ /* 0x000fe20000000a00 */
[----:B------:R-:W-:Y:S02]  /*0390*/  SHF.R.S32.HI R61, RZ, 0x1f, R66 ;  /* 0x0000001fff3d7819 */ /* 0x000fe40000011442 */
[----:B------:R-:W-:Y:S01]  /*03a0*/  SHF.R.S32.HI R59, RZ, 0x1f, R64 ;  /* 0x0000001fff3b7819 */ /* 0x000fe20000011440 */
[----:B------:R-:W1:Y:S01]  /*03b0*/  @P1 LDC.64 R18, c[0x0][0x288] ;  /* 0x0000a200ff121b82 */ /* 0x000e620000000a00 */
[----:B------:R-:W-:Y:S02]  /*03c0*/  SHF.R.S32.HI R57, RZ, 0x1f, R62 ;  /* 0x0000001fff397819 */ /* 0x000fe4000001143e */
[----:B------:R-:W-:-:S05]  /*03d0*/  SHF.R.S32.HI R55, RZ, 0x1f, R60 ;  /* 0x0000001fff377819 */ /* 0x000fca000001143c */
[----:B--2---:R-:W2:Y:S01]  /*03e0*/  @P1 LDC.64 R32, c[0x0][0x230] ;  /* 0x00008c00ff201b82 */ /* 0x004ea20000000a00 */
        /* <DEDUP_REMOVED lines=26> */
[----:B------:R-:W-:Y:S02]  /*0590*/  ISETP.GE.U32.AND P4, PT, R67, UR14, PT ;  /* 0x0000000e43007c0c */ /* 0x000fe4000bf86070 */
[----:B------:R-:W-:Y:S02]  /*05a0*/  @P2 IADD3 R7, R7, 0x1, RZ ;  /* 0x0000000107072810 */ /* 0x000fe40007ffe0ff */
[----:B------:R-:W-:-:S02]  /*05b0*/  ISETP.GE.AND.EX P4, PT, R63, UR15, PT, P4 ;  /* 0x0000000f3f007c0c */ /* 0x000fc4000bf86340 */
[----:B------:R-:W-:Y:S02]  /*05c0*/  SEL R87, R9, R0, !P0 ;  /* 0x0000000009577207 */ /* 0x000fe40004000000 */
[----:B------:R-:W-:Y:S02]  /*05d0*/  @!P5 IADD3 R7, -R7, RZ, RZ ;  /* 0x000000ff0707d210 */ /* 0x000fe40007ffe1ff */
[----:B------:R-:W-:Y:S01]  /*05e0*/  ISETP.GT.U32.OR P4, PT, R70, 0x27f, P4 ;  /* 0x0000027f4600780c */ /* 0x000fe20002784470 */
[----:B------:R-:W-:Y:S01]  /*05f0*/  IMAD R0, R87, 0x50, RZ ;  /* 0x0000005057007824 */ /* 0x000fe200078e02ff */
[----:B------:R-:W-:Y:S02]  /*0600*/  SEL R7, R9, R7, !P0 ;  /* 0x0000000709077207 */ /* 0x000fe40004000000 */
[----:B------:R-:W-:Y:S02]  /*0610*/  SHF.R.S32.HI R9, RZ, 0x1f, R71 ;  /* 0x0000001fff097819 */ /* 0x000fe40000011447 */
[----:B------:R-:W-:-:S02]  /*0620*/  IADD3 R88, P0, R71, R0, RZ ;  /* 0x0000000047587210 */ /* 0x000fc40007f1e0ff */
[----:B------:R-:W-:Y:S02]  /*0630*/  SHF.R.S32.HI R6, RZ, 0x1f, R7 ;  /* 0x0000001fff067819 */ /* 0x000fe40000011407 */
[----:B------:R-:W-:Y:S02]  /*0640*/  LEA.HI.X.SX32 R89, R0, R9, 0x1, P0 ;  /* 0x0000000900597211 */ /* 0x000fe400000f0eff */
[----:B------:R-:W-:Y:S01]  /*0650*/  ISETP.GE.U32.AND P0, PT, R66, UR14, PT ;  /* 0x0000000e42007c0c */ /* 0x000fe2000bf06070 */
[----:B------:R-:W-:Y:S01]  /*0660*/  IMAD R6, R6, UR12, RZ ;  /* 0x0000000c06067c24 */ /* 0x000fe2000f8e02ff */
[----:B------:R-:W3:Y:S01]  /*0670*/  @!P4 LDC.64 R12, c[0x0][0x288] ;  /* 0x0000a200ff0ccb82 */ /* 0x000ee20000000a00 */
[----:B------:R-:W-:Y:S01]  /*0680*/  ISETP.GE.U32.AND P2, PT, R64, UR14, PT ;  /* 0x0000000e40007c0c */ /* 0x000fe2000bf46070 */
[----:B------:R-:W-:Y:S01]  /*0690*/  IMAD.WIDE.U32 R88, R7, UR12, R88 ;  /* 0x0000000c07587c25 */ /* 0x000fe2000f8e0058 */
[----:B------:R-:W-:Y:S02]  /*06a0*/  ISETP.GE.AND.EX P0, PT, R61, UR15, PT, P0 ;  /* 0x0000000f3d007c0c */ /* 0x000fe4000bf06300 */
[----:B------:R-:W-:Y:S01]  /*06b0*/  ISETP.GE.AND.EX P2, PT, R59, UR15, PT, P2 ;  /* 0x0000000f3b007c0c */ /* 0x000fe2000bf46320 */
[----:B------:R-:W-:Y:S01]  /*06c0*/  IMAD R91, R7, UR13, R6 ;  /* 0x0000000d075b7c24 */ /* 0x000fe2000f8e0206 */
[C---:B------:R-:W-:Y:S01]  /*06d0*/  ISETP.GT.U32.OR P0, PT, R70.reuse, 0x27f, P0 ;  /* 0x0000027f4600780c */ /* 0x040fe20000704470 */
[----:B-1----:R-:W-:Y:S01]  /*06e0*/  @P1 IMAD R6, R65, R18, RZ ;  /* 0x0000001241061224 */ /* 0x002fe200078e02ff */
[----:B------:R-:W-:Y:S01]  /*06f0*/  ISETP.GT.U32.OR P2, PT, R70, 0x27f, P2 ;  /* 0x0000027f4600780c */ /* 0x000fe20001744470 */
[----:B------:R-:W1:Y:S01]  /*0700*/  @!P4 LDC.64 R14, c[0x0][0x230] ;  /* 0x00008c00ff0ecb82 */ /* 0x000e620000000a00 */
[----:B------:R-:W-:Y:S01]  /*0710*/  IADD3 R91, R89, R91, RZ ;  /* 0x0000005b595b7210 */ /* 0x000fe20007ffe0ff */
[----:B------:R-:W-:Y:S01]  /*0720*/  @P1 IMAD R19, R68, R19, R6 ;  /* 0x0000001344131224 */ /* 0x000fe200078e0206 */
[----:B------:R-:W-:-:S02]  /*0730*/  @P1 MOV R90, R88 ;  /* 0x00000058005a1202 */ /* 0x000fc40000000f00 */
[----:B------:R-:W-:-:S03]  /*0740*/  ISETP.GE.U32.AND P3, PT, R62, UR14, PT ;  /* 0x0000000e3e007c0c */ /* 0x000fc6000bf66070 */
[----:B------:R-:W-:Y:S01]  /*0750*/  @P1 IMAD.WIDE.U32 R16, R68, R18, R90 ;  /* 0x0000001244101225 */ /* 0x000fe200078e005a */
[----:B------:R-:W4:Y:S01]  /*0760*/  @!P4 LDC.64 R10, c[0x0][0x228] ;  /* 0x00008a00ff0acb82 */ /* 0x000f220000000a00 */
[----:B------:R-:W-:-:S03]  /*0770*/  ISETP.GE.AND.EX P3, PT, R57, UR15, PT, P3 ;  /* 0x0000000f39007c0c */ /* 0x000fc6000bf66330 */
[----:B------:R-:W-:Y:S02]  /*0780*/  @P1 IADD3 R19, R17, R19, RZ ;  /* 0x0000001311131210 */ /* 0x000fe40007ffe0ff */
[C---:B------:R-:W-:Y:S02]  /*0790*/  @P1 SHF.L.U32 R17, R16.reuse, 0x2, RZ ;  /* 0x0000000210111819 */ /* 0x040fe400000006ff */
[----:B------:R-:W4:Y:S01]  /*07a0*/  @!P0 LDC.64 R8, c[0x0][0x288] ;  /* 0x0000a200ff088b82 */ /* 0x000f220000000a00 */
[----:B------:R-:W-:Y:S01]  /*07b0*/  @P1 SHF.L.U64.HI R18, R16, 0x2, R19 ;  /* 0x0000000210121819 */ /* 0x000fe20000010213 */
[----:B---3--:R-:W-:Y:S01]  /*07c0*/  @!P4 IMAD R16, R63, R12, RZ ;  /* 0x0000000c3f10c224 */ /* 0x008fe200078e02ff */
[C---:B--2---:R-:W-:Y:S02]  /*07d0*/  @P1 IADD3 R32, P6, R17.reuse, R32, RZ ;  /* 0x0000002011201210 */ /* 0x044fe40007fde0ff */
[----:B0-----:R-:W-:Y:S01]  /*07e0*/  @P1 IADD3 R30, P5, R17, R30, RZ ;  /* 0x0000001e111e1210 */ /* 0x001fe20007fbe0ff */
[----:B------:R-:W-:Y:S01]  /*07f0*/  @!P4 IMAD R19, R67, R13, R16 ;  /* 0x0000000d4313c224 */ /* 0x000fe200078e0210 */
[----:B------:R-:W-:Y:S01]  /*0800*/  @!P4 MOV R16, R88 ;  /* 0x000000580010c202 */ /* 0x000fe20000000f00 */
[----:B------:R-:W0:Y:S01]  /*0810*/  @!P2 LDC.64 R6, c[0x0][0x288] ;  /* 0x0000a200ff06ab82 */ /* 0x000e220000000a00 */
[----:B------:R-:W-:-:S02]  /*0820*/  @!P4 MOV R17, R91 ;  /* 0x0000005b0011c202 */ /* 0x000fc40000000f00 */
[----:B------:R-:W-:Y:S02]  /*0830*/  ISETP.GT.U32.OR P3, PT, R70, 0x27f, P3 ;  /* 0x0000027f4600780c */ /* 0x000fe40001f64470 */
[C---:B------:R-:W-:Y:S01]  /*0840*/  @P1 IADD3.X R33, R18.reuse, R33, RZ, P6, !PT ;  /* 0x0000002112211210 */ /* 0x040fe200037fe4ff */
[----:B------:R-:W-:Y:S01]  /*0850*/  @!P4 IMAD.WIDE.U32 R12, R67, R12, R16 ;  /* 0x0000000c430cc225 */ /* 0x000fe200078e0010 */
[----:B------:R-:W-:Y:S01]  /*0860*/  @P1 IADD3.X R31, R18, R31, RZ, P5, !PT ;  /* 0x0000001f121f1210 */ /* 0x000fe20002ffe4ff */
[----:B------:R-:W2:Y:S03]  /*0870*/  @!P0 LDC.64 R16, c[0x0][0x230] ;  /* 0x00008c00ff108b82 */ /* 0x000ea60000000a00 */
[----:B------:R-:W-:Y:S02]  /*0880*/  @!P4 IADD3 R19, R13, R19, RZ ;  /* 0x000000130d13c210 */ /* 0x000fe40007ffe0ff */
[----:B------:R-:W-:-:S02]  /*0890*/  @!P4 SHF.L.U32 R13, R12, 0x2, RZ ;  /* 0x000000020c0dc819 */ /* 0x000fc400000006ff */
[----:B------:R-:W-:Y:S01]  /*08a0*/  @!P4 SHF.L.U64.HI R18, R12, 0x2, R19 ;  /* 0x000000020c12c819 */ /* 0x000fe20000010213 */
[----:B------:R-:W3:Y:S01]  /*08b0*/  @!P0 LDC.64 R24, c[0x0][0x228] ;  /* 0x00008a00ff188b82 */ /* 0x000ee20000000a00 */
[----:B-1----:R-:W-:Y:S01]  /*08c0*/  @!P4 IADD3 R14, P5, R13, R14, RZ ;  /* 0x0000000e0d0ec210 */ /* 0x002fe20007fbe0ff */
[----:B----4-:R-:W-:Y:S01]  /*08d0*/  @!P0 IMAD R20, R61, R8, RZ ;  /* 0x000000083d148224 */ /* 0x010fe200078e02ff */
[----:B------:R-:W-:Y:S02]  /*08e0*/  @!P4 IADD3 R10, P6, R13, R10, RZ ;  /* 0x0000000a0d0ac210 */ /* 0x000fe40007fde0ff */
[----:B------:R-:W-:Y:S01]  /*08f0*/  @!P0 MOV R12, R88 ;  /* 0x00000058000c8202 */ /* 0x000fe20000000f00 */
[----:B------:R-:W-:Y:S01]  /*0900*/  @!P0 IMAD R21, R66, R9, R20 ;  /* 0x0000000942158224 */ /* 0x000fe200078e0214 */
[----:B------:R-:W-:Y:S01]  /*0910*/  @!P0 MOV R13, R91 ;  /* 0x0000005b000d8202 */ /* 0x000fe20000000f00 */
[----:B0-----:R-:W-:Y:S01]  /*0920*/  @!P2 IMAD R19, R59, R6, RZ ;  /* 0x000000063b13a224 */ /* 0x001fe200078e02ff */
[C---:B------:R-:W-:Y:S01]  /*0930*/  @!P4 IADD3.X R15, R18.reuse, R15, RZ, P5, !PT ;  /* 0x0000000f120fc210 */ /* 0x040fe20002ffe4ff */
[----:B------:R-:W0:Y:S01]  /*0940*/  @!P2 LDC.64 R28, c[0x0][0x228] ;  /* 0x00008a00ff1cab82 */ /* 0x000e220000000a00 */
[----:B------:R-:W-:Y:S01]  /*0950*/  @!P4 IADD3.X R11, R18, R11, RZ, P6, !PT ;  /* 0x0000000b120bc210 */ /* 0x000fe200037fe4ff */
[----:B------:R-:W-:Y:S01]  /*0960*/  @!P0 IMAD.WIDE.U32 R8, R66, R8, R12 ;  /* 0x0000000842088225 */ /* 0x000fe200078e000c */
[----:B------:R-:W-:-:S03]  /*0970*/  @!P2 MOV R18, R88 ;  /* 0x000000580012a202 */ /* 0x000fc60000000f00 */
[----:B------:R-:W-:Y:S01]  /*0980*/  @!P2 IMAD R23, R64, R7, R19 ;  /* 0x000000074017a224 */ /* 0x000fe200078e0213 */
[----:B------:R-:W-:Y:S01]  /*0990*/  @!P2 MOV R19, R91 ;  /* 0x0000005b0013a202 */ /* 0x000fe20000000f00 */
[----:B------:R-:W1:Y:S01]  /*09a0*/  @!P3 LDC.64 R12, c[0x0][0x288] ;  /* 0x0000a200ff0cbb82 */ /* 0x000e620000000a00 */
[----:B------:R-:W-:Y:S02]  /*09b0*/  @!P0 IADD3 R21, R9, R21, RZ ;  /* 0x0000001509158210 */ /* 0x000fe40007ffe0ff */
[----:B------:R-:W-:Y:S01]  /*09c0*/  @!P0 SHF.L.U32 R9, R8, 0x2, RZ ;  /* 0x0000000208098819 */ /* 0x000fe200000006ff */
[----:B------:R-:W-:Y:S01]  /*09d0*/  @!P2 IMAD.WIDE.U32 R6, R64, R6, R18 ;  /* 0x000000064006a225 */ /* 0x000fe200078e0012 */
[----:B------:R-:W-:Y:S02]  /*09e0*/  @!P0 SHF.L.U64.HI R8, R8, 0x2, R21 ;  /* 0x0000000208088819 */ /* 0x000fe40000010215 */
[C---:B--2---:R-:W-:Y:S01]  /*09f0*/  @!P0 IADD3 R16, P5, R9.reuse, R16, RZ ;  /* 0x0000001009108210 */ /* 0x044fe20007fbe0ff */
[----:B------:R-:W2:Y:S01]  /*0a00*/  @!P2 LDC.64 R18, c[0x0][0x230] ;  /* 0x00008c00ff12ab82 */ /* 0x000ea20000000a00 */
[----:B---3--:R-:W-:-:S02]  /*0a10*/  @!P0 IADD3 R24, P6, R9, R24, RZ ;  /* 0x0000001809188210 */ /* 0x008fc40007fde0ff */
[----:B------:R-:W-:Y:S02]  /*0a20*/  @!P2 IADD3 R7, R7, R23, RZ ;  /* 0x000000170707a210 */ /* 0x000fe40007ffe0ff */
[C---:B------:R-:W-:Y:S02]  /*0a30*/  @!P0 IADD3.X R17, R8.reuse, R17, RZ, P5, !PT ;  /* 0x0000001108118210 */ /* 0x040fe40002ffe4ff */
[----:B------:R-:W-:Y:S02]  /*0a40*/  @!P0 IADD3.X R25, R8, R25, RZ, P6, !PT ;  /* 0x0000001908198210 */ /* 0x000fe400037fe4ff */
[----:B------:R-:W-:Y:S02]  /*0a50*/  CS2R R8, SRZ ;  /* 0x0000000000087805 */ /* 0x000fe4000001ff00 */
[C---:B------:R-:W-:Y:S01]  /*0a60*/  @!P2 SHF.L.U32 R27, R6.reuse, 0x2, RZ ;  /* 0x00000002061ba819 */ /* 0x040fe200000006ff */
[----:B------:R-:W3:Y:S01]  /*0a70*/  @!P3 LDC.64 R22, c[0x0][0x228] ;  /* 0x00008a00ff16bb82 */ /* 0x000ee20000000a00 */
[----:B------:R-:W-:-:S02]  /*0a80*/  @!P2 SHF.L.U64.HI R26, R6, 0x2, R7 ;  /* 0x00000002061aa819 */ /* 0x000fc40000010207 */
[----:B------:R-:W-:Y:S01]  /*0a90*/  ISETP.GE.U32.AND P5, PT, R60, UR14, PT ;  /* 0x0000000e3c007c0c */ /* 0x000fe2000bfa6070 */
[----:B------:R4:W5:Y:S01]  /*0aa0*/  @!P4 LDG.E.64 R8, desc[UR8][R10.64] ;  /* 0x000000080a08c981 */ /* 0x000962000c1e1b00 */
[----:B------:R-:W-:Y:S02]  /*0ab0*/  MOV R7, RZ ;  /* 0x000000ff00077202 */ /* 0x000fe40000000f00 */
[----:B------:R-:W-:Y:S02]  /*0ac0*/  MOV R6, RZ ;  /* 0x000000ff00067202 */ /* 0x000fe40000000f00 */
[----:B------:R-:W-:-:S04]  /*0ad0*/  ISETP.GE.AND.EX P5, PT, R55, UR15, PT, P5 ;  /* 0x0000000f37007c0c */ /* 0x000fc8000bfa6350 */
[----:B------:R0:W5:Y:S01]  /*0ae0*/  @!P4 LDG.E.64 R6, desc[UR8][R14.64] ;  /* 0x000000080e06c981 */ /* 0x000162000c1e1b00 */
[----:B------:R-:W-:Y:S01]  /*0af0*/  ISETP.GT.U32.OR P4, PT, R70, 0x27f, P5 ;  /* 0x0000027f4600780c */ /* 0x000fe20002f84470 */
[----:B-1----:R-:W-:-:S04]  /*0b00*/  @!P3 IMAD R20, R57, R12, RZ ;  /* 0x0000000c3914b224 */ /* 0x002fc800078e02ff */
[----:B------:R-:W-:Y:S02]  /*0b10*/  @!P3 IMAD R37, R62, R13, R20 ;  /* 0x0000000d3e25b224 */ /* 0x000fe400078e0214 */
[----:B------:R-:W1:Y:S01]  /*0b20*/  @!P3 LDC.64 R20, c[0x0][0x230] ;  /* 0x00008c00ff14bb82 */ /* 0x000e620000000a00 */
[----:B------:R-:W-:Y:S02]  /*0b30*/  CS2R R40, SRZ ;  /* 0x0000000000287805 */ /* 0x000fe4000001ff00 */
[----:B----4-:R-:W-:Y:S02]  /*0b40*/  CS2R R10, SRZ ;  /* 0x00000000000a7805 */ /* 0x010fe4000001ff00 */
[----:B------:R-:W-:Y:S02]  /*0b50*/  SHF.R.S32.HI R53, RZ, 0x1f, R58 ;  /* 0x0000001fff357819 */ /* 0x000fe4000001143a */
[----:B------:R-:W-:Y:S02]  /*0b60*/  ISETP.GE.U32.AND P5, PT, R58, UR14, PT ;  /* 0x0000000e3a007c0c */ /* 0x000fe4000bfa6070 */
[----:B0-----:R-:W-:Y:S01]  /*0b70*/  @!P3 MOV R14, R88 ;  /* 0x00000058000eb202 */ /* 0x001fe20000000f00 */
[----:B------:R-:W0:Y:S01]  /*0b80*/  @!P4 LDC.64 R34, c[0x0][0x288] ;  /* 0x0000a200ff22cb82 */ /* 0x000e220000000a00 */
[----:B------:R-:W-:Y:S01]  /*0b90*/  @!P3 MOV R15, R91 ;  /* 0x0000005b000fb202 */ /* 0x000fe20000000f00 */
[----:B------:R0:W5:Y:S01]  /*0ba0*/  @!P0 LDG.E.64 R40, desc[UR8][R16.64] ;  /* 0x0000000810288981 */ /* 0x000162000c1e1b00 */
[----:B------:R-:W-:-:S03]  /*0bb0*/  ISETP.GE.AND.EX P5, PT, R53, UR15, PT, P5 ;  /* 0x0000000f35007c0c */ /* 0x000fc6000bfa6350 */
[----:B------:R4:W5:Y:S01]  /*0bc0*/  @!P0 LDG.E.64 R10, desc[UR8][R24.64] ;  /* 0x00000008180a8981 */ /* 0x000962000c1e1b00 */
[C---:B--2---:R-:W-:Y:S01]  /*0bd0*/  @!P2 IADD3 R18, P0, R27.reuse, R18, RZ ;  /* 0x000000121b12a210 */ /* 0x044fe20007f1e0ff */
[----:B------:R-:W-:Y:S01]  /*0be0*/  @!P3 IMAD.WIDE.U32 R12, R62, R12, R14 ;  /* 0x0000000c3e0cb225 */ /* 0x000fe200078e000e */
[----:B------:R-:W-:Y:S01]  /*0bf0*/  ISETP.GT.U32.OR P5, PT, R70, 0x27f, P5 ;  /* 0x0000027f4600780c */ /* 0x000fe20002fa4470 */
[----:B------:R-:W2:Y:S01]  /*0c00*/  @!P4 LDC.64 R72, c[0x0][0x230] ;  /* 0x00008c00ff48cb82 */ /* 0x000ea20000000a00 */
[----:B------:R-:W-:Y:S02]  /*0c10*/  @!P2 IADD3.X R19, R26, R19, RZ, P0, !PT ;  /* 0x000000131a13a210 */ /* 0x000fe400007fe4ff */
[----:B------:R-:W-:Y:S02]  /*0c20*/  @!P2 IADD3 R28, P0, R27, R28, RZ ;  /* 0x0000001c1b1ca210 */ /* 0x000fe40007f1e0ff */
[----:B------:R-:W-:Y:S02]  /*0c30*/  @!P3 IADD3 R13, R13, R37, RZ ;  /* 0x000000250d0db210 */ /* 0x000fe40007ffe0ff */
[----:B------:R-:W-:Y:S01]  /*0c40*/  @!P3 SHF.L.U32 R27, R12, 0x2, RZ ;  /* 0x000000020c1bb819 */ /* 0x000fe200000006ff */
[----:B------:R-:W2:Y:S01]  /*0c50*/  @!P4 LDC.64 R48, c[0x0][0x228] ;  /* 0x00008a00ff30cb82 */ /* 0x000ea20000000a00 */
[----:B------:R-:W-:-:S02]  /*0c60*/  @!P2 IADD3.X R29, R26, R29, RZ, P0, !PT ;  /* 0x0000001d1a1da210 */ /* 0x000fc400007fe4ff */
[----:B------:R-:W-:Y:S02]  /*0c70*/  @!P3 SHF.L.U64.HI R26, R12, 0x2, R13 ;  /* 0x000000020c1ab819 */ /* 0x000fe4000001020d */
[----:B-1----:R-:W-:Y:S01]  /*0c80*/  @!P3 IADD3 R20, P0, R27, R20, RZ ;  /* 0x000000141b14b210 */ /* 0x002fe20007f1e0ff */
[----:B0-----:R-:W-:Y:S01]  /*0c90*/  @!P4 IMAD R16, R55, R34, RZ ;  /* 0x000000223710c224 */ /* 0x001fe200078e02ff */
[----:B------:R-:W-:Y:S01]  /*0ca0*/  @!P4 MOV R17, R91 ;  /* 0x0000005b0011c202 */ /* 0x000fe20000000f00 */
[----:B------:R-:W0:Y:S01]  /*0cb0*/  @!P5 LDC.64 R14, c[0x0][0x288] ;  /* 0x0000a200ff0edb82 */ /* 0x000e220000000a00 */
[----:B------:R-:W-:Y:S02]  /*0cc0*/  @!P3 IADD3.X R21, R26, R21, RZ, P0, !PT ;  /* 0x000000151a15b210 */ /* 0x000fe400007fe4ff */
[----:B---3--:R-:W-:Y:S01]  /*0cd0*/  @!P3 IADD3 R22, P0, R27, R22, RZ ;  /* 0x000000161b16b210 */ /* 0x008fe20007f1e0ff */
[----:B------:R-:W-:Y:S01]  /*0ce0*/  @!P4 IMAD R27, R60, R35, R16 ;  /* 0x000000233c1bc224 */ /* 0x000fe200078e0210 */
[----:B------:R-:W-:-:S02]  /*0cf0*/  @!P4 MOV R16, R88 ;  /* 0x000000580010c202 */ /* 0x000fc40000000f00 */
[----:B------:R-:W-:Y:S01]  /*0d00*/  SHF.R.S32.HI R51, RZ, 0x1f, R56 ;  /* 0x0000001fff337819 */ /* 0x000fe20000011438 */
[----:B----4-:R-:W1:Y:S02]  /*0d10*/  @!P5 LDC.64 R24, c[0x0][0x230] ;  /* 0x00008c00ff18db82 */ /* 0x010e640000000a00 */
[----:B------:R-:W-:-:S06]  /*0d20*/  @!P4 IMAD.WIDE.U32 R34, R60, R34, R16 ;  /* 0x000000223c22c225 */ /* 0x000fcc00078e0010 */
[----:B------:R-:W3:Y:S01]  /*0d30*/  LDC.64 R16, c[0x0][0x248] ;  /* 0x00009200ff107b82 */ /* 0x000ee20000000a00 */
[----:B------:R-:W-:Y:S02]  /*0d40*/  @!P4 IADD3 R35, R35, R27, RZ ;  /* 0x0000001b2323c210 */ /* 0x000fe40007ffe0ff */
[C---:B------:R-:W-:Y:S02]  /*0d50*/  @!P4 SHF.L.U32 R37, R34.reuse, 0x2, RZ ;  /* 0x000000022225c819 */ /* 0x040fe400000006ff */
[----:B------:R-:W-:Y:S02]  /*0d60*/  @!P4 SHF.L.U64.HI R36, R34, 0x2, R35 ;  /* 0x000000022224c819 */ /* 0x000fe40000010223 */
[----:B------:R-:W-:Y:S01]  /*0d70*/  @!P5 MOV R34, R88 ;  /* 0x000000580022d202 */ /* 0x000fe20000000f00 */
[----:B0-----:R-:W-:Y:S01]  /*0d80*/  @!P5 IMAD R38, R53, R14, RZ ;  /* 0x0000000e3526d224 */ /* 0x001fe200078e02ff */
[----:B------:R-:W-:Y:S02]  /*0d90*/  @!P5 MOV R35, R91 ;  /* 0x0000005b0023d202 */ /* 0x000fe40000000f00 */
[----:B------:R-:W-:Y:S01]  /*0da0*/  ISETP.GE.U32.AND P6, PT, R56, UR14, PT ;  /* 0x0000000e38007c0c */ /* 0x000fe2000bfc6070 */
[----:B------:R-:W-:-:S02]  /*0db0*/  @!P5 IMAD R39, R58, R15, R38 ;  /* 0x0000000f3a27d224 */ /* 0x000fc400078e0226 */
[----:B------:R-:W-:Y:S01]  /*0dc0*/  @!P5 IMAD.WIDE.U32 R14, R58, R14, R34 ;  /* 0x0000000e3a0ed225 */ /* 0x000fe200078e0022 */
[----:B------:R-:W-:-:S04]  /*0dd0*/  ISETP.GE.AND.EX P6, PT, R51, UR15, PT, P6 ;  /* 0x0000000f33007c0c */ /* 0x000fc8000bfc6360 */
[----:B------:R-:W-:Y:S01]  /*0de0*/  @!P5 IADD3 R15, R15, R39, RZ ;  /* 0x000000270f0fd210 */ /* 0x000fe20007ffe0ff */
[----:B---3--:R-:W-:Y:S01]  /*0df0*/  IMAD.WIDE R16, R69, 0x8, R16 ;  /* 0x0000000845107825 */ /* 0x008fe200078e0210 */
[----:B------:R-:W-:-:S04]  /*0e00*/  ISETP.GT.U32.OR P6, PT, R70, 0x27f, P6 ;  /* 0x0000027f4600780c */ /* 0x000fc800037c4470 */
[----:B------:R0:W3:Y:S09]  /*0e10*/  LDG.E.64 R38, desc[UR8][R16.64] ;  /* 0x0000000810267981 */ /* 0x0000f2000c1e1b00 */
[----:B------:R-:W4:Y:S01]  /*0e20*/  @!P6 LDC.64 R12, c[0x0][0x288] ;  /* 0x0000a200ff0ceb82 */ /* 0x000f220000000a00 */
[----:B------:R-:W-:-:S07]  /*0e30*/  @!P3 IADD3.X R23, R26, R23, RZ, P0, !PT ;  /* 0x000000171a17b210 */ /* 0x000fce00007fe4ff */
[----:B------:R-:W0:Y:S01]  /*0e40*/  @!P5 LDC.64 R26, c[0x0][0x228] ;  /* 0x00008a00ff1adb82 */ /* 0x000e220000000a00 */
[----:B--2---:R-:W-:-:S07]  /*0e50*/  @!P4 IADD3 R72, P0, R37, R72, RZ ;  /* 0x000000482548c210 */ /* 0x004fce0007f1e0ff */
[----:B------:R-:W2:Y:S01]  /*0e60*/  @!P6 LDC.64 R46, c[0x0][0x230] ;  /* 0x00008c00ff2eeb82 */ /* 0x000ea20000000a00 */
[----:B------:R-:W-:Y:S02]  /*0e70*/  @!P4 IADD3.X R73, R36, R73, RZ, P0, !PT ;  /* 0x000000492449c210 */ /* 0x000fe400007fe4ff */
[----:B------:R-:W-:Y:S02]  /*0e80*/  @!P4 IADD3 R48, P0, R37, R48, RZ ;  /* 0x000000302530c210 */ /* 0x000fe40007f1e0ff */
[----:B------:R-:W-:-:S03]  /*0e90*/  @!P5 SHF.L.U32 R35, R14, 0x2, RZ ;  /* 0x000000020e23d819 */ /* 0x000fc600000006ff */
[----:B------:R-:W2:Y:S01]  /*0ea0*/  @!P6 LDC.64 R44, c[0x0][0x228] ;  /* 0x00008a00ff2ceb82 */ /* 0x000ea20000000a00 */
[----:B------:R-:W-:Y:S01]  /*0eb0*/  @!P5 SHF.L.U64.HI R34, R14, 0x2, R15 ;  /* 0x000000020e22d819 */ /* 0x000fe2000001020f */
[----:B----4-:R-:W-:Y:S01]  /*0ec0*/  @!P6 IMAD R37, R51, R12, RZ ;  /* 0x0000000c3325e224 */ /* 0x010fe200078e02ff */
[----:B------:R-:W-:Y:S02]  /*0ed0*/  @!P6 MOV R14, R88 ;  /* 0x00000058000ee202 */ /* 0x000fe40000000f00 */
[----:B------:R-:W-:Y:S01]  /*0ee0*/  @!P6 MOV R15, R91 ;  /* 0x0000005b000fe202 */ /* 0x000fe20000000f00 */
[----:B------:R-:W-:Y:S01]  /*0ef0*/  @!P6 IMAD R37, R56, R13, R37 ;  /* 0x0000000d3825e224 */ /* 0x000fe200078e0225 */
[----:B------:R-:W-:Y:S02]  /*0f00*/  @!P4 IADD3.X R49, R36, R49, RZ, P0, !PT ;  /* 0x000000312431c210 */ /* 0x000fe400007fe4ff */
[----:B-1----:R-:W-:Y:S01]  /*0f10*/  @!P5 IADD3 R24, P0, R35, R24, RZ ;  /* 0x000000182318d210 */ /* 0x002fe20007f1e0ff */
[----:B------:R-:W-:-:S03]  /*0f20*/  @!P6 IMAD.WIDE.U32 R12, R56, R12, R14 ;  /* 0x0000000c380ce225 */ /* 0x000fc600078e000e */
[----:B------:R-:W-:Y:S02]  /*0f30*/  @!P5 IADD3.X R25, R34, R25, RZ, P0, !PT ;  /* 0x000000192219d210 */ /* 0x000fe400007fe4ff */
[----:B0-----:R-:W-:Y:S02]  /*0f40*/  @!P5 IADD3 R26, P0, R35, R26, RZ ;  /* 0x0000001a231ad210 */ /* 0x001fe40007f1e0ff */
[----:B------:R-:W-:Y:S02]  /*0f50*/  @!P6 IADD3 R15, R13, R37, RZ ;  /* 0x000000250d0fe210 */ /* 0x000fe40007ffe0ff */
[----:B------:R-:W-:Y:S02]  /*0f60*/  @!P6 SHF.L.U32 R13, R12, 0x2, RZ ;  /* 0x000000020c0de819 */ /* 0x000fe400000006ff */
[----:B------:R-:W-:Y:S02]  /*0f70*/  @!P5 IADD3.X R27, R34, R27, RZ, P0, !PT ;  /* 0x0000001b221bd210 */ /* 0x000fe400007fe4ff */
[----:B------:R-:W-:-:S02]  /*0f80*/  CS2R R16, SRZ ;  /* 0x0000000000107805 */ /* 0x000fc4000001ff00 */
[----:B------:R-:W-:Y:S02]  /*0f90*/  @!P6 SHF.L.U64.HI R12, R12, 0x2, R15 ;  /* 0x000000020c0ce819 */ /* 0x000fe4000001020f */
[----:B------:R-:W-:Y:S02]  /*0fa0*/  CS2R R14, SRZ ;  /* 0x00000000000e7805 */ /* 0x000fe4000001ff00 */
[C---:B--2---:R-:W-:Y:S01]  /*0fb0*/  @!P6 IADD3 R46, P0, R13.reuse, R46, RZ ;  /* 0x0000002e0d2ee210 */ /* 0x044fe20007f1e0ff */
[----:B------:R0:W5:Y:S03]  /*0fc0*/  @!P3 LDG.E.64 R16, desc[UR8][R22.64] ;  /* 0x000000081610b981 */ /* 0x000166000c1e1b00 */
[C---:B------:R-:W-:Y:S02]  /*0fd0*/  @!P6 IADD3.X R47, R12.reuse, R47, RZ, P0, !PT ;  /* 0x0000002f0c2fe210 */ /* 0x040fe400007fe4ff */
[----:B------:R-:W-:Y:S01]  /*0fe0*/  @!P6 IADD3 R44, P0, R13, R44, RZ ;  /* 0x0000002c0d2ce210 */ /* 0x000fe20007f1e0ff */
[----:B------:R1:W5:Y:S03]  /*0ff0*/  @!P2 LDG.E.64 R14, desc[UR8][R28.64] ;  /* 0x000000081c0ea981 */ /* 0x000366000c1e1b00 */
[----:B------:R-:W-:-:S02]  /*1000*/  @!P6 IADD3.X R45, R12, R45, RZ, P0, !PT ;  /* 0x0000002d0c2de210 */ /* 0x000fc400007fe4ff */
[----:B0-----:R-:W-:Y:S02]  /*1010*/  CS2R R22, SRZ ;  /* 0x0000000000167805 */ /* 0x001fe4000001ff00 */
[----:B-1----:R-:W-:-:S04]  /*1020*/  CS2R R28, SRZ ;  /* 0x00000000001c7805 */ /* 0x002fc8000001ff00 */
[----:B------:R-:W5:Y:S04]  /*1030*/  @!P6 LDG.E.64 R22, desc[UR8][R44.64] ;  /* 0x000000082c16e981 */ /* 0x000f68000c1e1b00 */
[----:B------:R-:W5:Y:S01]  /*1040*/  @!P6 LDG.E.64 R28, desc[UR8][R46.64] ;  /* 0x000000082e1ce981 */ /* 0x000f62000c1e1b00 */
[----:B------:R-:W-:-:S06]  /*1050*/  CS2R R36, SRZ ;  /* 0x0000000000247805 */ /* 0x000fcc000001ff00 */
[----:B------:R0:W5:Y:S02]  /*1060*/  @!P2 LDG.E.64 R36, desc[UR8][R18.64] ;  /* 0x000000081224a981 */ /* 0x000164000c1e1b00 */
[----:B0-----:R-:W-:-:S06]  /*1070*/  CS2R R18, SRZ ;  /* 0x0000000000127805 */ /* 0x001fcc000001ff00 */
[----:B------:R-:W5:Y:S01]  /*1080*/  @!P4 LDG.E.64 R18, desc[UR8][R48.64] ;  /* 0x000000083012c981 */ /* 0x000f62000c1e1b00 */
[----:B------:R-:W-:-:S06]  /*1090*/  CS2R R42, SRZ ;  /* 0x00000000002a7805 */ /* 0x000fcc000001ff00 */
[----:B------:R0:W5:Y:S02]  /*10a0*/  @P1 LDG.E.64 R42, desc[UR8][R32.64] ;  /* 0x00000008202a1981 */ /* 0x000164000c1e1b00 */
[----:B0-----:R-:W-:-:S06]  /*10b0*/  CS2R R32, SRZ ;  /* 0x0000000000207805 */ /* 0x001fcc000001ff00 */
[----:B------:R0:W5:Y:S01]  /*10c0*/  @!P4 LDG.E.64 R32, desc[UR8][R72.64] ;  /* 0x000000084820c981 */ /* 0x000162000c1e1b00 */
[----:B------:R-:W-:Y:S02]  /*10d0*/  CS2R R12, SRZ ;  /* 0x00000000000c7805 */ /* 0x000fe4000001ff00 */
[----:B------:R-:W-:-:S04]  /*10e0*/  CS2R R34, SRZ ;  /* 0x0000000000227805 */ /* 0x000fc8000001ff00 */
[----:B------:R1:W5:Y:S01]  /*10f0*/  @P1 LDG.E.64 R12, desc[UR8][R30.64] ;  /* 0x000000081e0c1981 */ /* 0x000362000c1e1b00 */
[----:B0-----:R-:W-:-:S03]  /*1100*/  MOV R72, 0x3f800000 ;  /* 0x3f80000000487802 */ /* 0x001fc60000000f00 */
[----:B------:R0:W5:Y:S01]  /*1110*/  @!P3 LDG.E.64 R34, desc[UR8][R20.64] ;  /* 0x000000081422b981 */ /* 0x000162000c1e1b00 */
[----:B------:R-:W-:Y:S01]  /*1120*/  BSSY B0, `(.L_x_2108) ;  /* 0x0000018000007945 */ /* 0x000fe20003800000 */
[----:B-1----:R-:W-:Y:S02]  /*1130*/  CS2R R30, SRZ ;  /* 0x00000000001e7805 */ /* 0x002fe4000001ff00 */
[----:B0-----:R-:W-:-:S04]  /*1140*/  CS2R R20, SRZ ;  /* 0x0000000000147805 */ /* 0x001fc8000001ff00 */
[----:B------:R0:W5:Y:S04]  /*1150*/  @!P5 LDG.E.64 R30, desc[UR8][R24.64] ;  /* 0x00000008181ed981 */ /* 0x000168000c1e1b00 */
[----:B------:R1:W5:Y:S01]  /*1160*/  @!P5 LDG.E.64 R20, desc[UR8][R26.64] ;  /* 0x000000081a14d981 */ /* 0x000362000c1e1b00 */
[----:B0-----:R-:W-:Y:S02]  /*1170*/  CS2R R24, SRZ ;  /* 0x0000000000187805 */ /* 0x001fe4000001ff00 */
[----:B-1----:R-:W-:Y:S01]  /*1180*/  CS2R R26, SRZ ;  /* 0x00000000001a7805 */ /* 0x002fe2000001ff00 */
[----:B---3--:R-:W-:-:S05]  /*1190*/  FFMA.FTZ R48, -R38, R38, R39 ;  /* 0x0000002626307223 */ /* 0x008fca0000010127 */
[----:B------:R-:W-:-:S13]  /*11a0*/  FSETP.GTU.FTZ.AND P0, PT, R48, RZ, PT ;  /* 0x000000ff3000720b */ /* 0x000fda0003f1c000 */
[----:B------:R-:W0:Y:S02]  /*11b0*/  @P0 LDC R39, c[0x0][0x250] ;  /* 0x00009400ff270b82 */ /* 0x000e240000000800 */
[----:B0-----:R-:W-:-:S04]  /*11c0*/  @P0 FADD.FTZ R39, R48, R39 ;  /* 0x0000002730270221 */ /* 0x001fc80000010000 */
[----:B------:R0:W1:Y:S01]  /*11d0*/  @P0 MUFU.RSQ R72, R39 ;  /* 0x0000002700480308 */ /* 0x0000620000001400 */
[----:B------:R-:W-:-:S13]  /*11e0*/  ISETP.GT.U32.AND P0, PT, R70, 0x27f, PT ;  /* 0x0000027f4600780c */ /* 0x000fda0003f04070 */
[----:B0-----:R-:W-:Y:S05]  /*11f0*/  @P0 BRA `(.L_x_2109) ;  /* 0x0000000000280947 */ /* 0x001fea0003800000 */
[----:B------:R-:W-:Y:S01]  /*1200*/  ISETP.NE.AND P0, PT, RZ, UR10, PT ;  /* 0x0000000aff007c0c */ /* 0x000fe2000bf05270 */
[----:B------:R-:W0:Y:S01]  /*1210*/  LDC.64 R44, c[0x0][0x238] ;  /* 0x00008e00ff2c7b82 */ /* 0x000e220000000a00 */
[----:B------:R-:W-:-:S04]  /*1220*/  IADD3 R39, R71, R0, RZ ;  /* 0x0000000047277210 */ /* 0x000fc80007ffe0ff */
[----:B------:R-:W-:-:S07]  /*1230*/  SHF.R.S32.HI R0, RZ, 0x1f, R39 ;  /* 0x0000001fff007819 */ /* 0x000fce0000011427 */
[----:B------:R-:W2:Y:S01]  /*1240*/  @P0 LDC.64 R24, c[0x0][0x240] ;  /* 0x00009000ff180b82 */ /* 0x000ea20000000a00 */
[C---:B0-----:R-:W-:Y:S01]  /*1250*/  IMAD.WIDE R44, R39.reuse, 0x4, R44 ;  /* 0x00000004272c7825 */ /* 0x041fe200078e022c */
[----:B--2---:R-:W-:-:S04]  /*1260*/  @P0 LEA R46, P2, R39, R24, 0x2 ;  /* 0x00000018272e0211 */ /* 0x004fc800078410ff */
[----:B------:R-:W-:Y:S02]  /*1270*/  @P0 LEA.HI.X R47, R39, R25, R0, 0x2, P2 ;  /* 0x00000019272f0211 */ /* 0x000fe400010f1400 */
[----:B------:R0:W5:Y:S04]  /*1280*/  LDG.E.64 R24, desc[UR8][R44.64] ;  /* 0x000000082c187981 */ /* 0x000168000c1e1b00 */
[----:B------:R0:W5:Y:S03]  /*1290*/  @P0 LDG.E.64 R26, desc[UR8][R46.64] ;  /* 0x000000082e1a0981 */ /* 0x000166000c1e1b00 */
.L_x_2109:
[----:B------:R-:W-:Y:S05]  /*12a0*/  BSYNC B0 ;  /* 0x0000000000007941 */ /* 0x000fea0003800000 */
.L_x_2108:
[----:B------:R-:W-:Y:S01]  /*12b0*/  ISETP.NE.AND P5, PT, RZ, UR10, PT ;  /* 0x0000000aff007c0c */ /* 0x000fe2000bfa5270 */
[C---:B-----5:R-:W-:Y:S01]  /*12c0*/  FADD.FTZ R73, -R38.reuse, R42 ;  /* 0x0000002a26497221 */ /* 0x060fe20000010100 */
[C---:B------:R-:W-:Y:S01]  /*12d0*/  FADD.FTZ R39, -R38.reuse, R43 ;  /* 0x0000002b26277221 */ /* 0x040fe20000010100 */
[C---:B------:R-:W-:Y:S01]  /*12e0*/  FADD.FTZ R75, -R38.reuse, R6 ;  /* 0x00000006264b7221 */ /* 0x040fe20000010100 */
[----:B0-----:R-:W-:Y:S01]  /*12f0*/  FADD.FTZ R45, -R38, R7 ;  /* 0x00000007262d7221 */ /* 0x001fe20000010100 */
[----:B------:R-:W-:Y:S01]  /*1300*/  MOV R44, R12 ;  /* 0x0000000c002c7202 */ /* 0x000fe20000000f00 */
[-C--:B-1----:R-:W-:Y:S01]  /*1310*/  FMUL.FTZ R73, R73, R72.reuse ;  /* 0x0000004849497220 */ /* 0x082fe20000410000 */
[----:B------:R-:W-:Y:S01]  /*1320*/  MOV R43, R13 ;  /* 0x0000000d002b7202 */ /* 0x000fe20000000f00 */
[----:B------:R-:W-:Y:S01]  /*1330*/  FMUL.FTZ R0, R39, R72 ;  /* 0x0000004827007220 */ /* 0x000fe20000410000 */
        /* <DEDUP_REMOVED lines=20> */
.L_x_2110:
[----:B------:R-:W-:Y:S01]  /*1480*/  FMUL.FTZ R46, R44, R24 ;  /* 0x000000182c2e7220 */ /* 0x000fe20000410000 */
[----:B------:R-:W-:Y:S01]  /*1490*/  MOV R39, R9 ;  /* 0x0000000900277202 */ /* 0x000fe20000000f00 */
        /* <DEDUP_REMOVED lines=24> */
.L_x_2111:
[----:B------:R-:W-:Y:S01]  /*1620*/  FFMA.FTZ R74, R0, R47, R49 ;  /* 0x0000002f004a7223 */ /* 0x000fe20000010031 */
[----:B------:R-:W-:Y:S01]  /*1630*/  FMUL.FTZ R48, R42, R24 ;  /* 0x000000182a307220 */ /* 0x000fe20000410000 */
[----:B------:R-:W-:Y:S01]  /*1640*/  FADD.FTZ R47, R47, R46 ;  /* 0x0000002e2f2f7221 */ /* 0x000fe20000010000 */
[C---:B------:R-:W-:Y:S01]  /*1650*/  FADD.FTZ R75, -R38.reuse, R40 ;  /* 0x00000028264b7221 */ /* 0x040fe20000010100 */
[----:B------:R-:W-:Y:S01]  /*1660*/  FADD.FTZ R49, -R38, R41 ;  /* 0x0000002926317221 */ /* 0x000fe20000010100 */
[----:B------:R-:W-:Y:S01]  /*1670*/  FFMA.FTZ R45, R7, R48, R74 ;  /* 0x00000030072d7223 */ /* 0x000fe2000001004a */
[----:B------:R-:W-:Y:S01]  /*1680*/  FADD.FTZ R46, R47, R48 ;  /* 0x000000302f2e7221 */ /* 0x000fe20000010000 */
[----:B------:R-:W-:Y:S01]  /*1690*/  MOV R41, R10 ;  /* 0x0000000a00297202 */ /* 0x000fe20000000f00 */
[-C--:B------:R-:W-:Y:S01]  /*16a0*/  FMUL.FTZ R75, R75, R72.reuse ;  /* 0x000000484b4b7220 */ /* 0x080fe20000410000 */
[----:B------:R-:W-:Y:S01]  /*16b0*/  MOV R40, R11 ;  /* 0x0000000b00287202 */ /* 0x000fe20000000f00 */
        /* <DEDUP_REMOVED lines=17> */
[----:B------:R-:W-:-:S03]  /*17d0*/  FMUL.FTZ R78, R11, R78 ;  /* 0x0000004e0b4e7220 */ /* 0x000fc60000410000 */
[----:B------:R-:W-:Y:S01]  /*17e0*/  FFMA.FTZ R81, R41, R80, 1 ;  /* 0x3f80000029517423 */ /* 0x000fe20000010050 */
[----:B------:R-:W-:-:S03]  /*17f0*/  FMUL.FTZ R41, R79, R40 ;  /* 0x000000284f297220 */ /* 0x000fc60000410000 */
[----:B------:R-:W-:-:S07]  /*1800*/  FMUL.FTZ R40, R78, R81 ;  /* 0x000000514e287220 */ /* 0x000fce0000410000 */
.L_x_2112:
        /* <DEDUP_REMOVED lines=31> */
.L_x_2113:
        /* <DEDUP_REMOVED lines=25> */
[----:B------:R-:W-:Y:S01]  /*1b90*/  FMUL.FTZ R35, R16, R49 ;  /* 0x0000003110237220 */ /* 0x000fe20000410000 */
[----:B-1----:R-:W-:Y:S01]  /*1ba0*/  FADD.FTZ R83, -R82, 1 ;  /* 0x3f80000052537421 */ /* 0x002fe20000010100 */
[----:B------:R-:W-:-:S03]  /*1bb0*/  FMUL.FTZ R82, R17, R82 ;  /* 0x0000005211527220 */ /* 0x000fc60000410000 */
[----:B------:R-:W-:Y:S01]  /*1bc0*/  FFMA.FTZ R83, R34, R83, 1 ;  /* 0x3f80000022537423 */ /* 0x000fe20000010053 */
[----:B------:R-:W-:-:S03]  /*1bd0*/  FMUL.FTZ R34, R35, R84 ;  /* 0x0000005423227220 */ /* 0x000fc60000410000 */
[----:B------:R-:W-:-:S07]  /*1be0*/  FMUL.FTZ R35, R82, R83 ;  /* 0x0000005352237220 */ /* 0x000fce0000410000 */
.L_x_2114:
        /* <DEDUP_REMOVED lines=25> */
[----:B-1----:R-:W-:-:S04]  /*1d80*/  FADD.FTZ R33, -R84, 1 ;  /* 0x3f80000054217421 */ /* 0x002fc80000010100 */
[----:B------:R-:W-:Y:S01]  /*1d90*/  FFMA.FTZ R85, R32, R33, 1 ;  /* 0x3f80000020557423 */ /* 0x000fe20000010021 */
[----:B------:R-:W-:Y:S01]  /*1da0*/  FMUL.FTZ R33, R18, R49 ;  /* 0x0000003112217220 */ /* 0x000fe20000410000 */
[----:B------:R-:W-:-:S03]  /*1db0*/  FMUL.FTZ R32, R19, R84 ;  /* 0x0000005413207220 */ /* 0x000fc60000410000 */
[----:B------:R-:W-:Y:S01]  /*1dc0*/  FMUL.FTZ R33, R33, R86 ;  /* 0x0000005621217220 */ /* 0x000fe20000410000 */
[----:B------:R-:W-:-:S07]  /*1dd0*/  FMUL.FTZ R32, R32, R85 ;  /* 0x0000005520207220 */ /* 0x000fce0000410000 */
.L_x_2115:
[----:B------:R-:W-:Y:S01]  /*1de0*/  FFMA.FTZ R82, R78, R47, R45 ;  /* 0x0000002f4e527223 */ /* 0x000fe2000001002d */
[----:B------:R-:W-:Y:S01]  /*1df0*/  FMUL.FTZ R48, R33, R24 ;  /* 0x0000001821307220 */ /* 0x000fe20000410000 */
[----:B------:R-:W-:Y:S01]  /*1e00*/  FADD.FTZ R49, R47, R46 ;  /* 0x0000002e2f317221 */ /* 0x000fe20000010000 */
[----:B------:R-:W-:Y:S01]  /*1e10*/  FMUL.FTZ R47, R32, R25 ;  /* 0x00000019202f7220 */ /* 0x000fe20000410000 */
[----:B------:R-:W-:Y:S01]  /*1e20*/  FADD.FTZ R83, -R38, R30 ;  /* 0x0000001e26537221 */ /* 0x000fe20000010100 */
[----:B------:R-:W-:Y:S01]  /*1e30*/  FFMA.FTZ R45, R81, R48, R82 ;  /* 0x00000030512d7223 */ /* 0x000fe20000010052 */
[----:B------:R-:W-:Y:S01]  /*1e40*/  FADD.FTZ R48, R49, R48 ;  /* 0x0000003031307221 */ /* 0x000fe20000010000 */
[----:B------:R-:W-:Y:S01]  /*1e50*/  MOV R30, R20 ;  /* 0x00000014001e7202 */ /* 0x000fe20000000f00 */
[----:B------:R-:W-:Y:S01]  /*1e60*/  FMUL.FTZ R83, R83, R72 ;  /* 0x0000004853537220 */ /* 0x000fe20000410000 */
[----:B------:R-:W-:Y:S01]  /*1e70*/  FFMA.FTZ R46, R80, R47, R45 ;  /* 0x0000002f502e7223 */ /* 0x000fe2000001002d */
[----:B------:R-:W-:Y:S01]  /*1e80*/  FADD.FTZ R45, R47, R48 ;  /* 0x000000302f2d7221 */ /* 0x000fe20000010000 */
[----:B------:R-:W-:Y:S01]  /*1e90*/  FADD.FTZ R47, -R38, R31 ;  /* 0x0000001f262f7221 */ /* 0x000fe20000010100 */
[----:B------:R-:W-:-:S03]  /*1ea0*/  MOV R31, R21 ;  /* 0x00000015001f7202 */ /* 0x000fc60000000f00 */
        /* <DEDUP_REMOVED lines=20> */
.L_x_2116:
[----:B------:R-:W-:Y:S01]  /*1ff0*/  FMUL.FTZ R48, R30, R24 ;  /* 0x000000181e307220 */ /* 0x000fe20000410000 */
[C---:B------:R-:W-:Y:S01]  /*2000*/  FADD.FTZ R85, -R38.reuse, R28 ;  /* 0x0000001c26557221 */ /* 0x040fe20000010100 */
[----:B------:R-:W-:Y:S01]  /*2010*/  FADD.FTZ R49, -R38, R29 ;  /* 0x0000001d26317221 */ /* 0x000fe20000010100 */
[----:B------:R-:W-:Y:S01]  /*2020*/  MOV R29, R22 ;  /* 0x00000016001d7202 */ /* 0x000fe20000000f00 */
[----:B------:R-:W-:Y:S01]  /*2030*/  FFMA.FTZ R47, R83, R48, R46 ;  /* 0x00000030532f7223 */ /* 0x000fe2000001002e */
[----:B------:R-:W-:Y:S01]  /*2040*/  FADD.FTZ R48, R45, R48 ;  /* 0x000000302d307221 */ /* 0x000fe20000010000 */
[----:B------:R-:W-:Y:S01]  /*2050*/  FMUL.FTZ R45, R31, R25 ;  /* 0x000000191f2d7220 */ /* 0x000fe20000410000 */
[-C--:B------:R-:W-:Y:S01]  /*2060*/  FMUL.FTZ R85, R85, R72.reuse ;  /* 0x0000004855557220 */ /* 0x080fe20000410000 */
[----:B------:R-:W-:Y:S01]  /*2070*/  FMUL.FTZ R84, R49, R72 ;  /* 0x0000004831547220 */ /* 0x000fe20000410000 */
[----:B------:R-:W-:Y:S01]  /*2080*/  MOV R28, R23 ;  /* 0x00000017001c7202 */ /* 0x000fe20000000f00 */
        /* <DEDUP_REMOVED lines=18> */
[----:B------:R-:W-:-:S04]  /*21b0*/  FMUL.FTZ R29, R22, R47 ;  /* 0x0000002f161d7220 */ /* 0x000fc80000410000 */
[----:B------:R-:W-:Y:S01]  /*21c0*/  FMUL.FTZ R29, R29, R28 ;  /* 0x0000001c1d1d7220 */ /* 0x000fe20000410000 */
[----:B------:R-:W-:-:S07]  /*21d0*/  FMUL.FTZ R28, R86, R93 ;  /* 0x0000005d561c7220 */ /* 0x000fce0000410000 */
.L_x_2117:
        /* <DEDUP_REMOVED lines=10> */
[----:B------:R-:W-:Y:S01]  /*2280*/  FFMA.FTZ R46, R73, R44, RZ ;  /* 0x0000002c492e7223 */ /* 0x000fe200000100ff */
[----:B------:R-:W-:Y:S01]  /*2290*/  FADD.FTZ R47, RZ, R44 ;  /* 0x0000002cff2f7221 */ /* 0x000fe20000010000 */
[----:B------:R-:W-:Y:S01]  /*22a0*/  UIADD3 UR5, UR6, 0xd0, URZ ;  /* 0x000000d006057890 */ /* 0x000fe2000fffe03f */
[----:B------:R-:W1:Y:S01]  /*22b0*/  SHFL.DOWN PT, R45, R48, 0x1, 0x1f ;  /* 0x08201f00302d7f89 */ /* 0x000e6200000e0000 */
[----:B------:R-:W-:Y:S01]  /*22c0*/  FFMA.FTZ R44, R7, R42, R46 ;  /* 0x0000002a072c7223 */ /* 0x000fe2000001002e */
[----:B------:R-:W-:Y:S01]  /*22d0*/  FADD.FTZ R46, R47, R42 ;  /* 0x0000002a2f2e7221 */ /* 0x000fe20000010000 */
[----:B------:R-:W-:Y:S01]  /*22e0*/  FFMA.FTZ R47, R0, R43, RZ ;  /* 0x0000002b002f7223 */ /* 0x000fe200000100ff */
[----:B------:R-:W2:Y:S01]  /*22f0*/  SHFL.DOWN PT, R38, R49, 0x1, 0x1f ;  /* 0x08201f0031267f89 */ /* 0x000ea200000e0000 */
[----:B------:R-:W-:Y:S01]  /*2300*/  FADD.FTZ R42, RZ, R43 ;  /* 0x0000002bff2a7221 */ /* 0x000fe20000010000 */
        /* <DEDUP_REMOVED lines=8> */
[----:B0-----:R-:W-:Y:S01]  /*2390*/  ULEA UR5, UR11, UR5, 0x18 ;  /* 0x000000050b057291 */ /* 0x001fe2000f8ec03f */
        /* <DEDUP_REMOVED lines=9> */
[----:B-1----:R-:W-:Y:S01]  /*2430*/  @!P0 FADD.FTZ R48, R48, R45 ;  /* 0x0000002d30308221 */ /* 0x002fe20000010000 */
[----:B------:R-:W-:Y:S01]  /*2440*/  FADD.FTZ R34, R37, R32 ;  /* 0x0000002025227221 */ /* 0x000fe20000010000 */
[----:B------:R-:W-:Y:S01]  /*2450*/  FADD.FTZ R46, R35, R30 ;  /* 0x0000001e232e7221 */ /* 0x000fe20000010000 */
[----:B------:R-:W-:Y:S01]  /*2460*/  FFMA.FTZ R47, R82, R31, R47 ;  /* 0x0000001f522f7223 */ /* 0x000fe2000001002f */
[----:B--2---:R-:W-:Y:S01]  /*2470*/  @!P0 FADD.FTZ R49, R49, R38 ;  /* 0x0000002631318221 */ /* 0x004fe20000010000 */
[----:B------:R-:W0:Y:S01]  /*2480*/  SHFL.DOWN PT, R45, R48, 0x2, 0x1f ;  /* 0x08401f00302d7f89 */ /* 0x000e2200000e0000 */
[----:B------:R-:W-:Y:S01]  /*2490*/  ISETP.GT.AND P0, PT, R52, 0x1d, PT ;  /* 0x0000001d3400780c */ /* 0x000fe20003f04270 */
[----:B------:R-:W-:Y:S01]  /*24a0*/  FFMA.FTZ R44, R83, R30, R44 ;  /* 0x0000001e532c7223 */ /* 0x000fe2000001002c */
[----:B------:R-:W-:Y:S01]  /*24b0*/  FADD.FTZ R33, R34, R31 ;  /* 0x0000001f22217221 */ /* 0x000fe20000010000 */
[----:B------:R-:W1:Y:S01]  /*24c0*/  SHFL.DOWN PT, R38, R49, 0x2, 0x1f ;  /* 0x08401f0031267f89 */ /* 0x000e6200000e0000 */
[----:B------:R-:W-:Y:S01]  /*24d0*/  FADD.FTZ R46, R46, R29 ;  /* 0x0000001d2e2e7221 */ /* 0x000fe20000010000 */
[----:B------:R-:W-:Y:S01]  /*24e0*/  FFMA.FTZ R44, R85, R29, R44 ;  /* 0x0000001d552c7223 */ /* 0x000fe2000001002c */
[C---:B------:R-:W-:Y:S01]  /*24f0*/  LEA R86, R70.reuse, UR5, 0x4 ;  /* 0x0000000546567c11 */ /* 0x040fe2000f8e20ff */
[----:B------:R-:W-:Y:S01]  /*2500*/  BSSY B0, `(.L_x_2118) ;  /* 0x000004b000007945 */ /* 0x000fe20003800000 */
[----:B------:R-:W-:-:S05]  /*2510*/  ISETP.GT.U32.AND P3, PT, R70, 0x27, PT ;  /* 0x000000274600780c */ /* 0x000fca0003f64070 */
        /* <DEDUP_REMOVED lines=13> */
[----:B-1----:R-:W-:-:S02]  /*25f0*/  @!P0 FADD.FTZ R49, R49, R38 ;  /* 0x0000002631318221 */ /* 0x002fc40000010000 */
[----:B------:R-:W0:Y:S01]  /*2600*/  SHFL.DOWN PT, R39, R48, 0x10, 0x1f ;  /* 0x0a001f0030277f89 */ /* 0x000e2200000e0000 */
[----:B------:R-:W-:-:S03]  /*2610*/  ISETP.GT.AND P0, PT, R52, 0xf, PT ;  /* 0x0000000f3400780c */ /* 0x000fc60003f04270 */
[----:B------:R-:W1:Y:S04]  /*2620*/  SHFL.DOWN PT, R38, R49, 0x10, 0x1f ;  /* 0x0a001f0031267f89 */ /* 0x000e6800000e0000 */
[----:B------:R2:W-:Y:S06]  /*2630*/  STS.128 [R86], R44 ;  /* 0x0000002c56007388 */ /* 0x0005ec0000000c00 */
[----:B0-----:R-:W-:Y:S01]  /*2640*/  @!P0 FADD.FTZ R48, R48, R39 ;  /* 0x0000002730308221 */ /* 0x001fe20000010000 */
[----:B-1----:R-:W-:Y:S01]  /*2650*/  @!P0 FADD.FTZ R49, R49, R38 ;  /* 0x0000002631318221 */ /* 0x002fe20000010000 */
[----:B------:R-:W-:-:S13]  /*2660*/  ISETP.NE.AND P0, PT, R52, RZ, PT ;  /* 0x000000ff3400720c */ /* 0x000fda0003f05270 */
[----:B------:R2:W-:Y:S01]  /*2670*/  @!P0 STS.64 [R2+0x18], R48 ;  /* 0x0000183002008388 */ /* 0x0005e20000000a00 */
[----:B------:R-:W-:Y:S06]  /*2680*/  BAR.SYNC.DEFER_BLOCKING 0x0 ;  /* 0x0000000000007b1d */ /* 0x000fec0000010000 */
[----:B------:R-:W-:Y:S05]  /*2690*/  @P2 BRA `(.L_x_2119) ;  /* 0x0000000000c42947 */ /* 0x000fea0003800000 */
[----:B------:R-:W-:-:S09]  /*26a0*/  ULEA UR5, UR11, UR6, 0x18 ;  /* 0x000000060b057291 */ /* 0x000fd2000f8ec03f */
[----:B------:R-:W0:Y:S04]  /*26b0*/  LDS.128 R36, [UR5+0x20] ;  /* 0x00002005ff247984 */ /* 0x000e280008000c00 */
[----:B------:R-:W2:Y:S04]  /*26c0*/  LDS.128 R32, [UR5+0x30] ;  /* 0x00003005ff207984 */ /* 0x000ea80008000c00 */
[----:B------:R-:W1:Y:S01]  /*26d0*/  LDS.128 R28, [UR5+0x40] ;  /* 0x00004005ff1c7984 */ /* 0x000e620008000c00 */
[----:B0-----:R-:W-:Y:S01]  /*26e0*/  FADD.FTZ R41, R48, R36 ;  /* 0x0000002430297221 */ /* 0x001fe20000010000 */
[----:B------:R-:W-:-:S03]  /*26f0*/  FADD.FTZ R36, R49, R37 ;  /* 0x0000002531247221 */ /* 0x000fc60000010000 */
[----:B------:R-:W-:Y:S01]  /*2700*/  FADD.FTZ R37, R41, R38 ;  /* 0x0000002629257221 */ /* 0x000fe20000010000 */
[----:B------:R-:W-:Y:S01]  /*2710*/  FADD.FTZ R36, R36, R39 ;  /* 0x0000002724247221 */ /* 0x000fe20000010000 */
[----:B------:R-:W0:Y:S02]  /*2720*/  LDS.128 R40, [UR5+0x50] ;  /* 0x00005005ff287984 */ /* 0x000e240008000c00 */
[----:B--2---:R-:W-:Y:S01]  /*2730*/  FADD.FTZ R49, R37, R32 ;  /* 0x0000002025317221 */ /* 0x004fe20000010000 */
[----:B------:R-:W-:Y:S02]  /*2740*/  FADD.FTZ R32, R36, R33 ;  /* 0x0000002124207221 */ /* 0x000fe40000010000 */
[----:B------:R-:W2:Y:S01]  /*2750*/  LDS.128 R36, [UR5+0x60] ;  /* 0x00006005ff247984 */ /* 0x000ea20008000c00 */
[----:B------:R-:W-:Y:S01]  /*2760*/  FADD.FTZ R49, R49, R34 ;  /* 0x0000002231317221 */ /* 0x000fe20000010000 */
[----:B------:R-:W-:Y:S02]  /*2770*/  FADD.FTZ R48, R32, R35 ;  /* 0x0000002320307221 */ /* 0x000fe40000010000 */
[----:B------:R-:W3:Y:S01]  /*2780*/  LDS.128 R32, [UR5+0x70] ;  /* 0x00007005ff207984 */ /* 0x000ee20008000c00 */
[----:B-1----:R-:W-:Y:S01]  /*2790*/  FADD.FTZ R49, R49, R28 ;  /* 0x0000001c31317221 */ /* 0x002fe20000010000 */
[----:B------:R-:W-:-:S03]  /*27a0*/  FADD.FTZ R48, R48, R29 ;  /* 0x0000001d30307221 */ /* 0x000fc60000010000 */
[----:B------:R-:W-:Y:S01]  /*27b0*/  FADD.FTZ R49, R49, R30 ;  /* 0x0000001e31317221 */ /* 0x000fe20000010000 */
[----:B------:R-:W-:Y:S02]  /*27c0*/  FADD.FTZ R48, R48, R31 ;  /* 0x0000001f30307221 */ /* 0x000fe40000010000 */
[----:B------:R-:W1:Y:S01]  /*27d0*/  LDS.128 R28, [UR5+0x80] ;  /* 0x00008005ff1c7984 */ /* 0x000e620008000c00 */
[----:B0-----:R-:W-:Y:S01]  /*27e0*/  FADD.FTZ R49, R49, R40 ;  /* 0x0000002831317221 */ /* 0x001fe20000010000 */
[----:B------:R-:W-:-:S03]  /*27f0*/  FADD.FTZ R48, R48, R41 ;  /* 0x0000002930307221 */ /* 0x000fc60000010000 */
[----:B------:R-:W-:Y:S01]  /*2800*/  FADD.FTZ R49, R49, R42 ;  /* 0x0000002a31317221 */ /* 0x000fe20000010000 */
[----:B------:R-:W-:Y:S02]  /*2810*/  FADD.FTZ R48, R48, R43 ;  /* 0x0000002b30307221 */ /* 0x000fe40000010000 */
[----:B------:R-:W-:Y:S01]  /*2820*/  LDS.128 R40, [UR5+0xa0] ;  /* 0x0000a005ff287984 */ /* 0x000fe20008000c00 */
[----:B--2---:R-:W-:Y:S01]  /*2830*/  FADD.FTZ R49, R49, R36 ;  /* 0x0000002431317221 */ /* 0x004fe20000010000 */
[----:B------:R-:W-:-:S03]  /*2840*/  FADD.FTZ R48, R48, R37 ;  /* 0x0000002530307221 */ /* 0x000fc60000010000 */
[----:B------:R-:W-:Y:S01]  /*2850*/  FADD.FTZ R49, R49, R38 ;  /* 0x0000002631317221 */ /* 0x000fe20000010000 */
[----:B------:R-:W-:Y:S02]  /*2860*/  FADD.FTZ R48, R48, R39 ;  /* 0x0000002730307221 */ /* 0x000fe40000010000 */
[----:B------:R-:W0:Y:S01]  /*2870*/  LDS.128 R36, [UR5+0x90] ;  /* 0x00009005ff247984 */ /* 0x000e220008000c00 */
[----:B---3--:R-:W-:Y:S01]  /*2880*/  FADD.FTZ R93, R49, R32 ;  /* 0x00000020315d7221 */ /* 0x008fe20000010000 */
[----:B------:R-:W-:Y:S02]  /*2890*/  FADD.FTZ R32, R48, R33 ;  /* 0x0000002130207221 */ /* 0x000fe40000010000 */
[----:B------:R-:W2:Y:S01]  /*28a0*/  LDS.64 R48, [UR5+0xb0] ;  /* 0x0000b005ff307984 */ /* 0x000ea20008000a00 */
[----:B------:R-:W-:Y:S01]  /*28b0*/  FADD.FTZ R93, R93, R34 ;  /* 0x000000225d5d7221 */ /* 0x000fe20000010000 */
[----:B------:R-:W-:-:S03]  /*28c0*/  FADD.FTZ R32, R32, R35 ;  /* 0x0000002320207221 */ /* 0x000fc60000010000 */
[----:B-1----:R-:W-:Y:S01]  /*28d0*/  FADD.FTZ R93, R93, R28 ;  /* 0x0000001c5d5d7221 */ /* 0x002fe20000010000 */
        /* <DEDUP_REMOVED lines=11> */
[----:B--2---:R-:W-:Y:S01]  /*2990*/  FADD.FTZ R48, R93, R48 ;  /* 0x000000305d307221 */ /* 0x004fe20000010000 */
[----:B------:R-:W-:-:S07]  /*29a0*/  FADD.FTZ R49, R32, R49 ;  /* 0x0000003120317221 */ /* 0x000fce0000010000 */
.L_x_2119:
[----:B------:R-:W-:Y:S05]  /*29b0*/  BSYNC B0 ;  /* 0x0000000000007941 */ /* 0x000fea0003800000 */
.L_x_2118:
[----:B------:R-:W-:Y:S06]  /*29c0*/  BAR.SYNC.DEFER_BLOCKING 0x0 ;  /* 0x0000000000007b1d */ /* 0x000fec0000010000 */
[----:B------:R-:W-:Y:S04]  /*29d0*/  BSSY B0, `(.L_x_2120) ;  /* 0x000004d000007945 */ /* 0x000fe80003800000 */
[----:B------:R-:W-:Y:S05]  /*29e0*/  @P3 BRA `(.L_x_2121) ;  /* 0x00000004002c3947 */ /* 0x000fea0003800000 */
[----:B------:R-:W0:Y:S04]  /*29f0*/  LDS.128 R36, [R86+0x280] ;  /* 0x0002800056247984 */ /* 0x000e280000000c00 */
[----:B------:R-:W2:Y:S04]  /*2a00*/  LDS.128 R32, [R86+0x500] ;  /* 0x0005000056207984 */ /* 0x000ea80000000c00 */
[----:B------:R-:W1:Y:S01]  /*2a10*/  LDS.128 R28, [R86+0x780] ;  /* 0x00078000561c7984 */ /* 0x000e620000000c00 */
[----:B0-----:R-:W-:Y:S01]  /*2a20*/  FADD.FTZ R41, R44, R36 ;  /* 0x000000242c297221 */ /* 0x001fe20000010000 */
[----:B------:R-:W-:Y:S01]  /*2a30*/  FADD.FTZ R36, R45, R37 ;  /* 0x000000252d247221 */ /* 0x000fe20000010000 */
[----:B------:R-:W-:Y:S01]  /*2a40*/  FADD.FTZ R37, R46, R38 ;  /* 0x000000262e257221 */ /* 0x000fe20000010000 */
[----:B------:R-:W-:Y:S01]  /*2a50*/  FADD.FTZ R38, R47, R39 ;  /* 0x000000272f267221 */ /* 0x000fe20000010000 */
[----:B--2---:R-:W-:Y:S01]  /*2a60*/  FADD.FTZ R45, R41, R32 ;  /* 0x00000020292d7221 */ /* 0x004fe20000010000 */
[----:B------:R-:W-:Y:S01]  /*2a70*/  FADD.FTZ R36, R36, R33 ;  /* 0x0000002124247221 */ /* 0x000fe20000010000 */
[----:B------:R-:W0:Y:S01]  /*2a80*/  LDS.128 R40, [R86+0xa00] ;  /* 0x000a000056287984 */ /* 0x000e220000000c00 */
[----:B------:R-:W-:Y:S01]  /*2a90*/  FADD.FTZ R47, R37, R34 ;  /* 0x00000022252f7221 */ /* 0x000fe20000010000 */
[----:B------:R-:W-:Y:S01]  /*2aa0*/  FADD.FTZ R46, R38, R35 ;  /* 0x00000023262e7221 */ /* 0x000fe20000010000 */
[----:B-1----:R-:W-:Y:S01]  /*2ab0*/  FADD.FTZ R44, R36, R29 ;  /* 0x0000001d242c7221 */ /* 0x002fe20000010000 */
        /* <DEDUP_REMOVED lines=62> */
.L_x_2121:
[----:B------:R-:W-:Y:S05]  /*2ea0*/  BSYNC B0 ;  /* 0x0000000000007941 */ /* 0x000fea0003800000 */
.L_x_2120:
[----:B------:R-:W0:Y:S01]  /*2eb0*/  LDC R36, c[0x0][0xc] ;  /* 0x00000300ff247b82 */ /* 0x000e220000000800 */
[----:B------:R-:W-:Y:S01]  /*2ec0*/  IMAD R87, R87, 0x28, R70 ;  /* 0x0000002857577824 */ /* 0x000fe200078e0246 */
[----:B------:R-:W-:Y:S06]  /*2ed0*/  BSSY B0, `(.L_x_2122) ;  /* 0x0000010000007945 */ /* 0x000fec0003800000 */
[----:B------:R-:W1:Y:S01]  /*2ee0*/  LDC.64 R30, c[0x0][0x268] ;  /* 0x00009a00ff1e7b82 */ /* 0x000e620000000a00 */
[----:B0-----:R-:W-:Y:S01]  /*2ef0*/  ISETP.GE.U32.AND P0, PT, R36, 0x2, PT ;  /* 0x000000022400780c */ /* 0x001fe20003f06070 */
[----:B-1----:R-:W-:Y:S01]  /*2f00*/  IMAD.WIDE R30, R87, 0x4, R30 ;  /* 0x00000004571e7825 */ /* 0x002fe200078e021e */
[----:B------:R-:W-:Y:S11]  /*2f10*/  @P3 BRA `(.L_x_2123) ;  /* 0x00000000002c3947 */ /* 0x000ff60003800000 */
        /* <DEDUP_REMOVED lines=11> */
.L_x_2123:
[----:B------:R-:W-:Y:S05]  /*2fd0*/  BSYNC B0 ;  /* 0x0000000000007941 */ /* 0x000fea0003800000 */
.L_x_2122:
[----:B------:R-:W-:Y:S05]  /*2fe0*/  @!P0 BRA `(.L_x_2124) ;  /* 0x0000001000888947 */ /* 0x000fea0003800000 */
[----:B-1----:R-:W0:Y:S01]  /*2ff0*/  LDC R38, c[0x0][0x10] ;  /* 0x00000400ff267b82 */ /* 0x002e220000000800 */
[----:B------:R-:W1:Y:S01]  /*3000*/  S2R R37, SR_CTAID.Y ;  /* 0x0000000000257919 */ /* 0x000e620000002600 */
[----:B------:R-:W-:-:S06]  /*3010*/  LOP3.LUT R31, R54, 0x1, RZ, 0xc0, !PT ;  /* 0x00000001361f7812 */ /* 0x000fcc00078ec0ff */
[----:B------:R-:W3:Y:S08]  /*3020*/  LDC.64 R28, c[0x0][0x258] ;  /* 0x00009600ff1c7b82 */ /* 0x000ef00000000a00 */
[----:B------:R-:W4:Y:S01]  /*3030*/  LDC.64 R42, c[0x0][0x260] ;  /* 0x00009800ff2a7b82 */ /* 0x000f220000000a00 */
[----:B0-----:R-:W-:-:S04]  /*3040*/  IMAD R31, R31, R38, RZ ;  /* 0x000000261f1f7224 */ /* 0x001fc800078e02ff */
[C---:B------:R-:W-:Y:S01]  /*3050*/  IMAD R30, R31.reuse, R36, RZ ;  /* 0x000000241f1e7224 */ /* 0x040fe200078e02ff */
[----:B-1----:R-:W-:-:S04]  /*3060*/  IADD3 R31, R31, R37, RZ ;  /* 0x000000251f1f7210 */ /* 0x002fc80007ffe0ff */
[----:B------:R-:W-:Y:S01]  /*3070*/  SHF.L.U32 R33, R30, 0x1, RZ ;  /* 0x000000011e217819 */ /* 0x000fe200000006ff */
[----:B---3--:R-:W-:-:S04]  /*3080*/  IMAD.WIDE.U32 R28, R31, 0x4, R28 ;  /* 0x000000041f1c7825 */ /* 0x008fc800078e001c */
[----:B----4-:R-:W-:Y:S01]  /*3090*/  IMAD.WIDE R42, R33, 0x4, R42 ;  /* 0x00000004212a7825 */ /* 0x010fe200078e022a */
[----:B------:R-:W-:Y:S06]  /*30a0*/  @P2 BRA `(.L_x_2125) ;  /* 0x0000000000602947 */ /* 0x000fec0003800000 */
[----:B------:R-:W0:Y:S01]  /*30b0*/  S2R R52, SR_LANEID ;  /* 0x0000000000347919 */ /* 0x000e220000000000 */
        /* <DEDUP_REMOVED lines=12> */
[----:B0-----:R-:W-:-:S13]  /*3180*/  ISETP.EQ.U32.AND P3, PT, R52, UR6, PT ;  /* 0x0000000634007c0c */ /* 0x001fda000bf62070 */
[----:B------:R-:W-:Y:S06]  /*3190*/  @P3 MEMBAR.ALL.GPU ;  /* 0x0000000000003992 */ /* 0x000fec000000a000 */
[----:B------:R-:W-:-:S00]  /*31a0*/  @P3 ERRBAR ;  /* 0x00000000000039ab */ /* 0x000fc00000000000 */
[----:B------:R-:W-:Y:S06]  /*31b0*/  @P3 CGAERRBAR ;  /* 0x00000000000035ab */ /* 0x000fec0000000000 */
[----:B------:R1:W-:Y:S01]  /*31c0*/  @P3 REDG.E.ADD.S32.STRONG.GPU desc[UR8][R28.64], R33 ;  /* 0x000000211c00398e */ /* 0x0003e2000c10e388 */
[----:B------:R-:W-:Y:S05]  /*31d0*/  @!P0 BRA `(.L_x_2125) ;  /* 0x0000000000148947 */ /* 0x000fea0003800000 */
.L_x_2126:
[----:B-1----:R-:W3:Y:S04]  /*31e0*/  LDG.E.STRONG.GPU R30, desc[UR8][R28.64] ;  /* 0x000000081c1e7981 */ /* 0x002ee8000c1ef900 */
[----:B---3--:R-:W-:Y:S01]  /*31f0*/  CCTL.IVALL ;  /* 0x00000000ff00798f */ /* 0x008fe20002000000 */
[----:B------:R-:W-:Y:S05]  /*3200*/  YIELD ;  /* 0x0000000000007946 */ /* 0x000fea0003800000 */
[----:B------:R-:W-:-:S13]  /*3210*/  ISETP.NE.AND P0, PT, R30, R35, PT ;  /* 0x000000231e00720c */ /* 0x000fda0003f05270 */
[----:B------:R-:W-:Y:S05]  /*3220*/  @P0 BRA `(.L_x_2126) ;  /* 0xfffffffc00ec0947 */ /* 0x000fea000383ffff */
.L_x_2125:
[----:B------:R-:W-:Y:S01]  /*3230*/  ISETP.NE.AND P0, PT, R36, RZ, PT ;  /* 0x000000ff2400720c */ /* 0x000fe20003f05270 */
[----:B------:R-:W-:Y:S05]  /*3240*/  WARPSYNC.ALL ;  /* 0x0000000000007948 */ /* 0x000fea0003800000 */
[----:B------:R-:W-:Y:S07]  /*3250*/  BAR.SYNC.DEFER_BLOCKING 0x0 ;  /* 0x0000000000007b1d */ /* 0x000fee0000010000 */
[----:B------:R-:W-:Y:S05]  /*3260*/  @!P0 BRA `(.L_x_2124) ;  /* 0x0000000c00e88947 */ /* 0x000fea0003800000 */
[----:B-1----:R-:W-:Y:S02]  /*3270*/  IADD3 R28, R36, -0x1, RZ ;  /* 0xffffffff241c7810 */ /* 0x002fe40007ffe0ff */
        /* <DEDUP_REMOVED lines=12> */
.L_x_2130:
[----:B------:R-:W-:-:S13]  /*3340*/  ISETP.EQ.OR P6, PT, R40, UR7, P2 ;  /* 0x0000000728007c0c */ /* 0x000fda00097c2670 */
[----:B------:R-:W-:-:S04]  /*3350*/  @!P6 IMAD R29, R38, R40, R37 ;  /* 0x00000028261de224 */ /* 0x000fc800078e0225 */
[----:B------:R-:W-:-:S06]  /*3360*/  @!P6 IMAD.WIDE.U32 R28, R29, 0x8, R42 ;  /* 0x000000081d1ce825 */ /* 0x000fcc00078e002a */
[----:B------:R-:W2:Y:S01]  /*3370*/  @!P6 LDG.E.64 R28, desc[UR8][R28.64] ;  /* 0x000000081c1ce981 */ /* 0x000ea2000c1e1b00 */
[C---:B------:R-:W-:Y:S02]  /*3380*/  IADD3 R31, R40.reuse, 0x1, RZ ;  /* 0x00000001281f7810 */ /* 0x040fe40007ffe0ff */
[C---:B------:R-:W-:Y:S02]  /*3390*/  IADD3 R33, R40.reuse, 0x2, RZ ;  /* 0x0000000228217810 */ /* 0x040fe40007ffe0ff */
        /* <DEDUP_REMOVED lines=109> */
.L_x_2129:
        /* <DEDUP_REMOVED lines=61> */
.L_x_2131:
[----:B------:R-:W-:-:S13]  /*3e40*/  ISETP.NE.OR P0, PT, R39, RZ, P0 ;  /* 0x000000ff2700720c */ /* 0x000fda0000705670 */
[----:B------:R-:W-:Y:S05]  /*3e50*/  @!P0 BRA `(.L_x_2127) ;  /* 0x00000000007c8947 */ /* 0x000fea0003800000 */
.L_x_2128:
        /* <DEDUP_REMOVED lines=31> */
.L_x_2127:
        /* <DEDUP_REMOVED lines=11> */
.L_x_2133:
[----:B------:R-:W-:Y:S05]  /*4100*/  BSYNC B0 ;  /* 0x0000000000007941 */ /* 0x000fea0003800000 */
.L_x_2132:
        /* <DEDUP_REMOVED lines=16> */
.L_x_2124:
[----:B------:R-:W0:Y:S01]  /*4210*/  S2UR UR6, SR_CgaCtaId ;  /* 0x00000000000679c3 */ /* 0x000e220000008800 */
[----:B------:R-:W-:Y:S01]  /*4220*/  UMOV UR5, 0x400 ;  /* 0x0000040000057882 */ /* 0x000fe20000000000 */
[----:B------:R-:W-:Y:S02]  /*4230*/  ULDC.64 UR14, c[0x0][0x290] ;  /* 0x0000a400000e7ab9 */ /* 0x000fe40000000a00 */
[----:B------:R-:W-:Y:S02]  /*4240*/  ISETP.GE.U32.AND P0, PT, R67, UR14, PT ;  /* 0x0000000e43007c0c */ /* 0x000fe4000bf06070 */
[----:B------:R-:W-:Y:S02]  /*4250*/  ISETP.GE.U32.AND P3, PT, R66, UR14, PT ;  /* 0x0000000e42007c0c */ /* 0x000fe4000bf66070 */
[----:B------:R-:W-:Y:S02]  /*4260*/  ISETP.GE.U32.AND P4, PT, R64, UR14, PT ;  /* 0x0000000e40007c0c */ /* 0x000fe4000bf86070 */
[----:B------:R-:W-:-:S04]  /*4270*/  ISETP.GE.AND.EX P3, PT, R61, UR15, PT, P3 ;  /* 0x0000000f3d007c0c */ /* 0x000fc8000bf66330 */
[----:B------:R-:W-:Y:S01]  /*4280*/  ISETP.GT.U32.OR P3, PT, R70, 0x27f, P3 ;  /* 0x0000027f4600780c */ /* 0x000fe20001f64470 */
[----:B0-----:R-:W-:-:S09]  /*4290*/  ULEA UR5, UR6, UR5, 0x18 ;  /* 0x0000000506057291 */ /* 0x001fd2000f8ec03f */
[----:B------:R-:W-:Y:S01]  /*42a0*/  @!P2 STS.64 [UR5+0xc0], R48 ;  /* 0x0000c030ff00a988 */ /* 0x000fe20008000a05 */
[----:B------:R-:W-:Y:S01]  /*42b0*/  BAR.SYNC.DEFER_BLOCKING 0x0 ;  /* 0x0000000000007b1d */ /* 0x000fe20000010000 */
[----:B------:R-:W-:Y:S02]  /*42c0*/  ISETP.GE.AND.EX P2, PT, R63, UR15, PT, P0 ;  /* 0x0000000f3f007c0c */ /* 0x000fe4000bf46300 */
[----:B------:R-:W-:Y:S02]  /*42d0*/  ISETP.GE.U32.AND P0, PT, R62, UR14, PT ;  /* 0x0000000e3e007c0c */ /* 0x000fe4000bf06070 */
[----:B------:R-:W-:Y:S01]  /*42e0*/  ISETP.GT.U32.OR P2, PT, R70, 0x27f, P2 ;  /* 0x0000027f4600780c */ /* 0x000fe20001744470 */
[----:B-1----:R-:W0:Y:S01]  /*42f0*/  LDS.64 R28, [UR5+0xc0] ;  /* 0x0000c005ff1c7984 */ /* 0x002e220008000a00 */
[----:B------:R-:W-:Y:S02]  /*4300*/  ULDC UR5, c[0x0][0x2bc] ;  /* 0x0000af0000057ab9 */ /* 0x000fe40000000800 */
[----:B0-----:R-:W-:Y:S01]  /*4310*/  FMUL.FTZ R32, R28, UR5 ;  /* 0x000000051c207c20 */ /* 0x001fe20008410000 */
        /* <DEDUP_REMOVED lines=20> */
.L_x_2134:
[----:B------:R-:W-:Y:S04]  /*4460*/  BSSY B0, `(.L_x_2135) ;  /* 0x0000013000007945 */ /* 0x000fe80003800000 */
[----:B------:R-:W-:Y:S05]  /*4470*/  @!P1 BRA `(.L_x_2136) ;  /* 0x0000000000449947 */ /* 0x000fea0003800000 */
[----:B------:R-:W-:Y:S01]  /*4480*/  ULDC.64 UR12, c[0x0][0x288] ;  /* 0x0000a200000c7ab9 */ /* 0x000fe20000000a00 */
[----:B------:R-:W-:Y:S01]  /*4490*/  MOV R28, R88 ;  /* 0x00000058001c7202 */ /* 0x000fe20000000f00 */
        /* <DEDUP_REMOVED lines=10> */
[-C--:B------:R-:W-:Y:S01]  /*4540*/  FMUL.FTZ R12, R73, R72.reuse ;  /* 0x00000048490c7220 */ /* 0x080fe20000410000 */
[----:B------:R-:W-:Y:S01]  /*4550*/  IADD3 R31, R29, R31, RZ ;  /* 0x0000001f1d1f7210 */ /* 0x000fe20007ffe0ff */
[----:B------:R-:W-:-:S03]  /*4560*/  FMUL.FTZ R13, R13, R72 ;  /* 0x000000480d0d7220 */ /* 0x000fc60000410000 */
[----:B------:R-:W-:-:S05]  /*4570*/  LEA.HI.X R31, R28, UR13, R31, 0x2, P6 ;  /* 0x0000000d1c1f7c11 */ /* 0x000fca000b0f141f */
[----:B------:R0:W-:Y:S02]  /*4580*/  STG.E.64 desc[UR8][R30.64], R12 ;  /* 0x0000000c1e007986 */ /* 0x0001e4000c101b08 */
.L_x_2136:
[----:B------:R-:W-:Y:S05]  /*4590*/  BSYNC B0 ;  /* 0x0000000000007941 */ /* 0x000fea0003800000 */
.L_x_2135:
[----:B------:R-:W-:Y:S05]  /*45a0*/  @!P5 BRA `(.L_x_2137) ;  /* 0x000000000048d947 */ /* 0x000fea0003800000 */
        /* <DEDUP_REMOVED lines=18> */
.L_x_2137:
        /* <DEDUP_REMOVED lines=14> */
[C---:B------:R-:W-:Y:S01]  /*47b0*/  LEA R8, P2, R12.reuse, UR12, 0x2 ;  /* 0x0000000c0c087c11 */ /* 0x040fe2000f8410ff */
[-C--:B------:R-:W-:Y:S02]  /*47c0*/  FMUL.FTZ R6, R7, R72.reuse ;  /* 0x0000004807067220 */ /* 0x080fe40000410000 */
[----:B------:R-:W-:Y:S01]  /*47d0*/  FMUL.FTZ R7, R13, R72 ;  /* 0x000000480d077220 */ /* 0x000fe20000410000 */
[----:B------:R-:W-:-:S05]  /*47e0*/  LEA.HI.X R9, R12, UR13, R29, 0x2, P2 ;  /* 0x0000000d0c097c11 */ /* 0x000fca00090f141d */
[----:B------:R1:W-:Y:S04]  /*47f0*/  STG.E.64 desc[UR8][R8.64], R6 ;  /* 0x0000000608007986 */ /* 0x0003e8000c101b08 */
.L_x_2139:
[----:B------:R-:W-:Y:S05]  /*4800*/  BSYNC B0 ;  /* 0x0000000000007941 */ /* 0x000fea0003800000 */
.L_x_2138:
[----:B------:R-:W-:Y:S05]  /*4810*/  @!P5 BRA `(.L_x_2140) ;  /* 0x000000000048d947 */ /* 0x000fea0003800000 */
[----:B------:R-:W-:Y:S01]  /*4820*/  FFMA.FTZ R0, R75, R24, R26 ;  /* 0x000000184b007223 */ /* 0x000fe2000001001a */
[----:B-1----:R-:W-:-:S03]  /*4830*/  FFMA.FTZ R6, R74, R25, R27 ;  /* 0x000000194a067223 */ /* 0x002fc6000001001b */
        /* <DEDUP_REMOVED lines=16> */
.L_x_2140:
[----:B------:R-:W-:Y:S04]  /*4940*/  BSSY B0, `(.L_x_2141) ;  /* 0x0000013000007945 */ /* 0x000fe80003800000 */
[----:B------:R-:W-:Y:S05]  /*4950*/  @P3 BRA `(.L_x_2142) ;  /* 0x0000000000443947 */ /* 0x000fea0003800000 */
[----:B------:R-:W-:Y:S01]  /*4960*/  ULDC.64 UR12, c[0x0][0x288] ;  /* 0x0000a200000c7ab9 */ /* 0x000fe20000000a00 */
[----:B-1----:R-:W-:Y:S01]  /*4970*/  MOV R6, R88 ;  /* 0x0000005800067202 */ /* 0x002fe20000000f00 */
        /* <DEDUP_REMOVED lines=15> */
.L_x_2142:
[----:B------:R-:W-:Y:S05]  /*4a70*/  BSYNC B0 ;  /* 0x0000000000007941 */ /* 0x000fea0003800000 */
.L_x_2141:
[----:B------:R-:W-:Y:S02]  /*4a80*/  ISETP.GE.U32.AND P2, PT, R60, UR14, PT ;  /* 0x0000000e3c007c0c */ /* 0x000fe4000bf46070 */
[----:B------:R-:W-:Y:S02]  /*4a90*/  ISETP.GE.U32.AND P3, PT, R58, UR14, PT ;  /* 0x0000000e3a007c0c */ /* 0x000fe4000bf66070 */
[----:B------:R-:W-:Y:S02]  /*4aa0*/  ISETP.GE.U32.AND P6, PT, R56, UR14, PT ;  /* 0x0000000e38007c0c */ /* 0x000fe4000bfc6070 */
[----:B------:R-:W-:Y:S02]  /*4ab0*/  ISETP.GE.AND.EX P4, PT, R59, UR15, PT, P4 ;  /* 0x0000000f3b007c0c */ /* 0x000fe4000bf86340 */
[----:B------:R-:W-:Y:S02]  /*4ac0*/  ISETP.GE.AND.EX P0, PT, R57, UR15, PT, P0 ;  /* 0x0000000f39007c0c */ /* 0x000fe4000bf06300 */
[----:B------:R-:W-:-:S02]  /*4ad0*/  ISETP.GE.AND.EX P2, PT, R55, UR15, PT, P2 ;  /* 0x0000000f37007c0c */ /* 0x000fc4000bf46320 */
[----:B------:R-:W-:Y:S02]  /*4ae0*/  ISETP.GE.AND.EX P3, PT, R53, UR15, PT, P3 ;  /* 0x0000000f35007c0c */ /* 0x000fe4000bf66330 */
[----:B------:R-:W-:Y:S02]  /*4af0*/  ISETP.GE.AND.EX P6, PT, R51, UR15, PT, P6 ;  /* 0x0000000f33007c0c */ /* 0x000fe4000bfc6360 */
[C---:B------:R-:W-:Y:S02]  /*4b00*/  ISETP.GT.U32.OR P4, PT, R70.reuse, 0x27f, P4 ;  /* 0x0000027f4600780c */ /* 0x040fe40002784470 */
[C---:B------:R-:W-:Y:S02]  /*4b10*/  ISETP.GT.U32.OR P0, PT, R70.reuse, 0x27f, P0 ;  /* 0x0000027f4600780c */ /* 0x040fe40000704470 */
[C---:B------:R-:W-:Y:S02]  /*4b20*/  ISETP.GT.U32.OR P2, PT, R70.reuse, 0x27f, P2 ;  /* 0x0000027f4600780c */ /* 0x040fe40001744470 */
[----:B------:R-:W-:-:S02]  /*4b30*/  ISETP.GT.U32.OR P3, PT, R70, 0x27f, P3 ;  /* 0x0000027f4600780c */ /* 0x000fc40001f64470 */
[----:B------:R-:W-:Y:S01]  /*4b40*/  ISETP.GT.U32.OR P6, PT, R70, 0x27f, P6 ;  /* 0x0000027f4600780c */ /* 0x000fe200037c4470 */
[----:B------:R-:W-:-:S12]  /*4b50*/  @!P5 BRA `(.L_x_2143) ;  /* 0x000000000048d947 */ /* 0x000fd80003800000 */
[----:B------:R-:W-:Y:S01]  /*4b60*/  FFMA.FTZ R0, R77, R24, R26 ;  /* 0x000000184d007223 */ /* 0x000fe2000001001a */
[----:B-1----:R-:W-:-:S03]  /*4b70*/  FFMA.FTZ R6, R76, R25, R27 ;  /* 0x000000194c067223 */ /* 0x002fc6000001001b */
[----:B------:R-:W-:Y:S01]  /*4b80*/  FMUL.FTZ R7, R0, -1.4426950216293334961 ;  /* 0xbfb8aa3b00077820 */ /* 0x000fe20000410000 */
[----:B---3--:R-:W-:-:S05]  /*4b90*/  FMUL.FTZ R10, R6, -1.4426950216293334961 ;  /* 0xbfb8aa3b060a7820 */ /* 0x008fca0000410000 */
[----:B------:R-:W1:Y:S08]  /*4ba0*/  MUFU.EX2 R7, R7 ;  /* 0x0000000700077308 */ /* 0x000e700000000800 */
[----:B------:R-:W3:Y:S01]  /*4bb0*/  MUFU.EX2 R10, R10 ;  /* 0x0000000a000a7308 */ /* 0x000ee20000000800 */
[----:B-1----:R-:W-:-:S07]  /*4bc0*/  FADD.FTZ R8, R7, 1 ;  /* 0x3f80000007087421 */ /* 0x002fce0000010000 */
[----:B------:R-:W1:Y:S01]  /*4bd0*/  MUFU.RCP R9, R8 ;  /* 0x0000000800097308 */ /* 0x000e620000001000 */
[----:B---3--:R-:W-:-:S07]  /*4be0*/  FADD.FTZ R11, R10, 1 ;  /* 0x3f8000000a0b7421 */ /* 0x008fce0000010000 */
[----:B0-----:R-:W0:Y:S01]  /*4bf0*/  MUFU.RCP R12, R11 ;  /* 0x0000000b000c7308 */ /* 0x001e220000001000 */
        /* <DEDUP_REMOVED lines=8> */
.L_x_2143:
        /* <DEDUP_REMOVED lines=12> */
[----:B---3--:R-:W-:Y:S01]  /*4d40*/  FFMA.FTZ R11, R25, R15, -R76 ;  /* 0x0000000f190b7223 */ /* 0x008fe2000001084c */
[----:B------:R-:W-:Y:S02]  /*4d50*/  LEA R8, P4, R6, UR12, 0x2 ;  /* 0x0000000c06087c11 */ /* 0x000fe4000f8810ff */
[-C--:B------:R-:W-:Y:S01]  /*4d60*/  FMUL.FTZ R10, R77, R72.reuse ;  /* 0x000000484d0a7220 */ /* 0x080fe20000410000 */
[----:B------:R-:W-:Y:S01]  /*4d70*/  IADD3 R59, R7, R59, RZ ;  /* 0x0000003b073b7210 */ /* 0x000fe20007ffe0ff */
[----:B------:R-:W-:-:S03]  /*4d80*/  FMUL.FTZ R11, R11, R72 ;  /* 0x000000480b0b7220 */ /* 0x000fc60000410000 */
[----:B------:R-:W-:-:S05]  /*4d90*/  LEA.HI.X R9, R6, UR13, R59, 0x2, P4 ;  /* 0x0000000d06097c11 */ /* 0x000fca000a0f143b */
[----:B------:R4:W-:Y:S02]  /*4da0*/  STG.E.64 desc[UR8][R8.64], R10 ;  /* 0x0000000a08007986 */ /* 0x0009e4000c101b08 */
.L_x_2145:
[----:B------:R-:W-:Y:S05]  /*4db0*/  BSYNC B0 ;  /* 0x0000000000007941 */ /* 0x000fea0003800000 */
.L_x_2144:
[----:B------:R-:W-:Y:S05]  /*4dc0*/  @!P5 BRA `(.L_x_2146) ;  /* 0x000000000048d947 */ /* 0x000fea0003800000 */
[----:B------:R-:W-:Y:S01]  /*4dd0*/  FFMA.FTZ R0, R79, R24, R26 ;  /* 0x000000184f007223 */ /* 0x000fe2000001001a */
[----:B-1----:R-:W-:-:S03]  /*4de0*/  FFMA.FTZ R6, R78, R25, R27 ;  /* 0x000000194e067223 */ /* 0x002fc6000001001b */
[----:B------:R-:W-:Y:S01]  /*4df0*/  FMUL.FTZ R7, R0, -1.4426950216293334961 ;  /* 0xbfb8aa3b00077820 */ /* 0x000fe20000410000 */
[----:B---34-:R-:W-:-:S05]  /*4e00*/  FMUL.FTZ R10, R6, -1.4426950216293334961 ;  /* 0xbfb8aa3b060a7820 */ /* 0x018fca0000410000 */
        /* <DEDUP_REMOVED lines=14> */
.L_x_2146:
        /* <DEDUP_REMOVED lines=12> */
[----:B---34-:R-:W-:Y:S01]  /*4fb0*/  FFMA.FTZ R11, R25, R17, -R78 ;  /* 0x00000011190b7223 */ /* 0x018fe2000001084e */
[----:B------:R-:W-:Y:S02]  /*4fc0*/  LEA R8, P0, R6, UR12, 0x2 ;  /* 0x0000000c06087c11 */ /* 0x000fe4000f8010ff */
[-C--:B------:R-:W-:Y:S01]  /*4fd0*/  FMUL.FTZ R10, R79, R72.reuse ;  /* 0x000000484f0a7220 */ /* 0x080fe20000410000 */
[----:B------:R-:W-:Y:S01]  /*4fe0*/  IADD3 R57, R7, R57, RZ ;  /* 0x0000003907397210 */ /* 0x000fe20007ffe0ff */
[----:B------:R-:W-:-:S03]  /*4ff0*/  FMUL.FTZ R11, R11, R72 ;  /* 0x000000480b0b7220 */ /* 0x000fc60000410000 */
[----:B------:R-:W-:-:S05]  /*5000*/  LEA.HI.X R9, R6, UR13, R57, 0x2, P0 ;  /* 0x0000000d06097c11 */ /* 0x000fca00080f1439 */
[----:B------:R1:W-:Y:S02]  /*5010*/  STG.E.64 desc[UR8][R8.64], R10 ;  /* 0x0000000a08007986 */ /* 0x0003e4000c101b08 */
.L_x_2148:
[----:B------:R-:W-:Y:S05]  /*5020*/  BSYNC B0 ;  /* 0x0000000000007941 */ /* 0x000fea0003800000 */
.L_x_2147:
        /* <DEDUP_REMOVED lines=19> */
.L_x_2149:
        /* <DEDUP_REMOVED lines=9> */
[----:B---34-:R-:W-:Y:S01]  /*51f0*/  IMAD.WIDE.U32 R8, R60, UR12, R6 ;  /* 0x0000000c3c087c25 */ /* 0x018fe2000f8e0006 */
        /* <DEDUP_REMOVED lines=9> */
.L_x_2151:
[----:B------:R-:W-:Y:S05]  /*5290*/  BSYNC B0 ;  /* 0x0000000000007941 */ /* 0x000fea0003800000 */
.L_x_2150:
        /* <DEDUP_REMOVED lines=19> */
.L_x_2152:
        /* <DEDUP_REMOVED lines=19> */
.L_x_2154:
[----:B------:R-:W-:Y:S05]  /*5500*/  BSYNC B0 ;  /* 0x0000000000007941 */ /* 0x000fea0003800000 */
.L_x_2153:
[----:B------:R-:W-:Y:S05]  /*5510*/  @!P5 BRA `(.L_x_2155) ;  /* 0x000000000048d947 */ /* 0x000fea0003800000 */
[----:B------:R-:W-:Y:S01]  /*5520*/  FFMA.FTZ R26, R85, R24, R26 ;  /* 0x00000018551a7223 */ /* 0x000fe2000001001a */
[----:B------:R-:W-:-:S03]  /*5530*/  FFMA.FTZ R27, R84, R25, R27 ;  /* 0x00000019541b7223 */ /* 0x000fc6000001001b */
[----:B------:R-:W-:Y:S01]  /*5540*/  FMUL.FTZ R0, R26, -1.4426950216293334961 ;  /* 0xbfb8aa3b1a007820 */ /* 0x000fe20000410000 */
[----:B-1-34-:R-:W-:-:S05]  /*5550*/  FMUL.FTZ R8, R27, -1.4426950216293334961 ;  /* 0xbfb8aa3b1b087820 */ /* 0x01afca0000410000 */
[----:B------:R-:W1:Y:S08]  /*5560*/  MUFU.EX2 R0, R0 ;  /* 0x0000000000007308 */ /* 0x000e700000000800 */
[----:B------:R-:W3:Y:S01]  /*5570*/  MUFU.EX2 R8, R8 ;  /* 0x0000000800087308 */ /* 0x000ee20000000800 */
[----:B-1----:R-:W-:-:S07]  /*5580*/  FADD.FTZ R6, R0, 1 ;  /* 0x3f80000000067421 */ /* 0x002fce0000010000 */
[----:B------:R-:W1:Y:S01]  /*5590*/  MUFU.RCP R7, R6 ;  /* 0x0000000600077308 */ /* 0x000e620000001000 */
[----:B---3--:R-:W-:-:S07]  /*55a0*/  FADD.FTZ R9, R8, 1 ;  /* 0x3f80000008097421 */ /* 0x008fce0000010000 */
        /* <DEDUP_REMOVED lines=9> */
.L_x_2155:
[----:B------:R-:W-:Y:S04]  /*5640*/  BSSY B0, `(.L_x_2156) ;  /* 0x0000012000007945 */ /* 0x000fe80003800000 */
[----:B------:R-:W-:Y:S05]  /*5650*/  @P6 BRA `(.L_x_2157) ;  /* 0x0000000000406947 */ /* 0x000fea0003800000 */
[----:B------:R-:W-:Y:S01]  /*5660*/  ULDC.64 UR12, c[0x0][0x288] ;  /* 0x0000a200000c7ab9 */ /* 0x000fe20000000a00 */
[----:B------:R-:W-:Y:S01]  /*5670*/  MOV R89, R91 ;  /* 0x0000005b00597202 */ /* 0x000fe20000000f00 */
[----:B------:R-:W-:Y:S02]  /*5680*/  IMAD R51, R51, UR12, RZ ;  /* 0x0000000c33337c24 */ /* 0x000fe4000f8e02ff */
[-CC-:B------:R-:W-:Y:S01]  /*5690*/  FFMA.FTZ R85, R85, R32.reuse, R33.reuse ;  /* 0x0000002055557223 */ /* 0x180fe20000010021 */
[----:B------:R-:W-:Y:S01]  /*56a0*/  FFMA.FTZ R32, R84, R32, R33 ;  /* 0x0000002054207223 */ /* 0x000fe20000010021 */
[----:B------:R-:W-:-:S04]  /*56b0*/  IMAD.WIDE.U32 R88, R56, UR12, R88 ;  /* 0x0000000c38587c25 */ /* 0x000fc8000f8e0058 */
[----:B------:R-:W-:Y:S01]  /*56c0*/  FFMA.FTZ R85, R24, R22, -R85 ;  /* 0x0000001618557223 */ /* 0x000fe20000010855 */
[----:B------:R-:W-:Y:S01]  /*56d0*/  FFMA.FTZ R23, R25, R23, -R32 ;  /* 0x0000001719177223 */ /* 0x000fe20000010820 */
[----:B------:R-:W-:Y:S01]  /*56e0*/  IMAD R51, R56, UR13, R51 ;  /* 0x0000000d38337c24 */ /* 0x000fe2000f8e0233 */
[----:B------:R-:W-:Y:S01]  /*56f0*/  ULDC.64 UR12, c[0x0][0x210] ;  /* 0x00008400000c7ab9 */ /* 0x000fe20000000a00 */
[-C--:B------:R-:W-:Y:S01]  /*5700*/  FMUL.FTZ R22, R85, R72.reuse ;  /* 0x0000004855167220 */ /* 0x080fe20000410000 */
[----:B-1----:R-:W-:Y:S01]  /*5710*/  LEA R6, P0, R88, UR12, 0x2 ;  /* 0x0000000c58067c11 */ /* 0x002fe2000f8010ff */
[----:B------:R-:W-:Y:S01]  /*5720*/  FMUL.FTZ R23, R23, R72 ;  /* 0x0000004817177220 */ /* 0x000fe20000410000 */
[----:B------:R-:W-:-:S04]  /*5730*/  IADD3 R51, R89, R51, RZ ;  /* 0x0000003359337210 */ /* 0x000fc80007ffe0ff */
[----:B------:R-:W-:-:S05]  /*5740*/  LEA.HI.X R7, R88, UR13, R51, 0x2, P0 ;  /* 0x0000000d58077c11 */ /* 0x000fca00080f1433 */
[----:B------:R1:W-:Y:S02]  /*5750*/  STG.E.64 desc[UR8][R6.64], R22 ;  /* 0x0000001606007986 */ /* 0x0003e4000c101b08 */
.L_x_2157:
[----:B------:R-:W-:Y:S05]  /*5760*/  BSYNC B0 ;  /* 0x0000000000007941 */ /* 0x000fea0003800000 */
.L_x_2156:
[----:B------:R-:W5:Y:S01]  /*5770*/  LDC R0, c[0x0][0x10] ;  /* 0x00000400ff007b82 */ /* 0x000f620000000800 */
[----:B------:R-:W-:Y:S02]  /*5780*/  IADD3 R54, R54, 0x1, RZ ;  /* 0x0000000136367810 */ /* 0x000fe40007ffe0ff */
[----:B-----5:R-:W-:-:S04]  /*5790*/  IADD3 R69, R0, R69, RZ ;  /* 0x0000004500457210 */ /* 0x020fc80007ffe0ff */
[----:B------:R-:W-:-:S13]  /*57a0*/  ISETP.GE.AND P0, PT, R69, UR4, PT ;  /* 0x0000000445007c0c */ /* 0x000fda000bf06270 */
[----:B------:R-:W-:Y:S05]  /*57b0*/  @!P0 BRA `(.L_x_2158) ;  /* 0xffffffa800e08947 */ /* 0x000fea000383ffff */
.L_x_2107:
[----:B------:R-:W5:Y:S01]  /*57c0*/  LDC R4, c[0x0][0xc] ;  /* 0x00000300ff047b82 */ /* 0x000f620000000800 */
[----:B------:R-:W-:Y:S01]  /*57d0*/  ISETP.NE.AND P1, PT, R70, RZ, PT ;  /* 0x000000ff4600720c */ /* 0x000fe20003f25270 */
[----:B------:R-:W-:Y:S06]  /*57e0*/  BSSY B0, `(.L_x_2159) ;  /* 0x0000011000007945 */ /* 0x000fec0003800000 */
[----:B-1----:R-:W1:Y:S08]  /*57f0*/  LDC R7, c[0x0][0x10] ;  /* 0x00000400ff077b82 */ /* 0x002e700000000800 */
[----:B--2---:R-:W2:Y:S01]  /*5800*/  LDC.64 R2, c[0x0][0x258] ;  /* 0x00009600ff027b82 */ /* 0x004ea20000000a00 */
[----:B-----5:R-:W-:-:S02]  /*5810*/  ISETP.NE.AND P0, PT, R4, 0x1, PT ;  /* 0x000000010400780c */ /* 0x020fc40003f05270 */
[----:B-1----:R-:W-:-:S04]  /*5820*/  SHF.L.U32 R0, R7, 0x1, RZ ;  /* 0x0000000107007819 */ /* 0x002fc800000006ff */
[----:B------:R-:W-:-:S05]  /*5830*/  SEL R5, R0, RZ, P0 ;  /* 0x000000ff00057207 */ /* 0x000fca0000000000 */
[----:B--2---:R-:W-:Y:S01]  /*5840*/  IMAD.WIDE.U32 R2, R5, 0x4, R2 ;  /* 0x0000000405027825 */ /* 0x004fe200078e0002 */
        /* <DEDUP_REMOVED lines=10> */
.L_x_2160:
[----:B------:R-:W-:Y:S05]  /*58f0*/  BSYNC B0 ;  /* 0x0000000000007941 */ /* 0x000fea0003800000 */
.L_x_2159:
        /* <DEDUP_REMOVED lines=11> */
.L_x_2162:
[----:B------:R-:W2:Y:S04]  /*59b0*/  LDG.E.STRONG.GPU R5, desc[UR8][R2.64] ;  /* 0x0000000802057981 */ /* 0x000ea8000c1ef900 */
[----:B--2---:R-:W-:Y:S01]  /*59c0*/  CCTL.IVALL ;  /* 0x00000000ff00798f */ /* 0x004fe20002000000 */
[----:B------:R-:W-:Y:S05]  /*59d0*/  YIELD ;  /* 0x0000000000007946 */ /* 0x000fea0003800000 */
[----:B------:R-:W-:-:S13]  /*59e0*/  ISETP.NE.AND P0, PT, R5, R0, PT ;  /* 0x000000000500720c */ /* 0x000fda0003f05270 */
[----:B------:R-:W-:Y:S05]  /*59f0*/  @P0 BRA `(.L_x_2162) ;  /* 0xfffffffc00ec0947 */ /* 0x000fea000383ffff */
.L_x_2161:
[----:B------:R-:W-:Y:S05]  /*5a00*/  WARPSYNC.ALL ;  /* 0x0000000000007948 */ /* 0x000fea0003800000 */
[----:B------:R-:W1:Y:S08]  /*5a10*/  LDC.64 R22, c[0x0][0x288] ;  /* 0x0000a200ff167b82 */ /* 0x000e700000000a00 */
[----:B------:R-:W-:Y:S01]  /*5a20*/  BAR.SYNC.DEFER_BLOCKING 0x0 ;  /* 0x0000000000007b1d */ /* 0x000fe20000010000 */
[----:B-1----:R-:W-:-:S04]  /*5a30*/  LEA.HI R0, P0, R23, R22, RZ, 0x1 ;  /* 0x0000001617007211 */ /* 0x002fc800078108ff */
        /* <DEDUP_REMOVED lines=19> */
[----:B0-----:R-:W-:-:S07]  /*5b70*/  SHF.L.U64.HI R31, R29, 0x2, R2 ;  /* 0x000000021d1f7819 */ /* 0x001fce0000010202 */
.L_x_2163:
[----:B------:R-:W-:-:S04]  /*5b80*/  LEA R6, P0, R70, UR4, 0x2 ;  /* 0x0000000446067c11 */ /* 0x000fc8000f8010ff */
[----:B------:R-:W-:Y:S02]  /*5b90*/  LEA.HI.X R7, R70, UR5, R0, 0x2, P0 ;  /* 0x0000000546077c11 */ /* 0x000fe400080f1400 */
[-C--:B---34-:R-:W-:Y:S02]  /*5ba0*/  LEA R8, P0, R25, R6.reuse, 0x2 ;  /* 0x0000000619087211 */ /* 0x098fe400078010ff */
[-C--:B------:R-:W-:Y:S01]  /*5bb0*/  LEA R12, P1, R22, R6.reuse, 0x2 ;  /* 0x00000006160c7211 */ /* 0x080fe200078210ff */
[----:B0-----:R-:W3:Y:S01]  /*5bc0*/  LDG.E R18, desc[UR8][R6.64] ;  /* 0x0000000806127981 */ /* 0x001ee2000c1e1900 */
        /* <DEDUP_REMOVED lines=18> */
.L_x_2164:
        /* <DEDUP_REMOVED lines=9> */
.L_x_5139:


//--------------------- .text._Z35group_norm_nhwc_bwd_one_pass_kernelI11Fp32IOFp32WLi256ELi80ELi640EEv26Group_norm_nhwc_bwd_params --------------------------
	.section	.text._Z35group_norm_nhwc_bwd_one_pass_kernelI11Fp32IOFp32WLi256ELi80ELi640EEv26Group_norm_nhwc_bwd_params,"ax",@progbits
	.align	128
        .global         _Z35group_norm_nhwc_bwd_one_pass_kernelI11Fp32IOFp32WLi256ELi80ELi640EEv26Group_norm_nhwc_bwd_params
        .type           _Z35group_norm_nhwc_bwd_one_pass_kernelI11Fp32IOFp32WLi256ELi80ELi640EEv26Group_norm_nhwc_bwd_params,@function
        .size           _Z35group_norm_nhwc_bwd_one_pass_kernelI11Fp32IOFp32WLi256ELi80ELi640EEv26Group_norm_nhwc_bwd_params,(.L_x_5140 - _Z35group_norm_nhwc_bwd_one_pass_kernelI11Fp32IOFp32WLi256ELi80ELi640EEv26Group_norm_nhwc_bwd_params)
        .other          _Z35group_norm_nhwc_bwd_one_pass_kernelI11Fp32IOFp32WLi256ELi80ELi640EEv26Group_norm_nhwc_bwd_params,@"STO_CUDA_ENTRY STV_DEFAULT"
_Z35group_norm_nhwc_bwd_one_pass_kernelI11Fp32IOFp32WLi256ELi80ELi640EEv26Group_norm_nhwc_bwd_params:
.text._Z35group_norm_nhwc_bwd_one_pass_kernelI11Fp32IOFp32WLi256ELi80ELi640EEv26Group_norm_nhwc_bwd_params:
        /* <DEDUP_REMOVED lines=24> */
[----:B------:R-:W-:Y:S01]  /*0180*/  ULDC.64 UR14, c[0x0][0x290] ;  /* 0x0000a400000e7ab9 */ /* 0x000fe20000000a00 */
[----:B------:R-:W-:Y:S01]  /*0190*/  ULEA.HI UR10, UP0, UR12, UR4, URZ, 0x1 ;  /* 0x000000040c0a7291 */ /* 0x000fe2000f81083f */
[----:B------:R-:W-:Y:S01]  /*01a0*/  SHF.L.U32 R86, R86, 0x1, RZ ;  /* 0x0000000156567819 */ /* 0x000fe200000006ff */
        /* <DEDUP_REMOVED lines=9> */
[----:B------:R-:W-:Y:S02]  /*0240*/  ULDC.U8 UR25, c[0x0][0x2a4] ;  /* 0x0000a90000197ab9 */ /* 0x000fe40000000000 */
[----:B------:R-:W-:Y:S01]  /*0250*/  LEA.HI R3, R3, R0, RZ, 0x5 ;  /* 0x0000000003037211 */ /* 0x000fe200078f28ff */
[----:B------:R-:W-:Y:S01]  /*0260*/  UMOV UR4, URZ ;  /* 0x0000003f00047c82 */ /* 0x000fe20008000000 */
[----:B------:R-:W-:Y:S01]  /*0270*/  ISETP.GE.U32.AND P1, PT, R2, UR14, PT ;  /* 0x0000000e02007c0c */ /* 0x000fe2000bf26070 */
[----:B-1----:R-:W-:Y:S01]  /*0280*/  ULEA UR6, UR7, UR6, 0x18 ;  /* 0x0000000607067291 */ /* 0x002fe2000f8ec03f */
[----:B------:R-:W-:-:S02]  /*0290*/  SHF.R.S32.HI R3, RZ, 0x5, R3 ;  /* 0x00000005ff037819 */ /* 0x000fc40000011403 */
[----:B------:R-:W-:Y:S02]  /*02a0*/  SHF.R.S32.HI R5, RZ, 0x1f, R2 ;  /* 0x0000001fff057819 */ /* 0x000fe40000011402 */
[C---:B------:R-:W-:Y:S02]  /*02b0*/  IADD3 R4, R2.reuse, 0x10, RZ ;  /* 0x0000001002047810 */ /* 0x040fe40007ffe0ff */
[----:B------:R-:W-:Y:S02]  /*02c0*/  LEA R3, R3, UR6, 0x3 ;  /* 0x0000000603037c11 */ /* 0x000fe4000f8e18ff */
[----:B------:R-:W-:Y:S02]  /*02d0*/  ISETP.GE.AND.EX P1, PT, R5, UR15, PT, P1 ;  /* 0x0000000f05007c0c */ /* 0x000fe4000bf26310 */
[----:B------:R-:W-:Y:S01]  /*02e0*/  IADD3 R5, R2, 0x30, RZ ;  /* 0x0000003002057810 */ /* 0x000fe20007ffe0ff */
[----:B------:R0:W-:Y:S01]  /*02f0*/  STL [R1], R3 ;  /* 0x0000000301007387 */ /* 0x0001e20000100800 */
[----:B------:R-:W-:-:S02]  /*0300*/  ISETP.LT.U32.AND P1, PT, R0, 0x280, !P1 ;  /* 0x000002800000780c */ /* 0x000fc40004f21070 */
[C---:B------:R-:W-:Y:S02]  /*0310*/  IADD3 R4, R2.reuse, 0x40, RZ ;  /* 0x0000004002047810 */ /* 0x040fe40007ffe0ff */
[C---:B0-----:R-:W-:Y:S02]  /*0320*/  IADD3 R3, R2.reuse, 0x20, RZ ;  /* 0x0000002002037810 */ /* 0x041fe40007ffe0ff */
[----:B------:R-:W-:-:S07]  /*0330*/  IADD3 R3, R2, 0x50, RZ ;  /* 0x0000005002037810 */ /* 0x000fce0007ffe0ff */
.L_x_2248:
        /* <DEDUP_REMOVED lines=9> */
[----:B--23--:R-:W-:Y:S01]  /*03d0*/  IADD3 R13, R2, 0xa0, RZ ;  /* 0x000000a0020d7810 */ /* 0x00cfe20007ffe0ff */
[----:B------:R-:W0:Y:S01]  /*03e0*/  @P1 LDC.64 R8, c[0x0][0x288] ;  /* 0x0000a200ff081b82 */ /* 0x000e220000000a00 */
[----:B------:R-:W-:-:S02]  /*03f0*/  R2UR UR15, R3 ;  /* 0x00000000030f72ca */ /* 0x000fc400000e0000 */
[----:B------:R-:W-:Y:S02]  /*0400*/  CS2R R54, SRZ ;  /* 0x0000000000367805 */ /* 0x000fe4000001ff00 */
[----:B------:R-:W-:Y:S02]  /*0410*/  ISETP.GE.U32.AND P2, PT, R13, UR18, PT ;  /* 0x000000120d007c0c */ /* 0x000fe4000bf46070 */
[----:B------:R-:W-:Y:S02]  /*0420*/  SHF.R.S32.HI R5, RZ, 0x1f, R13 ;  /* 0x0000001fff057819 */ /* 0x000fe4000001140d */
[C---:B------:R-:W-:Y:S01]  /*0430*/  IADD3 R37, R2.reuse, 0x60, RZ ;  /* 0x0000006002257810 */ /* 0x040fe20007ffe0ff */
[----:B-1--4-:R-:W1:Y:S01]  /*0440*/  @P1 LDC.64 R14, c[0x0][0x228] ;  /* 0x00008a00ff0e1b82 */ /* 0x012e620000000a00 */
[----:B------:R-:W-:Y:S02]  /*0450*/  ISETP.GE.AND.EX P2, PT, R5, UR19, PT, P2 ;  /* 0x0000001305007c0c */ /* 0x000fe4000bf46320 */
[----:B------:R-:W-:-:S02]  /*0460*/  IADD3 R39, R2, 0x70, RZ ;  /* 0x0000007002277810 */ /* 0x000fc40007ffe0ff */
[----:B------:R-:W-:Y:S01]  /*0470*/  ISETP.GT.U32.OR P2, PT, R0, 0x27f, P2 ;  /* 0x0000027f0000780c */ /* 0x000fe20001744470 */
[----:B------:R-:W2:Y:S01]  /*0480*/  I2F.RP R3, UR15 ;  /* 0x0000000f00037d06 */ /* 0x000ea20008209400 */
[----:B------:R-:W-:Y:S01]  /*0490*/  ISETP.GE.U32.AND P5, PT, R37, UR18, PT ;  /* 0x0000001225007c0c */ /* 0x000fe2000bfa6070 */
[----:B------:R-:W3:Y:S01]  /*04a0*/  @P1 LDC.64 R68, c[0x0][0x230] ;  /* 0x00008c00ff441b82 */ /* 0x000ee20000000a00 */
[----:B------:R-:W-:Y:S02]  /*04b0*/  SHF.R.S32.HI R17, RZ, 0x1f, R37 ;  /* 0x0000001fff117819 */ /* 0x000fe40000011425 */
[----:B------:R-:W-:Y:S02]  /*04c0*/  ISETP.GE.U32.AND P4, PT, R39, UR18, PT ;  /* 0x0000001227007c0c */ /* 0x000fe4000bf86070 */
[----:B------:R-:W-:Y:S02]  /*04d0*/  SHF.R.S32.HI R27, RZ, 0x1f, R39 ;  /* 0x0000001fff1b7819 */ /* 0x000fe40000011427 */
[----:B------:R-:W-:-:S02]  /*04e0*/  SHF.R.S32.HI R7, RZ, 0x1f, R2 ;  /* 0x0000001fff077819 */ /* 0x000fc40000011402 */
[----:B------:R-:W-:Y:S01]  /*04f0*/  ISETP.GE.AND.EX P5, PT, R17, UR19, PT, P5 ;  /* 0x0000001311007c0c */ /* 0x000fe2000bfa6350 */
[----:B------:R-:W4:Y:S01]  /*0500*/  @!P2 LDC.64 R20, c[0x0][0x288] ;  /* 0x0000a200ff14ab82 */ /* 0x000f220000000a00 */
[----:B------:R-:W-:Y:S01]  /*0510*/  ISETP.GE.AND.EX P4, PT, R27, UR19, PT, P4 ;  /* 0x000000131b007c0c */ /* 0x000fe2000bf86340 */
[----:B--2---:R-:W2:Y:S01]  /*0520*/  MUFU.RCP R3, R3 ;  /* 0x0000000300037308 */ /* 0x004ea20000001000 */
[C---:B------:R-:W-:Y:S02]  /*0530*/  ISETP.GT.U32.OR P5, PT, R0.reuse, 0x27f, P5 ;  /* 0x0000027f0000780c */ /* 0x040fe40002fa4470 */
[----:B------:R-:W-:-:S03]  /*0540*/  ISETP.GT.U32.OR P4, PT, R0, 0x27f, P4 ;  /* 0x0000027f0000780c */ /* 0x000fc60002784470 */
[----:B------:R-:W3:Y:S01]  /*0550*/  @!P2 LDC.64 R10, c[0x0][0x230] ;  /* 0x00008c00ff0aab82 */ /* 0x000ee20000000a00 */
[C---:B------:R-:W-:Y:S02]  /*0560*/  IADD3 R41, R2.reuse, 0x90, RZ ;  /* 0x0000009002297810 */ /* 0x040fe40007ffe0ff */
[----:B------:R-:W-:-:S05]  /*0570*/  IADD3 R43, R2, 0xb0, RZ ;  /* 0x000000b0022b7810 */ /* 0x000fca0007ffe0ff */
[----:B------:R-:W3:Y:S01]  /*0580*/  @!P2 LDC.64 R18, c[0x0][0x228] ;  /* 0x00008a00ff12ab82 */ /* 0x000ee20000000a00 */
[----:B--2---:R-:W-:Y:S02]  /*0590*/  IADD3 R4, R3, 0xffffffe, RZ ;  /* 0x0ffffffe03047810 */ /* 0x004fe40007ffe0ff */
[----:B------:R-:W-:-:S05]  /*05a0*/  SHF.R.S32.HI R3, RZ, 0x1f, R86 ;  /* 0x0000001fff037819 */ /* 0x000fca0000011456 */
[----:B------:R-:W2:Y:S01]  /*05b0*/  @!P5 LDC.64 R24, c[0x0][0x288] ;  /* 0x0000a200ff18db82 */ /* 0x000ea20000000a00 */
[----:B------:R-:W0:Y:S07]  /*05c0*/  F2I.FTZ.U32.TRUNC.NTZ R4, R4 ;  /* 0x0000000400047305 */ /* 0x000e2e000021f000 */
[----:B------:R-:W1:Y:S01]  /*05d0*/  @!P4 LDC.64 R22, c[0x0][0x288] ;  /* 0x0000a200ff16cb82 */ /* 0x000e620000000a00 */
[----:B0-----:R-:W-:Y:S01]  /*05e0*/  R2UR UR7, R4 ;  /* 0x00000000040772ca */ /* 0x001fe200000e0000 */
[----:B--2---:R-:W-:-:S04]  /*05f0*/  @!P5 IMAD R16, R17, R24, RZ ;  /* 0x000000181110d224 */ /* 0x004fc800078e02ff */
[----:B------:R-:W-:-:S08]  /*0600*/  @!P5 IMAD R35, R37, R25, R16 ;  /* 0x000000192523d224 */ /* 0x000fd000078e0210 */
[----:B------:R-:W-:Y:S01]  /*0610*/  UIADD3 UR5, URZ, -UR7, URZ ;  /* 0x800000073f057290 */ /* 0x000fe2000fffe03f */
[----:B------:R-:W0:Y:S01]  /*0620*/  @!P4 LDC.64 R16, c[0x0][0x228] ;  /* 0x00008a00ff10cb82 */ /* 0x000e220000000a00 */
[----:B-1----:R-:W-:Y:S02]  /*0630*/  @!P4 IMAD R32, R27, R22, RZ ;  /* 0x000000161b20c224 */ /* 0x002fe400078e02ff */
[----:B------:R-:W-:-:S04]  /*0640*/  UIMAD UR5, UR5, UR15, URZ ;  /* 0x0000000f050572a4 */ /* 0x000fc8000f8e023f */
[----:B------:R-:W-:-:S04]  /*0650*/  UIMAD.WIDE.U32 UR6, UR7, UR5, UR6 ;  /* 0x00000005070672a5 */ /* 0x000fc8000f8e0006 */
[----:B------:R-:W-:-:S04]  /*0660*/  UIMAD.WIDE.U32 UR6, UR7, UR13, URZ ;  /* 0x0000000d070672a5 */ /* 0x000fc8000f8e003f */
[----:B------:R-:W-:-:S04]  /*0670*/  UIADD3 UR5, -UR7, URZ, URZ ;  /* 0x0000003f07057290 */ /* 0x000fc8000fffe13f */
[----:B------:R-:W-:Y:S02]  /*0680*/  UIMAD UR5, UR15, UR5, UR13 ;  /* 0x000000050f0572a4 */ /* 0x000fe4000f8e020d */
[----:B------:R-:W-:Y:S02]  /*0690*/  ULOP3.LUT UR13, URZ, UR14, URZ, 0x33, !UPT ;  /* 0x0000000e3f0d7292 */ /* 0x000fe4000f8e333f */
[----:B------:R-:W-:-:S11]  /*06a0*/  UISETP.GT.U32.AND UP2, UPT, UR15, UR5, UPT ;  /* 0x000000050f00728c */ /* 0x000fd6000bf44070 */
[----:B------:R-:W-:Y:S02]  /*06b0*/  @!UP2 UIADD3 UR5, UR5, -UR15, URZ ;  /* 0x8000000f0505a290 */ /* 0x000fe4000fffe03f */
[----:B------:R-:W-:Y:S02]  /*06c0*/  @!UP2 UIADD3 UR7, UR7, 0x1, URZ ;  /* 0x000000010707a890 */ /* 0x000fe4000fffe03f */
[----:B------:R-:W-:Y:S02]  /*06d0*/  UIADD3 UR6, UR5, -UR15, URZ ;  /* 0x8000000f05067290 */ /* 0x000fe4000fffe03f */
[----:B------:R-:W-:Y:S02]  /*06e0*/  UISETP.GT.U32.AND UP3, UPT, UR15, UR5, UPT ;  /* 0x000000050f00728c */ /* 0x000fe4000bf64070 */
[----:B------:R-:W-:Y:S02]  /*06f0*/  UISETP.GE.U32.AND UP1, UPT, UR5, UR15, UPT ;  /* 0x0000000f0500728c */ /* 0x000fe4000bf26070 */
[----:B------:R-:W-:-:S02]  /*0700*/  USEL UR5, UR6, UR5, !UP3 ;  /* 0x0000000506057287 */ /* 0x000fc4000d800000 */
[----:B------:R-:W-:Y:S02]  /*0710*/  ULOP3.LUT UR6, UR8, UR14, URZ, 0x3c, !UPT ;  /* 0x0000000e08067292 */ /* 0x000fe4000f8e3c3f */
[----:B------:R-:W-:Y:S02]  /*0720*/  @!UP4 UIADD3 UR5, -UR5, URZ, URZ ;  /* 0x0000003f0505c290 */ /* 0x000fe4000fffe13f */
[----:B------:R-:W-:Y:S02]  /*0730*/  UISETP.GE.AND UP2, UPT, UR6, URZ, UPT ;  /* 0x0000003f0600728c */ /* 0x000fe4000bf46270 */
[----:B------:R-:W-:Y:S02]  /*0740*/  USEL UR16, UR13, UR5, !UP0 ;  /* 0x000000050d107287 */ /* 0x000fe4000c000000 */
[----:B------:R-:W-:Y:S02]  /*0750*/  @UP1 UIADD3 UR7, UR7, 0x1, URZ ;  /* 0x0000000107071890 */ /* 0x000fe4000fffe03f */
[----:B------:R-:W-:Y:S01]  /*0760*/  UIMAD UR17, UR16, 0x50, URZ ;  /* 0x00000050101178a4 */ /* 0x000fe2000f8e023f */
[----:B------:R-:W-:-:S04]  /*0770*/  ULDC.64 UR14, c[0x0][0x298] ;  /* 0x0000a600000e7ab9 */ /* 0x000fc80000000a00 */
[----:B------:R-:W-:Y:S01]  /*0780*/  @!UP2 UIADD3 UR7, -UR7, URZ, URZ ;  /* 0x0000003f0707a290 */ /* 0x000fe2000fffe13f */
[----:B------:R-:W-:Y:S02]  /*0790*/  MOV R6, UR17 ;  /* 0x0000001100067c02 */ /* 0x000fe40008000f00 */
[----:B------:R-:W-:Y:S01]  /*07a0*/  IADD3 R4, P0, R86, UR17, RZ ;  /* 0x0000001156047c10 */ /* 0x000fe2000ff1e0ff */
[----:B------:R-:W-:-:S03]  /*07b0*/  USEL UR7, UR13, UR7, !UP0 ;  /* 0x000000070d077287 */ /* 0x000fc6000c000000 */
[----:B------:R-:W-:Y:S01]  /*07c0*/  LEA.HI.X.SX32 R5, R6, R3, 0x1, P0 ;  /* 0x0000000306057211 */ /* 0x000fe200000f0eff */
[----:B------:R-:W-:Y:S01]  /*07d0*/  USHF.R.S32.HI UR5, URZ, 0x1f, UR7 ;  /* 0x0000001f3f057899 */ /* 0x000fe20008011407 */
[----:B------:R-:W-:-:S03]  /*07e0*/  MOV R3, UR14 ;  /* 0x0000000e00037c02 */ /* 0x000fc60008000f00 */
[----:B------:R-:W-:Y:S02]  /*07f0*/  UIMAD UR5, UR5, UR14, URZ ;  /* 0x0000000e050572a4 */ /* 0x000fe4000f8e023f */
[----:B------:R-:W-:Y:S02]  /*0800*/  IMAD.WIDE.U32 R4, R3, UR7, R4 ;  /* 0x0000000703047c25 */ /* 0x000fe4000f8e0004 */
[----:B------:R-:W-:Y:S02]  /*0810*/  UIMAD UR5, UR7, UR15, UR5 ;  /* 0x0000000f070572a4 */ /* 0x000fe4000f8e0205 */
[----:B------:R-:W-:Y:S01]  /*0820*/  @P1 IMAD R3, R7, R8, RZ ;  /* 0x0000000807031224 */ /* 0x000fe200078e02ff */
[-C--:B------:R-:W-:Y:S02]  /*0830*/  @P1 MOV R6, R4.reuse ;  /* 0x0000000400061202 */ /* 0x080fe40000000f00 */
[----:B------:R-:W-:Y:S02]  /*0840*/  CS2R R62, SRZ ;  /* 0x00000000003e7805 */ /* 0x000fe4000001ff00 */
[----:B------:R-:W-:Y:S01]  /*0850*/  @!P5 MOV R26, R4 ;  /* 0x00000004001ad202 */ /* 0x000fe20000000f00 */
[----:B------:R-:W-:Y:S01]  /*0860*/  @P1 IMAD R3, R2, R9, R3 ;  /* 0x0000000902031224 */ /* 0x000fe200078e0203 */
[----:B------:R-:W-:-:S02]  /*0870*/  IADD3 R7, R5, UR5, RZ ;  /* 0x0000000505077c10 */ /* 0x000fc4000fffe0ff */
[----:B------:R-:W-:Y:S02]  /*0880*/  CS2R R60, SRZ ;  /* 0x00000000003c7805 */ /* 0x000fe4000001ff00 */
[----:B------:R-:W-:Y:S02]  /*0890*/  CS2R R58, SRZ ;  /* 0x00000000003a7805 */ /* 0x000fe4000001ff00 */
[----:B------:R-:W-:Y:S02]  /*08a0*/  CS2R R56, SRZ ;  /* 0x0000000000387805 */ /* 0x000fe4000001ff00 */
[----:B------:R-:W-:Y:S01]  /*08b0*/  @!P5 MOV R27, R7 ;  /* 0x00000007001bd202 */ /* 0x000fe20000000f00 */
[C---:B------:R-:W-:Y:S01]  /*08c0*/  @P1 IMAD.WIDE.U32 R8, R2.reuse, R8, R6 ;  /* 0x0000000802081225 */ /* 0x040fe200078e0006 */
[----:B------:R-:W-:Y:S02]  /*08d0*/  IADD3 R67, R2, 0x10, RZ ;  /* 0x0000001002437810 */ /* 0x000fe40007ffe0ff */
[----:B------:R-:W-:-:S02]  /*08e0*/  CS2R R48, SRZ ;  /* 0x0000000000307805 */ /* 0x000fc4000001ff00 */
[C---:B------:R-:W-:Y:S01]  /*08f0*/  IADD3 R65, R2.reuse, 0x20, RZ ;  /* 0x0000002002417810 */ /* 0x040fe20007ffe0ff */
[----:B------:R-:W-:Y:S01]  /*0900*/  @!P5 IMAD.WIDE.U32 R24, R37, R24, R26 ;  /* 0x000000182518d225 */ /* 0x000fe200078e001a */
[----:B------:R-:W-:Y:S02]  /*0910*/  @P1 IADD3 R9, R9, R3, RZ ;  /* 0x0000000309091210 */ /* 0x000fe40007ffe0ff */
[----:B------:R-:W-:Y:S01]  /*0920*/  IADD3 R52, R2, 0x30, RZ ;  /* 0x0000003002347810 */ /* 0x000fe20007ffe0ff */
[----:B------:R-:W-:Y:S01]  /*0930*/  @!P4 IMAD R37, R39, R23, R32 ;  /* 0x000000172725c224 */ /* 0x000fe200078e0220 */
[----:B------:R-:W-:Y:S02]  /*0940*/  @P1 SHF.L.U64.HI R12, R8, 0x2, R9 ;  /* 0x00000002080c1819 */ /* 0x000fe40000010209 */
[----:B------:R-:W-:Y:S02]  /*0950*/  IADD3 R77, R2, 0x40, RZ ;  /* 0x00000040024d7810 */ /* 0x000fe40007ffe0ff */
[----:B------:R-:W-:-:S02]  /*0960*/  CS2R R72, SRZ ;  /* 0x0000000000487805 */ /* 0x000fc4000001ff00 */
[----:B------:R-:W-:Y:S01]  /*0970*/  SHF.R.S32.HI R9, RZ, 0x1f, R13 ;  /* 0x0000001fff097819 */ /* 0x000fe2000001140d */
[----:B------:R-:W-:Y:S01]  /*0980*/  ULDC.64 UR6, c[0x0][0x248] ;  /* 0x0000920000067ab9 */ /* 0x000fe20000000a00 */
[----:B------:R-:W-:Y:S02]  /*0990*/  IADD3 R3, R2, 0x80, RZ ;  /* 0x0000008002037810 */ /* 0x000fe40007ffe0ff */
[----:B------:R-:W-:Y:S01]  /*09a0*/  @P1 SHF.L.U32 R29, R8, 0x2, RZ ;  /* 0x00000002081d1819 */ /* 0x000fe200000006ff */
[----:B----4-:R-:W-:Y:S01]  /*09b0*/  @!P2 IMAD R8, R9, R20, RZ ;  /* 0x000000140908a224 */ /* 0x010fe200078e02ff */
[----:B------:R-:W-:Y:S02]  /*09c0*/  ISETP.GE.U32.AND P3, PT, R3, UR18, PT ;  /* 0x0000001203007c0c */ /* 0x000fe4000bf66070 */
[----:B------:R-:W-:Y:S01]  /*09d0*/  SHF.R.S32.HI R31, RZ, 0x1f, R3 ;  /* 0x0000001fff1f7819 */ /* 0x000fe20000011403 */
[----:B------:R-:W-:Y:S01]  /*09e0*/  @!P2 IMAD R21, R13, R21, R8 ;  /* 0x000000150d15a224 */ /* 0x000fe200078e0208 */
[----:B------:R-:W-:-:S02]  /*09f0*/  @!P2 MOV R8, R4 ;  /* 0x000000040008a202 */ /* 0x000fc40000000f00 */
[----:B------:R-:W-:Y:S02]  /*0a00*/  @!P2 MOV R9, R7 ;  /* 0x000000070009a202 */ /* 0x000fe40000000f00 */
[----:B------:R-:W-:Y:S02]  /*0a10*/  @P1 IADD3 R28, P6, R29, R14, RZ ;  /* 0x0000000e1d1c1210 */ /* 0x000fe40007fde0ff */
[----:B------:R-:W-:Y:S01]  /*0a20*/  ISETP.GE.AND.EX P3, PT, R31, UR19, PT, P3 ;  /* 0x000000131f007c0c */ /* 0x000fe2000bf66330 */
[----:B------:R-:W-:Y:S01]  /*0a30*/  @!P2 IMAD.WIDE.U32 R8, R13, R20, R8 ;  /* 0x000000140d08a225 */ /* 0x000fe200078e0008 */
[----:B---3--:R-:W-:Y:S02]  /*0a40*/  @P1 IADD3 R68, P0, R29, R68, RZ ;  /* 0x000000441d441210 */ /* 0x008fe40007f1e0ff */
[----:B------:R-:W-:Y:S02]  /*0a50*/  @P1 IADD3.X R29, R12, R15, RZ, P6, !PT ;  /* 0x0000000f0c1d1210 */ /* 0x000fe400037fe4ff */
[----:B------:R-:W-:Y:S01]  /*0a60*/  ISETP.GT.U32.OR P3, PT, R0, 0x27f, P3 ;  /* 0x0000027f0000780c */ /* 0x000fe20001f64470 */
[----:B------:R-:W1:Y:S01]  /*0a70*/  @!P5 LDC.64 R14, c[0x0][0x230] ;  /* 0x00008c00ff0edb82 */ /* 0x000e620000000a00 */
[----:B------:R-:W-:-:S02]  /*0a80*/  @!P2 IADD3 R9, R9, R21, RZ ;  /* 0x000000150909a210 */ /* 0x000fc40007ffe0ff */
[----:B------:R-:W-:Y:S02]  /*0a90*/  @P1 IADD3.X R69, R12, R69, RZ, P0, !PT ;  /* 0x000000450c451210 */ /* 0x000fe400007fe4ff */
[C---:B------:R-:W-:Y:S02]  /*0aa0*/  @!P2 SHF.L.U32 R33, R8.reuse, 0x2, RZ ;  /* 0x000000020821a819 */ /* 0x040fe400000006ff */
[----:B------:R-:W-:Y:S01]  /*0ab0*/  @!P2 SHF.L.U64.HI R30, R8, 0x2, R9 ;  /* 0x00000002081ea819 */ /* 0x000fe20000010209 */
[----:B------:R-:W2:Y:S01]  /*0ac0*/  @!P4 LDC.64 R20, c[0x0][0x230] ;  /* 0x00008c00ff14cb82 */ /* 0x000ea20000000a00 */
[----:B------:R-:W-:Y:S02]  /*0ad0*/  @!P4 MOV R26, R4 ;  /* 0x00000004001ac202 */ /* 0x000fe40000000f00 */
[----:B------:R-:W-:Y:S02]  /*0ae0*/  @!P4 MOV R27, R7 ;  /* 0x00000007001bc202 */ /* 0x000fe40000000f00 */
[----:B------:R-:W-:-:S02]  /*0af0*/  @!P5 IADD3 R23, R25, R35, RZ ;  /* 0x000000231917d210 */ /* 0x000fc40007ffe0ff */
[----:B------:R-:W-:Y:S01]  /*0b00*/  @!P2 IADD3 R10, P0, R33, R10, RZ ;  /* 0x0000000a210aa210 */ /* 0x000fe20007f1e0ff */
[----:B------:R-:W3:Y:S01]  /*0b10*/  @!P5 LDC.64 R12, c[0x0][0x228] ;  /* 0x00008a00ff0cdb82 */ /* 0x000ee20000000a00 */
[----:B------:R-:W-:Y:S01]  /*0b20*/  @!P4 IMAD.WIDE.U32 R26, R39, R22, R26 ;  /* 0x00000016271ac225 */ /* 0x000fe200078e001a */
[----:B------:R-:W-:Y:S02]  /*0b30*/  @!P2 IADD3 R18, P6, R33, R18, RZ ;  /* 0x000000122112a210 */ /* 0x000fe40007fde0ff */
[C---:B------:R-:W-:Y:S02]  /*0b40*/  @!P5 SHF.L.U32 R33, R24.reuse, 0x2, RZ ;  /* 0x000000021821d819 */ /* 0x040fe400000006ff */
[----:B------:R-:W-:Y:S02]  /*0b50*/  @!P5 SHF.L.U64.HI R24, R24, 0x2, R23 ;  /* 0x000000021818d819 */ /* 0x000fe40000010217 */
[----:B------:R-:W4:Y:S01]  /*0b60*/  @!P3 LDC.64 R8, c[0x0][0x288] ;  /* 0x0000a200ff08bb82 */ /* 0x000f220000000a00 */
[----:B------:R-:W-:-:S02]  /*0b70*/  @!P2 IADD3.X R11, R30, R11, RZ, P0, !PT ;  /* 0x0000000b1e0ba210 */ /* 0x000fc400007fe4ff */
[----:B------:R-:W-:Y:S02]  /*0b80*/  @!P4 IADD3 R23, R27, R37, RZ ;  /* 0x000000251b17c210 */ /* 0x000fe40007ffe0ff */
[----:B-1----:R-:W-:Y:S01]  /*0b90*/  @!P5 IADD3 R22, P0, R33, R14, RZ ;  /* 0x0000000e2116d210 */ /* 0x002fe20007f1e0ff */
[----:B------:R1:W5:Y:S01]  /*0ba0*/  @!P2 LDG.E.64 R54, desc[UR22][R10.64] ;  /* 0x000000160a36a981 */ /* 0x000362000c1e1b00 */
[C---:B------:R-:W-:Y:S02]  /*0bb0*/  @!P4 SHF.L.U32 R25, R26.reuse, 0x2, RZ ;  /* 0x000000021a19c819 */ /* 0x040fe400000006ff */
[----:B------:R-:W-:Y:S02]  /*0bc0*/  @!P4 SHF.L.U64.HI R26, R26, 0x2, R23 ;  /* 0x000000021a1ac819 */ /* 0x000fe40000010217 */
[----:B------:R-:W-:Y:S02]  /*0bd0*/  @!P5 IADD3.X R23, R24, R15, RZ, P0, !PT ;  /* 0x0000000f1817d210 */ /* 0x000fe400007fe4ff */
[----:B--2---:R-:W-:-:S02]  /*0be0*/  @!P4 IADD3 R20, P0, R25, R20, RZ ;  /* 0x000000141914c210 */ /* 0x004fc40007f1e0ff */
[----:B------:R-:W-:Y:S02]  /*0bf0*/  @!P2 IADD3.X R19, R30, R19, RZ, P6, !PT ;  /* 0x000000131e13a210 */ /* 0x000fe400037fe4ff */
[----:B------:R-:W-:Y:S02]  /*0c00*/  SHF.R.S32.HI R27, RZ, 0x1f, R41 ;  /* 0x0000001fff1b7819 */ /* 0x000fe40000011429 */
[----:B------:R-:W-:Y:S02]  /*0c10*/  SHF.R.S32.HI R39, RZ, 0x1f, R43 ;  /* 0x0000001fff277819 */ /* 0x000fe4000001142b */
[----:B-1----:R-:W-:Y:S02]  /*0c20*/  CS2R R10, SRZ ;  /* 0x00000000000a7805 */ /* 0x002fe4000001ff00 */
[----:B---3--:R-:W-:Y:S01]  /*0c30*/  @!P5 IADD3 R12, P6, R33, R12, RZ ;  /* 0x0000000c210cd210 */ /* 0x008fe20007fde0ff */
[----:B------:R1:W5:Y:S01]  /*0c40*/  @!P5 LDG.E.64 R62, desc[UR22][R22.64] ;  /* 0x00000016163ed981 */ /* 0x000362000c1e1b00 */
[----:B------:R-:W-:Y:S01]  /*0c50*/  @!P4 IADD3.X R21, R26, R21, RZ, P0, !PT ;  /* 0x000000151a15c210 */ /* 0x000fe200007fe4ff */
[----:B------:R-:W2:Y:S01]  /*0c60*/  @!P3 LDC.64 R32, c[0x0][0x228] ;  /* 0x00008a00ff20bb82 */ /* 0x000ea20000000a00 */
[----:B------:R-:W-:-:S02]  /*0c70*/  ISETP.GE.U32.AND P0, PT, R41, UR18, PT ;  /* 0x0000001229007c0c */ /* 0x000fc4000bf06070 */
[----:B------:R-:W-:Y:S01]  /*0c80*/  @!P5 IADD3.X R13, R24, R13, RZ, P6, !PT ;  /* 0x0000000d180dd210 */ /* 0x000fe200037fe4ff */
[----:B------:R-:W5:Y:S01]  /*0c90*/  @!P4 LDG.E.64 R60, desc[UR22][R20.64] ;  /* 0x00000016143cc981 */ /* 0x000f62000c1e1b00 */
[----:B0-----:R-:W-:Y:S01]  /*0ca0*/  @!P4 IADD3 R14, P6, R25, R16, RZ ;  /* 0x00000010190ec210 */ /* 0x001fe20007fde0ff */
[----:B----4-:R-:W-:Y:S01]  /*0cb0*/  @!P3 IMAD R16, R31, R8, RZ ;  /* 0x000000081f10b224 */ /* 0x010fe200078e02ff */
[----:B------:R-:W-:Y:S01]  /*0cc0*/  ISETP.GE.AND.EX P0, PT, R27, UR19, PT, P0 ;  /* 0x000000131b007c0c */ /* 0x000fe2000bf06300 */
[----:B------:R-:W0:Y:S01]  /*0cd0*/  @!P3 LDC.64 R30, c[0x0][0x230] ;  /* 0x00008c00ff1ebb82 */ /* 0x000e220000000a00 */
[----:B------:R-:W-:Y:S01]  /*0ce0*/  @!P4 IADD3.X R15, R26, R17, RZ, P6, !PT ;  /* 0x000000111a0fc210 */ /* 0x000fe200037fe4ff */
[----:B------:R-:W-:Y:S01]  /*0cf0*/  @!P3 IMAD R25, R3, R9, R16 ;  /* 0x000000090319b224 */ /* 0x000fe200078e0210 */
[----:B------:R-:W-:Y:S01]  /*0d00*/  @!P3 MOV R16, R4 ;  /* 0x000000040010b202 */ /* 0x000fe20000000f00 */
[----:B------:R-:W5:Y:S01]  /*0d10*/  @!P5 LDG.E.64 R10, desc[UR22][R12.64] ;  /* 0x000000160c0ad981 */ /* 0x000f62000c1e1b00 */
[----:B------:R-:W-:-:S02]  /*0d20*/  @!P3 MOV R17, R7 ;  /* 0x000000070011b202 */ /* 0x000fc40000000f00 */
[----:B------:R-:W-:Y:S01]  /*0d30*/  ISETP.GT.U32.OR P0, PT, R0, 0x27f, P0 ;  /* 0x0000027f0000780c */ /* 0x000fe20000704470 */
[----:B------:R-:W-:Y:S01]  /*0d40*/  @!P3 IMAD.WIDE.U32 R16, R3, R8, R16 ;  /* 0x000000080310b225 */ /* 0x000fe200078e0010 */
[----:B------:R-:W-:-:S06]  /*0d50*/  CS2R R8, SRZ ;  /* 0x0000000000087805 */ /* 0x000fcc000001ff00 */
[----:B------:R0:W5:Y:S01]  /*0d60*/  @!P2 LDG.E.64 R8, desc[UR22][R18.64] ;  /* 0x000000161208a981 */ /* 0x000162000c1e1b00 */
[----:B------:R-:W-:-:S04]  /*0d70*/  ISETP.GE.U32.AND P2, PT, R43, UR18, PT ;  /* 0x000000122b007c0c */ /* 0x000fc8000bf46070 */
[----:B------:R-:W3:Y:S01]  /*0d80*/  @!P0 LDC.64 R36, c[0x0][0x288] ;  /* 0x0000a200ff248b82 */ /* 0x000ee20000000a00 */
[----:B------:R-:W-:-:S04]  /*0d90*/  ISETP.GE.AND.EX P2, PT, R39, UR19, PT, P2 ;  /* 0x0000001327007c0c */ /* 0x000fc8000bf46320 */
[----:B------:R-:W-:Y:S02]  /*0da0*/  ISETP.GT.U32.OR P2, PT, R0, 0x27f, P2 ;  /* 0x0000027f0000780c */ /* 0x000fe40001744470 */
[----:B------:R-:W-:Y:S01]  /*0db0*/  @!P3 IADD3 R3, R17, R25, RZ ;  /* 0x000000191103b210 */ /* 0x000fe20007ffe0ff */
[----:B-1----:R-:W1:Y:S01]  /*0dc0*/  @!P0 LDC.64 R22, c[0x0][0x230] ;  /* 0x00008c00ff168b82 */ /* 0x002e620000000a00 */
[C---:B------:R-:W-:Y:S02]  /*0dd0*/  @!P3 SHF.L.U32 R17, R16.reuse, 0x2, RZ ;  /* 0x000000021011b819 */ /* 0x040fe400000006ff */
[----:B------:R-:W-:Y:S02]  /*0de0*/  @!P3 SHF.L.U64.HI R26, R16, 0x2, R3 ;  /* 0x00000002101ab819 */ /* 0x000fe40000010203 */
[----:B------:R-:W-:Y:S02]  /*0df0*/  IADD3 R3, R2, 0xe0, RZ ;  /* 0x000000e002037810 */ /* 0x000fe40007ffe0ff */
[----:B0-----:R-:W-:-:S03]  /*0e00*/  @!P3 IADD3 R18, P6, R17, R30, RZ ;  /* 0x0000001e1112b210 */ /* 0x001fc60007fde0ff */
[----:B------:R-:W0:Y:S01]  /*0e10*/  @!P2 LDC.64 R24, c[0x0][0x288] ;  /* 0x0000a200ff18ab82 */ /* 0x000e220000000a00 */
[----:B------:R-:W-:Y:S02]  /*0e20*/  @!P0 MOV R34, R4 ;  /* 0x0000000400228202 */ /* 0x000fe40000000f00 */
[----:B------:R-:W-:Y:S01]  /*0e30*/  @!P0 MOV R35, R7 ;  /* 0x0000000700238202 */ /* 0x000fe20000000f00 */
[-C--:B---3--:R-:W-:Y:S01]  /*0e40*/  @!P0 IMAD R30, R27, R36.reuse, RZ ;  /* 0x000000241b1e8224 */ /* 0x088fe200078e02ff */
[----:B------:R-:W-:Y:S02]  /*0e50*/  ISETP.GE.U32.AND P5, PT, R3, UR18, PT ;  /* 0x0000001203007c0c */ /* 0x000fe4000bfa6070 */
[----:B------:R-:W-:Y:S01]  /*0e60*/  SHF.R.S32.HI R88, RZ, 0x1f, R3 ;  /* 0x0000001fff587819 */ /* 0x000fe20000011403 */
[C---:B------:R-:W-:Y:S02]  /*0e70*/  @!P0 IMAD R27, R41.reuse, R37, R30 ;  /* 0x00000025291b8224 */ /* 0x040fe400078e021e */
[----:B------:R-:W-:Y:S01]  /*0e80*/  @!P0 IMAD.WIDE.U32 R34, R41, R36, R34 ;  /* 0x0000002429228225 */ /* 0x000fe200078e0022 */
[----:B------:R-:W-:Y:S01]  /*0e90*/  ISETP.GE.AND.EX P5, PT, R88, UR19, PT, P5 ;  /* 0x0000001358007c0c */ /* 0x000fe2000bfa6350 */
[----:B------:R-:W3:Y:S01]  /*0ea0*/  @!P0 LDC.64 R36, c[0x0][0x228] ;  /* 0x00008a00ff248b82 */ /* 0x000ee20000000a00 */
[----:B------:R-:W-:-:S02]  /*0eb0*/  @!P3 IADD3.X R19, R26, R31, RZ, P6, !PT ;  /* 0x0000001f1a13b210 */ /* 0x000fc400037fe4ff */
[----:B--2---:R-:W-:Y:S02]  /*0ec0*/  @!P3 IADD3 R16, P6, R17, R32, RZ ;  /* 0x000000201110b210 */ /* 0x004fe40007fde0ff */
[----:B------:R-:W-:Y:S02]  /*0ed0*/  CS2R R12, SRZ ;  /* 0x00000000000c7805 */ /* 0x000fe4000001ff00 */
[----:B------:R-:W-:Y:S01]  /*0ee0*/  ISETP.GT.U32.OR P5, PT, R0, 0x27f, P5 ;  /* 0x0000027f0000780c */ /* 0x000fe20002fa4470 */
[----:B------:R-:W5:Y:S01]  /*0ef0*/  @!P3 LDG.E.64 R58, desc[UR22][R18.64] ;  /* 0x00000016123ab981 */ /* 0x000f62000c1e1b00 */
[----:B------:R-:W2:Y:S01]  /*0f00*/  @!P2 LDC.64 R30, c[0x0][0x230] ;  /* 0x00008c00ff1eab82 */ /* 0x000ea20000000a00 */
[----:B------:R-:W-:Y:S02]  /*0f10*/  @!P3 IADD3.X R17, R26, R33, RZ, P6, !PT ;  /* 0x000000211a11b210 */ /* 0x000fe400037fe4ff */
[----:B------:R4:W5:Y:S01]  /*0f20*/  @!P4 LDG.E.64 R12, desc[UR22][R14.64] ;  /* 0x000000160e0cc981 */ /* 0x000962000c1e1b00 */
[----:B------:R-:W-:-:S02]  /*0f30*/  IADD3 R26, R2, 0xd0, RZ ;  /* 0x000000d0021a7810 */ /* 0x000fc40007ffe0ff */
[----:B------:R-:W-:Y:S02]  /*0f40*/  @!P0 IADD3 R35, R35, R27, RZ ;  /* 0x0000001b23238210 */ /* 0x000fe40007ffe0ff */
[----:B------:R-:W-:Y:S02]  /*0f50*/  ISETP.GE.U32.AND P4, PT, R26, UR18, PT ;  /* 0x000000121a007c0c */ /* 0x000fe4000bf86070 */
[----:B------:R-:W-:Y:S01]  /*0f60*/  SHF.R.S32.HI R46, RZ, 0x1f, R26 ;  /* 0x0000001fff2e7819 */ /* 0x000fe2000001141a */
[----:B0-----:R-:W-:Y:S01]  /*0f70*/  @!P2 IMAD R40, R39, R24, RZ ;  /* 0x000000182728a224 */ /* 0x001fe200078e02ff */
[----:B------:R-:W-:Y:S01]  /*0f80*/  @!P0 SHF.L.U32 R27, R34, 0x2, RZ ;  /* 0x00000002221b8819 */ /* 0x000fe200000006ff */
[----:B------:R-:W0:Y:S01]  /*0f90*/  @!P5 LDC.64 R32, c[0x0][0x288] ;  /* 0x0000a200ff20db82 */ /* 0x000e220000000a00 */
[----:B----4-:R-:W-:Y:S02]  /*0fa0*/  @!P2 MOV R14, R4 ;  /* 0x00000004000ea202 */ /* 0x010fe40000000f00 */
[----:B------:R-:W-:-:S02]  /*0fb0*/  @!P2 MOV R15, R7 ;  /* 0x00000007000fa202 */ /* 0x000fc40000000f00 */
[----:B------:R-:W-:Y:S01]  /*0fc0*/  ISETP.GE.AND.EX P4, PT, R46, UR19, PT, P4 ;  /* 0x000000132e007c0c */ /* 0x000fe2000bf86340 */
[C---:B------:R-:W-:Y:S01]  /*0fd0*/  @!P2 IMAD R25, R43.reuse, R25, R40 ;  /* 0x000000192b19a224 */ /* 0x040fe200078e0228 */
[----:B------:R-:W-:Y:S01]  /*0fe0*/  @!P0 SHF.L.U64.HI R38, R34, 0x2, R35 ;  /* 0x0000000222268819 */ /* 0x000fe20000010223 */
[----:B------:R-:W-:Y:S01]  /*0ff0*/  @!P2 IMAD.WIDE.U32 R14, R43, R24, R14 ;  /* 0x000000182b0ea225 */ /* 0x000fe200078e000e */
[C---:B-1----:R-:W-:Y:S01]  /*1000*/  @!P0 IADD3 R22, P6, R27.reuse, R22, RZ ;  /* 0x000000161b168210 */ /* 0x042fe20007fde0ff */
[----:B------:R-:W1:Y:S01]  /*1010*/  @!P2 LDC.64 R34, c[0x0][0x228] ;  /* 0x00008a00ff22ab82 */ /* 0x000e620000000a00 */
[----:B------:R-:W-:Y:S02]  /*1020*/  ISETP.GT.U32.OR P4, PT, R0, 0x27f, P4 ;  /* 0x0000027f0000780c */ /* 0x000fe40002784470 */
[----:B------:R-:W-:Y:S02]  /*1030*/  @!P0 IADD3.X R23, R38, R23, RZ, P6, !PT ;  /* 0x0000001726178210 */ /* 0x000fe400037fe4ff */
[----:B---3--:R-:W-:-:S02]  /*1040*/  @!P0 IADD3 R24, P6, R27, R36, RZ ;  /* 0x000000241b188210 */ /* 0x008fc40007fde0ff */
[----:B------:R-:W-:Y:S01]  /*1050*/  @!P2 IADD3 R15, R15, R25, RZ ;  /* 0x000000190f0fa210 */ /* 0x000fe20007ffe0ff */
[----:B------:R-:W3:Y:S01]  /*1060*/  @!P5 LDC.64 R40, c[0x0][0x230] ;  /* 0x00008c00ff28db82 */ /* 0x000ee20000000a00 */
[----:B------:R-:W-:Y:S01]  /*1070*/  @!P2 SHF.L.U32 R27, R14, 0x2, RZ ;  /* 0x000000020e1ba819 */ /* 0x000fe200000006ff */
[----:B------:R-:W5:Y:S01]  /*1080*/  @!P0 LDG.E.64 R56, desc[UR22][R22.64] ;  /* 0x0000001616388981 */ /* 0x000f62000c1e1b00 */
[----:B------:R-:W-:Y:S02]  /*1090*/  @!P0 IADD3.X R25, R38, R37, RZ, P6, !PT ;  /* 0x0000002526198210 */ /* 0x000fe400037fe4ff */
[----:B------:R-:W-:Y:S02]  /*10a0*/  @!P2 SHF.L.U64.HI R36, R14, 0x2, R15 ;  /* 0x000000020e24a819 */ /* 0x000fe4000001020f */
[----:B--2---:R-:W-:Y:S01]  /*10b0*/  @!P2 IADD3 R20, P6, R27, R30, RZ ;  /* 0x0000001e1b14a210 */ /* 0x004fe20007fde0ff */
[----:B------:R-:W2:Y:S03]  /*10c0*/  @!P5 LDC.64 R44, c[0x0][0x228] ;  /* 0x00008a00ff2cdb82 */ /* 0x000ea60000000a00 */
[----:B------:R-:W-:-:S05]  /*10d0*/  @!P2 IADD3.X R21, R36, R31, RZ, P6, !PT ;  /* 0x0000001f2415a210 */ /* 0x000fca00037fe4ff */
[----:B------:R-:W4:Y:S01]  /*10e0*/  @!P4 LDC.64 R30, c[0x0][0x288] ;  /* 0x0000a200ff1ecb82 */ /* 0x000f220000000a00 */
[----:B0-----:R-:W-:Y:S01]  /*10f0*/  @!P5 IMAD R38, R88, R32, RZ ;  /* 0x000000205826d224 */ /* 0x001fe200078e02ff */
[----:B------:R-:W-:Y:S01]  /*1100*/  @!P5 MOV R14, R4 ;  /* 0x00000004000ed202 */ /* 0x000fe20000000f00 */
[----:B------:R-:W5:Y:S01]  /*1110*/  @!P2 LDG.E.64 R48, desc[UR22][R20.64] ;  /* 0x000000161430a981 */ /* 0x000f62000c1e1b00 */
[----:B------:R-:W-:Y:S01]  /*1120*/  @!P5 MOV R15, R7 ;  /* 0x00000007000fd202 */ /* 0x000fe20000000f00 */
[C---:B------:R-:W-:Y:S02]  /*1130*/  @!P5 IMAD R37, R3.reuse, R33, R38 ;  /* 0x000000210325d224 */ /* 0x040fe400078e0226 */
[----:B------:R-:W-:Y:S01]  /*1140*/  @!P5 IMAD.WIDE.U32 R32, R3, R32, R14 ;  /* 0x000000200320d225 */ /* 0x000fe200078e000e */
[----:B------:R-:W-:Y:S02]  /*1150*/  CS2R R14, SRZ ;  /* 0x00000000000e7805 */ /* 0x000fe4000001ff00 */
[----:B------:R-:W-:-:S04]  /*1160*/  IADD3 R3, R2, 0xc0, RZ ;  /* 0x000000c002037810 */ /* 0x000fc80007ffe0ff */
[----:B------:R-:W-:Y:S01]  /*1170*/  SHF.R.S32.HI R42, RZ, 0x1f, R3 ;  /* 0x0000001fff2a7819 */ /* 0x000fe20000011403 */
[----:B------:R4:W5:Y:S01]  /*1180*/  @!P3 LDG.E.64 R14, desc[UR22][R16.64] ;  /* 0x00000016100eb981 */ /* 0x000962000c1e1b00 */
[----:B------:R-:W-:Y:S02]  /*1190*/  ISETP.GE.U32.AND P3, PT, R3, UR18, PT ;  /* 0x0000001203007c0c */ /* 0x000fe4000bf66070 */
[----:B-1----:R-:W-:Y:S02]  /*11a0*/  @!P2 IADD3 R34, P6, R27, R34, RZ ;  /* 0x000000221b22a210 */ /* 0x002fe40007fde0ff */
[----:B------:R-:W-:Y:S01]  /*11b0*/  ISETP.GE.AND.EX P3, PT, R42, UR19, PT, P3 ;  /* 0x000000132a007c0c */ /* 0x000fe2000bf66330 */
[----:B----4-:R-:W-:Y:S01]  /*11c0*/  @!P4 IMAD R16, R46, R30, RZ ;  /* 0x0000001e2e10c224 */ /* 0x010fe200078e02ff */
[----:B------:R-:W-:Y:S02]  /*11d0*/  @!P5 IADD3 R33, R33, R37, RZ ;  /* 0x000000252121d210 */ /* 0x000fe40007ffe0ff */
[----:B------:R-:W-:Y:S01]  /*11e0*/  @!P5 SHF.L.U32 R27, R32, 0x2, RZ ;  /* 0x00000002201bd819 */ /* 0x000fe200000006ff */
[----:B------:R-:W-:Y:S01]  /*11f0*/  @!P4 IMAD R31, R26, R31, R16 ;  /* 0x0000001f1a1fc224 */ /* 0x000fe200078e0210 */
[----:B------:R-:W-:-:S02]  /*1200*/  ISETP.GT.U32.OR P3, PT, R0, 0x27f, P3 ;  /* 0x0000027f0000780c */ /* 0x000fc40001f64470 */
[----:B------:R-:W-:Y:S02]  /*1210*/  CS2R R16, SRZ ;  /* 0x0000000000107805 */ /* 0x000fe4000001ff00 */
[----:B------:R-:W-:Y:S02]  /*1220*/  @!P2 IADD3.X R35, R36, R35, RZ, P6, !PT ;  /* 0x000000232423a210 */ /* 0x000fe400037fe4ff */
[----:B------:R-:W-:Y:S02]  /*1230*/  @!P5 SHF.L.U64.HI R32, R32, 0x2, R33 ;  /* 0x000000022020d819 */ /* 0x000fe40000010221 */
[----:B---3--:R-:W-:Y:S01]  /*1240*/  @!P5 IADD3 R40, P6, R27, R40, RZ ;  /* 0x000000281b28d210 */ /* 0x008fe20007fde0ff */
[----:B------:R0:W5:Y:S01]  /*1250*/  @!P0 LDG.E.64 R16, desc[UR22][R24.64] ;  /* 0x0000001618108981 */ /* 0x000162000c1e1b00 */
[----:B------:R-:W-:Y:S02]  /*1260*/  SHF.R.S32.HI R70, RZ, 0x1f, R67 ;  /* 0x0000001fff467819 */ /* 0x000fe40000011443 */
[----:B------:R-:W-:-:S02]  /*1270*/  @!P5 IADD3.X R41, R32, R41, RZ, P6, !PT ;  /* 0x000000292029d210 */ /* 0x000fc400037fe4ff */
[----:B------:R-:W-:Y:S01]  /*1280*/  ISETP.GE.U32.AND P0, PT, R67, UR18, PT ;  /* 0x0000001243007c0c */ /* 0x000fe2000bf06070 */
[----:B------:R-:W1:Y:S01]  /*1290*/  @!P3 LDC.64 R38, c[0x0][0x228] ;  /* 0x00008a00ff26bb82 */ /* 0x000e620000000a00 */
[----:B--2---:R-:W-:Y:S02]  /*12a0*/  @!P5 IADD3 R44, P6, R27, R44, RZ ;  /* 0x0000002c1b2cd210 */ /* 0x004fe40007fde0ff */
[----:B------:R-:W-:Y:S02]  /*12b0*/  @!P4 MOV R18, R4 ;  /* 0x000000040012c202 */ /* 0x000fe40000000f00 */
[----:B------:R-:W-:Y:S02]  /*12c0*/  @!P4 MOV R19, R7 ;  /* 0x000000070013c202 */ /* 0x000fe40000000f00 */
[----:B------:R-:W-:Y:S01]  /*12d0*/  ISETP.GE.AND.EX P0, PT, R70, UR19, PT, P0 ;  /* 0x0000001346007c0c */ /* 0x000fe2000bf06300 */
[----:B0-----:R-:W0:Y:S01]  /*12e0*/  @!P3 LDC.64 R24, c[0x0][0x230] ;  /* 0x00008c00ff18bb82 */ /* 0x001e220000000a00 */
[----:B------:R-:W-:Y:S01]  /*12f0*/  @!P5 IADD3.X R45, R32, R45, RZ, P6, !PT ;  /* 0x0000002d202dd210 */ /* 0x000fe200037fe4ff */
[----:B------:R-:W-:Y:S01]  /*1300*/  @!P4 IMAD.WIDE.U32 R26, R26, R30, R18 ;  /* 0x0000001e1a1ac225 */ /* 0x000fe200078e0012 */
[----:B------:R-:W-:-:S02]  /*1310*/  CS2R R18, SRZ ;  /* 0x0000000000127805 */ /* 0x000fc4000001ff00 */
[----:B------:R-:W-:-:S03]  /*1320*/  ISETP.GT.U32.OR P0, PT, R0, 0x27f, P0 ;  /* 0x0000027f0000780c */ /* 0x000fc60000704470 */
[----:B------:R-:W2:Y:S01]  /*1330*/  @!P3 LDC.64 R32, c[0x0][0x288] ;  /* 0x0000a200ff20bb82 */ /* 0x000ea20000000a00 */
[----:B------:R3:W5:Y:S01]  /*1340*/  @!P2 LDG.E.64 R18, desc[UR22][R34.64] ;  /* 0x000000162212a981 */ /* 0x000762000c1e1b00 */
[----:B------:R-:W-:Y:S02]  /*1350*/  SHF.R.S32.HI R66, RZ, 0x1f, R65 ;  /* 0x0000001fff427819 */ /* 0x000fe40000011441 */
[----:B------:R-:W-:-:S04]  /*1360*/  ISETP.GE.U32.AND P2, PT, R65, UR18, PT ;  /* 0x0000001241007c0c */ /* 0x000fc8000bf46070 */
[----:B------:R-:W-:Y:S02]  /*1370*/  ISETP.GE.AND.EX P2, PT, R66, UR19, PT, P2 ;  /* 0x0000001342007c0c */ /* 0x000fe4000bf46320 */
[----:B------:R-:W-:Y:S02]  /*1380*/  CS2R R20, SRZ ;  /* 0x0000000000147805 */ /* 0x000fe4000001ff00 */
[----:B------:R-:W-:Y:S01]  /*1390*/  @!P4 IADD3 R23, R27, R31, RZ ;  /* 0x0000001f1b17c210 */ /* 0x000fe20007ffe0ff */
[----:B---3--:R-:W3:Y:S01]  /*13a0*/  @!P0 LDC.64 R34, c[0x0][0x288] ;  /* 0x0000a200ff228b82 */ /* 0x008ee20000000a00 */
[----:B------:R-:W-:Y:S02]  /*13b0*/  ISETP.GT.U32.OR P2, PT, R0, 0x27f, P2 ;  /* 0x0000027f0000780c */ /* 0x000fe40001744470 */
[C---:B------:R-:W-:Y:S01]  /*13c0*/  @!P4 SHF.L.U32 R51, R26.reuse, 0x2, RZ ;  /* 0x000000021a33c819 */ /* 0x040fe200000006ff */
[----:B------:R-:W5:Y:S04]  /*13d0*/  @!P5 LDG.E.64 R20, desc[UR22][R44.64] ;  /* 0x000000162c14d981 */ /* 0x000f68000c1e1b00 */
[----:B------:R-:W4:Y:S01]  /*13e0*/  @!P4 LDC.64 R30, c[0x0][0x230] ;  /* 0x00008c00ff1ecb82 */ /* 0x000f220000000a00 */
[----:B------:R-:W-:Y:S01]  /*13f0*/  @!P4 SHF.L.U64.HI R50, R26, 0x2, R23 ;  /* 0x000000021a32c819 */ /* 0x000fe20000010217 */
[----:B--2---:R-:W-:-:S06]  /*1400*/  @!P3 IMAD R22, R42, R32, RZ ;  /* 0x000000202a16b224 */ /* 0x004fcc00078e02ff */
[----:B------:R-:W2:Y:S01]  /*1410*/  @!P4 LDC.64 R26, c[0x0][0x228] ;  /* 0x00008a00ff1acb82 */ /* 0x000ea20000000a00 */
[C---:B------:R-:W-:Y:S01]  /*1420*/  @!P3 IMAD R53, R3.reuse, R33, R22 ;  /* 0x000000210335b224 */ /* 0x040fe200078e0216 */
[----:B------:R-:W-:Y:S02]  /*1430*/  @!P3 MOV R46, R4 ;  /* 0x00000004002eb202 */ /* 0x000fe40000000f00 */
[----:B------:R-:W-:Y:S02]  /*1440*/  @!P3 MOV R47, R7 ;  /* 0x00000007002fb202 */ /* 0x000fe40000000f00 */
[----:B------:R-:W-:Y:S02]  /*1450*/  CS2R R42, SRZ ;  /* 0x00000000002a7805 */ /* 0x000fe4000001ff00 */
[----:B------:R-:W-:Y:S01]  /*1460*/  SHF.R.S32.HI R64, RZ, 0x1f, R52 ;  /* 0x0000001fff407819 */ /* 0x000fe20000011434 */
[----:B------:R-:W1:Y:S01]  /*1470*/  @!P2 LDC.64 R22, c[0x0][0x288] ;  /* 0x0000a200ff16ab82 */ /* 0x000e620000000a00 */
[----:B------:R-:W-:Y:S01]  /*1480*/  ISETP.GE.U32.AND P6, PT, R52, UR18, PT ;  /* 0x0000001234007c0c */ /* 0x000fe2000bfc6070 */
[----:B------:R-:W-:Y:S01]  /*1490*/  @!P3 IMAD.WIDE.U32 R46, R3, R32, R46 ;  /* 0x00000020032eb225 */ /* 0x000fe200078e002e */
[----:B------:R0:W5:Y:S02]  /*14a0*/  @!P5 LDG.E.64 R42, desc[UR22][R40.64] ;  /* 0x00000016282ad981 */ /* 0x000164000c1e1b00 */
[----:B------:R-:W-:-:S03]  /*14b0*/  ISETP.GE.AND.EX P6, PT, R64, UR19, PT, P6 ;  /* 0x0000001340007c0c */ /* 0x000fc6000bfc6360 */
[----:B------:R-:W1:Y:S01]  /*14c0*/  @!P0 LDC.64 R36, c[0x0][0x230] ;  /* 0x00008c00ff248b82 */ /* 0x000e620000000a00 */
[----:B------:R-:W-:Y:S02]  /*14d0*/  ISETP.GT.U32.OR P5, PT, R0, 0x27f, P6 ;  /* 0x0000027f0000780c */ /* 0x000fe400037a4470 */
[----:B----4-:R-:W-:Y:S02]  /*14e0*/  @!P4 IADD3 R30, P6, R51, R30, RZ ;  /* 0x0000001e331ec210 */ /* 0x010fe40007fde0ff */
[----:B0-----:R-:W-:Y:S01]  /*14f0*/  @!P3 IADD3 R41, R47, R53, RZ ;  /* 0x000000352f29b210 */ /* 0x001fe20007ffe0ff */
[----:B---3--:R-:W-:Y:S01]  /*1500*/  @!P0 IMAD R40, R70, R34, RZ ;  /* 0x0000002246288224 */ /* 0x008fe200078e02ff */
[C---:B------:R-:W-:Y:S01]  /*1510*/  @!P3 SHF.L.U32 R3, R46.reuse, 0x2, RZ ;  /* 0x000000022e03b819 */ /* 0x040fe200000006ff */
[----:B------:R-:W0:Y:S01]  /*1520*/  @!P0 LDC.64 R32, c[0x0][0x228] ;  /* 0x00008a00ff208b82 */ /* 0x000e220000000a00 */
[----:B------:R-:W-:Y:S01]  /*1530*/  @!P3 SHF.L.U64.HI R46, R46, 0x2, R41 ;  /* 0x000000022e2eb819 */ /* 0x000fe20000010229 */
[----:B------:R-:W-:Y:S01]  /*1540*/  @!P0 IMAD R35, R67, R35, R40 ;  /* 0x0000002343238224 */ /* 0x000fe200078e0228 */
[----:B------:R-:W-:-:S02]  /*1550*/  @!P0 MOV R40, R4 ;  /* 0x0000000400288202 */ /* 0x000fc40000000f00 */
[----:B------:R-:W-:Y:S02]  /*1560*/  @!P0 MOV R41, R7 ;  /* 0x0000000700298202 */ /* 0x000fe40000000f00 */
[C---:B------:R-:W-:Y:S02]  /*1570*/  @!P4 IADD3.X R31, R50.reuse, R31, RZ, P6, !PT ;  /* 0x0000001f321fc210 */ /* 0x040fe400037fe4ff */
[----:B------:R-:W-:Y:S02]  /*1580*/  CS2R R44, SRZ ;  /* 0x00000000002c7805 */ /* 0x000fe4000001ff00 */
[----:B--2---:R-:W-:Y:S01]  /*1590*/  @!P4 IADD3 R26, P6, R51, R26, RZ ;  /* 0x0000001a331ac210 */ /* 0x004fe20007fde0ff */
[----:B------:R-:W-:Y:S01]  /*15a0*/  @!P0 IMAD.WIDE.U32 R40, R67, R34, R40 ;  /* 0x0000002243288225 */ /* 0x000fe200078e0028 */
[----:B------:R-:W2:Y:S02]  /*15b0*/  @!P5 LDC.64 R74, c[0x0][0x288] ;  /* 0x0000a200ff4adb82 */ /* 0x000ea40000000a00 */
[----:B------:R-:W-:Y:S01]  /*15c0*/  @!P4 IADD3.X R27, R50, R27, RZ, P6, !PT ;  /* 0x0000001b321bc210 */ /* 0x000fe200037fe4ff */
[----:B------:R3:W5:Y:S01]  /*15d0*/  @!P4 LDG.E.64 R44, desc[UR22][R30.64] ;  /* 0x000000161e2cc981 */ /* 0x000762000c1e1b00 */
[----:B------:R-:W-:Y:S01]  /*15e0*/  @!P3 IADD3 R24, P6, R3, R24, RZ ;  /* 0x000000180318b210 */ /* 0x000fe20007fde0ff */
[----:B-1----:R-:W-:Y:S01]  /*15f0*/  @!P2 IMAD R34, R66, R22, RZ ;  /* 0x000000164222a224 */ /* 0x002fe200078e02ff */
[----:B------:R-:W-:-:S02]  /*1600*/  @!P0 IADD3 R35, R41, R35, RZ ;  /* 0x0000002329238210 */ /* 0x000fc40007ffe0ff */
[----:B------:R-:W-:Y:S02]  /*1610*/  @!P3 IADD3.X R25, R46, R25, RZ, P6, !PT ;  /* 0x000000192e19b210 */ /* 0x000fe400037fe4ff */
[----:B------:R-:W-:Y:S02]  /*1620*/  CS2R R50, SRZ ;  /* 0x0000000000327805 */ /* 0x000fe4000001ff00 */
[----:B------:R-:W-:Y:S01]  /*1630*/  @!P3 IADD3 R38, P6, R3, R38, RZ ;  /* 0x000000260326b210 */ /* 0x000fe20007fde0ff */
[----:B------:R-:W-:Y:S01]  /*1640*/  @!P2 IMAD R41, R65, R23, R34 ;  /* 0x000000174129a224 */ /* 0x000fe200078e0222 */
[C---:B------:R-:W-:Y:S01]  /*1650*/  @!P0 SHF.L.U32 R3, R40.reuse, 0x2, RZ ;  /* 0x0000000228038819 */ /* 0x040fe200000006ff */
[----:B---3--:R-:W1:Y:S01]  /*1660*/  @!P2 LDC.64 R30, c[0x0][0x228] ;  /* 0x00008a00ff1eab82 */ /* 0x008e620000000a00 */
[----:B------:R-:W-:Y:S02]  /*1670*/  @!P0 SHF.L.U64.HI R40, R40, 0x2, R35 ;  /* 0x0000000228288819 */ /* 0x000fe40000010223 */
[----:B------:R-:W-:-:S02]  /*1680*/  @!P2 MOV R34, R4 ;  /* 0x000000040022a202 */ /* 0x000fc40000000f00 */
[----:B------:R-:W-:Y:S02]  /*1690*/  @!P2 MOV R35, R7 ;  /* 0x000000070023a202 */ /* 0x000fe40000000f00 */
[----:B------:R-:W-:Y:S01]  /*16a0*/  @!P3 IADD3.X R39, R46, R39, RZ, P6, !PT ;  /* 0x000000272e27b210 */ /* 0x000fe200037fe4ff */
[----:B------:R-:W3:Y:S01]  /*16b0*/  @!P5 LDC.64 R66, c[0x0][0x228] ;  /* 0x00008a00ff42db82 */ /* 0x000ee20000000a00 */
[----:B------:R-:W-:Y:S01]  /*16c0*/  @!P0 IADD3 R36, P6, R3, R36, RZ ;  /* 0x0000002403248210 */ /* 0x000fe20007fde0ff */
[----:B------:R-:W-:-:S03]  /*16d0*/  @!P2 IMAD.WIDE.U32 R22, R65, R22, R34 ;  /* 0x000000164116a225 */ /* 0x000fc600078e0022 */
[----:B------:R-:W-:Y:S02]  /*16e0*/  @!P0 IADD3.X R37, R40, R37, RZ, P6, !PT ;  /* 0x0000002528258210 */ /* 0x000fe400037fe4ff */
[----:B0-----:R-:W-:Y:S02]  /*16f0*/  @!P0 IADD3 R32, P6, R3, R32, RZ ;  /* 0x0000002003208210 */ /* 0x001fe40007fde0ff */
[----:B------:R-:W-:Y:S01]  /*1700*/  @!P2 IADD3 R3, R23, R41, RZ ;  /* 0x000000291703a210 */ /* 0x000fe20007ffe0ff */
[----:B--2---:R-:W-:Y:S01]  /*1710*/  @!P5 IMAD R46, R64, R74, RZ ;  /* 0x0000004a402ed224 */ /* 0x004fe200078e02ff */
[----:B------:R-:W-:Y:S01]  /*1720*/  @!P0 IADD3.X R33, R40, R33, RZ, P6, !PT ;  /* 0x0000002128218210 */ /* 0x000fe200037fe4ff */
[----:B------:R-:W0:Y:S01]  /*1730*/  @!P5 LDC.64 R64, c[0x0][0x230] ;  /* 0x00008c00ff40db82 */ /* 0x000e220000000a00 */
[C---:B------:R-:W-:Y:S01]  /*1740*/  @!P2 SHF.L.U32 R40, R22.reuse, 0x2, RZ ;  /* 0x000000021628a819 */ /* 0x040fe200000006ff */
[----:B------:R-:W5:Y:S01]  /*1750*/  @!P0 LDG.E.64 R72, desc[UR22][R36.64] ;  /* 0x0000001624488981 */ /* 0x000f62000c1e1b00 */
[----:B------:R-:W-:-:S02]  /*1760*/  @!P2 SHF.L.U64.HI R34, R22, 0x2, R3 ;  /* 0x000000021622a819 */ /* 0x000fc40000010203 */
[----:B------:R-:W-:Y:S02]  /*1770*/  CS2R R22, SRZ ;  /* 0x0000000000167805 */ /* 0x000fe4000001ff00 */
[----:B------:R-:W-:Y:S01]  /*1780*/  SHF.R.S32.HI R41, RZ, 0x1f, R77 ;  /* 0x0000001fff297819 */ /* 0x000fe2000001144d */
[----:B------:R-:W5:Y:S04]  /*1790*/  @!P0 LDG.E.64 R50, desc[UR22][R32.64] ;  /* 0x0000001620328981 */ /* 0x000f68000c1e1b00 */
[----:B------:R2:W5:Y:S01]  /*17a0*/  @!P4 LDG.E.64 R22, desc[UR22][R26.64] ;  /* 0x000000161a16c981 */ /* 0x000562000c1e1b00 */
[----:B------:R-:W-:-:S04]  /*17b0*/  ISETP.GE.U32.AND P4, PT, R77, UR18, PT ;  /* 0x000000124d007c0c */ /* 0x000fc8000bf86070 */
[----:B------:R-:W-:-:S04]  /*17c0*/  ISETP.GE.AND.EX P4, PT, R41, UR19, PT, P4 ;  /* 0x0000001329007c0c */ /* 0x000fc8000bf86340 */
[----:B------:R-:W-:Y:S01]  /*17d0*/  ISETP.GT.U32.OR P4, PT, R0, 0x27f, P4 ;  /* 0x0000027f0000780c */ /* 0x000fe20002784470 */
[----:B--2---:R-:W2:Y:S01]  /*17e0*/  @!P2 LDC.64 R26, c[0x0][0x230] ;  /* 0x00008c00ff1aab82 */ /* 0x004ea20000000a00 */
[----:B------:R-:W-:Y:S02]  /*17f0*/  @!P5 MOV R32, R4 ;  /* 0x000000040020d202 */ /* 0x000fe40000000f00 */
[----:B------:R-:W-:-:S09]  /*1800*/  @!P5 MOV R33, R7 ;  /* 0x000000070021d202 */ /* 0x000fd20000000f00 */
[----:B------:R-:W4:Y:S01]  /*1810*/  @!P4 LDC.64 R78, c[0x0][0x288] ;  /* 0x0000a200ff4ecb82 */ /* 0x000f220000000a00 */
[C---:B------:R-:W-:Y:S02]  /*1820*/  @!P5 IMAD R35, R52.reuse, R75, R46 ;  /* 0x0000004b3423d224 */ /* 0x040fe400078e022e */
[----:B------:R-:W-:Y:S01]  /*1830*/  @!P5 IMAD.WIDE.U32 R74, R52, R74, R32 ;  /* 0x0000004a344ad225 */ /* 0x000fe200078e0020 */
[----:B------:R-:W-:Y:S02]  /*1840*/  CS2R R46, SRZ ;  /* 0x00000000002e7805 */ /* 0x000fe4000001ff00 */
[----:B--2---:R-:W-:-:S04]  /*1850*/  @!P2 IADD3 R26, P0, R40, R26, RZ ;  /* 0x0000001a281aa210 */ /* 0x004fc80007f1e0ff */
[----:B------:R2:W5:Y:S01]  /*1860*/  @!P3 LDG.E.64 R46, desc[UR22][R24.64] ;  /* 0x00000016182eb981 */ /* 0x000562000c1e1b00 */
[----:B------:R-:W-:Y:S01]  /*1870*/  @!P5 IADD3 R35, R75, R35, RZ ;  /* 0x000000234b23d210 */ /* 0x000fe20007ffe0ff */
[----:B------:R-:W-:Y:S01]  /*1880*/  UIMAD.WIDE UR6, UR8, 0x8, UR6 ;  /* 0x00000008080678a5 */ /* 0x000fe2000f8e0206 */
[----:B------:R-:W-:Y:S01]  /*1890*/  @!P2 IADD3.X R27, R34, R27, RZ, P0, !PT ;  /* 0x0000001b221ba210 */ /* 0x000fe200007fe4ff */
[----:B------:R-:W3:Y:S01]  /*18a0*/  @!P4 LDC.64 R32, c[0x0][0x230] ;  /* 0x00008c00ff20cb82 */ /* 0x000ee20000000a00 */
[----:B-1----:R-:W-:Y:S02]  /*18b0*/  @!P2 IADD3 R30, P0, R40, R30, RZ ;  /* 0x0000001e281ea210 */ /* 0x002fe40007f1e0ff */
[----:B------:R-:W-:Y:S02]  /*18c0*/  @!P5 SHF.L.U32 R37, R74, 0x2, RZ ;  /* 0x000000024a25d819 */ /* 0x000fe400000006ff */
[----:B------:R-:W-:Y:S02]  /*18d0*/  @!P2 IADD3.X R31, R34, R31, RZ, P0, !PT ;  /* 0x0000001f221fa210 */ /* 0x000fe400007fe4ff */
[----:B--2---:R-:W-:-:S02]  /*18e0*/  CS2R R24, SRZ ;  /* 0x0000000000187805 */ /* 0x004fc4000001ff00 */
[----:B------:R-:W-:Y:S01]  /*18f0*/  @!P5 SHF.L.U64.HI R74, R74, 0x2, R35 ;  /* 0x000000024a4ad819 */ /* 0x000fe20000010223 */
[----:B----4-:R-:W-:Y:S01]  /*1900*/  @!P4 IMAD R36, R41, R78, RZ ;  /* 0x0000004e2924c224 */ /* 0x010fe200078e02ff */
[----:B0-----:R-:W-:Y:S01]  /*1910*/  @!P5 IADD3 R64, P0, R37, R64, RZ ;  /* 0x000000402540d210 */ /* 0x001fe20007f1e0ff */
[----:B------:R-:W0:Y:S01]  /*1920*/  @!P4 LDC.64 R34, c[0x0][0x228] ;  /* 0x00008a00ff22cb82 */ /* 0x000e220000000a00 */
[----:B------:R-:W-:Y:S01]  /*1930*/  IADD3 R81, R2, 0x50, RZ ;  /* 0x0000005002517810 */ /* 0x000fe20007ffe0ff */
[----:B------:R-:W-:Y:S01]  /*1940*/  @!P4 IMAD R75, R77, R79, R36 ;  /* 0x0000004f4d4bc224 */ /* 0x000fe200078e0224 */
[----:B------:R-:W-:Y:S01]  /*1950*/  @!P5 IADD3.X R65, R74, R65, RZ, P0, !PT ;  /* 0x000000414a41d210 */ /* 0x000fe200007fe4ff */
[----:B------:R1:W5:Y:S01]  /*1960*/  @!P3 LDG.E.64 R24, desc[UR22][R38.64] ;  /* 0x000000162618b981 */ /* 0x000362000c1e1b00 */
[----:B---3--:R-:W-:Y:S02]  /*1970*/  @!P5 IADD3 R66, P0, R37, R66, RZ ;  /* 0x000000422542d210 */ /* 0x008fe40007f1e0ff */
[----:B------:R-:W-:-:S02]  /*1980*/  MOV R36, UR6 ;  /* 0x0000000600247c02 */ /* 0x000fc40008000f00 */
[----:B------:R-:W-:Y:S02]  /*1990*/  MOV R37, UR7 ;  /* 0x0000000700257c02 */ /* 0x000fe40008000f00 */
[----:B------:R-:W-:Y:S02]  /*19a0*/  SHF.R.S32.HI R76, RZ, 0x1f, R81 ;  /* 0x0000001fff4c7819 */ /* 0x000fe40000011451 */
[----:B------:R-:W-:Y:S02]  /*19b0*/  ISETP.GE.U32.AND P3, PT, R81, UR18, PT ;  /* 0x0000001251007c0c */ /* 0x000fe4000bf66070 */
[----:B------:R-:W2:Y:S02]  /*19c0*/  LDG.E.64 R36, desc[UR22][R36.64] ;  /* 0x0000001624247981 */ /* 0x000ea4000c1e1b00 */
[----:B------:R-:W-:-:S04]  /*19d0*/  ISETP.GE.AND.EX P3, PT, R76, UR19, PT, P3 ;  /* 0x000000134c007c0c */ /* 0x000fc8000bf66330 */
[----:B------:R-:W-:Y:S02]  /*19e0*/  ISETP.GT.U32.OR P3, PT, R0, 0x27f, P3 ;  /* 0x0000027f0000780c */ /* 0x000fe40001f64470 */
[----:B------:R-:W-:-:S04]  /*19f0*/  IADD3 R3, R2, 0xf0, RZ ;  /* 0x000000f002037810 */ /* 0x000fc80007ffe0ff */
[----:B------:R-:W-:Y:S02]  /*1a00*/  ISETP.GE.U32.AND P6, PT, R3, UR18, PT ;  /* 0x0000001203007c0c */ /* 0x000fe4000bfc6070 */
[----:B------:R-:W-:-:S05]  /*1a10*/  SHF.R.S32.HI R87, RZ, 0x1f, R3 ;  /* 0x0000001fff577819 */ /* 0x000fca0000011403 */
[----:B------:R-:W3:Y:S01]  /*1a20*/  @!P3 LDC.64 R70, c[0x0][0x288] ;  /* 0x0000a200ff46bb82 */ /* 0x000ee20000000a00 */
[----:B------:R-:W-:Y:S02]  /*1a30*/  ISETP.GE.AND.EX P6, PT, R87, UR19, PT, P6 ;  /* 0x0000001357007c0c */ /* 0x000fe4000bfc6360 */
[----:B-1----:R-:W-:Y:S02]  /*1a40*/  @!P4 MOV R38, R4 ;  /* 0x000000040026c202 */ /* 0x002fe40000000f00 */
[----:B------:R-:W-:Y:S02]  /*1a50*/  ISETP.GT.U32.OR P6, PT, R0, 0x27f, P6 ;  /* 0x0000027f0000780c */ /* 0x000fe400037c4470 */
[----:B------:R-:W-:Y:S01]  /*1a60*/  @!P4 MOV R39, R7 ;  /* 0x000000070027c202 */ /* 0x000fe20000000f00 */
[----:B------:R-:W1:Y:S02]  /*1a70*/  @!P3 LDC.64 R40, c[0x0][0x230] ;  /* 0x00008c00ff28bb82 */ /* 0x000e640000000a00 */
[----:B------:R-:W-:-:S06]  /*1a80*/  @!P4 IMAD.WIDE.U32 R78, R77, R78, R38 ;  /* 0x0000004e4d4ec225 */ /* 0x000fcc00078e0026 */
[----:B------:R-:W4:Y:S01]  /*1a90*/  @!P3 LDC.64 R38, c[0x0][0x228] ;  /* 0x00008a00ff26bb82 */ /* 0x000f220000000a00 */
[----:B------:R-:W-:Y:S02]  /*1aa0*/  @!P4 IADD3 R75, R79, R75, RZ ;  /* 0x0000004b4f4bc210 */ /* 0x000fe40007ffe0ff */
[----:B------:R-:W-:Y:S02]  /*1ab0*/  @!P4 SHF.L.U32 R80, R78, 0x2, RZ ;  /* 0x000000024e50c819 */ /* 0x000fe400000006ff */
[----:B------:R-:W-:Y:S01]  /*1ac0*/  @!P3 MOV R77, R7 ;  /* 0x00000007004db202 */ /* 0x000fe20000000f00 */
[----:B---3--:R-:W-:Y:S02]  /*1ad0*/  @!P3 IMAD R79, R76, R70, RZ ;  /* 0x000000464c4fb224 */ /* 0x008fe400078e02ff */
[----:B------:R-:W3:Y:S01]  /*1ae0*/  @!P6 LDC.64 R52, c[0x0][0x288] ;  /* 0x0000a200ff34eb82 */ /* 0x000ee20000000a00 */
[----:B------:R-:W-:Y:S02]  /*1af0*/  @!P3 MOV R76, R4 ;  /* 0x00000004004cb202 */ /* 0x000fe40000000f00 */
[----:B------:R-:W-:Y:S01]  /*1b00*/  @!P5 IADD3.X R67, R74, R67, RZ, P0, !PT ;  /* 0x000000434a43d210 */ /* 0x000fe200007fe4ff */
[C---:B------:R-:W-:Y:S01]  /*1b10*/  @!P3 IMAD R79, R81.reuse, R71, R79 ;  /* 0x00000047514fb224 */ /* 0x040fe200078e024f */
[----:B------:R-:W-:Y:S01]  /*1b20*/  @!P4 SHF.L.U64.HI R78, R78, 0x2, R75 ;  /* 0x000000024e4ec819 */ /* 0x000fe2000001024b */
[----:B------:R-:W-:Y:S01]  /*1b30*/  @!P3 IMAD.WIDE.U32 R70, R81, R70, R76 ;  /* 0x000000465146b225 */ /* 0x000fe200078e004c */
[----:B------:R-:W-:Y:S01]  /*1b40*/  @!P4 IADD3 R32, P0, R80, R32, RZ ;  /* 0x000000205020c210 */ /* 0x000fe20007f1e0ff */
[----:B------:R-:W3:Y:S03]  /*1b50*/  @!P6 LDC.64 R74, c[0x0][0x230] ;  /* 0x00008c00ff4aeb82 */ /* 0x000ee60000000a00 */
[----:B------:R-:W-:-:S02]  /*1b60*/  @!P4 IADD3.X R33, R78, R33, RZ, P0, !PT ;  /* 0x000000214e21c210 */ /* 0x000fc400007fe4ff */
[----:B0-----:R-:W-:Y:S02]  /*1b70*/  @!P4 IADD3 R34, P0, R80, R34, RZ ;  /* 0x000000225022c210 */ /* 0x001fe40007f1e0ff */
[----:B------:R-:W-:Y:S01]  /*1b80*/  @!P3 IADD3 R80, R71, R79, RZ ;  /* 0x0000004f4750b210 */ /* 0x000fe20007ffe0ff */
[----:B------:R-:W0:Y:S01]  /*1b90*/  @!P6 LDC.64 R76, c[0x0][0x228] ;  /* 0x00008a00ff4ceb82 */ /* 0x000e220000000a00 */
[----:B------:R-:W-:Y:S02]  /*1ba0*/  @!P3 SHF.L.U32 R79, R70, 0x2, RZ ;  /* 0x00000002464fb819 */ /* 0x000fe400000006ff */
[----:B------:R-:W-:Y:S02]  /*1bb0*/  @!P4 IADD3.X R35, R78, R35, RZ, P0, !PT ;  /* 0x000000234e23c210 */ /* 0x000fe400007fe4ff */
[----:B------:R-:W-:Y:S02]  /*1bc0*/  @!P3 SHF.L.U64.HI R78, R70, 0x2, R80 ;  /* 0x00000002464eb819 */ /* 0x000fe40000010250 */
[----:B-1----:R-:W-:-:S04]  /*1bd0*/  @!P3 IADD3 R40, P0, R79, R40, RZ ;  /* 0x000000284f28b210 */ /* 0x002fc80007f1e0ff */
[----:B------:R-:W-:Y:S02]  /*1be0*/  @!P3 IADD3.X R41, R78, R41, RZ, P0, !PT ;  /* 0x000000294e29b210 */ /* 0x000fe400007fe4ff */
[----:B----4-:R-:W-:Y:S01]  /*1bf0*/  @!P3 IADD3 R38, P0, R79, R38, RZ ;  /* 0x000000264f26b210 */ /* 0x010fe20007f1e0ff */
[----:B---3--:R-:W-:-:S03]  /*1c00*/  @!P6 IMAD R71, R87, R52, RZ ;  /* 0x000000345747e224 */ /* 0x008fc600078e02ff */
[----:B------:R-:W-:Y:S02]  /*1c10*/  @!P3 IADD3.X R39, R78, R39, RZ, P0, !PT ;  /* 0x000000274e27b210 */ /* 0x000fe400007fe4ff */
[----:B------:R-:W-:Y:S01]  /*1c20*/  CS2R R78, SRZ ;  /* 0x00000000004e7805 */ /* 0x000fe2000001ff00 */
[C---:B------:R-:W-:Y:S01]  /*1c30*/  @!P6 IMAD R53, R3.reuse, R53, R71 ;  /* 0x000000350335e224 */ /* 0x040fe200078e0247 */
[----:B------:R-:W-:Y:S02]  /*1c40*/  @!P6 MOV R70, R4 ;  /* 0x000000040046e202 */ /* 0x000fe40000000f00 */
[----:B------:R-:W-:Y:S02]  /*1c50*/  @!P6 MOV R71, R7 ;  /* 0x000000070047e202 */ /* 0x000fe40000000f00 */
[----:B------:R1:W3:Y:S01]  /*1c60*/  @P1 LDG.E.64 R78, desc[UR22][R68.64] ;  /* 0x00000016444e1981 */ /* 0x0002e2000c1e1b00 */
[----:B------:R-:W-:Y:S01]  /*1c70*/  @!P6 IMAD.WIDE.U32 R70, R3, R52, R70 ;  /* 0x000000340346e225 */ /* 0x000fe200078e0046 */
[----:B-1----:R-:W-:-:S04]  /*1c80*/  CS2R R68, SRZ ;  /* 0x0000000000447805 */ /* 0x002fc8000001ff00 */
[----:B------:R-:W-:Y:S02]  /*1c90*/  @!P6 IADD3 R53, R71, R53, RZ ;  /* 0x000000354735e210 */ /* 0x000fe40007ffe0ff */
[C---:B------:R-:W-:Y:S01]  /*1ca0*/  @!P6 SHF.L.U32 R3, R70.reuse, 0x2, RZ ;  /* 0x000000024603e819 */ /* 0x040fe200000006ff */
[----:B------:R1:W5:Y:S01]  /*1cb0*/  @!P5 LDG.E.64 R68, desc[UR22][R64.64] ;  /* 0x000000164044d981 */ /* 0x000362000c1e1b00 */
[----:B------:R-:W-:Y:S02]  /*1cc0*/  @!P6 SHF.L.U64.HI R53, R70, 0x2, R53 ;  /* 0x000000024635e819 */ /* 0x000fe40000010235 */
[----:B------:R-:W-:Y:S02]  /*1cd0*/  @!P6 IADD3 R74, P0, R3, R74, RZ ;  /* 0x0000004a034ae210 */ /* 0x000fe40007f1e0ff */
[----:B-1----:R-:W-:Y:S02]  /*1ce0*/  CS2R R64, SRZ ;  /* 0x0000000000407805 */ /* 0x002fe4000001ff00 */
[----:B------:R-:W-:-:S04]  /*1cf0*/  @!P6 IADD3.X R75, R53, R75, RZ, P0, !PT ;  /* 0x0000004b354be210 */ /* 0x000fc800007fe4ff */
[----:B------:R1:W5:Y:S02]  /*1d00*/  @!P3 LDG.E.64 R64, desc[UR22][R40.64] ;  /* 0x000000162840b981 */ /* 0x000364000c1e1b00 */
[----:B-1----:R-:W-:-:S06]  /*1d10*/  CS2R R40, SRZ ;  /* 0x0000000000287805 */ /* 0x002fcc000001ff00 */
[----:B------:R-:W5:Y:S01]  /*1d20*/  @!P6 LDG.E.64 R40, desc[UR22][R74.64] ;  /* 0x000000164a28e981 */ /* 0x000f62000c1e1b00 */
[----:B0-----:R-:W-:-:S04]  /*1d30*/  @!P6 IADD3 R76, P0, R3, R76, RZ ;  /* 0x0000004c034ce210 */ /* 0x001fc80007f1e0ff */
[----:B------:R-:W-:Y:S02]  /*1d40*/  @!P6 IADD3.X R77, R53, R77, RZ, P0, !PT ;  /* 0x0000004d354de210 */ /* 0x000fe400007fe4ff */
[----:B------:R-:W-:Y:S02]  /*1d50*/  CS2R R52, SRZ ;  /* 0x0000000000347805 */ /* 0x000fe4000001ff00 */
[----:B------:R-:W-:-:S04]  /*1d60*/  CS2R R70, SRZ ;  /* 0x0000000000467805 */ /* 0x000fc8000001ff00 */
[----:B------:R0:W5:Y:S04]  /*1d70*/  @P1 LDG.E.64 R52, desc[UR22][R28.64] ;  /* 0x000000161c341981 */ /* 0x000168000c1e1b00 */
[----:B------:R1:W5:Y:S01]  /*1d80*/  @!P2 LDG.E.64 R70, desc[UR22][R26.64] ;  /* 0x000000161a46a981 */ /* 0x000362000c1e1b00 */
[----:B0-----:R-:W-:Y:S02]  /*1d90*/  CS2R R28, SRZ ;  /* 0x00000000001c7805 */ /* 0x001fe4000001ff00 */
[----:B-1----:R-:W-:-:S04]  /*1da0*/  CS2R R26, SRZ ;  /* 0x00000000001a7805 */ /* 0x002fc8000001ff00 */
[----:B------:R0:W5:Y:S04]  /*1db0*/  @!P5 LDG.E.64 R28, desc[UR22][R66.64] ;  /* 0x00000016421cd981 */ /* 0x000168000c1e1b00 */
[----:B------:R1:W5:Y:S01]  /*1dc0*/  @!P2 LDG.E.64 R26, desc[UR22][R30.64] ;  /* 0x000000161e1aa981 */ /* 0x000362000c1e1b00 */
[----:B0-----:R-:W-:Y:S02]  /*1dd0*/  CS2R R66, SRZ ;  /* 0x0000000000427805 */ /* 0x001fe4000001ff00 */
[----:B-1----:R-:W-:-:S04]  /*1de0*/  CS2R R30, SRZ ;  /* 0x00000000001e7805 */ /* 0x002fc8000001ff00 */
[----:B------:R0:W5:Y:S04]  /*1df0*/  @!P4 LDG.E.64 R66, desc[UR22][R32.64] ;  /* 0x000000162042c981 */ /* 0x000168000c1e1b00 */
[----:B------:R1:W5:Y:S01]  /*1e00*/  @!P4 LDG.E.64 R30, desc[UR22][R34.64] ;  /* 0x00000016221ec981 */ /* 0x000362000c1e1b00 */
[----:B------:R-:W-:Y:S01]  /*1e10*/  UMOV UR26, 0x3f800000 ;  /* 0x3f800000001a7882 */ /* 0x000fe20000000000 */
[----:B------:R-:W-:Y:S01]  /*1e20*/  BSSY B0, `(.L_x_2166) ;  /* 0x0000021000007945 */ /* 0x000fe20003800000 */
[----:B0-----:R-:W-:Y:S02]  /*1e30*/  CS2R R32, SRZ ;  /* 0x0000000000207805 */ /* 0x001fe4000001ff00 */
[----:B-1----:R-:W-:Y:S02]  /*1e40*/  CS2R R34, SRZ ;  /* 0x0000000000227805 */ /* 0x002fe4000001ff00 */
[----:B------:R-:W-:-:S02]  /*1e50*/  ISETP.NE.AND P5, PT, RZ, UR25, PT ;  /* 0x00000019ff007c0c */ /* 0x000fc4000bfa5270 */
[----:B------:R0:W5:Y:S04]  /*1e60*/  @!P3 LDG.E.64 R32, desc[UR22][R38.64] ;  /* 0x000000162620b981 */ /* 0x000168000c1e1b00 */
[----:B------:R1:W5:Y:S01]  /*1e70*/  @!P6 LDG.E.64 R34, desc[UR22][R76.64] ;  /* 0x000000164c22e981 */ /* 0x000362000c1e1b00 */
        /* <DEDUP_REMOVED lines=13> */
[----:B------:R-:W-:Y:S01]  /*1f50*/  @UP0 UMOV UR26, UR5 ;  /* 0x00000005001a0c82 */ /* 0x000fe20008000000 */
[----:B---3--:R-:W-:Y:S01]  /*1f60*/  FADD.FTZ R78, R78, -UR6 ;  /* 0x800000064e4e7e21 */ /* 0x008fe20008010000 */
[----:B-1----:R-:W-:Y:S01]  /*1f70*/  FADD.FTZ R77, R79, -UR6 ;  /* 0x800000064f4d7e21 */ /* 0x002fe20008010000 */
[----:B------:R-:W-:Y:S06]  /*1f80*/  @P0 BRA `(.L_x_2167) ;  /* 0x0000000000280947 */ /* 0x000fec0003800000 */
        /* <DEDUP_REMOVED lines=10> */
.L_x_2167:
[----:B------:R-:W-:Y:S05]  /*2030*/  BSYNC B0 ;  /* 0x0000000000007941 */ /* 0x000fea0003800000 */
.L_x_2166:
[----:B0----5:R-:W-:Y:S01]  /*2040*/  MOV R74, R52 ;  /* 0x00000034004a7202 */ /* 0x021fe20000000f00 */
[----:B------:R-:W-:Y:S01]  /*2050*/  FMUL.FTZ R78, R78, UR26 ;  /* 0x0000001a4e4e7c20 */ /* 0x000fe20008410000 */
[----:B------:R-:W-:Y:S01]  /*2060*/  MOV R82, R53 ;  /* 0x0000003500527202 */ /* 0x000fe20000000f00 */
        /* <DEDUP_REMOVED lines=20> */
.L_x_2168:
[----:B------:R-:W-:Y:S01]  /*21b0*/  FMUL.FTZ R76, R74, R36 ;  /* 0x000000244a4c7220 */ /* 0x000fe20000410000 */
[----:B------:R-:W-:Y:S01]  /*21c0*/  FMUL.FTZ R75, R82, R37 ;  /* 0x00000025524b7220 */ /* 0x000fe20000410000 */
[----:B------:R-:W-:Y:S01]  /*21d0*/  FADD.FTZ R81, R72, -UR6 ;  /* 0x8000000648517e21 */ /* 0x000fe20008010000 */
[----:B------:R-:W-:Y:S01]  /*21e0*/  FADD.FTZ R73, R73, -UR6 ;  /* 0x8000000649497e21 */ /* 0x000fe20008010000 */
[----:B------:R-:W-:Y:S01]  /*21f0*/  FFMA.FTZ R3, R78, R76, RZ ;  /* 0x0000004c4e037223 */ /* 0x000fe200000100ff */
[----:B------:R-:W-:Y:S01]  /*2200*/  FADD.FTZ R76, RZ, R76 ;  /* 0x0000004cff4c7221 */ /* 0x000fe20000010000 */
[----:B------:R-:W-:Y:S01]  /*2210*/  MOV R72, R50 ;  /* 0x0000003200487202 */ /* 0x000fe20000000f00 */
[----:B------:R-:W-:Y:S01]  /*2220*/  FMUL.FTZ R81, R81, UR26 ;  /* 0x0000001a51517c20 */ /* 0x000fe20008410000 */
[----:B------:R-:W-:Y:S01]  /*2230*/  FFMA.FTZ R3, R77, R75, R3 ;  /* 0x0000004b4d037223 */ /* 0x000fe20000010003 */
[----:B------:R-:W-:Y:S01]  /*2240*/  FADD.FTZ R75, R75, R76 ;  /* 0x0000004c4b4b7221 */ /* 0x000fe20000010000 */
        /* <DEDUP_REMOVED lines=21> */
.L_x_2169:
[----:B------:R-:W-:Y:S01]  /*23a0*/  FMUL.FTZ R84, R72, R36 ;  /* 0x0000002448547220 */ /* 0x000fe20000410000 */
[----:B------:R-:W-:Y:S01]  /*23b0*/  FFMA.FTZ R83, R78, R74, RZ ;  /* 0x0000004a4e537223 */ /* 0x000fe200000100ff */
[----:B------:R-:W-:Y:S01]  /*23c0*/  FADD.FTZ R80, RZ, R74 ;  /* 0x0000004aff507221 */ /* 0x000fe20000010000 */
[----:B------:R-:W-:Y:S01]  /*23d0*/  FMUL.FTZ R74, R79, R37 ;  /* 0x000000254f4a7220 */ /* 0x000fe20000410000 */
[----:B------:R-:W-:Y:S01]  /*23e0*/  FFMA.FTZ R73, R81, R84, R3 ;  /* 0x0000005451497223 */ /* 0x000fe20000010003 */
[----:B------:R-:W-:Y:S01]  /*23f0*/  FADD.FTZ R75, R75, R84 ;  /* 0x000000544b4b7221 */ /* 0x000fe20000010000 */
[----:B------:R-:W-:Y:S01]  /*2400*/  FFMA.FTZ R3, R81, R72, R83 ;  /* 0x0000004851037223 */ /* 0x000fe20000010053 */
[----:B------:R-:W-:Y:S01]  /*2410*/  FADD.FTZ R70, R70, -UR6 ;  /* 0x8000000646467e21 */ /* 0x000fe20008010000 */
[----:B------:R-:W-:Y:S01]  /*2420*/  FADD.FTZ R83, R71, -UR6 ;  /* 0x8000000647537e21 */ /* 0x000fe20008010000 */
[----:B------:R-:W-:Y:S01]  /*2430*/  FFMA.FTZ R73, R76, R74, R73 ;  /* 0x0000004a4c497223 */ /* 0x000fe20000010049 */
[----:B------:R-:W-:Y:S01]  /*2440*/  FADD.FTZ R72, R80, R72 ;  /* 0x0000004850487221 */ /* 0x000fe20000010000 */
[----:B------:R-:W-:Y:S01]  /*2450*/  FADD.FTZ R74, R74, R75 ;  /* 0x0000004b4a4a7221 */ /* 0x000fe20000010000 */
[----:B------:R-:W-:Y:S01]  /*2460*/  FMUL.FTZ R84, R70, UR26 ;  /* 0x0000001a46547c20 */ /* 0x000fe20008410000 */
[----:B------:R-:W-:Y:S01]  /*2470*/  MOV R80, R26 ;  /* 0x0000001a00507202 */ /* 0x000fe20000000f00 */
[----:B------:R-:W-:Y:S01]  /*2480*/  FFMA.FTZ R71, R77, R82, RZ ;  /* 0x000000524d477223 */ /* 0x000fe200000100ff */
[----:B------:R-:W-:Y:S01]  /*2490*/  MOV R75, R27 ;  /* 0x0000001b004b7202 */ /* 0x000fe20000000f00 */
        /* <DEDUP_REMOVED lines=21> */
.L_x_2170:
[----:B------:R-:W-:Y:S01]  /*25f0*/  FMUL.FTZ R82, R80, R36 ;  /* 0x0000002450527220 */ /* 0x000fe20000410000 */
[----:B------:R-:W-:Y:S01]  /*2600*/  FFMA.FTZ R71, R76, R79, R71 ;  /* 0x0000004f4c477223 */ /* 0x000fe20000010047 */
[----:B------:R-:W-:Y:S01]  /*2610*/  FADD.FTZ R79, R70, R79 ;  /* 0x0000004f464f7221 */ /* 0x000fe20000010000 */
[----:B------:R-:W-:Y:S01]  /*2620*/  FADD.FTZ R68, R68, -UR6 ;  /* 0x8000000644447e21 */ /* 0x000fe20008010000 */
[----:B------:R-:W-:Y:S01]  /*2630*/  FFMA.FTZ R70, R84, R82, R73 ;  /* 0x0000005254467223 */ /* 0x000fe20000010049 */
[----:B------:R-:W-:Y:S01]  /*2640*/  FADD.FTZ R74, R74, R82 ;  /* 0x000000524a4a7221 */ /* 0x000fe20000010000 */
[----:B------:R-:W-:Y:S01]  /*2650*/  FMUL.FTZ R73, R75, R37 ;  /* 0x000000254b497220 */ /* 0x000fe20000410000 */
[----:B------:R-:W-:Y:S01]  /*2660*/  FADD.FTZ R82, R69, -UR6 ;  /* 0x8000000645527e21 */ /* 0x000fe20008010000 */
[----:B------:R-:W-:Y:S01]  /*2670*/  FADD.FTZ R72, R72, R80 ;  /* 0x0000005048487221 */ /* 0x000fe20000010000 */
[----:B------:R-:W-:Y:S01]  /*2680*/  FFMA.FTZ R3, R84, R80, R3 ;  /* 0x0000005054037223 */ /* 0x000fe20000010003 */
[----:B------:R-:W-:Y:S01]  /*2690*/  FFMA.FTZ R70, R83, R73, R70 ;  /* 0x0000004953467223 */ /* 0x000fe20000010046 */
[----:B------:R-:W-:Y:S01]  /*26a0*/  FADD.FTZ R74, R73, R74 ;  /* 0x0000004a494a7221 */ /* 0x000fe20000010000 */
[----:B------:R-:W-:Y:S01]  /*26b0*/  MOV R69, R28 ;  /* 0x0000001c00457202 */ /* 0x000fe20000000f00 */
        /* <DEDUP_REMOVED lines=22> */
.L_x_2171:
[----:B------:R-:W-:Y:S01]  /*2820*/  FMUL.FTZ R68, R69, R36 ;  /* 0x0000002445447220 */ /* 0x000fe20000410000 */
[----:B------:R-:W-:Y:S01]  /*2830*/  FADD.FTZ R79, R79, R75 ;  /* 0x0000004b4f4f7221 */ /* 0x000fe20000010000 */
[----:B------:R-:W-:Y:S01]  /*2840*/  FFMA.FTZ R71, R83, R75, R71 ;  /* 0x0000004b53477223 */ /* 0x000fe20000010047 */
[----:B------:R-:W-:Y:S01]  /*2850*/  FMUL.FTZ R75, R73, R37 ;  /* 0x00000025494b7220 */ /* 0x000fe20000410000 */
[----:B------:R-:W-:Y:S01]  /*2860*/  FADD.FTZ R74, R74, R68 ;  /* 0x000000444a4a7221 */ /* 0x000fe20000010000 */
[----:B------:R-:W-:Y:S01]  /*2870*/  FFMA.FTZ R70, R85, R68, R70 ;  /* 0x0000004455467223 */ /* 0x000fe20000010046 */
[----:B------:R-:W-:Y:S01]  /*2880*/  FADD.FTZ R68, R72, R69 ;  /* 0x0000004548447221 */ /* 0x000fe20000010000 */
[----:B------:R-:W-:Y:S01]  /*2890*/  FADD.FTZ R66, R66, -UR6 ;  /* 0x8000000642427e21 */ /* 0x000fe20008010000 */
[----:B------:R-:W-:Y:S01]  /*28a0*/  FADD.FTZ R72, R75, R74 ;  /* 0x0000004a4b487221 */ /* 0x000fe20000010000 */
[----:B------:R-:W-:Y:S01]  /*28b0*/  FADD.FTZ R74, R67, -UR6 ;  /* 0x80000006434a7e21 */ /* 0x000fe20008010000 */
[----:B------:R-:W-:Y:S01]  /*28c0*/  FFMA.FTZ R3, R85, R69, R3 ;  /* 0x0000004555037223 */ /* 0x000fe20000010003 */
[----:B------:R-:W-:Y:S01]  /*28d0*/  FFMA.FTZ R70, R82, R75, R70 ;  /* 0x0000004b52467223 */ /* 0x000fe20000010046 */
        /* <DEDUP_REMOVED lines=23> */
.L_x_2172:
[----:B------:R-:W-:Y:S01]  /*2a50*/  FMUL.FTZ R66, R67, R36 ;  /* 0x0000002443427220 */ /* 0x000fe20000410000 */
[----:B------:R-:W-:Y:S01]  /*2a60*/  FADD.FTZ R79, R79, R73 ;  /* 0x000000494f4f7221 */ /* 0x000fe20000010000 */
[----:B------:R-:W-:Y:S01]  /*2a70*/  FFMA.FTZ R71, R82, R73, R71 ;  /* 0x0000004952477223 */ /* 0x000fe20000010047 */
[----:B------:R-:W-:Y:S01]  /*2a80*/  FMUL.FTZ R73, R69, R37 ;  /* 0x0000002545497220 */ /* 0x000fe20000410000 */
[----:B------:R-:W-:Y:S01]  /*2a90*/  FFMA.FTZ R70, R75, R66, R70 ;  /* 0x000000424b467223 */ /* 0x000fe20000010046 */
[----:B------:R-:W-:Y:S01]  /*2aa0*/  FADD.FTZ R72, R72, R66 ;  /* 0x0000004248487221 */ /* 0x000fe20000010000 */
[----:B------:R-:W-:Y:S01]  /*2ab0*/  FADD.FTZ R66, R68, R67 ;  /* 0x0000004344427221 */ /* 0x000fe20000010000 */
[----:B------:R-:W-:Y:S01]  /*2ac0*/  FADD.FTZ R64, R64, -UR6 ;  /* 0x8000000640407e21 */ /* 0x000fe20008010000 */
[----:B------:R-:W-:Y:S01]  /*2ad0*/  FFMA.FTZ R68, R74, R73, R70 ;  /* 0x000000494a447223 */ /* 0x000fe20000010046 */
[----:B------:R-:W-:Y:S01]  /*2ae0*/  FADD.FTZ R70, R73, R72 ;  /* 0x0000004849467221 */ /* 0x000fe20000010000 */
[----:B------:R-:W-:Y:S01]  /*2af0*/  FADD.FTZ R72, R65, -UR6 ;  /* 0x8000000641487e21 */ /* 0x000fe20008010000 */
        /* <DEDUP_REMOVED lines=24> */
.L_x_2173:
        /* <DEDUP_REMOVED lines=35> */
.L_x_2174:
        /* <DEDUP_REMOVED lines=35> */
.L_x_2175:
        /* <DEDUP_REMOVED lines=35> */
.L_x_2176:
        /* <DEDUP_REMOVED lines=35> */
.L_x_2177:
        /* <DEDUP_REMOVED lines=35> */
.L_x_2178:
[----:B------:R-:W-:Y:S01]  /*3770*/  FMUL.FTZ R54, R55, R36 ;  /* 0x0000002437367220 */ /* 0x000fe20000410000 */
[----:B------:R-:W-:Y:S01]  /*3780*/  FADD.FTZ R79, R79, R59 ;  /* 0x0000003b4f4f7221 */ /* 0x000fe20000010000 */
[----:B------:R-:W-:Y:S01]  /*3790*/  FFMA.FTZ R59, R64, R59, R61 ;  /* 0x0000003b403b7223 */ /* 0x000fe2000001003d */
[----:B------:R-:W-:Y:S01]  /*37a0*/  FMUL.FTZ R61, R57, R37 ;  /* 0x00000025393d7220 */ /* 0x000fe20000410000 */
[C---:B------:R-:W-:Y:S01]  /*37b0*/  FFMA.FTZ R58, R63.reuse, R54, R58 ;  /* 0x000000363f3a7223 */ /* 0x040fe2000001003a */
[----:B------:R-:W-:Y:S01]  /*37c0*/  FADD.FTZ R60, R60, R54 ;  /* 0x000000363c3c7221 */ /* 0x000fe20000010000 */
[----:B------:R-:W-:Y:S01]  /*37d0*/  FADD.FTZ R54, R56, R55 ;  /* 0x0000003738367221 */ /* 0x000fe20000010000 */
[----:B------:R-:W-:Y:S01]  /*37e0*/  FFMA.FTZ R3, R63, R55, R3 ;  /* 0x000000373f037223 */ /* 0x000fe20000010003 */
[----:B------:R-:W-:Y:S01]  /*37f0*/  FFMA.FTZ R55, R62, R61, R58 ;  /* 0x0000003d3e377223 */ /* 0x000fe2000001003a */
[----:B------:R-:W-:Y:S01]  /*3800*/  FADD.FTZ R58, R61, R60 ;  /* 0x0000003c3d3a7221 */ /* 0x000fe20000010000 */
[----:B------:R-:W-:Y:S01]  /*3810*/  FADD.FTZ R48, R48, -UR6 ;  /* 0x8000000630307e21 */ /* 0x000fe20008010000 */
[----:B------:R-:W-:Y:S01]  /*3820*/  FADD.FTZ R60, R49, -UR6 ;  /* 0x80000006313c7e21 */ /* 0x000fe20008010000 */
[----:B------:R-:W-:-:S02]  /*3830*/  MOV R49, R18 ;  /* 0x0000001200317202 */ /* 0x000fc40000000f00 */
[----:B------:R-:W-:Y:S01]  /*3840*/  MOV R56, R19 ;  /* 0x0000001300387202 */ /* 0x000fe20000000f00 */
        /* <DEDUP_REMOVED lines=21> */
.L_x_2179:
[----:B------:R-:W-:Y:S01]  /*39a0*/  FMUL.FTZ R48, R49, R36 ;  /* 0x0000002431307220 */ /* 0x000fe20000410000 */
[----:B------:R-:W-:Y:S01]  /*39b0*/  FADD.FTZ R79, R79, R57 ;  /* 0x000000394f4f7221 */ /* 0x000fe20000010000 */
[----:B------:R-:W-:Y:S01]  /*39c0*/  FFMA.FTZ R57, R62, R57, R59 ;  /* 0x000000393e397223 */ /* 0x000fe2000001003b */
[----:B------:R-:W-:Y:S01]  /*39d0*/  FMUL.FTZ R59, R56, R37 ;  /* 0x00000025383b7220 */ /* 0x000fe20000410000 */
[----:B------:R-:W-:Y:S01]  /*39e0*/  FFMA.FTZ R55, R61, R48, R55 ;  /* 0x000000303d377223 */ /* 0x000fe20000010037 */
[----:B------:R-:W-:Y:S01]  /*39f0*/  FADD.FTZ R58, R58, R48 ;  /* 0x000000303a3a7221 */ /* 0x000fe20000010000 */
[----:B------:R-:W-:Y:S01]  /*3a00*/  FADD.FTZ R46, R46, -UR6 ;  /* 0x800000062e2e7e21 */ /* 0x000fe20008010000 */
        /* <DEDUP_REMOVED lines=28> */
.L_x_2180:
        /* <DEDUP_REMOVED lines=8> */
[----:B------:R-:W-:Y:S01]  /*3c50*/  FFMA.FTZ R44, R58, R79, R54 ;  /* 0x0000004f3a2c7223 */ /* 0x000fe20000010036 */
[----:B------:R-:W-:Y:S01]  /*3c60*/  FADD.FTZ R45, R79, R55 ;  /* 0x000000374f2d7221 */ /* 0x000fe20000010000 */
[----:B------:R-:W-:Y:S01]  /*3c70*/  MOV R91, R22 ;  /* 0x00000016005b7202 */ /* 0x000fe20000000f00 */
[----:B------:R-:W-:Y:S01]  /*3c80*/  FMUL.FTZ R57, R57, UR26 ;  /* 0x0000001a39397c20 */ /* 0x000fe20008410000 */
[----:B------:R-:W-:Y:S01]  /*3c90*/  FMUL.FTZ R56, R56, UR26 ;  /* 0x0000001a38387c20 */ /* 0x000fe20008410000 */
[----:B------:R-:W-:Y:S01]  /*3ca0*/  MOV R90, R23 ;  /* 0x00000017005a7202 */ /* 0x000fe20000000f00 */
        /* <DEDUP_REMOVED lines=19> */
.L_x_2181:
[----:B------:R-:W-:Y:S01]  /*3de0*/  FMUL.FTZ R54, R91, R36 ;  /* 0x000000245b367220 */ /* 0x000fe20000410000 */
[----:B------:R-:W-:Y:S01]  /*3df0*/  FADD.FTZ R42, R42, -UR6 ;  /* 0x800000062a2a7e21 */ /* 0x000fe20008010000 */
[----:B------:R-:W-:Y:S01]  /*3e00*/  FADD.FTZ R43, R43, -UR6 ;  /* 0x800000062b2b7e21 */ /* 0x000fe20008010000 */
[----:B------:R-:W-:Y:S01]  /*3e10*/  MOV R92, R20 ;  /* 0x00000014005c7202 */ /* 0x000fe20000000f00 */
[----:B------:R-:W-:Y:S01]  /*3e20*/  FFMA.FTZ R44, R57, R54, R44 ;  /* 0x00000036392c7223 */ /* 0x000fe2000001002c */
[----:B------:R-:W-:Y:S01]  /*3e30*/  FADD.FTZ R45, R45, R54 ;  /* 0x000000362d2d7221 */ /* 0x000fe20000010000 */
[----:B------:R-:W-:Y:S01]  /*3e40*/  FMUL.FTZ R54, R90, R37 ;  /* 0x000000255a367220 */ /* 0x000fe20000410000 */
[----:B------:R-:W-:Y:S01]  /*3e50*/  FMUL.FTZ R55, R42, UR26 ;  /* 0x0000001a2a377c20 */ /* 0x000fe20008410000 */
[----:B------:R-:W-:Y:S02]  /*3e60*/  MOV R42, R21 ;  /* 0x00000015002a7202 */ /* 0x000fe40000000f00 */
[----:B------:R-:W-:Y:S01]  /*3e70*/  FFMA.FTZ R44, R56, R54, R44 ;  /* 0x00000036382c7223 */ /* 0x000fe2000001002c */
[----:B------:R-:W-:Y:S01]  /*3e80*/  FADD.FTZ R45, R54, R45 ;  /* 0x0000002d362d7221 */ /* 0x000fe20000010000 */
        /* <DEDUP_REMOVED lines=20> */
.L_x_2182:
[----:B------:R-:W-:Y:S01]  /*3fd0*/  FMUL.FTZ R43, R92, R36 ;  /* 0x000000245c2b7220 */ /* 0x000fe20000410000 */
[----:B------:R-:W-:Y:S01]  /*3fe0*/  FADD.FTZ R41, R41, -UR6 ;  /* 0x8000000629297e21 */ /* 0x000fe20008010000 */
[----:B------:R-:W-:Y:S02]  /*3ff0*/  FADD.FTZ R40, R40, -UR6 ;  /* 0x8000000628287e21 */ /* 0x000fe40008010000 */
[----:B------:R-:W-:Y:S01]  /*4000*/  FFMA.FTZ R44, R55, R43, R44 ;  /* 0x0000002b372c7223 */ /* 0x000fe2000001002c */
[----:B------:R-:W-:Y:S01]  /*4010*/  FADD.FTZ R45, R45, R43 ;  /* 0x0000002b2d2d7221 */ /* 0x000fe20000010000 */
[----:B------:R-:W-:Y:S01]  /*4020*/  FMUL.FTZ R43, R42, R37 ;  /* 0x000000252a2b7220 */ /* 0x000fe20000410000 */
[----:B------:R-:W-:Y:S01]  /*4030*/  FMUL.FTZ R79, R41, UR26 ;  /* 0x0000001a294f7c20 */ /* 0x000fe20008410000 */
[----:B------:R-:W-:Y:S01]  /*4040*/  FMUL.FTZ R80, R40, UR26 ;  /* 0x0000001a28507c20 */ /* 0x000fe20008410000 */
[----:B------:R-:W-:Y:S01]  /*4050*/  MOV R41, R34 ;  /* 0x0000002200297202 */ /* 0x000fe20000000f00 */
[----:B------:R-:W-:Y:S01]  /*4060*/  FFMA.FTZ R44, R54, R43, R44 ;  /* 0x0000002b362c7223 */ /* 0x000fe2000001002c */
[----:B------:R-:W-:Y:S01]  /*4070*/  FADD.FTZ R45, R43, R45 ;  /* 0x0000002d2b2d7221 */ /* 0x000fe20000010000 */
        /* <DEDUP_REMOVED lines=20> */
.L_x_2183:
[----:B------:R0:W-:Y:S01]  /*41c0*/  STL [R1+0x4], R2 ;  /* 0x0000040201007387 */ /* 0x0001e20000100800 */
[----:B------:R-:W-:Y:S01]  /*41d0*/  FMUL.FTZ R40, R41, R36 ;  /* 0x0000002429287220 */ /* 0x000fe20000410000 */
[----:B------:R-:W-:Y:S01]  /*41e0*/  FMUL.FTZ R93, R43, R37 ;  /* 0x000000252b5d7220 */ /* 0x000fe20000410000 */
[----:B------:R-:W-:Y:S01]  /*41f0*/  FADD.FTZ R48, R48, R89 ;  /* 0x0000005930307221 */ /* 0x000fe20000010000 */
[----:B------:R-:W-:Y:S01]  /*4200*/  FFMA.FTZ R3, R59, R89, R3 ;  /* 0x000000593b037223 */ /* 0x000fe20000010003 */
[----:B------:R-:W-:Y:S01]  /*4210*/  FFMA.FTZ R44, R80, R40, R44 ;  /* 0x00000028502c7223 */ /* 0x000fe2000001002c */
[----:B------:R-:W-:Y:S01]  /*4220*/  FADD.FTZ R40, R45, R40 ;  /* 0x000000282d287221 */ /* 0x000fe20000010000 */
[----:B------:R-:W2:Y:S01]  /*4230*/  LDL R89, [R1] ;  /* 0x0000000001597983 */ /* 0x000ea20000100800 */
[----:B------:R-:W1:Y:S01]  /*4240*/  S2UR UR7, SR_CgaCtaId ;  /* 0x00000000000779c3 */ /* 0x000e620000008800 */
[----:B------:R-:W-:Y:S01]  /*4250*/  FFMA.FTZ R45, R79, R93, R44 ;  /* 0x0000005d4f2d7223 */ /* 0x000fe2000001002c */
[----:B------:R-:W-:Y:S01]  /*4260*/  FADD.FTZ R44, R93, R40 ;  /* 0x000000285d2c7221 */ /* 0x000fe20000010000 */
[----:B0-----:R-:W0:Y:S03]  /*4270*/  S2R R2, SR_LANEID ;  /* 0x0000000000027919 */ /* 0x001e260000000000 */
[----:B------:R-:W3:Y:S04]  /*4280*/  SHFL.DOWN PT, R40, R45, 0x1, 0x1f ;  /* 0x08201f002d287f89 */ /* 0x000ee800000e0000 */
[----:B------:R-:W4:Y:S01]  /*4290*/  SHFL.DOWN PT, R93, R44, 0x1, 0x1f ;  /* 0x08201f002c5d7f89 */ /* 0x000f2200000e0000 */
[----:B0-----:R-:W-:-:S13]  /*42a0*/  ISETP.GT.AND P0, PT, R2, 0x1e, PT ;  /* 0x0000001e0200780c */ /* 0x001fda0003f04270 */
[----:B---3--:R-:W-:Y:S01]  /*42b0*/  @!P0 FADD.FTZ R45, R45, R40 ;  /* 0x000000282d2d8221 */ /* 0x008fe20000010000 */
[----:B----4-:R-:W-:Y:S01]  /*42c0*/  @!P0 FADD.FTZ R44, R44, R93 ;  /* 0x0000005d2c2c8221 */ /* 0x010fe20000010000 */
[----:B------:R-:W-:-:S03]  /*42d0*/  ISETP.GT.AND P0, PT, R2, 0x1d, PT ;  /* 0x0000001d0200780c */ /* 0x000fc60003f04270 */
[----:B------:R-:W0:Y:S04]  /*42e0*/  SHFL.DOWN PT, R40, R45, 0x2, 0x1f ;  /* 0x08401f002d287f89 */ /* 0x000e2800000e0000 */
[----:B------:R-:W3:Y:S06]  /*42f0*/  SHFL.DOWN PT, R93, R44, 0x2, 0x1f ;  /* 0x08401f002c5d7f89 */ /* 0x000eec00000e0000 */
[----:B0-----:R-:W-:Y:S01]  /*4300*/  @!P0 FADD.FTZ R45, R45, R40 ;  /* 0x000000282d2d8221 */ /* 0x001fe20000010000 */
[----:B---3--:R-:W-:-:S04]  /*4310*/  @!P0 FADD.FTZ R44, R44, R93 ;  /* 0x0000005d2c2c8221 */ /* 0x008fc80000010000 */
[----:B------:R-:W0:Y:S01]  /*4320*/  SHFL.DOWN PT, R40, R45, 0x4, 0x1f ;  /* 0x08801f002d287f89 */ /* 0x000e2200000e0000 */
[----:B------:R-:W-:-:S03]  /*4330*/  ISETP.GT.AND P0, PT, R2, 0x1b, PT ;  /* 0x0000001b0200780c */ /* 0x000fc60003f04270 */
[----:B------:R-:W3:Y:S10]  /*4340*/  SHFL.DOWN PT, R93, R44, 0x4, 0x1f ;  /* 0x08801f002c5d7f89 */ /* 0x000ef400000e0000 */
[----:B0-----:R-:W-:Y:S01]  /*4350*/  @!P0 FADD.FTZ R45, R45, R40 ;  /* 0x000000282d2d8221 */ /* 0x001fe20000010000 */
[----:B---3--:R-:W-:-:S04]  /*4360*/  @!P0 FADD.FTZ R44, R44, R93 ;  /* 0x0000005d2c2c8221 */ /* 0x008fc80000010000 */
[----:B------:R-:W0:Y:S01]  /*4370*/  SHFL.DOWN PT, R40, R45, 0x8, 0x1f ;  /* 0x09001f002d287f89 */ /* 0x000e2200000e0000 */
[----:B------:R-:W-:-:S03]  /*4380*/  ISETP.GT.AND P0, PT, R2, 0x17, PT ;  /* 0x000000170200780c */ /* 0x000fc60003f04270 */
[----:B------:R-:W3:Y:S10]  /*4390*/  SHFL.DOWN PT, R93, R44, 0x8, 0x1f ;  /* 0x09001f002c5d7f89 */ /* 0x000ef400000e0000 */
[----:B0-----:R-:W-:Y:S01]  /*43a0*/  @!P0 FADD.FTZ R45, R45, R40 ;  /* 0x000000282d2d8221 */ /* 0x001fe20000010000 */
[----:B---3--:R-:W-:Y:S01]  /*43b0*/  @!P0 FADD.FTZ R44, R44, R93 ;  /* 0x0000005d2c2c8221 */ /* 0x008fe20000010000 */
[----:B------:R-:W-:Y:S01]  /*43c0*/  ISETP.GT.AND P0, PT, R2, 0xf, PT ;  /* 0x0000000f0200780c */ /* 0x000fe20003f04270 */
[----:B------:R-:W-:Y:S01]  /*43d0*/  FADD.FTZ R47, R47, R49 ;  /* 0x000000312f2f7221 */ /* 0x000fe20000010000 */
[----:B------:R0:W5:Y:S01]  /*43e0*/  LDL.LU R2, [R1+0x4] ;  /* 0x0000040001027983 */ /* 0x0001620000300800 */
[----:B------:R-:W-:-:S02]  /*43f0*/  FFMA.FTZ R46, R58, R49, R46 ;  /* 0x000000313a2e7223 */ /* 0x000fc4000001002e */
[----:B------:R-:W3:Y:S01]  /*4400*/  S2R R49, SR_LANEID ;  /* 0x0000000000317919 */ /* 0x000ee20000000000 */
[----:B------:R-:W4:Y:S04]  /*4410*/  SHFL.DOWN PT, R40, R45, 0x10, 0x1f ;  /* 0x0a001f002d287f89 */ /* 0x000f2800000e0000 */
[----:B------:R-:W0:Y:S01]  /*4420*/  SHFL.DOWN PT, R93, R44, 0x10, 0x1f ;  /* 0x0a001f002c5d7f89 */ /* 0x000e2200000e0000 */
[----:B------:R-:W-:Y:S01]  /*4430*/  UMOV UR6, 0x400 ;  /* 0x0000040000067882 */ /* 0x000fe20000000000 */
[----:B------:R-:W-:Y:S01]  /*4440*/  FADD.FTZ R48, R48, R91 ;  /* 0x0000005b30307221 */ /* 0x000fe20000010000 */
[----:B------:R-:W-:Y:S01]  /*4450*/  FFMA.FTZ R3, R57, R91, R3 ;  /* 0x0000005b39037223 */ /* 0x000fe20000010003 */
[----:B------:R-:W-:Y:S01]  /*4460*/  UIADD3 UR5, UR6, 0xd0, URZ ;  /* 0x000000d006057890 */ /* 0x000fe2000fffe03f */
[----:B------:R-:W-:Y:S01]  /*4470*/  FFMA.FTZ R46, R56, R90, R46 ;  /* 0x0000005a382e7223 */ /* 0x000fe2000001002e */
[----:B------:R-:W-:Y:S01]  /*4480*/  FADD.FTZ R47, R47, R90 ;  /* 0x0000005a2f2f7221 */ /* 0x000fe20000010000 */
[----:B------:R-:W-:Y:S01]  /*4490*/  FADD.FTZ R48, R48, R92 ;  /* 0x0000005c30307221 */ /* 0x000fe20000010000 */
[----:B------:R-:W-:Y:S01]  /*44a0*/  FFMA.FTZ R3, R55, R92, R3 ;  /* 0x0000005c37037223 */ /* 0x000fe20000010003 */
[----:B-1----:R-:W-:Y:S01]  /*44b0*/  ULEA UR5, UR7, UR5, 0x18 ;  /* 0x0000000507057291 */ /* 0x002fe2000f8ec03f */
[----:B------:R-:W-:Y:S01]  /*44c0*/  FFMA.FTZ R46, R54, R42, R46 ;  /* 0x0000002a362e7223 */ /* 0x000fe2000001002e */
[----:B------:R-:W-:Y:S01]  /*44d0*/  ISETP.NE.AND P2, PT, R0, RZ, PT ;  /* 0x000000ff0000720c */ /* 0x000fe20003f45270 */
[----:B------:R-:W-:Y:S01]  /*44e0*/  FADD.FTZ R47, R47, R42 ;  /* 0x0000002a2f2f7221 */ /* 0x000fe20000010000 */
[----:B------:R-:W-:Y:S01]  /*44f0*/  FADD.FTZ R42, R48, R41 ;  /* 0x00000029302a7221 */ /* 0x000fe20000010000 */
[----:B----4-:R-:W-:Y:S01]  /*4500*/  @!P0 FADD.FTZ R45, R45, R40 ;  /* 0x000000282d2d8221 */ /* 0x010fe20000010000 */
[----:B0-----:R-:W-:Y:S01]  /*4510*/  @!P0 FADD.FTZ R44, R44, R93 ;  /* 0x0000005d2c2c8221 */ /* 0x001fe20000010000 */
[----:B---3--:R-:W-:Y:S01]  /*4520*/  ISETP.NE.AND P0, PT, R49, RZ, PT ;  /* 0x000000ff3100720c */ /* 0x008fe20003f05270 */
[----:B------:R-:W-:Y:S01]  /*4530*/  FFMA.FTZ R40, R80, R41, R3 ;  /* 0x0000002950287223 */ /* 0x000fe20000010003 */
[----:B------:R-:W-:Y:S01]  /*4540*/  FFMA.FTZ R41, R79, R43, R46 ;  /* 0x0000002b4f297223 */ /* 0x000fe2000001002e */
[----:B------:R-:W-:Y:S01]  /*4550*/  FADD.FTZ R43, R47, R43 ;  /* 0x0000002b2f2b7221 */ /* 0x000fe20000010000 */
[----:B------:R-:W-:-:S02]  /*4560*/  LEA R3, R0, UR5, 0x4 ;  /* 0x0000000500037c11 */ /* 0x000fc4000f8e20ff */
[----:B------:R-:W-:Y:S02]  /*4570*/  MOV R48, R45 ;  /* 0x0000002d00307202 */ /* 0x000fe40000000f00 */
[----:B------:R-:W-:Y:S01]  /*4580*/  MOV R49, R44 ;  /* 0x0000002c00317202 */ /* 0x000fe20000000f00 */
[----:B------:R0:W-:Y:S01]  /*4590*/  STS.128 [R3], R40 ;  /* 0x0000002803007388 */ /* 0x0001e20000000c00 */
[----:B------:R-:W-:Y:S01]  /*45a0*/  BSSY B0, `(.L_x_2184) ;  /* 0x0000036000007945 */ /* 0x000fe20003800000 */
[----:B------:R-:W-:Y:S02]  /*45b0*/  ISETP.GT.U32.AND P3, PT, R0, 0x27, PT ;  /* 0x000000270000780c */ /* 0x000fe40003f64070 */
        /* <DEDUP_REMOVED lines=52> */
.L_x_2185:
[----:B------:R-:W-:Y:S05]  /*4900*/  BSYNC B0 ;  /* 0x0000000000007941 */ /* 0x000fea0003800000 */
.L_x_2184:
        /* <DEDUP_REMOVED lines=78> */
.L_x_2187:
[----:B------:R-:W-:Y:S05]  /*4df0*/  BSYNC B0 ;  /* 0x0000000000007941 */ /* 0x000fea0003800000 */
.L_x_2186:
        /* <DEDUP_REMOVED lines=14> */
[CC--:B0-----:R-:W-:Y:S02]  /*4ee0*/  LEA R40, P0, R46.reuse, R44.reuse, 0x2 ;  /* 0x0000002c2e287211 */ /* 0x0c1fe400078010ff */
[----:B------:R-:W-:Y:S02]  /*4ef0*/  LEA R44, P3, R3, R44, 0x2 ;  /* 0x0000002c032c7211 */ /* 0x000fe400078610ff */
[----:B------:R-:W-:Y:S02]  /*4f00*/  LEA.HI.X R41, R46, R45, R47, 0x2, P0 ;  /* 0x0000002d2e297211 */ /* 0x000fe400000f142f */
[----:B------:R-:W-:-:S03]  /*4f10*/  IADD3.X R45, R45, UR12, RZ, P3, !PT ;  /* 0x0000000c2d2d7c10 */ /* 0x000fc60009ffe4ff */
[----:B------:R0:W-:Y:S04]  /*4f20*/  REDG.E.ADD.F32.FTZ.RN.STRONG.GPU desc[UR22][R40.64], R42 ;  /* 0x0000002a280079a6 */ /* 0x0001e8000c10f396 */
[----:B------:R0:W-:Y:S02]  /*4f30*/  REDG.E.ADD.F32.FTZ.RN.STRONG.GPU desc[UR22][R44.64], R43 ;  /* 0x0000002b2c0079a6 */ /* 0x0001e4000c10f396 */
.L_x_2189:
[----:B------:R-:W-:Y:S05]  /*4f40*/  BSYNC B0 ;  /* 0x0000000000007941 */ /* 0x000fea0003800000 */
.L_x_2188:
        /* <DEDUP_REMOVED lines=40> */
.L_x_2192:
[----:B------:R-:W-:Y:S02]  /*51d0*/  MOV R40, UR18 ;  /* 0x0000001200287c02 */ /* 0x000fe40008000f00 */
[----:B------:R-:W-:-:S05]  /*51e0*/  MOV R41, UR19 ;  /* 0x0000001300297c02 */ /* 0x000fca0008000f00 */
[----:B------:R-:W2:Y:S04]  /*51f0*/  LDG.E.STRONG.GPU R40, desc[UR22][R40.64] ;  /* 0x0000001628287981 */ /* 0x000ea8000c1ef900 */
[----:B--2---:R-:W-:Y:S01]  /*5200*/  CCTL.IVALL ;  /* 0x00000000ff00798f */ /* 0x004fe20002000000 */
[----:B------:R-:W-:Y:S05]  /*5210*/  YIELD ;  /* 0x0000000000007946 */ /* 0x000fea0003800000 */
[----:B------:R-:W-:-:S13]  /*5220*/  ISETP.NE.AND P0, PT, R40, R3, PT ;  /* 0x000000032800720c */ /* 0x000fda0003f05270 */
[----:B------:R-:W-:Y:S05]  /*5230*/  @P0 BRA `(.L_x_2192) ;  /* 0xfffffffc00e40947 */ /* 0x000fea000383ffff */
.L_x_2191:
        /* <DEDUP_REMOVED lines=19> */
.L_x_2196:
        /* <DEDUP_REMOVED lines=145> */
[----:B------:R-:W-:Y:S02]  /*5c80*/  @!UP2 UIMAD UR17, UR14, UR17, UR13 ;  /* 0x000000110e11a2a4 */ /* 0x000fe4000f8e020d */
[----:B------:R-:W-:Y:S02]  /*5c90*/  @!UP1 UIMAD.WIDE.U32 UR20, UR20, 0x8, UR6 ;  /* 0x00000008141498a5 */ /* 0x000fe4000f8e0006 */
[----:B------:R-:W-:-:S04]  /*5ca0*/  @!UP2 UIMAD.WIDE.U32 UR18, UR17, 0x8, UR6 ;  /* 0x000000081112a8a5 */ /* 0x000fc8000f8e0006 */
[----:B------:R-:W-:Y:S02]  /*5cb0*/  MOV R40, UR20 ;  /* 0x0000001400287c02 */ /* 0x000fe40008000f00 */
[----:B------:R-:W-:Y:S02]  /*5cc0*/  MOV R41, UR21 ;  /* 0x0000001500297c02 */ /* 0x000fe40008000f00 */
[----:B------:R-:W-:Y:S02]  /*5cd0*/  MOV R44, UR18 ;  /* 0x00000012002c7c02 */ /* 0x000fe40008000f00 */
[----:B------:R-:W-:Y:S02]  /*5ce0*/  MOV R45, UR19 ;  /* 0x00000013002d7c02 */ /* 0x000fe40008000f00 */
[----:B------:R-:W2:Y:S04]  /*5cf0*/  @!P3 LDG.E.64 R40, desc[UR22][R40.64] ;  /* 0x000000162828b981 */ /* 0x000ea8000c1e1b00 */
        /* <DEDUP_REMOVED lines=12> */
.L_x_2195:
        /* <DEDUP_REMOVED lines=11> */
[----:B------:R-:W-:-:S04]  /*5e70*/  UIADD3 UR20, UR5, 0x2, URZ ;  /* 0x0000000205147890 */ /* 0x000fc8000fffe03f */
[C---:B------:R-:W-:Y:S01]  /*5e80*/  ISETP.EQ.OR P4, PT, R3.reuse, UR18, P2 ;  /* 0x0000001203007c0c */ /* 0x040fe20009782670 */
[----:B------:R-:W-:Y:S01]  /*5e90*/  UIADD3 UR17, UR5, 0x3, URZ ;  /* 0x0000000305117890 */ /* 0x000fe2000fffe03f */
[C---:B------:R-:W-:Y:S01]  /*5ea0*/  ISETP.EQ.OR P6, PT, R3.reuse, UR20, P2 ;  /* 0x0000001403007c0c */ /* 0x040fe200097c2670 */
[----:B------:R-:W2:Y:S04]  /*5eb0*/  @!P0 LDG.E.64 R40, desc[UR22][R40.64] ;  /* 0x0000001628288981 */ /* 0x000ea8000c1e1b00 */
[----:B------:R-:W-:-:S06]  /*5ec0*/  ISETP.EQ.OR P3, PT, R3, UR17, P2 ;  /* 0x0000001103007c0c */ /* 0x000fcc0009762670 */
[----:B------:R-:W-:Y:S02]  /*5ed0*/  VOTEU.ALL UP0, P4 ;  /* 0x00000000003f7886 */ /* 0x000fe40002000000 */
[----:B------:R-:W-:-:S03]  /*5ee0*/  VOTEU.ALL UP1, P6 ;  /* 0x00000000003f7886 */ /* 0x000fc60003020000 */
[----:B------:R-:W-:Y:S02]  /*5ef0*/  @!UP0 UIMAD UR18, UR14, UR18, UR13 ;  /* 0x000000120e1282a4 */ /* 0x000fe4000f8e020d */
[----:B------:R-:W-:Y:S02]  /*5f00*/  @!UP1 UIMAD UR20, UR14, UR20, UR13 ;  /* 0x000000140e1492a4 */ /* 0x000fe4000f8e020d */
[----:B------:R-:W-:Y:S01]  /*5f10*/  @!UP0 UIMAD.WIDE.U32 UR18, UR18, 0x8, UR6 ;  /* 0x00000008121288a5 */ /* 0x000fe2000f8e0006 */
[----:B------:R-:W-:Y:S01]  /*5f20*/  VOTEU.ALL UP2, P3 ;  /* 0x00000000003f7886 */ /* 0x000fe20001840000 */
[----:B------:R-:W-:-:S04]  /*5f30*/  @!UP1 UIMAD.WIDE.U32 UR20, UR20, 0x8, UR6 ;  /* 0x00000008141498a5 */ /* 0x000fc8000f8e0006 */
[----:B------:R-:W-:Y:S01]  /*5f40*/  MOV R44, UR18 ;  /* 0x00000012002c7c02 */ /* 0x000fe20008000f00 */
[----:B------:R-:W-:Y:S01]  /*5f50*/  @!UP2 UIMAD UR17, UR14, UR17, UR13 ;  /* 0x000000110e11a2a4 */ /* 0x000fe2000f8e020d */
[----:B------:R-:W-:Y:S02]  /*5f60*/  MOV R45, UR19 ;  /* 0x00000013002d7c02 */ /* 0x000fe40008000f00 */
[----:B------:R-:W-:Y:S01]  /*5f70*/  MOV R42, UR20 ;  /* 0x00000014002a7c02 */ /* 0x000fe20008000f00 */
[----:B------:R-:W-:Y:S01]  /*5f80*/  @!UP2 UIMAD.WIDE.U32 UR18, UR17, 0x8, UR6 ;  /* 0x000000081112a8a5 */ /* 0x000fe2000f8e0006 */
[----:B------:R-:W-:Y:S02]  /*5f90*/  MOV R43, UR21 ;  /* 0x00000015002b7c02 */ /* 0x000fe40008000f00 */
[----:B------:R-:W3:Y:S03]  /*5fa0*/  @!P4 LDG.E.64 R44, desc[UR22][R44.64] ;  /* 0x000000162c2cc981 */ /* 0x000ee6000c1e1b00 */
[----:B------:R-:W-:Y:S01]  /*5fb0*/  MOV R46, UR18 ;  /* 0x00000012002e7c02 */ /* 0x000fe20008000f00 */
[----:B------:R-:W4:Y:S01]  /*5fc0*/  @!P6 LDG.E.64 R42, desc[UR22][R42.64] ;  /* 0x000000162a2ae981 */ /* 0x000f22000c1e1b00 */
[----:B------:R-:W-:-:S06]  /*5fd0*/  MOV R47, UR19 ;  /* 0x00000013002f7c02 */ /* 0x000fcc0008000f00 */
        /* <DEDUP_REMOVED lines=10> */
[----:B------:R-:W-:Y:S01]  /*6080*/  @!P4 FADD.FTZ R49, R49, R45 ;  /* 0x0000002d3131c221 */ /* 0x000fe20000010000 */
[----:B------:R-:W-:Y:S02]  /*6090*/  ISETP.EQ.OR P4, PT, R3, UR20, P2 ;  /* 0x0000001403007c0c */ /* 0x000fe40009782670 */
[----:B----4-:R-:W-:Y:S01]  /*60a0*/  @!P6 FADD.FTZ R48, R48, R42 ;  /* 0x0000002a3030e221 */ /* 0x010fe20000010000 */
[----:B------:R-:W-:Y:S01]  /*60b0*/  @!P6 FADD.FTZ R49, R49, R43 ;  /* 0x0000002b3131e221 */ /* 0x000fe20000010000 */
[----:B------:R-:W-:Y:S02]  /*60c0*/  ISETP.EQ.OR P6, PT, R3, UR5, P2 ;  /* 0x0000000503007c0c */ /* 0x000fe400097c2670 */
[----:B------:R-:W-:Y:S01]  /*60d0*/  @!P3 FADD.FTZ R48, R48, R46 ;  /* 0x0000002e3030b221 */ /* 0x000fe20000010000 */
[----:B------:R-:W-:Y:S01]  /*60e0*/  @!P3 FADD.FTZ R49, R49, R47 ;  /* 0x0000002f3131b221 */ /* 0x000fe20000010000 */
[----:B------:R-:W-:Y:S01]  /*60f0*/  ISETP.EQ.OR P3, PT, R3, UR27, P2 ;  /* 0x0000001b03007c0c */ /* 0x000fe20009762670 */
[----:B------:R-:W-:-:S04]  /*6100*/  @!UP0 UIMAD UR18, UR14, UR17, UR13 ;  /* 0x000000110e1282a4 */ /* 0x000fc8000f8e020d */
[----:B------:R-:W-:-:S04]  /*6110*/  VOTEU.ALL UP1, P4 ;  /* 0x00000000003f7886 */ /* 0x000fc80002020000 */
[----:B------:R-:W-:Y:S01]  /*6120*/  VOTEU.ALL UP2, P6 ;  /* 0x00000000003f7886 */ /* 0x000fe20003040000 */
[----:B------:R-:W-:Y:S02]  /*6130*/  @!UP0 UIMAD.WIDE.U32 UR18, UR18, 0x8, UR6 ;  /* 0x00000008121288a5 */ /* 0x000fe4000f8e0006 */
[----:B------:R-:W-:Y:S02]  /*6140*/  @!UP1 UIMAD UR20, UR14, UR20, UR13 ;  /* 0x000000140e1492a4 */ /* 0x000fe4000f8e020d */
[----:B------:R-:W-:Y:S01]  /*6150*/  @!UP2 UIMAD UR5, UR14, UR5, UR13 ;  /* 0x000000050e05a2a4 */ /* 0x000fe2000f8e020d */
[----:B------:R-:W-:Y:S01]  /*6160*/  VOTEU.ALL UP0, P3 ;  /* 0x00000000003f7886 */ /* 0x000fe20001800000 */
[----:B------:R-:W-:Y:S01]  /*6170*/  @!UP1 UIMAD.WIDE.U32 UR20, UR20, 0x8, UR6 ;  /* 0x00000008141498a5 */ /* 0x000fe2000f8e0006 */
[----:B------:R-:W-:Y:S02]  /*6180*/  MOV R44, UR18 ;  /* 0x00000012002c7c02 */ /* 0x000fe40008000f00 */
[----:B------:R-:W-:Y:S01]  /*6190*/  MOV R45, UR19 ;  /* 0x00000013002d7c02 */ /* 0x000fe20008000f00 */
[----:B------:R-:W-:-:S02]  /*61a0*/  @!UP2 UIMAD.WIDE.U32 UR18, UR5, 0x8, UR6 ;  /* 0x000000080512a8a5 */ /* 0x000fc4000f8e0006 */
[----:B------:R-:W-:Y:S01]  /*61b0*/  @!UP0 UIMAD UR5, UR14, UR27, UR13 ;  /* 0x0000001b0e0582a4 */ /* 0x000fe2000f8e020d */
[----:B------:R-:W-:Y:S02]  /*61c0*/  MOV R42, UR20 ;  /* 0x00000014002a7c02 */ /* 0x000fe40008000f00 */
[----:B------:R-:W-:Y:S01]  /*61d0*/  MOV R43, UR21 ;  /* 0x00000015002b7c02 */ /* 0x000fe20008000f00 */
[----:B------:R-:W2:Y:S01]  /*61e0*/  @!P0 LDG.E.64 R44, desc[UR22][R44.64] ;  /* 0x000000162c2c8981 */ /* 0x000ea2000c1e1b00 */
        /* <DEDUP_REMOVED lines=20> */
.L_x_2197:
[----:B------:R-:W-:-:S13]  /*6330*/  ISETP.NE.OR P0, PT, RZ, UR16, P0 ;  /* 0x00000010ff007c0c */ /* 0x000fda0008705670 */
[----:B------:R-:W-:Y:S05]  /*6340*/  @!P0 BRA `(.L_x_2193) ;  /* 0x0000000000b08947 */ /* 0x000fea0003800000 */
.L_x_2194:
        /* <DEDUP_REMOVED lines=44> */
.L_x_2193:
        /* <DEDUP_REMOVED lines=14> */
.L_x_2199:
[----:B------:R-:W-:Y:S05]  /*66f0*/  BSYNC B0 ;  /* 0x0000000000007941 */ /* 0x000fea0003800000 */
.L_x_2198:
        /* <DEDUP_REMOVED lines=25> */
.L_x_2190:
[----:B------:R-:W1:Y:S01]  /*6890*/  S2UR UR6, SR_CgaCtaId ;  /* 0x00000000000679c3 */ /* 0x000e620000008800 */
[----:B------:R-:W-:Y:S02]  /*68a0*/  UMOV UR5, 0x400 ;  /* 0x0000040000057882 */ /* 0x000fe40000000000 */
[----:B-1----:R-:W-:-:S03]  /*68b0*/  ULEA UR5, UR6, UR5, 0x18 ;  /* 0x0000000506057291 */ /* 0x002fc6000f8ec03f */
[----:B------:R-:W-:-:S06]  /*68c0*/  ULDC UR6, c[0x0][0x2bc] ;  /* 0x0000af0000067ab9 */ /* 0x000fcc0000000800 */
[----:B------:R-:W-:Y:S01]  /*68d0*/  @!P2 STS.64 [UR5+0xc0], R48 ;  /* 0x0000c030ff00a988 */ /* 0x000fe20008000a05 */
[----:B------:R-:W-:Y:S06]  /*68e0*/  BAR.SYNC.DEFER_BLOCKING 0x0 ;  /* 0x0000000000007b1d */ /* 0x000fec0000010000 */
[----:B0-----:R-:W0:Y:S02]  /*68f0*/  LDS.64 R40, [UR5+0xc0] ;  /* 0x0000c005ff287984 */ /* 0x001e240008000a00 */
[----:B0-----:R-:W-:Y:S01]  /*6900*/  FMUL.FTZ R40, R40, UR6 ;  /* 0x0000000628287c20 */ /* 0x001fe20008410000 */
[----:B------:R-:W-:-:S04]  /*6910*/  FMUL.FTZ R41, R41, UR6 ;  /* 0x0000000629297c20 */ /* 0x000fc80008410000 */
[----:B------:R-:W-:Y:S02]  /*6920*/  R2UR UR5, R40 ;  /* 0x00000000280572ca */ /* 0x000fe400000e0000 */
[----:B------:R-:W-:Y:S01]  /*6930*/  R2UR UR13, R41 ;  /* 0x00000000290d72ca */ /* 0x000fe200000e0000 */
[----:B------:R-:W-:-:S14]  /*6940*/  @!P5 BRA `(.L_x_2200) ;  /* 0x000000000048d947 */ /* 0x000fdc0003800000 */
        /* <DEDUP_REMOVED lines=18> */
.L_x_2200:
[----:B------:R-:W-:Y:S04]  /*6a70*/  BSSY B0, `(.L_x_2201) ;  /* 0x0000016000007945 */ /* 0x000fe80003800000 */
[----:B------:R-:W-:Y:S05]  /*6a80*/  @!P1 BRA `(.L_x_2202) ;  /* 0x0000000000509947 */ /* 0x000fea0003800000 */
[----:B------:R-:W-:Y:S01]  /*6a90*/  MOV R3, UR5 ;  /* 0x0000000500037c02 */ /* 0x000fe20008000f00 */
[----:B------:R-:W-:Y:S01]  /*6aa0*/  ULDC.64 UR6, c[0x0][0x288] ;  /* 0x0000a20000067ab9 */ /* 0x000fe20000000a00 */
[----:B-----5:R-:W-:Y:S02]  /*6ab0*/  SHF.R.S32.HI R41, RZ, 0x1f, R2 ;  /* 0x0000001fff297819 */ /* 0x020fe40000011402 */
[----:B------:R-:W-:Y:S01]  /*6ac0*/  MOV R40, UR5 ;  /* 0x0000000500287c02 */ /* 0x000fe20008000f00 */
[----:B------:R-:W-:Y:S01]  /*6ad0*/  FFMA.FTZ R3, R78, R3, UR13 ;  /* 0x0000000d4e037e23 */ /* 0x000fe20008010003 */
[----:B------:R-:W-:Y:S02]  /*6ae0*/  MOV R42, R4 ;  /* 0x00000004002a7202 */ /* 0x000fe40000000f00 */
[----:B------:R-:W-:Y:S01]  /*6af0*/  MOV R43, R7 ;  /* 0x00000007002b7202 */ /* 0x000fe20000000f00 */
[----:B------:R-:W-:Y:S01]  /*6b00*/  FFMA.FTZ R52, R36, R52, -R3 ;  /* 0x0000003424347223 */ /* 0x000fe20000010803 */
[----:B------:R-:W-:-:S02]  /*6b10*/  IMAD R3, R41, UR6, RZ ;  /* 0x0000000629037c24 */ /* 0x000fc4000f8e02ff */
[----:B------:R-:W-:Y:S01]  /*6b20*/  FFMA.FTZ R40, R77, R40, UR13 ;  /* 0x0000000d4d287e23 */ /* 0x000fe20008010028 */
[----:B------:R-:W-:-:S04]  /*6b30*/  IMAD.WIDE.U32 R42, R2, UR6, R42 ;  /* 0x00000006022a7c25 */ /* 0x000fc8000f8e002a */
[----:B------:R-:W-:Y:S01]  /*6b40*/  FFMA.FTZ R53, R37, R53, -R40 ;  /* 0x0000003525357223 */ /* 0x000fe20000010828 */
[----:B------:R-:W-:Y:S01]  /*6b50*/  IMAD R3, R2, UR7, R3 ;  /* 0x0000000702037c24 */ /* 0x000fe2000f8e0203 */
[----:B------:R-:W-:Y:S02]  /*6b60*/  ULDC.64 UR6, c[0x0][0x210] ;  /* 0x0000840000067ab9 */ /* 0x000fe40000000a00 */
[----:B------:R-:W-:Y:S02]  /*6b70*/  LEA R40, P0, R42, UR6, 0x2 ;  /* 0x000000062a287c11 */ /* 0x000fe4000f8010ff */
[----:B------:R-:W-:Y:S01]  /*6b80*/  IADD3 R3, R43, R3, RZ ;  /* 0x000000032b037210 */ /* 0x000fe20007ffe0ff */
[----:B------:R-:W-:-:S03]  /*6b90*/  FMUL.FTZ R43, R53, UR26 ;  /* 0x0000001a352b7c20 */ /* 0x000fc60008410000 */
[----:B------:R-:W-:Y:S01]  /*6ba0*/  LEA.HI.X R41, R42, UR7, R3, 0x2, P0 ;  /* 0x000000072a297c11 */ /* 0x000fe200080f1403 */
[----:B------:R-:W-:-:S05]  /*6bb0*/  FMUL.FTZ R42, R52, UR26 ;  /* 0x0000001a342a7c20 */ /* 0x000fca0008410000 */
[----:B------:R0:W-:Y:S02]  /*6bc0*/  STG.E.64 desc[UR22][R40.64], R42 ;  /* 0x0000002a28007986 */ /* 0x0001e4000c101b16 */
.L_x_2202:
[----:B------:R-:W-:Y:S05]  /*6bd0*/  BSYNC B0 ;  /* 0x0000000000007941 */ /* 0x000fea0003800000 */
.L_x_2201:
[C---:B-----5:R-:W-:Y:S01]  /*6be0*/  IADD3 R46, R2.reuse, 0x10, RZ ;  /* 0x00000010022e7810 */ /* 0x060fe20007ffe0ff */
[----:B------:R-:W-:Y:S01]  /*6bf0*/  ULDC.64 UR6, c[0x0][0x290] ;  /* 0x0000a40000067ab9 */ /* 0x000fe20000000a00 */
[----:B------:R-:W-:Y:S02]  /*6c00*/  IADD3 R45, R2, 0x10, RZ ;  /* 0x00000010022d7810 */ /* 0x000fe40007ffe0ff */
[----:B------:R-:W-:Y:S02]  /*6c10*/  SHF.R.S32.HI R46, RZ, 0x1f, R46 ;  /* 0x0000001fff2e7819 */ /* 0x000fe4000001142e */
[----:B------:R-:W-:-:S04]  /*6c20*/  ISETP.GE.U32.AND P0, PT, R45, UR6, PT ;  /* 0x000000062d007c0c */ /* 0x000fc8000bf06070 */
[----:B------:R-:W-:-:S04]  /*6c30*/  ISETP.GE.AND.EX P0, PT, R46, UR7, PT, P0 ;  /* 0x000000072e007c0c */ /* 0x000fc8000bf06300 */
[----:B------:R-:W-:Y:S01]  /*6c40*/  ISETP.GT.U32.OR P0, PT, R0, 0x27f, P0 ;  /* 0x0000027f0000780c */ /* 0x000fe20000704470 */
[----:B------:R-:W-:-:S12]  /*6c50*/  @!P5 BRA `(.L_x_2203) ;  /* 0x000000000048d947 */ /* 0x000fd80003800000 */
[----:B------:R-:W-:-:S04]  /*6c60*/  FFMA.FTZ R3, R81, R36, R38 ;  /* 0x0000002451037223 */ /* 0x000fc80000010026 */
[----:B0-----:R-:W-:-:S06]  /*6c70*/  FMUL.FTZ R41, R3, -1.4426950216293334961 ;  /* 0xbfb8aa3b03297820 */ /* 0x001fcc0000410000 */
        /* <DEDUP_REMOVED lines=16> */
.L_x_2203:
[----:B------:R-:W-:Y:S04]  /*6d80*/  BSSY B0, `(.L_x_2204) ;  /* 0x0000015000007945 */ /* 0x000fe80003800000 */
[----:B------:R-:W-:Y:S05]  /*6d90*/  @P0 BRA `(.L_x_2205) ;  /* 0x00000000004c0947 */ /* 0x000fea0003800000 */
[----:B0-----:R-:W-:Y:S01]  /*6da0*/  MOV R40, UR5 ;  /* 0x0000000500287c02 */ /* 0x001fe20008000f00 */
[----:B------:R-:W-:Y:S01]  /*6db0*/  ULDC.64 UR14, c[0x0][0x288] ;  /* 0x0000a200000e7ab9 */ /* 0x000fe20000000a00 */
[----:B------:R-:W-:Y:S02]  /*6dc0*/  MOV R3, UR5 ;  /* 0x0000000500037c02 */ /* 0x000fe40008000f00 */
[----:B------:R-:W-:Y:S01]  /*6dd0*/  MOV R41, R7 ;  /* 0x0000000700297202 */ /* 0x000fe20000000f00 */
[----:B------:R-:W-:Y:S01]  /*6de0*/  FFMA.FTZ R81, R81, R40, UR13 ;  /* 0x0000000d51517e23 */ /* 0x000fe20008010028 */
[----:B------:R-:W-:Y:S01]  /*6df0*/  MOV R40, R4 ;  /* 0x0000000400287202 */ /* 0x000fe20000000f00 */
[----:B------:R-:W-:Y:S01]  /*6e00*/  FFMA.FTZ R76, R76, R3, UR13 ;  /* 0x0000000d4c4c7e23 */ /* 0x000fe20008010003 */
[----:B------:R-:W-:Y:S02]  /*6e10*/  IMAD R3, R46, UR14, RZ ;  /* 0x0000000e2e037c24 */ /* 0x000fe4000f8e02ff */
[----:B------:R-:W-:Y:S01]  /*6e20*/  FFMA.FTZ R50, R36, R50, -R81 ;  /* 0x0000003224327223 */ /* 0x000fe20000010851 */
        /* <DEDUP_REMOVED lines=10> */
.L_x_2205:
[----:B------:R-:W-:Y:S05]  /*6ed0*/  BSYNC B0 ;  /* 0x0000000000007941 */ /* 0x000fea0003800000 */
.L_x_2204:
        /* <DEDUP_REMOVED lines=8> */
[----:B------:R-:W-:Y:S02]  /*6f60*/  ISETP.GE.U32.AND P4, PT, R77, UR6, PT ;  /* 0x000000064d007c0c */ /* 0x000fe4000bf86070 */
[----:B------:R-:W-:Y:S02]  /*6f70*/  ISETP.GE.U32.AND P3, PT, R53, UR6, PT ;  /* 0x0000000635007c0c */ /* 0x000fe4000bf66070 */
[----:B------:R-:W-:Y:S02]  /*6f80*/  ISETP.GE.U32.AND P0, PT, R51, UR6, PT ;  /* 0x0000000633007c0c */ /* 0x000fe4000bf06070 */
[----:B------:R-:W-:-:S02]  /*6f90*/  ISETP.GE.U32.AND P2, PT, R49, UR6, PT ;  /* 0x0000000631007c0c */ /* 0x000fc4000bf46070 */
[----:B------:R-:W-:Y:S02]  /*6fa0*/  SHF.R.S32.HI R78, RZ, 0x1f, R78 ;  /* 0x0000001fff4e7819 */ /* 0x000fe4000001144e */
[----:B------:R-:W-:Y:S02]  /*6fb0*/  SHF.R.S32.HI R76, RZ, 0x1f, R76 ;  /* 0x0000001fff4c7819 */ /* 0x000fe4000001144c */
[----:B------:R-:W-:Y:S02]  /*6fc0*/  SHF.R.S32.HI R52, RZ, 0x1f, R52 ;  /* 0x0000001fff347819 */ /* 0x000fe40000011434 */
[----:B------:R-:W-:Y:S02]  /*6fd0*/  SHF.R.S32.HI R50, RZ, 0x1f, R50 ;  /* 0x0000001fff327819 */ /* 0x000fe40000011432 */
        /* <DEDUP_REMOVED lines=8> */
[C---:B------:R-:W-:Y:S02]  /*7060*/  IADD3 R3, R2.reuse, 0x60, RZ ;  /* 0x0000006002037810 */ /* 0x040fe40007ffe0ff */
[----:B01----:R-:W-:Y:S01]  /*7070*/  IADD3 R42, R2, 0x70, RZ ;  /* 0x00000070022a7810 */ /* 0x003fe20007ffe0ff */
        /* <DEDUP_REMOVED lines=19> */
.L_x_2206:
[----:B------:R-:W-:Y:S04]  /*71b0*/  BSSY B0, `(.L_x_2207) ;  /* 0x0000015000007945 */ /* 0x000fe80003800000 */
[----:B------:R-:W-:Y:S05]  /*71c0*/  @P4 BRA `(.L_x_2208) ;  /* 0x00000000004c4947 */ /* 0x000fea0003800000 */
[----:B------:R-:W-:Y:S01]  /*71d0*/  MOV R41, UR5 ;  /* 0x0000000500297c02 */ /* 0x000fe20008000f00 */
[----:B------:R-:W-:Y:S01]  /*71e0*/  ULDC.64 UR14, c[0x0][0x288] ;  /* 0x0000a200000e7ab9 */ /* 0x000fe20000000a00 */
[----:B------:R-:W-:Y:S01]  /*71f0*/  MOV R40, R4 ;  /* 0x0000000400287202 */ /* 0x000fe20000000f00 */
[----:B------:R-:W-:Y:S01]  /*7200*/  IMAD R45, R78, UR14, RZ ;  /* 0x0000000e4e2d7c24 */ /* 0x000fe2000f8e02ff */
[----:B------:R-:W-:Y:S01]  /*7210*/  MOV R44, UR5 ;  /* 0x00000005002c7c02 */ /* 0x000fe20008000f00 */
[----:B------:R-:W-:Y:S02]  /*7220*/  FFMA.FTZ R41, R84, R41, UR13 ;  /* 0x0000000d54297e23 */ /* 0x000fe40008010029 */
[----:B------:R-:W-:Y:S02]  /*7230*/  IMAD R45, R77, UR15, R45 ;  /* 0x0000000f4d2d7c24 */ /* 0x000fe4000f8e022d */
[----:B------:R-:W-:Y:S01]  /*7240*/  FFMA.FTZ R43, R36, R26, -R41 ;  /* 0x0000001a242b7223 */ /* 0x000fe20000010829 */
[----:B------:R-:W-:Y:S01]  /*7250*/  MOV R41, R7 ;  /* 0x0000000700297202 */ /* 0x000fe20000000f00 */
[----:B------:R-:W-:-:S02]  /*7260*/  FFMA.FTZ R44, R83, R44, UR13 ;  /* 0x0000000d532c7e23 */ /* 0x000fc4000801002c */
[----:B------:R-:W-:Y:S01]  /*7270*/  IMAD.WIDE.U32 R40, R77, UR14, R40 ;  /* 0x0000000e4d287c25 */ /* 0x000fe2000f8e0028 */
[----:B------:R-:W-:-:S03]  /*7280*/  ULDC.64 UR14, c[0x0][0x210] ;  /* 0x00008400000e7ab9 */ /* 0x000fc60000000a00 */
[----:B------:R-:W-:Y:S01]  /*7290*/  FFMA.FTZ R44, R37, R27, -R44 ;  /* 0x0000001b252c7223 */ /* 0x000fe2000001082c */
[----:B------:R-:W-:-:S03]  /*72a0*/  IADD3 R45, R41, R45, RZ ;  /* 0x0000002d292d7210 */ /* 0x000fc60007ffe0ff */
[----:B------:R-:W-:Y:S01]  /*72b0*/  FMUL.FTZ R41, R44, UR26 ;  /* 0x0000001a2c297c20 */ /* 0x000fe20008410000 */
[----:B------:R-:W-:-:S04]  /*72c0*/  LEA R26, P4, R40, UR14, 0x2 ;  /* 0x0000000e281a7c11 */ /* 0x000fc8000f8810ff */
[----:B------:R-:W-:Y:S01]  /*72d0*/  LEA.HI.X R27, R40, UR15, R45, 0x2, P4 ;  /* 0x0000000f281b7c11 */ /* 0x000fe2000a0f142d */
[----:B------:R-:W-:-:S05]  /*72e0*/  FMUL.FTZ R40, R43, UR26 ;  /* 0x0000001a2b287c20 */ /* 0x000fca0008410000 */
[----:B------:R0:W-:Y:S03]  /*72f0*/  STG.E.64 desc[UR22][R26.64], R40 ;  /* 0x000000281a007986 */ /* 0x0001e6000c101b16 */
.L_x_2208:
[----:B------:R-:W-:Y:S05]  /*7300*/  BSYNC B0 ;  /* 0x0000000000007941 */ /* 0x000fea0003800000 */
.L_x_2207:
        /* <DEDUP_REMOVED lines=19> */
.L_x_2209:
[----:B------:R-:W-:Y:S04]  /*7440*/  BSSY B0, `(.L_x_2210) ;  /* 0x0000015000007945 */ /* 0x000fe80003800000 */
[----:B------:R-:W-:Y:S05]  /*7450*/  @P3 BRA `(.L_x_2211) ;  /* 0x00000000004c3947 */ /* 0x000fea0003800000 */
[----:B0-----:R-:W-:Y:S01]  /*7460*/  MOV R26, UR5 ;  /* 0x00000005001a7c02 */ /* 0x001fe20008000f00 */
[----:B------:R-:W-:Y:S01]  /*7470*/  ULDC.64 UR14, c[0x0][0x288] ;  /* 0x0000a200000e7ab9 */ /* 0x000fe20000000a00 */
[----:B------:R-:W-:Y:S01]  /*7480*/  MOV R27, R7 ;  /* 0x00000007001b7202 */ /* 0x000fe20000000f00 */
[----:B------:R-:W-:Y:S01]  /*7490*/  IMAD R40, R76, UR14, RZ ;  /* 0x0000000e4c287c24 */ /* 0x000fe2000f8e02ff */
[----:B------:R-:W-:Y:S01]  /*74a0*/  MOV R43, UR5 ;  /* 0x00000005002b7c02 */ /* 0x000fe20008000f00 */
[----:B------:R-:W-:Y:S01]  /*74b0*/  FFMA.FTZ R85, R85, R26, UR13 ;  /* 0x0000000d55557e23 */ /* 0x000fe2000801001a */
[----:B------:R-:W-:Y:S01]  /*74c0*/  MOV R26, R4 ;  /* 0x00000004001a7202 */ /* 0x000fe20000000f00 */
[C---:B------:R-:W-:Y:S02]  /*74d0*/  IMAD R41, R53.reuse, UR15, R40 ;  /* 0x0000000f35297c24 */ /* 0x040fe4000f8e0228 */
[----:B------:R-:W-:Y:S01]  /*74e0*/  FFMA.FTZ R82, R82, R43, UR13 ;  /* 0x0000000d52527e23 */ /* 0x000fe2000801002b */
[----:B------:R-:W-:Y:S01]  /*74f0*/  FFMA.FTZ R40, R36, R28, -R85 ;  /* 0x0000001c24287223 */ /* 0x000fe20000010855 */
[----:B------:R-:W-:Y:S01]  /*7500*/  IMAD.WIDE.U32 R26, R53, UR14, R26 ;  /* 0x0000000e351a7c25 */ /* 0x000fe2000f8e001a */
[----:B------:R-:W-:-:S03]  /*7510*/  ULDC.64 UR14, c[0x0][0x210] ;  /* 0x00008400000e7ab9 */ /* 0x000fc60000000a00 */
[----:B------:R-:W-:Y:S01]  /*7520*/  FMUL.FTZ R40, R40, UR26 ;  /* 0x0000001a28287c20 */ /* 0x000fe20008410000 */
[----:B------:R-:W-:Y:S01]  /*7530*/  IADD3 R27, R27, R41, RZ ;  /* 0x000000291b1b7210 */ /* 0x000fe20007ffe0ff */
[----:B------:R-:W-:Y:S01]  /*7540*/  FFMA.FTZ R41, R37, R29, -R82 ;  /* 0x0000001d25297223 */ /* 0x000fe20000010852 */
[----:B------:R-:W-:-:S03]  /*7550*/  LEA R28, P3, R26, UR14, 0x2 ;  /* 0x0000000e1a1c7c11 */ /* 0x000fc6000f8610ff */
[----:B------:R-:W-:Y:S01]  /*7560*/  FMUL.FTZ R41, R41, UR26 ;  /* 0x0000001a29297c20 */ /* 0x000fe20008410000 */
[----:B------:R-:W-:-:S05]  /*7570*/  LEA.HI.X R29, R26, UR15, R27, 0x2, P3 ;  /* 0x0000000f1a1d7c11 */ /* 0x000fca00098f141b */
[----:B------:R1:W-:Y:S04]  /*7580*/  STG.E.64 desc[UR22][R28.64], R40 ;  /* 0x000000281c007986 */ /* 0x0003e8000c101b16 */
.L_x_2211:
[----:B------:R-:W-:Y:S05]  /*7590*/  BSYNC B0 ;  /* 0x0000000000007941 */ /* 0x000fea0003800000 */
.L_x_2210:
        /* <DEDUP_REMOVED lines=19> */
.L_x_2212:
[----:B------:R-:W-:Y:S04]  /*76d0*/  BSSY B0, `(.L_x_2213) ;  /* 0x0000015000007945 */ /* 0x000fe80003800000 */
[----:B------:R-:W-:Y:S05]  /*76e0*/  @P0 BRA `(.L_x_2214) ;  /* 0x00000000004c0947 */ /* 0x000fea0003800000 */
[----:B0-----:R-:W-:Y:S01]  /*76f0*/  MOV R26, UR5 ;  /* 0x00000005001a7c02 */ /* 0x001fe20008000f00 */
[----:B------:R-:W-:Y:S01]  /*7700*/  ULDC.64 UR14, c[0x0][0x288] ;  /* 0x0000a200000e7ab9 */ /* 0x000fe20000000a00 */
[----:B------:R-:W-:Y:S01]  /*7710*/  MOV R27, R7 ;  /* 0x00000007001b7202 */ /* 0x000fe20000000f00 */
[----:B-1----:R-:W-:Y:S01]  /*7720*/  IMAD R28, R52, UR14, RZ ;  /* 0x0000000e341c7c24 */ /* 0x002fe2000f8e02ff */
        /* <DEDUP_REMOVED lines=15> */
.L_x_2214:
[----:B------:R-:W-:Y:S05]  /*7820*/  BSYNC B0 ;  /* 0x0000000000007941 */ /* 0x000fea0003800000 */
.L_x_2213:
[----:B------:R-:W-:Y:S05]  /*7830*/  @!P5 BRA `(.L_x_2215) ;  /* 0x000000000048d947 */ /* 0x000fea0003800000 */
[----:B0-----:R-:W-:Y:S01]  /*7840*/  FFMA.FTZ R26, R73, R36, R38 ;  /* 0x00000024491a7223 */ /* 0x001fe20000010026 */
[----:B------:R-:W-:-:S03]  /*7850*/  FFMA.FTZ R27, R72, R37, R39 ;  /* 0x00000025481b7223 */ /* 0x000fc60000010027 */
[----:B-12---:R-:W-:Y:S01]  /*7860*/  FMUL.FTZ R28, R26, -1.4426950216293334961 ;  /* 0xbfb8aa3b1a1c7820 */ /* 0x006fe20000410000 */
        /* <DEDUP_REMOVED lines=15> */
.L_x_2215:
[----:B------:R-:W-:Y:S04]  /*7960*/  BSSY B0, `(.L_x_2216) ;  /* 0x0000015000007945 */ /* 0x000fe80003800000 */
[----:B------:R-:W-:Y:S05]  /*7970*/  @P2 BRA `(.L_x_2217) ;  /* 0x00000000004c2947 */ /* 0x000fea0003800000 */
[----:B0-----:R-:W-:Y:S01]  /*7980*/  MOV R26, UR5 ;  /* 0x00000005001a7c02 */ /* 0x001fe20008000f00 */
[----:B------:R-:W-:Y:S01]  /*7990*/  ULDC.64 UR14, c[0x0][0x288] ;  /* 0x0000a200000e7ab9 */ /* 0x000fe20000000a00 */
[----:B------:R-:W-:Y:S01]  /*79a0*/  MOV R27, R7 ;  /* 0x00000007001b7202 */ /* 0x000fe20000000f00 */
[----:B-12---:R-:W-:Y:S01]  /*79b0*/  IMAD R28, R50, UR14, RZ ;  /* 0x0000000e321c7c24 */ /* 0x006fe2000f8e02ff */
        /* <DEDUP_REMOVED lines=15> */
.L_x_2217:
[----:B------:R-:W-:Y:S05]  /*7ab0*/  BSYNC B0 ;  /* 0x0000000000007941 */ /* 0x000fea0003800000 */
.L_x_2216:
[C---:B------:R-:W-:Y:S02]  /*7ac0*/  IADD3 R43, R2.reuse, 0x80, RZ ;  /* 0x00000080022b7810 */ /* 0x040fe40007ffe0ff */
[C---:B--23--:R-:W-:Y:S02]  /*7ad0*/  IADD3 R30, R2.reuse, 0x90, RZ ;  /* 0x00000090021e7810 */ /* 0x04cfe40007ffe0ff */
[----:B------:R-:W-:Y:S02]  /*7ae0*/  IADD3 R31, R2, 0xa0, RZ ;  /* 0x000000a0021f7810 */ /* 0x000fe40007ffe0ff */
[----:B------:R-:W-:Y:S02]  /*7af0*/  ISETP.GE.U32.AND P6, PT, R3, UR6, PT ;  /* 0x0000000603007c0c */ /* 0x000fe4000bfc6070 */
[----:B------:R-:W-:Y:S02]  /*7b00*/  ISETP.GE.U32.AND P0, PT, R42, UR6, PT ;  /* 0x000000062a007c0c */ /* 0x000fe4000bf06070 */
[----:B------:R-:W-:-:S02]  /*7b10*/  ISETP.GE.U32.AND P2, PT, R43, UR6, PT ;  /* 0x000000062b007c0c */ /* 0x000fc4000bf46070 */
[----:B------:R-:W-:Y:S02]  /*7b20*/  ISETP.GE.U32.AND P3, PT, R30, UR6, PT ;  /* 0x000000061e007c0c */ /* 0x000fe4000bf66070 */
[----:B------:R-:W-:Y:S02]  /*7b30*/  ISETP.GE.U32.AND P4, PT, R31, UR6, PT ;  /* 0x000000061f007c0c */ /* 0x000fe4000bf86070 */
[----:B------:R-:W-:Y:S02]  /*7b40*/  SHF.R.S32.HI R51, RZ, 0x1f, R3 ;  /* 0x0000001fff337819 */ /* 0x000fe40000011403 */
[----:B------:R-:W-:Y:S02]  /*7b50*/  SHF.R.S32.HI R45, RZ, 0x1f, R42 ;  /* 0x0000001fff2d7819 */ /* 0x000fe4000001142a */
[----:B------:R-:W-:Y:S02]  /*7b60*/  SHF.R.S32.HI R44, RZ, 0x1f, R43 ;  /* 0x0000001fff2c7819 */ /* 0x000fe4000001142b */
[----:B------:R-:W-:-:S02]  /*7b70*/  SHF.R.S32.HI R32, RZ, 0x1f, R30 ;  /* 0x0000001fff207819 */ /* 0x000fc4000001141e */
[----:B------:R-:W-:Y:S02]  /*7b80*/  SHF.R.S32.HI R33, RZ, 0x1f, R31 ;  /* 0x0000001fff217819 */ /* 0x000fe4000001141f */
[----:B------:R-:W-:Y:S02]  /*7b90*/  ISETP.GE.AND.EX P6, PT, R51, UR7, PT, P6 ;  /* 0x0000000733007c0c */ /* 0x000fe4000bfc6360 */
[----:B------:R-:W-:Y:S02]  /*7ba0*/  ISETP.GE.AND.EX P0, PT, R45, UR7, PT, P0 ;  /* 0x000000072d007c0c */ /* 0x000fe4000bf06300 */
[----:B------:R-:W-:Y:S02]  /*7bb0*/  ISETP.GE.AND.EX P2, PT, R44, UR7, PT, P2 ;  /* 0x000000072c007c0c */ /* 0x000fe4000bf46320 */
[----:B------:R-:W-:Y:S02]  /*7bc0*/  ISETP.GE.AND.EX P3, PT, R32, UR7, PT, P3 ;  /* 0x0000000720007c0c */ /* 0x000fe4000bf66330 */
[----:B------:R-:W-:-:S02]  /*7bd0*/  ISETP.GE.AND.EX P4, PT, R33, UR7, PT, P4 ;  /* 0x0000000721007c0c */ /* 0x000fc4000bf86340 */
[C---:B------:R-:W-:Y:S02]  /*7be0*/  ISETP.GT.U32.OR P6, PT, R0.reuse, 0x27f, P6 ;  /* 0x0000027f0000780c */ /* 0x040fe400037c4470 */
[C---:B------:R-:W-:Y:S02]  /*7bf0*/  ISETP.GT.U32.OR P0, PT, R0.reuse, 0x27f, P0 ;  /* 0x0000027f0000780c */ /* 0x040fe40000704470 */
[C---:B------:R-:W-:Y:S02]  /*7c00*/  ISETP.GT.U32.OR P2, PT, R0.reuse, 0x27f, P2 ;  /* 0x0000027f0000780c */ /* 0x040fe40001744470 */
[C---:B------:R-:W-:Y:S02]  /*7c10*/  ISETP.GT.U32.OR P3, PT, R0.reuse, 0x27f, P3 ;  /* 0x0000027f0000780c */ /* 0x040fe40001f64470 */
[----:B------:R-:W-:Y:S02]  /*7c20*/  ISETP.GT.U32.OR P4, PT, R0, 0x27f, P4 ;  /* 0x0000027f0000780c */ /* 0x000fe40002784470 */
[----:B01----:R-:W-:-:S02]  /*7c30*/  IADD3 R40, R2, 0xb0, RZ ;  /* 0x000000b002287810 */ /* 0x003fc40007ffe0ff */
[----:B------:R-:W-:Y:S01]  /*7c40*/  IADD3 R41, R2, 0xc0, RZ ;  /* 0x000000c002297810 */ /* 0x000fe20007ffe0ff */
        /* <DEDUP_REMOVED lines=19> */
.L_x_2218:
[----:B------:R-:W-:Y:S04]  /*7d80*/  BSSY B0, `(.L_x_2219) ;  /* 0x0000015000007945 */ /* 0x000fe80003800000 */
[----:B------:R-:W-:Y:S05]  /*7d90*/  @P6 BRA `(.L_x_2220) ;  /* 0x00000000004c6947 */ /* 0x000fea0003800000 */
[----:B------:R-:W-:Y:S01]  /*7da0*/  MOV R26, UR5 ;  /* 0x00000005001a7c02 */ /* 0x000fe20008000f00 */
[----:B------:R-:W-:Y:S01]  /*7db0*/  ULDC.64 UR14, c[0x0][0x288] ;  /* 0x0000a200000e7ab9 */ /* 0x000fe20000000a00 */
[----:B------:R-:W-:Y:S01]  /*7dc0*/  MOV R27, R7 ;  /* 0x00000007001b7202 */ /* 0x000fe20000000f00 */
[----:B------:R-:W-:Y:S01]  /*7dd0*/  IMAD R28, R51, UR14, RZ ;  /* 0x0000000e331c7c24 */ /* 0x000fe2000f8e02ff */
[----:B------:R-:W-:Y:S01]  /*7de0*/  MOV R29, UR5 ;  /* 0x00000005001d7c02 */ /* 0x000fe20008000f00 */
[----:B------:R-:W-:Y:S01]  /*7df0*/  FFMA.FTZ R71, R71, R26, UR13 ;  /* 0x0000000d47477e23 */ /* 0x000fe2000801001a */
[----:B------:R-:W-:-:S03]  /*7e00*/  MOV R26, R4 ;  /* 0x00000004001a7202 */ /* 0x000fc60000000f00 */
[----:B------:R-:W-:Y:S02]  /*7e10*/  FFMA.FTZ R70, R70, R29, UR13 ;  /* 0x0000000d46467e23 */ /* 0x000fe4000801001d */
[----:B------:R-:W-:-:S04]  /*7e20*/  IMAD.WIDE.U32 R26, R3, UR14, R26 ;  /* 0x0000000e031a7c25 */ /* 0x000fc8000f8e001a */
[----:B------:R-:W-:Y:S01]  /*7e30*/  FFMA.FTZ R29, R37, R11, -R70 ;  /* 0x0000000b251d7223 */ /* 0x000fe20000010846 */
[----:B------:R-:W-:Y:S01]  /*7e40*/  IMAD R3, R3, UR15, R28 ;  /* 0x0000000f03037c24 */ /* 0x000fe2000f8e021c */
[----:B------:R-:W-:Y:S01]  /*7e50*/  ULDC.64 UR14, c[0x0][0x210] ;  /* 0x00008400000e7ab9 */ /* 0x000fe20000000a00 */
[----:B------:R-:W-:Y:S01]  /*7e60*/  FFMA.FTZ R28, R36, R10, -R71 ;  /* 0x0000000a241c7223 */ /* 0x000fe20000010847 */
[----:B------:R-:W-:Y:S01]  /*7e70*/  LEA R10, P6, R26, UR14, 0x2 ;  /* 0x0000000e1a0a7c11 */ /* 0x000fe2000f8c10ff */
[----:B------:R-:W-:Y:S01]  /*7e80*/  FMUL.FTZ R29, R29, UR26 ;  /* 0x0000001a1d1d7c20 */ /* 0x000fe20008410000 */
[----:B------:R-:W-:Y:S01]  /*7e90*/  IADD3 R3, R27, R3, RZ ;  /* 0x000000031b037210 */ /* 0x000fe20007ffe0ff */
[----:B------:R-:W-:-:S03]  /*7ea0*/  FMUL.FTZ R28, R28, UR26 ;  /* 0x0000001a1c1c7c20 */ /* 0x000fc60008410000 */
[----:B------:R-:W-:-:S05]  /*7eb0*/  LEA.HI.X R11, R26, UR15, R3, 0x2, P6 ;  /* 0x0000000f1a0b7c11 */ /* 0x000fca000b0f1403 */
[----:B------:R0:W-:Y:S02]  /*7ec0*/  STG.E.64 desc[UR22][R10.64], R28 ;  /* 0x0000001c0a007986 */ /* 0x0001e4000c101b16 */
.L_x_2220:
[----:B------:R-:W-:Y:S05]  /*7ed0*/  BSYNC B0 ;  /* 0x0000000000007941 */ /* 0x000fea0003800000 */
.L_x_2219:
        /* <DEDUP_REMOVED lines=19> */
.L_x_2221:
        /* <DEDUP_REMOVED lines=9> */
[----:B------:R-:W-:Y:S02]  /*80a0*/  IMAD R45, R42, UR15, R45 ;  /* 0x0000000f2a2d7c24 */ /* 0x000fe4000f8e022d */
        /* <DEDUP_REMOVED lines=11> */
.L_x_2223:
[----:B------:R-:W-:Y:S05]  /*8160*/  BSYNC B0 ;  /* 0x0000000000007941 */ /* 0x000fea0003800000 */
.L_x_2222:
[----:B------:R-:W-:Y:S05]  /*8170*/  @!P5 BRA `(.L_x_2224) ;  /* 0x000000000048d947 */ /* 0x000fea0003800000 */
[----:B------:R-:W-:Y:S01]  /*8180*/  FFMA.FTZ R3, R67, R36, R38 ;  /* 0x0000002443037223 */ /* 0x000fe20000010026 */
[----:B0-----:R-:W-:-:S03]  /*8190*/  FFMA.FTZ R10, R66, R37, R39 ;  /* 0x00000025420a7223 */ /* 0x001fc60000010027 */
[----:B------:R-:W-:Y:S01]  /*81a0*/  FMUL.FTZ R11, R3, -1.4426950216293334961 ;  /* 0xbfb8aa3b030b7820 */ /* 0x000fe20000410000 */
[----:B-1----:R-:W-:-:S05]  /*81b0*/  FMUL.FTZ R26, R10, -1.4426950216293334961 ;  /* 0xbfb8aa3b0a1a7820 */ /* 0x002fca0000410000 */
        /* <DEDUP_REMOVED lines=14> */
.L_x_2224:
        /* <DEDUP_REMOVED lines=8> */
[----:B------:R-:W-:-:S03]  /*8320*/  MOV R10, R4 ;  /* 0x00000004000a7202 */ /* 0x000fc60000000f00 */
[----:B------:R-:W-:Y:S01]  /*8330*/  FFMA.FTZ R66, R66, R3, UR13 ;  /* 0x0000000d42427e23 */ /* 0x000fe20008010003 */
[----:B------:R-:W-:Y:S01]  /*8340*/  FFMA.FTZ R14, R36, R14, -R67 ;  /* 0x0000000e240e7223 */ /* 0x000fe20000010843 */
[----:B------:R-:W-:-:S04]  /*8350*/  IMAD.WIDE.U32 R10, R43, UR14, R10 ;  /* 0x0000000e2b0a7c25 */ /* 0x000fc8000f8e000a */
[----:B------:R-:W-:Y:S01]  /*8360*/  FFMA.FTZ R15, R37, R15, -R66 ;  /* 0x0000000f250f7223 */ /* 0x000fe20000010842 */
[----:B------:R-:W-:Y:S01]  /*8370*/  FMUL.FTZ R14, R14, UR26 ;  /* 0x0000001a0e0e7c20 */ /* 0x000fe20008410000 */
[----:B------:R-:W-:Y:S01]  /*8380*/  IMAD R43, R43, UR15, R44 ;  /* 0x0000000f2b2b7c24 */ /* 0x000fe2000f8e022c */
[----:B------:R-:W-:Y:S01]  /*8390*/  ULDC.64 UR14, c[0x0][0x210] ;  /* 0x00008400000e7ab9 */ /* 0x000fe20000000a00 */
[----:B------:R-:W-:Y:S01]  /*83a0*/  FMUL.FTZ R15, R15, UR26 ;  /* 0x0000001a0f0f7c20 */ /* 0x000fe20008410000 */
[----:B-1----:R-:W-:Y:S02]  /*83b0*/  LEA R12, P0, R10, UR14, 0x2 ;  /* 0x0000000e0a0c7c11 */ /* 0x002fe4000f8010ff */
[----:B------:R-:W-:-:S04]  /*83c0*/  IADD3 R43, R11, R43, RZ ;  /* 0x0000002b0b2b7210 */ /* 0x000fc80007ffe0ff */
[----:B------:R-:W-:-:S05]  /*83d0*/  LEA.HI.X R13, R10, UR15, R43, 0x2, P0 ;  /* 0x0000000f0a0d7c11 */ /* 0x000fca00080f142b */
[----:B------:R2:W-:Y:S02]  /*83e0*/  STG.E.64 desc[UR22][R12.64], R14 ;  /* 0x0000000e0c007986 */ /* 0x0005e4000c101b16 */
.L_x_2226:
[----:B------:R-:W-:Y:S05]  /*83f0*/  BSYNC B0 ;  /* 0x0000000000007941 */ /* 0x000fea0003800000 */
.L_x_2225:
[----:B------:R-:W-:Y:S05]  /*8400*/  @!P5 BRA `(.L_x_2227) ;  /* 0x000000000048d947 */ /* 0x000fea0003800000 */
[----:B------:R-:W-:Y:S01]  /*8410*/  FFMA.FTZ R3, R65, R36, R38 ;  /* 0x0000002441037223 */ /* 0x000fe20000010026 */
[----:B0-----:R-:W-:-:S03]  /*8420*/  FFMA.FTZ R10, R64, R37, R39 ;  /* 0x00000025400a7223 */ /* 0x001fc60000010027 */
[----:B------:R-:W-:Y:S01]  /*8430*/  FMUL.FTZ R11, R3, -1.4426950216293334961 ;  /* 0xbfb8aa3b030b7820 */ /* 0x000fe20000410000 */
[----:B--2---:R-:W-:-:S05]  /*8440*/  FMUL.FTZ R14, R10, -1.4426950216293334961 ;  /* 0xbfb8aa3b0a0e7820 */ /* 0x004fca0000410000 */
        /* <DEDUP_REMOVED lines=14> */
.L_x_2227:
[----:B------:R-:W-:Y:S04]  /*8530*/  BSSY B0, `(.L_x_2228) ;  /* 0x0000015000007945 */ /* 0x000fe80003800000 */
[----:B------:R-:W-:Y:S05]  /*8540*/  @P3 BRA `(.L_x_2229) ;  /* 0x00000000004c3947 */ /* 0x000fea0003800000 */
[----:B0-----:R-:W-:Y:S01]  /*8550*/  MOV R10, UR5 ;  /* 0x00000005000a7c02 */ /* 0x001fe20008000f00 */
[----:B------:R-:W-:Y:S01]  /*8560*/  ULDC.64 UR14, c[0x0][0x288] ;  /* 0x0000a200000e7ab9 */ /* 0x000fe20000000a00 */
[----:B------:R-:W-:Y:S01]  /*8570*/  MOV R11, R7 ;  /* 0x00000007000b7202 */ /* 0x000fe20000000f00 */
[----:B------:R-:W-:Y:S01]  /*8580*/  IMAD R3, R32, UR14, RZ ;  /* 0x0000000e20037c24 */ /* 0x000fe2000f8e02ff */
[----:B-12---:R-:W-:Y:S01]  /*8590*/  MOV R13, UR5 ;  /* 0x00000005000d7c02 */ /* 0x006fe20008000f00 */
        /* <DEDUP_REMOVED lines=14> */
.L_x_2229:
[----:B------:R-:W-:Y:S05]  /*8680*/  BSYNC B0 ;  /* 0x0000000000007941 */ /* 0x000fea0003800000 */
.L_x_2228:
[----:B------:R-:W-:Y:S05]  /*8690*/  @!P5 BRA `(.L_x_2230) ;  /* 0x000000000048d947 */ /* 0x000fea0003800000 */
[----:B------:R-:W-:Y:S01]  /*86a0*/  FFMA.FTZ R3, R63, R36, R38 ;  /* 0x000000243f037223 */ /* 0x000fe20000010026 */
[----:B0-----:R-:W-:-:S03]  /*86b0*/  FFMA.FTZ R10, R62, R37, R39 ;  /* 0x000000253e0a7223 */ /* 0x001fc60000010027 */
[----:B------:R-:W-:Y:S01]  /*86c0*/  FMUL.FTZ R11, R3, -1.4426950216293334961 ;  /* 0xbfb8aa3b030b7820 */ /* 0x000fe20000410000 */
[----:B--23--:R-:W-:-:S05]  /*86d0*/  FMUL.FTZ R14, R10, -1.4426950216293334961 ;  /* 0xbfb8aa3b0a0e7820 */ /* 0x00cfca0000410000 */
        /* <DEDUP_REMOVED lines=14> */
.L_x_2230:
[----:B------:R-:W-:Y:S04]  /*87c0*/  BSSY B0, `(.L_x_2231) ;  /* 0x0000015000007945 */ /* 0x000fe80003800000 */
[----:B------:R-:W-:Y:S05]  /*87d0*/  @P4 BRA `(.L_x_2232) ;  /* 0x00000000004c4947 */ /* 0x000fea0003800000 */
[----:B0-----:R-:W-:Y:S01]  /*87e0*/  MOV R10, UR5 ;  /* 0x00000005000a7c02 */ /* 0x001fe20008000f00 */
[----:B------:R-:W-:Y:S01]  /*87f0*/  ULDC.64 UR14, c[0x0][0x288] ;  /* 0x0000a200000e7ab9 */ /* 0x000fe20000000a00 */
[----:B------:R-:W-:Y:S01]  /*8800*/  MOV R11, R7 ;  /* 0x00000007000b7202 */ /* 0x000fe20000000f00 */
[----:B-123--:R-:W-:Y:S01]  /*8810*/  IMAD R12, R33, UR14, RZ ;  /* 0x0000000e210c7c24 */ /* 0x00efe2000f8e02ff */
[----:B------:R-:W-:Y:S01]  /*8820*/  MOV R3, UR5 ;  /* 0x0000000500037c02 */ /* 0x000fe20008000f00 */
[----:B------:R-:W-:Y:S01]  /*8830*/  FFMA.FTZ R63, R63, R10, UR13 ;  /* 0x0000000d3f3f7e23 */ /* 0x000fe2000801000a */
[----:B------:R-:W-:-:S03]  /*8840*/  MOV R10, R4 ;  /* 0x00000004000a7202 */ /* 0x000fc60000000f00 */
[----:B------:R-:W-:Y:S01]  /*8850*/  FFMA.FTZ R62, R62, R3, UR13 ;  /* 0x0000000d3e3e7e23 */ /* 0x000fe20008010003 */
[----:B------:R-:W-:Y:S01]  /*8860*/  FFMA.FTZ R63, R36, R8, -R63 ;  /* 0x00000008243f7223 */ /* 0x000fe2000001083f */
[----:B------:R-:W-:-:S04]  /*8870*/  IMAD.WIDE.U32 R10, R31, UR14, R10 ;  /* 0x0000000e1f0a7c25 */ /* 0x000fc8000f8e000a */
[----:B------:R-:W-:Y:S01]  /*8880*/  FFMA.FTZ R13, R37, R9, -R62 ;  /* 0x00000009250d7223 */ /* 0x000fe2000001083e */
[----:B------:R-:W-:Y:S01]  /*8890*/  IMAD R31, R31, UR15, R12 ;  /* 0x0000000f1f1f7c24 */ /* 0x000fe2000f8e020c */
[----:B------:R-:W-:Y:S01]  /*88a0*/  ULDC.64 UR14, c[0x0][0x210] ;  /* 0x00008400000e7ab9 */ /* 0x000fe20000000a00 */
[----:B------:R-:W-:Y:S01]  /*88b0*/  FMUL.FTZ R12, R63, UR26 ;  /* 0x0000001a3f0c7c20 */ /* 0x000fe20008410000 */
[----:B------:R-:W-:Y:S01]  /*88c0*/  LEA R8, P0, R10, UR14, 0x2 ;  /* 0x0000000e0a087c11 */ /* 0x000fe2000f8010ff */
[----:B------:R-:W-:Y:S01]  /*88d0*/  FMUL.FTZ R13, R13, UR26 ;  /* 0x0000001a0d0d7c20 */ /* 0x000fe20008410000 */
[----:B------:R-:W-:-:S04]  /*88e0*/  IADD3 R31, R11, R31, RZ ;  /* 0x0000001f0b1f7210 */ /* 0x000fc80007ffe0ff */
[----:B------:R-:W-:-:S05]  /*88f0*/  LEA.HI.X R9, R10, UR15, R31, 0x2, P0 ;  /* 0x0000000f0a097c11 */ /* 0x000fca00080f141f */
[----:B------:R4:W-:Y:S02]  /*8900*/  STG.E.64 desc[UR22][R8.64], R12 ;  /* 0x0000000c08007986 */ /* 0x0009e4000c101b16 */
.L_x_2232:
[----:B------:R-:W-:Y:S05]  /*8910*/  BSYNC B0 ;  /* 0x0000000000007941 */ /* 0x000fea0003800000 */
.L_x_2231:
[C---:B----4-:R-:W-:Y:S02]  /*8920*/  IADD3 R9, R2.reuse, 0xd0, RZ ;  /* 0x000000d002097810 */ /* 0x050fe40007ffe0ff */
[C---:B------:R-:W-:Y:S02]  /*8930*/  IADD3 R8, R2.reuse, 0xe0, RZ ;  /* 0x000000e002087810 */ /* 0x040fe40007ffe0ff */
[C---:B------:R-:W-:Y:S02]  /*8940*/  IADD3 R3, R2.reuse, 0xf0, RZ ;  /* 0x000000f002037810 */ /* 0x040fe40007ffe0ff */
[C---:B0-----:R-:W-:Y:S02]  /*8950*/  IADD3 R28, R2.reuse, 0xd0, RZ ;  /* 0x000000d0021c7810 */ /* 0x041fe40007ffe0ff */
[----:B------:R-:W-:Y:S02]  /*8960*/  IADD3 R29, R2, 0xc0, RZ ;  /* 0x000000c0021d7810 */ /* 0x000fe40007ffe0ff */
[----:B------:R-:W-:-:S02]  /*8970*/  ISETP.GE.U32.AND P6, PT, R40, UR6, PT ;  /* 0x0000000628007c0c */ /* 0x000fc4000bfc6070 */
[----:B------:R-:W-:Y:S02]  /*8980*/  ISETP.GE.U32.AND P0, PT, R41, UR6, PT ;  /* 0x0000000629007c0c */ /* 0x000fe4000bf06070 */
[----:B-1----:R-:W-:Y:S02]  /*8990*/  SHF.R.S32.HI R27, RZ, 0x1f, R40 ;  /* 0x0000001fff1b7819 */ /* 0x002fe40000011428 */
[----:B------:R-:W-:Y:S02]  /*89a0*/  ISETP.GE.U32.AND P2, PT, R9, UR6, PT ;  /* 0x0000000609007c0c */ /* 0x000fe4000bf46070 */
[----:B------:R-:W-:Y:S02]  /*89b0*/  ISETP.GE.U32.AND P3, PT, R8, UR6, PT ;  /* 0x0000000608007c0c */ /* 0x000fe4000bf66070 */
[----:B------:R-:W-:Y:S02]  /*89c0*/  SHF.R.S32.HI R29, RZ, 0x1f, R29 ;  /* 0x0000001fff1d7819 */ /* 0x000fe4000001141d */
[----:B------:R-:W-:-:S02]  /*89d0*/  SHF.R.S32.HI R28, RZ, 0x1f, R28 ;  /* 0x0000001fff1c7819 */ /* 0x000fc4000001141c */
[----:B------:R-:W-:Y:S02]  /*89e0*/  ISETP.GE.U32.AND P4, PT, R3, UR6, PT ;  /* 0x0000000603007c0c */ /* 0x000fe4000bf86070 */
        /* <DEDUP_REMOVED lines=9> */
[----:B------:R-:W-:Y:S01]  /*8a80*/  ISETP.GT.U32.OR P4, PT, R0, 0x27f, P4 ;  /* 0x0000027f0000780c */ /* 0x000fe20002784470 */
[----:B------:R-:W-:-:S12]  /*8a90*/  @!P5 BRA `(.L_x_2233) ;  /* 0x000000000048d947 */ /* 0x000fd80003800000 */
[----:B------:R-:W-:Y:S01]  /*8aa0*/  FFMA.FTZ R10, R61, R36, R38 ;  /* 0x000000243d0a7223 */ /* 0x000fe20000010026 */
[----:B------:R-:W-:-:S03]  /*8ab0*/  FFMA.FTZ R11, R60, R37, R39 ;  /* 0x000000253c0b7223 */ /* 0x000fc60000010027 */
[----:B--23--:R-:W-:Y:S01]  /*8ac0*/  FMUL.FTZ R12, R10, -1.4426950216293334961 ;  /* 0xbfb8aa3b0a0c7820 */ /* 0x00cfe20000410000 */
        /* <DEDUP_REMOVED lines=15> */
.L_x_2233:
[----:B------:R-:W-:Y:S04]  /*8bc0*/  BSSY B0, `(.L_x_2234) ;  /* 0x0000015000007945 */ /* 0x000fe80003800000 */
[----:B------:R-:W-:Y:S05]  /*8bd0*/  @P6 BRA `(.L_x_2235) ;  /* 0x00000000004c6947 */ /* 0x000fea0003800000 */
[----:B------:R-:W-:Y:S01]  /*8be0*/  MOV R10, UR5 ;  /* 0x00000005000a7c02 */ /* 0x000fe20008000f00 */
[----:B------:R-:W-:Y:S01]  /*8bf0*/  ULDC.64 UR6, c[0x0][0x288] ;  /* 0x0000a20000067ab9 */ /* 0x000fe20000000a00 */
[----:B------:R-:W-:Y:S01]  /*8c00*/  MOV R11, R7 ;  /* 0x00000007000b7202 */ /* 0x000fe20000000f00 */
[----:B--23--:R-:W-:Y:S01]  /*8c10*/  IMAD R13, R27, UR6, RZ ;  /* 0x000000061b0d7c24 */ /* 0x00cfe2000f8e02ff */
        /* <DEDUP_REMOVED lines=15> */
.L_x_2235:
[----:B------:R-:W-:Y:S05]  /*8d10*/  BSYNC B0 ;  /* 0x0000000000007941 */ /* 0x000fea0003800000 */
.L_x_2234:
[----:B------:R-:W-:Y:S05]  /*8d20*/  @!P5 BRA `(.L_x_2236) ;  /* 0x000000000048d947 */ /* 0x000fea0003800000 */
[----:B------:R-:W-:Y:S01]  /*8d30*/  FFMA.FTZ R10, R59, R36, R38 ;  /* 0x000000243b0a7223 */ /* 0x000fe20000010026 */
[----:B------:R-:W-:-:S03]  /*8d40*/  FFMA.FTZ R11, R58, R37, R39 ;  /* 0x000000253a0b7223 */ /* 0x000fc60000010027 */
[----:B0-23--:R-:W-:Y:S01]  /*8d50*/  FMUL.FTZ R12, R10, -1.4426950216293334961 ;  /* 0xbfb8aa3b0a0c7820 */ /* 0x00dfe20000410000 */
        /* <DEDUP_REMOVED lines=15> */
.L_x_2236:
[----:B------:R-:W-:Y:S04]  /*8e50*/  BSSY B0, `(.L_x_2237) ;  /* 0x0000015000007945 */ /* 0x000fe80003800000 */
[----:B------:R-:W-:Y:S05]  /*8e60*/  @P0 BRA `(.L_x_2238) ;  /* 0x00000000004c0947 */ /* 0x000fea0003800000 */
[----:B------:R-:W-:Y:S01]  /*8e70*/  MOV R10, UR5 ;  /* 0x00000005000a7c02 */ /* 0x000fe20008000f00 */
[----:B------:R-:W-:Y:S01]  /*8e80*/  ULDC.64 UR6, c[0x0][0x288] ;  /* 0x0000a20000067ab9 */ /* 0x000fe20000000a00 */
[----:B------:R-:W-:Y:S01]  /*8e90*/  MOV R11, R7 ;  /* 0x00000007000b7202 */ /* 0x000fe20000000f00 */
[----:B0-23--:R-:W-:Y:S01]  /*8ea0*/  IMAD R14, R29, UR6, RZ ;  /* 0x000000061d0e7c24 */ /* 0x00dfe2000f8e02ff */
        /* <DEDUP_REMOVED lines=15> */
.L_x_2238:
[----:B------:R-:W-:Y:S05]  /*8fa0*/  BSYNC B0 ;  /* 0x0000000000007941 */ /* 0x000fea0003800000 */
.L_x_2237:
[----:B------:R-:W-:Y:S05]  /*8fb0*/  @!P5 BRA `(.L_x_2239) ;  /* 0x000000000048d947 */ /* 0x000fea0003800000 */
[----:B-1----:R-:W-:Y:S01]  /*8fc0*/  FFMA.FTZ R10, R57, R36, R38 ;  /* 0x00000024390a7223 */ /* 0x002fe20000010026 */
        /* <DEDUP_REMOVED lines=17> */
.L_x_2239:
[----:B------:R-:W-:Y:S04]  /*90e0*/  BSSY B0, `(.L_x_2240) ;  /* 0x0000015000007945 */ /* 0x000fe80003800000 */
[----:B------:R-:W-:Y:S05]  /*90f0*/  @P2 BRA `(.L_x_2241) ;  /* 0x00000000004c2947 */ /* 0x000fea0003800000 */
[----:B-1----:R-:W-:Y:S01]  /*9100*/  MOV R10, UR5 ;  /* 0x00000005000a7c02 */ /* 0x002fe20008000f00 */
        /* <DEDUP_REMOVED lines=18> */
.L_x_2241:
[----:B------:R-:W-:Y:S05]  /*9230*/  BSYNC B0 ;  /* 0x0000000000007941 */ /* 0x000fea0003800000 */
.L_x_2240:
[----:B------:R-:W-:Y:S05]  /*9240*/  @!P5 BRA `(.L_x_2242) ;  /* 0x000000000048d947 */ /* 0x000fea0003800000 */
[----:B------:R-:W-:Y:S01]  /*9250*/  FFMA.FTZ R9, R55, R36, R38 ;  /* 0x0000002437097223 */ /* 0x000fe20000010026 */
[----:B-1--4-:R-:W-:-:S03]  /*9260*/  FFMA.FTZ R10, R54, R37, R39 ;  /* 0x00000025360a7223 */ /* 0x012fc60000010027 */
[----:B------:R-:W-:Y:S01]  /*9270*/  FMUL.FTZ R11, R9, -1.4426950216293334961 ;  /* 0xbfb8aa3b090b7820 */ /* 0x000fe20000410000 */
[----:B0-23--:R-:W-:-:S05]  /*9280*/  FMUL.FTZ R14, R10, -1.4426950216293334961 ;  /* 0xbfb8aa3b0a0e7820 */ /* 0x00dfca0000410000 */
        /* <DEDUP_REMOVED lines=14> */
.L_x_2242:
[----:B------:R-:W-:Y:S04]  /*9370*/  BSSY B0, `(.L_x_2243) ;  /* 0x0000015000007945 */ /* 0x000fe80003800000 */
[----:B------:R-:W-:Y:S05]  /*9380*/  @P3 BRA `(.L_x_2244) ;  /* 0x00000000004c3947 */ /* 0x000fea0003800000 */
[----:B-1--4-:R-:W-:Y:S01]  /*9390*/  MOV R10, UR5 ;  /* 0x00000005000a7c02 */ /* 0x012fe20008000f00 */
[----:B------:R-:W-:Y:S01]  /*93a0*/  ULDC.64 UR6, c[0x0][0x288] ;  /* 0x0000a20000067ab9 */ /* 0x000fe20000000a00 */
[----:B------:R-:W-:Y:S01]  /*93b0*/  MOV R11, R7 ;  /* 0x00000007000b7202 */ /* 0x000fe20000000f00 */
[----:B------:R-:W-:Y:S01]  /*93c0*/  IMAD R9, R88, UR6, RZ ;  /* 0x0000000658097c24 */ /* 0x000fe2000f8e02ff */
[----:B0-23--:R-:W-:Y:S01]  /*93d0*/  MOV R13, UR5 ;  /* 0x00000005000d7c02 */ /* 0x00dfe20008000f00 */
        /* <DEDUP_REMOVED lines=14> */
.L_x_2244:
[----:B------:R-:W-:Y:S05]  /*94c0*/  BSYNC B0 ;  /* 0x0000000000007941 */ /* 0x000fea0003800000 */
.L_x_2243:
[----:B------:R-:W-:Y:S05]  /*94d0*/  @!P5 BRA `(.L_x_2245) ;  /* 0x000000000048d947 */ /* 0x000fea0003800000 */
[----:B------:R-:W-:Y:S01]  /*94e0*/  FFMA.FTZ R38, R80, R36, R38 ;  /* 0x0000002450267223 */ /* 0x000fe20000010026 */
[----:B------:R-:W-:-:S03]  /*94f0*/  FFMA.FTZ R39, R79, R37, R39 ;  /* 0x000000254f277223 */ /* 0x000fc60000010027 */
[----:B0-----:R-:W-:Y:S01]  /*9500*/  FMUL.FTZ R8, R38, -1.4426950216293334961 ;  /* 0xbfb8aa3b26087820 */ /* 0x001fe20000410000 */
[----:B-1--4-:R-:W-:-:S05]  /*9510*/  FMUL.FTZ R10, R39, -1.4426950216293334961 ;  /* 0xbfb8aa3b270a7820 */ /* 0x012fca0000410000 */
[----:B------:R-:W0:Y:S08]  /*9520*/  MUFU.EX2 R8, R8 ;  /* 0x0000000800087308 */ /* 0x000e300000000800 */
[----:B------:R-:W1:Y:S01]  /*9530*/  MUFU.EX2 R10, R10 ;  /* 0x0000000a000a7308 */ /* 0x000e620000000800 */
[----:B0-----:R-:W-:-:S07]  /*9540*/  FADD.FTZ R9, R8, 1 ;  /* 0x3f80000008097421 */ /* 0x001fce0000010000 */
[----:B------:R-:W0:Y:S01]  /*9550*/  MUFU.RCP R9, R9 ;  /* 0x0000000900097308 */ /* 0x000e220000001000 */
[----:B-1----:R-:W-:-:S07]  /*9560*/  FADD.FTZ R11, R10, 1 ;  /* 0x3f8000000a0b7421 */ /* 0x002fce0000010000 */
[----:B--23--:R-:W1:Y:S01]  /*9570*/  MUFU.RCP R12, R11 ;  /* 0x0000000b000c7308 */ /* 0x00ce620000001000 */
        /* <DEDUP_REMOVED lines=8> */
.L_x_2245:
[----:B------:R-:W-:Y:S04]  /*9600*/  BSSY B0, `(.L_x_2246) ;  /* 0x0000014000007945 */ /* 0x000fe80003800000 */
[----:B------:R-:W-:Y:S05]  /*9610*/  @P4 BRA `(.L_x_2247) ;  /* 0x0000000000484947 */ /* 0x000fea0003800000 */
[----:B------:R-:W-:Y:S01]  /*9620*/  ULDC.64 UR6, c[0x0][0x288] ;  /* 0x0000a20000067ab9 */ /* 0x000fe20000000a00 */
[----:B------:R-:W-:Y:S01]  /*9630*/  MOV R5, R7 ;  /* 0x0000000700057202 */ /* 0x000fe20000000f00 */
[----:B0-----:R-:W-:Y:S01]  /*9640*/  IMAD R8, R87, UR6, RZ ;  /* 0x0000000657087c24 */ /* 0x001fe2000f8e02ff */
[----:B------:R-:W-:Y:S02]  /*9650*/  MOV R9, UR5 ;  /* 0x0000000500097c02 */ /* 0x000fe40008000f00 */
[----:B-1--4-:R-:W-:Y:S01]  /*9660*/  MOV R10, UR5 ;  /* 0x00000005000a7c02 */ /* 0x012fe20008000f00 */
[----:B------:R-:W-:-:S04]  /*9670*/  IMAD.WIDE.U32 R6, R3, UR6, R4 ;  /* 0x0000000603067c25 */ /* 0x000fc8000f8e0004 */
[----:B------:R-:W-:Y:S01]  /*9680*/  FFMA.FTZ R9, R80, R9, UR13 ;  /* 0x0000000d50097e23 */ /* 0x000fe20008010009 */
[----:B------:R-:W-:Y:S02]  /*9690*/  IMAD R3, R3, UR7, R8 ;  /* 0x0000000703037c24 */ /* 0x000fe4000f8e0208 */
[----:B------:R-:W-:Y:S01]  /*96a0*/  FFMA.FTZ R8, R79, R10, UR13 ;  /* 0x0000000d4f087e23 */ /* 0x000fe2000801000a */
[----:B------:R-:W-:Y:S01]  /*96b0*/  ULDC.64 UR6, c[0x0][0x210] ;  /* 0x0000840000067ab9 */ /* 0x000fe20000000a00 */
[----:B------:R-:W-:Y:S01]  /*96c0*/  FFMA.FTZ R9, R36, R34, -R9 ;  /* 0x0000002224097223 */ /* 0x000fe20000010809 */
[----:B------:R-:W-:Y:S01]  /*96d0*/  LEA R4, P0, R6, UR6, 0x2 ;  /* 0x0000000606047c11 */ /* 0x000fe2000f8010ff */
[----:B------:R-:W-:Y:S01]  /*96e0*/  FFMA.FTZ R8, R37, R35, -R8 ;  /* 0x0000002325087223 */ /* 0x000fe20000010808 */
[----:B------:R-:W-:Y:S01]  /*96f0*/  IADD3 R3, R7, R3, RZ ;  /* 0x0000000307037210 */ /* 0x000fe20007ffe0ff */
[----:B------:R-:W-:Y:S02]  /*9700*/  FMUL.FTZ R10, R9, UR26 ;  /* 0x0000001a090a7c20 */ /* 0x000fe40008410000 */
[----:B------:R-:W-:Y:S01]  /*9710*/  FMUL.FTZ R11, R8, UR26 ;  /* 0x0000001a080b7c20 */ /* 0x000fe20008410000 */
[----:B------:R-:W-:-:S05]  /*9720*/  LEA.HI.X R5, R6, UR7, R3, 0x2, P0 ;  /* 0x0000000706057c11 */ /* 0x000fca00080f1403 */
[----:B------:R0:W-:Y:S02]  /*9730*/  STG.E.64 desc[UR22][R4.64], R10 ;  /* 0x0000000a04007986 */ /* 0x0001e4000c101b16 */
.L_x_2247:
[----:B------:R-:W-:Y:S05]  /*9740*/  BSYNC B0 ;  /* 0x0000000000007941 */ /* 0x000fea0003800000 */
.L_x_2246:
        /* <DEDUP_REMOVED lines=9> */
.L_x_2165:
[----:B------:R-:W5:Y:S01]  /*97e0*/  LDC R6, c[0x0][0xc] ;  /* 0x00000300ff067b82 */ /* 0x000f620000000800 */
[----:B------:R-:W-:Y:S01]  /*97f0*/  ISETP.NE.AND P1, PT, R0, RZ, PT ;  /* 0x000000ff0000720c */ /* 0x000fe20003f25270 */
[----:B------:R-:W-:Y:S06]  /*9800*/  BSSY B0, `(.L_x_2249) ;  /* 0x0000011000007945 */ /* 0x000fec0003800000 */
[----:B------:R-:W0:Y:S08]  /*9810*/  LDC R7, c[0x0][0x10] ;  /* 0x00000400ff077b82 */ /* 0x000e300000000800 */
[----:B------:R-:W1:Y:S01]  /*9820*/  LDC.64 R2, c[0x0][0x258] ;  /* 0x00009600ff027b82 */ /* 0x000e620000000a00 */
[----:B-----5:R-:W-:-:S02]  /*9830*/  ISETP.NE.AND P0, PT, R6, 0x1, PT ;  /* 0x000000010600780c */ /* 0x020fc40003f05270 */
[----:B0-----:R-:W-:-:S04]  /*9840*/  SHF.L.U32 R4, R7, 0x1, RZ ;  /* 0x0000000107047819 */ /* 0x001fc800000006ff */
        /* <DEDUP_REMOVED lines=12> */
.L_x_2250:
[----:B------:R-:W-:Y:S05]  /*9910*/  BSYNC B0 ;  /* 0x0000000000007941 */ /* 0x000fea0003800000 */
.L_x_2249:
        /* <DEDUP_REMOVED lines=11> */
.L_x_2252:
[----:B------:R-:W5:Y:S04]  /*99d0*/  LDG.E.STRONG.GPU R5, desc[UR22][R2.64] ;  /* 0x0000001602057981 */ /* 0x000f68000c1ef900 */
[----:B-----5:R-:W-:Y:S01]  /*99e0*/  CCTL.IVALL ;  /* 0x00000000ff00798f */ /* 0x020fe20002000000 */
[----:B------:R-:W-:Y:S05]  /*99f0*/  YIELD ;  /* 0x0000000000007946 */ /* 0x000fea0003800000 */
[----:B------:R-:W-:-:S13]  /*9a00*/  ISETP.NE.AND P0, PT, R5, R4, PT ;  /* 0x000000040500720c */ /* 0x000fda0003f05270 */
[----:B------:R-:W-:Y:S05]  /*9a10*/  @P0 BRA `(.L_x_2252) ;  /* 0xfffffffc00ec0947 */ /* 0x000fea000383ffff */
.L_x_2251:
        /* <DEDUP_REMOVED lines=13> */
[----:B--234-:R-:W0:Y:S01]  /*9af0*/  LDC.64 R14, c[0x0][0x218] ;  /* 0x00008600ff0e7b82 */ /* 0x01ce220000000a00 */
        /* <DEDUP_REMOVED lines=11> */
.L_x_2253:
        /* <DEDUP_REMOVED lines=23> */
.L_x_2254:
        /* <DEDUP_REMOVED lines=14> */
.L_x_5140:


//--------------------- .text._Z35group_norm_nhwc_bwd_one_pass_kernelI11Fp32IOFp32WLi512ELi80ELi640EEv26Group_norm_nhwc_bwd_params --------------------------
	.section	.text._Z35group_norm_nhwc_bwd_one_pass_kernelI11Fp32IOFp32WLi512ELi80ELi640EEv26Group_norm_nhwc_bwd_params,"ax",@progbits
	.align	128
        .global         _Z35group_norm_nhwc_bwd_one_pass_kernelI11Fp32IOFp32WLi512ELi80ELi640EEv26Group_norm_nhwc_bwd_params
        .type           _Z35group_norm_nhwc_bwd_one_pass_kernelI11Fp32IOFp32WLi512ELi80ELi640EEv26Group_norm_nhwc_bwd_params,@function
        .size           _Z35group_norm_nhwc_bwd_one_pass_kernelI11Fp32IOFp32WLi512ELi80ELi640EEv26Group_norm_nhwc_bwd_params,(.L_x_5141 - _Z35group_norm_nhwc_bwd_one_pass_kernelI11Fp32IOFp32WLi512ELi80ELi640EEv26Group_norm_nhwc_bwd_params)
        .other          _Z35group_norm_nhwc_bwd_one_pass_kernelI11Fp32IOFp32WLi512ELi80ELi640EEv26Group_norm_nhwc_bwd_params,@"STO_CUDA_ENTRY STV_DEFAULT"
_Z35group_norm_nhwc_bwd_one_pass_kernelI11Fp32IOFp32WLi512ELi80ELi640EEv26Group_norm_nhwc_bwd_params:
.text._Z35group_norm_nhwc_bwd_one_pass_kernelI11Fp32IOFp32WLi512ELi80ELi640EEv26Group_norm_nhwc_bwd_params:
        /* <DEDUP_REMOVED lines=46> */
[----:B------:R0:W-:Y:S01]  /*02e0*/  STL [R1+0x21c], R4 ;  /* 0x00021c0401007387 */ /* 0x0001e20000100800 */
[C---:B------:R-:W-:Y:S02]  /*02f0*/  IADD3 R2, R16.reuse, 0x40, RZ ;  /* 0x0000004010027810 */ /* 0x040fe40007ffe0ff */
[C---:B------:R-:W-:Y:S01]  /*0300*/  IADD3 R2, R16.reuse, 0x60, RZ ;  /* 0x0000006010027810 */ /* 0x040fe20007ffe0ff */
[----:B------:R1:W-:Y:S01]  /*0310*/  STL [R1+0x230], R3 ;  /* 0x0002300301007387 */ /* 0x0003e20000100800 */
[C---:B------:R-:W-:Y:S02]  /*0320*/  IADD3 R2, R16.reuse, 0x80, RZ ;  /* 0x0000008010027810 */ /* 0x040fe40007ffe0ff */
[----:B------:R-:W-:Y:S02]  /*0330*/  IADD3 R2, R16, 0xb0, RZ ;  /* 0x000000b010027810 */ /* 0x000fe40007ffe0ff */
[----:B------:R-:W-:-:S02]  /*0340*/  ISETP.LT.U32.AND P1, PT, R0, 0x280, !P1 ;  /* 0x000002800000780c */ /* 0x000fc40004f21070 */
[C---:B0-----:R-:W-:Y:S02]  /*0350*/  IADD3 R4, R16.reuse, 0x20, RZ ;  /* 0x0000002010047810 */ /* 0x041fe40007ffe0ff */
[C---:B-1----:R-:W-:Y:S02]  /*0360*/  IADD3 R3, R16.reuse, 0x30, RZ ;  /* 0x0000003010037810 */ /* 0x042fe40007ffe0ff */
[C---:B------:R-:W-:Y:S01]  /*0370*/  IADD3 R3, R16.reuse, 0x50, RZ ;  /* 0x0000005010037810 */ /* 0x040fe20007ffe0ff */
[----:B------:R0:W-:Y:S01]  /*0380*/  STL [R1+0x228], R4 ;  /* 0x0002280401007387 */ /* 0x0001e20000100800 */
[C---:B------:R-:W-:Y:S02]  /*0390*/  IADD3 R3, R16.reuse, 0x70, RZ ;  /* 0x0000007010037810 */ /* 0x040fe40007ffe0ff */
[----:B------:R-:W-:-:S05]  /*03a0*/  IADD3 R3, R16, 0xa0, RZ ;  /* 0x000000a010037810 */ /* 0x000fca0007ffe0ff */
[----:B------:R1:W-:Y:S01]  /*03b0*/  STL [R1+0x224], R3 ;  /* 0x0002240301007387 */ /* 0x0003e20000100800 */
[----:B0-----:R-:W-:-:S03]  /*03c0*/  IADD3 R4, R16, 0x90, RZ ;  /* 0x0000009010047810 */ /* 0x001fc60007ffe0ff */
[----:B------:R1:W-:Y:S04]  /*03d0*/  STL [R1+0x220], R2 ;  /* 0x0002200201007387 */ /* 0x0003e80000100800 */
.L_x_2402:
[----:B0-2---:R-:W2:Y:S01]  /*03e0*/  LDL R5, [R1+0x21c] ;  /* 0x00021c0001057983 */ /* 0x005ea20000100800 */
[----:B------:R-:W-:Y:S01]  /*03f0*/  ULDC UR14, c[0x0][0x2a0] ;  /* 0x0000a800000e7ab9 */ /* 0x000fe20000000800 */
[----:B------:R-:W-:Y:S01]  /*0400*/  IABS R4, UR8 ;  /* 0x0000000800047c13 */ /* 0x000fe20008000000 */
[----:B------:R-:W-:Y:S01]  /*0410*/  UMOV UR6, URZ ;  /* 0x0000003f00067c82 */ /* 0x000fe20008000000 */
[----:B-1----:R-:W-:Y:S01]  /*0420*/  MOV R2, UR14 ;  /* 0x0000000e00027c02 */ /* 0x002fe20008000f00 */
[----:B------:R-:W-:Y:S01]  /*0430*/  UISETP.GE.AND UP4, UPT, UR8, URZ, UPT ;  /* 0x0000003f0800728c */ /* 0x000fe2000bf86270 */
[----:B------:R-:W-:Y:S01]  /*0440*/  R2UR UR13, R4 ;  /* 0x00000000040d72ca */ /* 0x000fe200000e0000 */
[----:B------:R-:W-:Y:S01]  /*0450*/  ULOP3.LUT UR15, UR8, UR14, URZ, 0x3c, !UPT ;  /* 0x0000000e080f7292 */ /* 0x000fe2000f8e3c3f */
[----:B------:R-:W-:Y:S01]  /*0460*/  IABS R2, R2 ;  /* 0x0000000200027213 */ /* 0x000fe20000000000 */
[----:B----4-:R-:W0:Y:S01]  /*0470*/  @P1 LDC.64 R12, c[0x0][0x288] ;  /* 0x0000a200ff0c1b82 */ /* 0x010e220000000a00 */
[----:B------:R-:W-:Y:S01]  /*0480*/  IADD3 R15, R16, 0x140, RZ ;  /* 0x00000140100f7810 */ /* 0x000fe20007ffe0ff */
[----:B------:R-:W-:Y:S01]  /*0490*/  UISETP.GE.AND UP5, UPT, UR15, URZ, UPT ;  /* 0x0000003f0f00728c */ /* 0x000fe2000bfa6270 */
[----:B------:R-:W-:Y:S01]  /*04a0*/  R2UR UR16, R2 ;  /* 0x00000000021072ca */ /* 0x000fe200000e0000 */
[----:B------:R-:W-:Y:S01]  /*04b0*/  ULDC.64 UR18, c[0x0][0x290] ;  /* 0x0000a40000127ab9 */ /* 0x000fe20000000a00 */
[----:B------:R-:W-:Y:S01]  /*04c0*/  UISETP.NE.AND UP0, UPT, UR14, URZ, UPT ;  /* 0x0000003f0e00728c */ /* 0x000fe2000bf05270 */
[----:B------:R-:W-:-:S02]  /*04d0*/  ISETP.GE.U32.AND P3, PT, R15, UR18, PT ;  /* 0x000000120f007c0c */ /* 0x000fc4000bf66070 */
[----:B-----5:R-:W-:Y:S01]  /*04e0*/  IADD3 R28, R16, 0xd0, RZ ;  /* 0x000000d0101c7810 */ /* 0x020fe20007ffe0ff */
[----:B------:R-:W1:Y:S01]  /*04f0*/  @P1 LDC.64 R22, c[0x0][0x230] ;  /* 0x00008c00ff161b82 */ /* 0x000e620000000a00 */
[----:B------:R-:W-:Y:S02]  /*0500*/  SHF.R.S32.HI R7, RZ, 0x1f, R16 ;  /* 0x0000001fff077819 */ /* 0x000fe40000011410 */
[----:B------:R-:W-:Y:S02]  /*0510*/  SHF.R.S32.HI R6, RZ, 0x1f, R28 ;  /* 0x0000001fff067819 */ /* 0x000fe4000001141c */
[----:B------:R-:W-:Y:S02]  /*0520*/  ISETP.GE.U32.AND P4, PT, R28, UR18, PT ;  /* 0x000000121c007c0c */ /* 0x000fe4000bf86070 */
[----:B---3--:R-:W3:Y:S01]  /*0530*/  I2F.RP R2, UR16 ;  /* 0x0000001000027d06 */ /* 0x008ee20008209400 */
[----:B------:R-:W4:Y:S01]  /*0540*/  @P1 LDC.64 R26, c[0x0][0x228] ;  /* 0x00008a00ff1a1b82 */ /* 0x000f220000000a00 */
[----:B------:R-:W-:-:S02]  /*0550*/  ISETP.GE.AND.EX P4, PT, R6, UR19, PT, P4 ;  /* 0x0000001306007c0c */ /* 0x000fc4000bf86340 */
[----:B------:R-:W-:Y:S02]  /*0560*/  IADD3 R24, R16, 0xc0, RZ ;  /* 0x000000c010187810 */ /* 0x000fe40007ffe0ff */
[----:B------:R-:W-:Y:S01]  /*0570*/  SHF.R.S32.HI R25, RZ, 0x1f, R15 ;  /* 0x0000001fff197819 */ /* 0x000fe2000001140f */
[----:B0-----:R-:W-:Y:S01]  /*0580*/  @P1 IMAD R17, R7, R12, RZ ;  /* 0x0000000c07111224 */ /* 0x001fe200078e02ff */
[----:B------:R-:W-:Y:S02]  /*0590*/  SHF.R.S32.HI R29, RZ, 0x1f, R24 ;  /* 0x0000001fff1d7819 */ /* 0x000fe40000011418 */
[----:B------:R-:W-:Y:S01]  /*05a0*/  ISETP.GE.U32.AND P2, PT, R24, UR18, PT ;  /* 0x0000001218007c0c */ /* 0x000fe2000bf46070 */
[----:B------:R-:W-:Y:S01]  /*05b0*/  @P1 IMAD R17, R16, R13, R17 ;  /* 0x0000000d10111224 */ /* 0x000fe200078e0211 */
[----:B------:R-:W-:Y:S01]  /*05c0*/  ISETP.GT.U32.OR P4, PT, R0, 0x27f, P4 ;  /* 0x0000027f0000780c */ /* 0x000fe20002784470 */
[----:B------:R1:W-:Y:S01]  /*05d0*/  STL.64 [R1+0x308], R28 ;  /* 0x0003081c01007387 */ /* 0x0003e20000100a00 */
[----:B---3--:R-:W0:Y:S01]  /*05e0*/  MUFU.RCP R2, R2 ;  /* 0x0000000200027308 */ /* 0x008e220000001000 */
[----:B------:R-:W-:-:S04]  /*05f0*/  ISETP.GE.AND.EX P2, PT, R29, UR19, PT, P2 ;  /* 0x000000131d007c0c */ /* 0x000fc8000bf46320 */
[----:B------:R-:W-:Y:S02]  /*0600*/  ISETP.GT.U32.OR P2, PT, R0, 0x27f, P2 ;  /* 0x0000027f0000780c */ /* 0x000fe40001744470 */
[----:B0-----:R-:W-:-:S11]  /*0610*/  IADD3 R3, R2, 0xffffffe, RZ ;  /* 0x0ffffffe02037810 */ /* 0x001fd60007ffe0ff */
[----:B------:R-:W0:Y:S01]  /*0620*/  @!P2 LDC.64 R20, c[0x0][0x288] ;  /* 0x0000a200ff14ab82 */ /* 0x000e220000000a00 */
[----:B------:R-:W-:Y:S01]  /*0630*/  SHF.R.S32.HI R2, RZ, 0x1f, R15 ;  /* 0x0000001fff027819 */ /* 0x000fe2000001140f */
[----:B------:R-:W3:Y:S03]  /*0640*/  F2I.FTZ.U32.TRUNC.NTZ R3, R3 ;  /* 0x0000000300037305 */ /* 0x000ee6000021f000 */
[----:B------:R-:W-:-:S03]  /*0650*/  ISETP.GE.AND.EX P3, PT, R2, UR19, PT, P3 ;  /* 0x0000001302007c0c */ /* 0x000fc6000bf66330 */
[----:B------:R-:W0:Y:S01]  /*0660*/  @!P2 LDC.64 R18, c[0x0][0x230] ;  /* 0x00008c00ff12ab82 */ /* 0x000e220000000a00 */
[----:B------:R-:W-:Y:S02]  /*0670*/  ISETP.GT.U32.OR P3, PT, R0, 0x27f, P3 ;  /* 0x0000027f0000780c */ /* 0x000fe40001f64470 */
[----:B---3--:R-:W-:-:S11]  /*0680*/  R2UR UR7, R3 ;  /* 0x00000000030772ca */ /* 0x008fd600000e0000 */
[----:B------:R-:W3:Y:S08]  /*0690*/  @!P3 LDC.64 R6, c[0x0][0x230] ;  /* 0x00008c00ff06bb82 */ /* 0x000ef00000000a00 */
[----:B------:R-:W4:Y:S01]  /*06a0*/  @!P3 LDC.64 R8, c[0x0][0x288] ;  /* 0x0000a200ff08bb82 */ /* 0x000f220000000a00 */
[----:B------:R-:W-:-:S04]  /*06b0*/  UIADD3 UR5, URZ, -UR7, URZ ;  /* 0x800000073f057290 */ /* 0x000fc8000fffe03f */
[----:B------:R-:W-:-:S03]  /*06c0*/  UIMAD UR5, UR5, UR16, URZ ;  /* 0x00000010050572a4 */ /* 0x000fc6000f8e023f */
[----:B------:R-:W0:Y:S01]  /*06d0*/  @!P3 LDC.64 R10, c[0x0][0x228] ;  /* 0x00008a00ff0abb82 */ /* 0x000e220000000a00 */
[----:B------:R-:W-:-:S04]  /*06e0*/  UIMAD.WIDE.U32 UR6, UR7, UR5, UR6 ;  /* 0x00000005070672a5 */ /* 0x000fc8000f8e0006 */
[----:B------:R-:W-:Y:S01]  /*06f0*/  UIMAD.WIDE.U32 UR6, UR7, UR13, URZ ;  /* 0x0000000d070672a5 */ /* 0x000fe2000f8e003f */
[----:B---3--:R3:W-:Y:S03]  /*0700*/  STL.64 [R1+0x300], R6 ;  /* 0x0003000601007387 */ /* 0x0087e60000100a00 */
[----:B------:R-:W-:-:S04]  /*0710*/  UIADD3 UR5, -UR7, URZ, URZ ;  /* 0x0000003f07057290 */ /* 0x000fc8000fffe13f */
[----:B------:R-:W-:Y:S02]  /*0720*/  UIMAD UR5, UR16, UR5, UR13 ;  /* 0x00000005100572a4 */ /* 0x000fe4000f8e020d */
[----:B------:R-:W-:Y:S01]  /*0730*/  ULOP3.LUT UR13, URZ, UR14, URZ, 0x33, !UPT ;  /* 0x0000000e3f0d7292 */ /* 0x000fe2000f8e333f */
[----:B----4-:R-:W-:Y:S01]  /*0740*/  @!P3 IMAD R25, R25, R8, RZ ;  /* 0x000000081919b224 */ /* 0x010fe200078e02ff */
[----:B------:R-:W-:Y:S01]  /*0750*/  UISETP.GT.U32.AND UP2, UPT, UR16, UR5, UPT ;  /* 0x000000051000728c */ /* 0x000fe2000bf44070 */
[----:B------:R-:W-:Y:S02]  /*0760*/  ULDC.64 UR14, c[0x0][0x298] ;  /* 0x0000a600000e7ab9 */ /* 0x000fe40000000a00 */
[----:B------:R-:W-:-:S08]  /*0770*/  @!P3 IMAD R25, R15, R9, R25 ;  /* 0x000000090f19b224 */ /* 0x000fd000078e0219 */
[----:B------:R-:W-:Y:S02]  /*0780*/  @!UP2 UIADD3 UR5, UR5, -UR16, URZ ;  /* 0x800000100505a290 */ /* 0x000fe4000fffe03f */
[----:B------:R-:W-:Y:S02]  /*0790*/  @!UP2 UIADD3 UR7, UR7, 0x1, URZ ;  /* 0x000000010707a890 */ /* 0x000fe4000fffe03f */
[----:B------:R-:W-:Y:S02]  /*07a0*/  UISETP.GE.U32.AND UP1, UPT, UR5, UR16, UPT ;  /* 0x000000100500728c */ /* 0x000fe4000bf26070 */
[----:B------:R-:W-:Y:S02]  /*07b0*/  UIADD3 UR6, UR5, -UR16, URZ ;  /* 0x8000001005067290 */ /* 0x000fe4000fffe03f */
[----:B------:R-:W-:-:S04]  /*07c0*/  UISETP.GT.U32.AND UP3, UPT, UR16, UR5, UPT ;  /* 0x000000051000728c */ /* 0x000fc8000bf64070 */
[----:B------:R-:W-:-:S03]  /*07d0*/  USEL UR5, UR6, UR5, !UP3 ;  /* 0x0000000506057287 */ /* 0x000fc6000d800000 */
[----:B------:R-:W-:Y:S02]  /*07e0*/  @UP1 UIADD3 UR7, UR7, 0x1, URZ ;  /* 0x0000000107071890 */ /* 0x000fe4000fffe03f */
[----:B------:R-:W-:Y:S02]  /*07f0*/  @!UP4 UIADD3 UR5, -UR5, URZ, URZ ;  /* 0x0000003f0505c290 */ /* 0x000fe4000fffe13f */
[----:B------:R-:W-:Y:S02]  /*0800*/  @!UP5 UIADD3 UR7, -UR7, URZ, URZ ;  /* 0x0000003f0707d290 */ /* 0x000fe4000fffe13f */
[----:B------:R-:W-:Y:S02]  /*0810*/  USEL UR16, UR13, UR5, !UP0 ;  /* 0x000000050d107287 */ /* 0x000fe4000c000000 */
[----:B------:R-:W-:Y:S02]  /*0820*/  USEL UR7, UR13, UR7, !UP0 ;  /* 0x000000070d077287 */ /* 0x000fe4000c000000 */
[----:B------:R-:W-:-:S02]  /*0830*/  UIMAD UR17, UR16, 0x50, URZ ;  /* 0x00000050101178a4 */ /* 0x000fc4000f8e023f */
[----:B------:R-:W-:-:S04]  /*0840*/  USHF.R.S32.HI UR5, URZ, 0x1f, UR7 ;  /* 0x0000001f3f057899 */ /* 0x000fc80008011407 */
[----:B------:R-:W-:Y:S01]  /*0850*/  MOV R4, UR17 ;  /* 0x0000001100047c02 */ /* 0x000fe20008000f00 */
[----:B------:R-:W-:-:S04]  /*0860*/  UIMAD UR5, UR5, UR14, URZ ;  /* 0x0000000e050572a4 */ /* 0x000fc8000f8e023f */
[----:B------:R-:W-:Y:S01]  /*0870*/  UIMAD UR5, UR7, UR15, UR5 ;  /* 0x0000000f070572a4 */ /* 0x000fe2000f8e0205 */
[----:B--2---:R-:W-:Y:S02]  /*0880*/  SHF.R.S32.HI R3, RZ, 0x1f, R5 ;  /* 0x0000001fff037819 */ /* 0x004fe40000011405 */
[----:B------:R-:W-:Y:S02]  /*0890*/  IADD3 R2, P0, R5, UR17, RZ ;  /* 0x0000001105027c10 */ /* 0x000fe4000ff1e0ff */
[----:B------:R-:W-:Y:S02]  /*08a0*/  MOV R5, UR14 ;  /* 0x0000000e00057c02 */ /* 0x000fe40008000f00 */
[----:B------:R-:W-:-:S03]  /*08b0*/  LEA.HI.X.SX32 R3, R4, R3, 0x1, P0 ;  /* 0x0000000304037211 */ /* 0x000fc600000f0eff */
[----:B------:R-:W-:Y:S01]  /*08c0*/  IMAD.WIDE.U32 R2, R5, UR7, R2 ;  /* 0x0000000705027c25 */ /* 0x000fe2000f8e0002 */
[----:B------:R-:W-:-:S04]  /*08d0*/  ULDC.64 UR6, c[0x0][0x248] ;  /* 0x0000920000067ab9 */ /* 0x000fc80000000a00 */
[----:B------:R-:W-:Y:S02]  /*08e0*/  IADD3 R5, R3, UR5, RZ ;  /* 0x0000000503057c10 */ /* 0x000fe4000fffe0ff */
[----:B------:R-:W-:-:S05]  /*08f0*/  @P1 MOV R4, R2 ;  /* 0x0000000200041202 */ /* 0x000fca0000000f00 */
[----:B------:R-:W-:-:S05]  /*0900*/  @P1 IMAD.WIDE.U32 R12, R16, R12, R4 ;  /* 0x0000000c100c1225 */ /* 0x000fca00078e0004 */
[----:B------:R-:W-:Y:S02]  /*0910*/  @P1 IADD3 R17, R13, R17, RZ ;  /* 0x000000110d111210 */ /* 0x000fe40007ffe0ff */
[C---:B------:R-:W-:Y:S02]  /*0920*/  @P1 SHF.L.U32 R14, R12.reuse, 0x2, RZ ;  /* 0x000000020c0e1819 */ /* 0x040fe400000006ff */
[----:B------:R-:W-:Y:S02]  /*0930*/  @P1 SHF.L.U64.HI R17, R12, 0x2, R17 ;  /* 0x000000020c111819 */ /* 0x000fe40000010211 */
[C---:B-1----:R-:W-:Y:S02]  /*0940*/  @P1 IADD3 R28, P0, R14.reuse, R22, RZ ;  /* 0x000000160e1c1210 */ /* 0x042fe40007f1e0ff */
[----:B---3--:R-:W-:Y:S02]  /*0950*/  @P1 IADD3 R6, P5, R14, R26, RZ ;  /* 0x0000001a0e061210 */ /* 0x008fe40007fbe0ff */
[----:B------:R-:W-:-:S02]  /*0960*/  @P1 IADD3.X R29, R17, R23, RZ, P0, !PT ;  /* 0x00000017111d1210 */ /* 0x000fc400007fe4ff */
[----:B------:R-:W-:Y:S02]  /*0970*/  MOV R22, R6 ;  /* 0x0000000600167202 */ /* 0x000fe40000000f00 */
[----:B------:R-:W-:Y:S01]  /*0980*/  @!P3 MOV R12, R2 ;  /* 0x00000002000cb202 */ /* 0x000fe20000000f00 */
[----:B------:R1:W-:Y:S01]  /*0990*/  @P1 STL.64 [R1+0xa0], R28 ;  /* 0x0000a01c01001387 */ /* 0x0003e20000100a00 */
[----:B------:R-:W-:Y:S02]  /*09a0*/  MOV R23, R7 ;  /* 0x0000000700177202 */ /* 0x000fe40000000f00 */
[----:B------:R-:W-:-:S03]  /*09b0*/  @!P3 MOV R13, R5 ;  /* 0x00000005000db202 */ /* 0x000fc60000000f00 */
[----:B------:R-:W-:Y:S01]  /*09c0*/  @!P3 IMAD.WIDE.U32 R8, R15, R8, R12 ;  /* 0x000000080f08b225 */ /* 0x000fe200078e000c */
[----:B-1----:R-:W2:Y:S01]  /*09d0*/  LDL.LU.64 R28, [R1+0x308] ;  /* 0x00030800011c7983 */ /* 0x002ea20000300a00 */
[----:B------:R-:W-:Y:S01]  /*09e0*/  @P1 IADD3.X R23, R17, R27, RZ, P5, !PT ;  /* 0x0000001b11171210 */ /* 0x000fe20002ffe4ff */
[----:B------:R-:W1:Y:S02]  /*09f0*/  @!P2 LDC.64 R14, c[0x0][0x228] ;  /* 0x00008a00ff0eab82 */ /* 0x000e640000000a00 */
[----:B------:R3:W-:Y:S06]  /*0a00*/  @P1 STL [R1+0x58], R6 ;  /* 0x0000580601001387 */ /* 0x0007ec0000100800 */
[----:B------:R-:W4:Y:S01]  /*0a10*/  @!P4 LDC.64 R12, c[0x0][0x288] ;  /* 0x0000a200ff0ccb82 */ /* 0x000f220000000a00 */
[----:B---3--:R-:W3:Y:S01]  /*0a20*/  LDL.LU.64 R6, [R1+0x300] ;  /* 0x0003000001067983 */ /* 0x008ee20000300a00 */
[----:B------:R-:W-:-:S02]  /*0a30*/  @!P3 IADD3 R25, R9, R25, RZ ;  /* 0x000000190919b210 */ /* 0x000fc40007ffe0ff */
[C---:B------:R-:W-:Y:S02]  /*0a40*/  @!P3 SHF.L.U32 R17, R8.reuse, 0x2, RZ ;  /* 0x000000020811b819 */ /* 0x040fe400000006ff */
[----:B------:R-:W-:Y:S02]  /*0a50*/  @!P3 SHF.L.U64.HI R8, R8, 0x2, R25 ;  /* 0x000000020808b819 */ /* 0x000fe40000010219 */
[----:B0-----:R-:W-:-:S04]  /*0a60*/  @!P3 IADD3 R10, P6, R17, R10, RZ ;  /* 0x0000000a110ab210 */ /* 0x001fc80007fde0ff */
[----:B------:R-:W-:Y:S01]  /*0a70*/  @!P3 IADD3.X R11, R8, R11, RZ, P6, !PT ;  /* 0x0000000b080bb210 */ /* 0x000fe200037fe4ff */
[----:B------:R-:W-:Y:S04]  /*0a80*/  @P1 STL [R1+0x5c], R23 ;  /* 0x00005c1701001387 */ /* 0x000fe80000100800 */
[----:B------:R0:W-:Y:S02]  /*0a90*/  STL.64 [R1+0x2f8], R10 ;  /* 0x0002f80a01007387 */ /* 0x0001e40000100a00 */
[----:B0-----:R-:W-:Y:S02]  /*0aa0*/  CS2R R10, SRZ ;  /* 0x00000000000a7805 */ /* 0x001fe4000001ff00 */
[----:B---3--:R-:W-:-:S04]  /*0ab0*/  @!P3 IADD3 R6, P5, R17, R6, RZ ;  /* 0x000000061106b210 */ /* 0x008fc80007fbe0ff */
[----:B------:R-:W-:-:S05]  /*0ac0*/  @!P3 IADD3.X R7, R8, R7, RZ, P5, !PT ;  /* 0x000000070807b210 */ /* 0x000fca0002ffe4ff */
[----:B------:R-:W3:Y:S01]  /*0ad0*/  @!P3 LDG.E.64 R10, desc[UR22][R6.64] ;  /* 0x00000016060ab981 */ /* 0x000ee2000c1e1b00 */
[----:B--2---:R-:W-:Y:S01]  /*0ae0*/  @!P2 IMAD R9, R29, R20, RZ ;  /* 0x000000141d09a224 */ /* 0x004fe200078e02ff */
[----:B------:R-:W-:Y:S02]  /*0af0*/  @!P2 MOV R22, R2 ;  /* 0x000000020016a202 */ /* 0x000fe40000000f00 */
[----:B------:R-:W-:Y:S01]  /*0b00*/  @!P2 MOV R23, R5 ;  /* 0x000000050017a202 */ /* 0x000fe20000000f00 */
[C---:B------:R-:W-:Y:S02]  /*0b10*/  @!P2 IMAD R9, R24.reuse, R21, R9 ;  /* 0x000000151809a224 */ /* 0x040fe400078e0209 */
[----:B------:R-:W-:Y:S01]  /*0b20*/  @!P2 IMAD.WIDE.U32 R20, R24, R20, R22 ;  /* 0x000000141814a225 */ /* 0x000fe200078e0016 */
[----:B------:R-:W-:-:S04]  /*0b30*/  SHF.R.S32.HI R26, RZ, 0x1f, R28 ;  /* 0x0000001fff1a7819 */ /* 0x000fc8000001141c */
[----:B------:R-:W-:Y:S02]  /*0b40*/  @!P2 IADD3 R9, R21, R9, RZ ;  /* 0x000000091509a210 */ /* 0x000fe40007ffe0ff */
[----:B------:R-:W-:Y:S01]  /*0b50*/  @!P2 SHF.L.U32 R8, R20, 0x2, RZ ;  /* 0x000000021408a819 */ /* 0x000fe200000006ff */
[----:B----4-:R-:W-:Y:S01]  /*0b60*/  @!P4 IMAD R17, R26, R12, RZ ;  /* 0x0000000c1a11c224 */ /* 0x010fe200078e02ff */
[----:B------:R-:W-:Y:S01]  /*0b70*/  @!P2 SHF.L.U64.HI R21, R20, 0x2, R9 ;  /* 0x000000021415a819 */ /* 0x000fe20000010209 */
[----:B------:R-:W0:Y:S01]  /*0b80*/  @!P4 LDC.64 R26, c[0x0][0x230] ;  /* 0x00008c00ff1acb82 */ /* 0x000e220000000a00 */
[C---:B------:R-:W-:Y:S01]  /*0b90*/  @!P2 IADD3 R18, P5, R8.reuse, R18, RZ ;  /* 0x000000120812a210 */ /* 0x040fe20007fbe0ff */
[----:B---3--:R2:W-:Y:S04]  /*0ba0*/  STL.64 [R1+0x1b0], R10 ;  /* 0x0001b00a01007387 */ /* 0x0085e80000100a00 */
[----:B--2---:R-:W2:Y:S01]  /*0bb0*/  LDL.LU.64 R10, [R1+0x2f8] ;  /* 0x0002f800010a7983 */ /* 0x004ea20000300a00 */
[----:B-1----:R-:W-:-:S02]  /*0bc0*/  @!P2 IADD3 R14, P6, R8, R14, RZ ;  /* 0x0000000e080ea210 */ /* 0x002fc40007fde0ff */
[----:B------:R-:W-:Y:S02]  /*0bd0*/  @!P4 MOV R8, R2 ;  /* 0x000000020008c202 */ /* 0x000fe40000000f00 */
[----:B------:R-:W-:Y:S01]  /*0be0*/  @!P4 MOV R9, R5 ;  /* 0x000000050009c202 */ /* 0x000fe20000000f00 */
[C---:B------:R-:W-:Y:S02]  /*0bf0*/  @!P4 IMAD R17, R28.reuse, R13, R17 ;  /* 0x0000000d1c11c224 */ /* 0x040fe400078e0211 */
[----:B------:R-:W-:Y:S01]  /*0c00*/  @!P4 IMAD.WIDE.U32 R28, R28, R12, R8 ;  /* 0x0000000c1c1cc225 */ /* 0x000fe200078e0008 */
[----:B------:R-:W-:Y:S01]  /*0c10*/  @!P2 IADD3.X R19, R21, R19, RZ, P5, !PT ;  /* 0x000000131513a210 */ /* 0x000fe20002ffe4ff */
[----:B------:R-:W1:Y:S03]  /*0c20*/  @!P4 LDC.64 R12, c[0x0][0x228] ;  /* 0x00008a00ff0ccb82 */ /* 0x000e660000000a00 */
[----:B------:R-:W-:-:S02]  /*0c30*/  @!P4 IADD3 R17, R29, R17, RZ ;  /* 0x000000111d11c210 */ /* 0x000fc40007ffe0ff */
[----:B------:R-:W-:Y:S02]  /*0c40*/  @!P2 IADD3.X R15, R21, R15, RZ, P6, !PT ;  /* 0x0000000f150fa210 */ /* 0x000fe400037fe4ff */
[C---:B------:R-:W-:Y:S02]  /*0c50*/  @!P4 SHF.L.U32 R21, R28.reuse, 0x2, RZ ;  /* 0x000000021c15c819 */ /* 0x040fe400000006ff */
[----:B------:R-:W-:Y:S02]  /*0c60*/  @!P4 SHF.L.U64.HI R17, R28, 0x2, R17 ;  /* 0x000000021c11c819 */ /* 0x000fe40000010211 */
[----:B------:R-:W-:-:S06]  /*0c70*/  CS2R R28, SRZ ;  /* 0x00000000001c7805 */ /* 0x000fcc000001ff00 */
[----:B--2---:R-:W2:Y:S01]  /*0c80*/  @!P3 LDG.E.64 R28, desc[UR22][R10.64] ;  /* 0x000000160a1cb981 */ /* 0x004ea2000c1e1b00 */
[----:B0-----:R-:W-:-:S04]  /*0c90*/  @!P4 IADD3 R26, P6, R21, R26, RZ ;  /* 0x0000001a151ac210 */ /* 0x001fc80007fde0ff */
[----:B------:R-:W-:Y:S02]  /*0ca0*/  @!P4 IADD3.X R27, R17, R27, RZ, P6, !PT ;  /* 0x0000001b111bc210 */ /* 0x000fe400037fe4ff */
[----:B-1----:R-:W-:-:S04]  /*0cb0*/  @!P4 IADD3 R12, P6, R21, R12, RZ ;  /* 0x0000000c150cc210 */ /* 0x002fc80007fde0ff */
[----:B------:R-:W-:Y:S01]  /*0cc0*/  @!P4 IADD3.X R13, R17, R13, RZ, P6, !PT ;  /* 0x0000000d110dc210 */ /* 0x000fe200037fe4ff */
[----:B------:R0:W-:Y:S02]  /*0cd0*/  STL.64 [R1+0x2f0], R26 ;  /* 0x0002f01a01007387 */ /* 0x0001e40000100a00 */
[----:B0-----:R-:W-:-:S06]  /*0ce0*/  CS2R R26, SRZ ;  /* 0x00000000001a7805 */ /* 0x001fcc000001ff00 */
[----:B------:R-:W3:Y:S04]  /*0cf0*/  @!P2 LDG.E.64 R26, desc[UR22][R14.64] ;  /* 0x000000160e1aa981 */ /* 0x000ee8000c1e1b00 */
[----:B--2---:R-:W-:Y:S04]  /*0d00*/  STL.64 [R1+0x180], R28 ;  /* 0x0001801c01007387 */ /* 0x004fe80000100a00 */
[----:B------:R0:W-:Y:S02]  /*0d10*/  STL.64 [R1+0x2e8], R12 ;  /* 0x0002e80c01007387 */ /* 0x0001e40000100a00 */
[----:B0-----:R-:W-:-:S06]  /*0d20*/  CS2R R12, SRZ ;  /* 0x00000000000c7805 */ /* 0x001fcc000001ff00 */
[----:B------:R-:W2:Y:S04]  /*0d30*/  @!P2 LDG.E.64 R12, desc[UR22][R18.64] ;  /* 0x00000016120ca981 */ /* 0x000ea8000c1e1b00 */
[----:B--2---:R-:W-:Y:S04]  /*0d40*/  STL.64 [R1+0xb8], R12 ;  /* 0x0000b80c01007387 */ /* 0x004fe80000100a00 */
[----:B---3--:R0:W-:Y:S04]  /*0d50*/  STL.64 [R1+0xe0], R26 ;  /* 0x0000e01a01007387 */ /* 0x0081e80000100a00 */
[----:B0-----:R-:W2:Y:S01]  /*0d60*/  LDL.LU.64 R26, [R1+0x2f0] ;  /* 0x0002f000011a7983 */ /* 0x001ea20000300a00 */
[----:B------:R-:W-:-:S04]  /*0d70*/  IADD3 R12, R16, 0x110, RZ ;  /* 0x00000110100c7810 */ /* 0x000fc80007ffe0ff */
[----:B------:R-:W-:Y:S02]  /*0d80*/  ISETP.GE.U32.AND P2, PT, R12, UR18, PT ;  /* 0x000000120c007c0c */ /* 0x000fe4000bf46070 */
[----:B------:R-:W-:-:S04]  /*0d90*/  SHF.R.S32.HI R12, RZ, 0x1f, R12 ;  /* 0x0000001fff0c7819 */ /* 0x000fc8000001140c */
[----:B------:R-:W-:Y:S02]  /*0da0*/  ISETP.GE.AND.EX P2, PT, R12, UR19, PT, P2 ;  /* 0x000000130c007c0c */ /* 0x000fe4000bf46320 */
[----:B------:R-:W-:Y:S02]  /*0db0*/  CS2R R12, SRZ ;  /* 0x00000000000c7805 */ /* 0x000fe4000001ff00 */
[----:B------:R-:W-:-:S04]  /*0dc0*/  IADD3 R25, R16, 0xe0, RZ ;  /* 0x000000e010197810 */ /* 0x000fc80007ffe0ff */
[----:B------:R-:W-:Y:S02]  /*0dd0*/  ISETP.GE.U32.AND P0, PT, R25, UR18, PT ;  /* 0x0000001219007c0c */ /* 0x000fe4000bf06070 */
[----:B------:R-:W-:-:S04]  /*0de0*/  SHF.R.S32.HI R22, RZ, 0x1f, R25 ;  /* 0x0000001fff167819 */ /* 0x000fc80000011419 */
[----:B------:R-:W-:-:S04]  /*0df0*/  ISETP.GE.AND.EX P0, PT, R22, UR19, PT, P0 ;  /* 0x0000001316007c0c */ /* 0x000fc8000bf06300 */
[----:B------:R-:W-:Y:S02]  /*0e00*/  ISETP.GT.U32.OR P0, PT, R0, 0x27f, P0 ;  /* 0x0000027f0000780c */ /* 0x000fe40000704470 */
[----:B------:R-:W-:-:S11]  /*0e10*/  IADD3 R23, R16, 0x100, RZ ;  /* 0x0000010010177810 */ /* 0x000fd60007ffe0ff */
[----:B------:R-:W0:Y:S01]  /*0e20*/  @!P0 LDC.64 R8, c[0x0][0x288] ;  /* 0x0000a200ff088b82 */ /* 0x000e220000000a00 */
[----:B--2---:R-:W2:Y:S01]  /*0e30*/  @!P4 LDG.E.64 R12, desc[UR22][R26.64] ;  /* 0x000000161a0cc981 */ /* 0x004ea2000c1e1b00 */
[----:B------:R-:W-:Y:S02]  /*0e40*/  SHF.R.S32.HI R6, RZ, 0x1f, R23 ;  /* 0x0000001fff067819 */ /* 0x000fe40000011417 */
[----:B------:R-:W-:-:S04]  /*0e50*/  ISETP.GE.U32.AND P3, PT, R23, UR18, PT ;  /* 0x0000001217007c0c */ /* 0x000fc8000bf66070 */
[----:B------:R-:W-:Y:S02]  /*0e60*/  ISETP.GE.AND.EX P3, PT, R6, UR19, PT, P3 ;  /* 0x0000001306007c0c */ /* 0x000fe4000bf66330 */
[----:B------:R-:W1:Y:S01]  /*0e70*/  @!P0 LDC.64 R6, c[0x0][0x230] ;  /* 0x00008c00ff068b82 */ /* 0x000e620000000a00 */
[----:B0-----:R-:W-:Y:S01]  /*0e80*/  @!P0 IMAD R22, R22, R8, RZ ;  /* 0x0000000816168224 */ /* 0x001fe200078e02ff */
[----:B------:R-:W-:Y:S02]  /*0e90*/  @!P0 MOV R10, R2 ;  /* 0x00000002000a8202 */ /* 0x000fe40000000f00 */
[----:B------:R-:W-:Y:S01]  /*0ea0*/  @!P0 MOV R11, R5 ;  /* 0x00000005000b8202 */ /* 0x000fe20000000f00 */
[C---:B------:R-:W-:Y:S01]  /*0eb0*/  @!P0 IMAD R17, R25.reuse, R9, R22 ;  /* 0x0000000919118224 */ /* 0x040fe200078e0216 */
[----:B------:R-:W-:Y:S02]  /*0ec0*/  IADD3 R20, R16, 0xf0, RZ ;  /* 0x000000f010147810 */ /* 0x000fe40007ffe0ff */
[----:B------:R-:W-:Y:S01]  /*0ed0*/  ISETP.GT.U32.OR P3, PT, R0, 0x27f, P3 ;  /* 0x0000027f0000780c */ /* 0x000fe20001f64470 */
[----:B------:R-:W-:Y:S01]  /*0ee0*/  @!P0 IMAD.WIDE.U32 R8, R25, R8, R10 ;  /* 0x0000000819088225 */ /* 0x000fe200078e000a */
[----:B------:R-:W0:Y:S04]  /*0ef0*/  @!P0 LDC.64 R22, c[0x0][0x228] ;  /* 0x00008a00ff168b82 */ /* 0x000e280000000a00 */
[----:B------:R-:W-:-:S02]  /*0f00*/  @!P0 IADD3 R9, R9, R17, RZ ;  /* 0x0000001109098210 */ /* 0x000fc40007ffe0ff */
[C---:B------:R-:W-:Y:S02]  /*0f10*/  @!P0 SHF.L.U32 R17, R8.reuse, 0x2, RZ ;  /* 0x0000000208118819 */ /* 0x040fe400000006ff */
[----:B------:R-:W-:Y:S02]  /*0f20*/  @!P0 SHF.L.U64.HI R8, R8, 0x2, R9 ;  /* 0x0000000208088819 */ /* 0x000fe40000010209 */
[----:B------:R-:W-:Y:S01]  /*0f30*/  ISETP.GE.U32.AND P5, PT, R20, UR18, PT ;  /* 0x0000001214007c0c */ /* 0x000fe2000bfa6070 */
[----:B------:R-:W3:Y:S01]  /*0f40*/  @!P3 LDC.64 R10, c[0x0][0x288] ;  /* 0x0000a200ff0abb82 */ /* 0x000ee20000000a00 */
[----:B-1----:R-:W-:-:S04]  /*0f50*/  @!P0 IADD3 R6, P6, R17, R6, RZ ;  /* 0x0000000611068210 */ /* 0x002fc80007fde0ff */
[----:B------:R-:W-:-:S05]  /*0f60*/  @!P0 IADD3.X R7, R8, R7, RZ, P6, !PT ;  /* 0x0000000708078210 */ /* 0x000fca00037fe4ff */
[----:B------:R-:W-:Y:S04]  /*0f70*/  STL.64 [R1+0x2e0], R6 ;  /* 0x0002e00601007387 */ /* 0x000fe80000100a00 */
[----:B--2---:R1:W-:Y:S04]  /*0f80*/  STL.64 [R1+0xc0], R12 ;  /* 0x0000c00c01007387 */ /* 0x0043e80000100a00 */
[----:B-1----:R-:W2:Y:S01]  /*0f90*/  LDL.LU.64 R12, [R1+0x2e8] ;  /* 0x0002e800010c7983 */ /* 0x002ea20000300a00 */
[----:B------:R-:W-:-:S06]  /*0fa0*/  CS2R R6, SRZ ;  /* 0x0000000000067805 */ /* 0x000fcc000001ff00 */
[----:B--2---:R-:W2:Y:S01]  /*0fb0*/  @!P4 LDG.E.64 R6, desc[UR22][R12.64] ;  /* 0x000000160c06c981 */ /* 0x004ea2000c1e1b00 */
[----:B------:R-:W-:-:S04]  /*0fc0*/  SHF.R.S32.HI R24, RZ, 0x1f, R20 ;  /* 0x0000001fff187819 */ /* 0x000fc80000011414 */
[----:B------:R-:W-:-:S04]  /*0fd0*/  ISETP.GE.AND.EX P5, PT, R24, UR19, PT, P5 ;  /* 0x0000001318007c0c */ /* 0x000fc8000bfa6350 */
[----:B------:R-:W-:-:S13]  /*0fe0*/  ISETP.GT.U32.OR P5, PT, R0, 0x27f, P5 ;  /* 0x0000027f0000780c */ /* 0x000fda0002fa4470 */
[----:B------:R-:W1:Y:S01]  /*0ff0*/  @!P5 LDC.64 R28, c[0x0][0x288] ;  /* 0x0000a200ff1cdb82 */ /* 0x000e620000000a00 */
[----:B------:R-:W-:Y:S02]  /*1000*/  @!P5 MOV R14, R2 ;  /* 0x00000002000ed202 */ /* 0x000fe40000000f00 */
[----:B------:R-:W-:Y:S02]  /*1010*/  @!P5 MOV R15, R5 ;  /* 0x00000005000fd202 */ /* 0x000fe40000000f00 */
[----:B------:R-:W-:-:S03]  /*1020*/  IADD3 R21, R16, 0x100, RZ ;  /* 0x0000010010157810 */ /* 0x000fc60007ffe0ff */
[----:B------:R-:W4:Y:S01]  /*1030*/  @!P5 LDC.64 R18, c[0x0][0x230] ;  /* 0x00008c00ff12db82 */ /* 0x000f220000000a00 */
[----:B------:R-:W-:Y:S02]  /*1040*/  SHF.R.S32.HI R21, RZ, 0x1f, R21 ;  /* 0x0000001fff157819 */ /* 0x000fe40000011415 */
[----:B0-----:R-:W-:Y:S01]  /*1050*/  @!P0 IADD3 R22, P6, R17, R22, RZ ;  /* 0x0000001611168210 */ /* 0x001fe20007fde0ff */
[----:B-1----:R-:W-:-:S04]  /*1060*/  @!P5 IMAD R24, R24, R28, RZ ;  /* 0x0000001c1818d224 */ /* 0x002fc800078e02ff */
[C---:B------:R-:W-:Y:S01]  /*1070*/  @!P5 IMAD R9, R20.reuse, R29, R24 ;  /* 0x0000001d1409d224 */ /* 0x040fe200078e0218 */
[----:B--2---:R0:W-:Y:S01]  /*1080*/  STL.64 [R1+0xf0], R6 ;  /* 0x0000f00601007387 */ /* 0x0041e20000100a00 */
[----:B------:R-:W-:Y:S01]  /*1090*/  @!P5 IMAD.WIDE.U32 R28, R20, R28, R14 ;  /* 0x0000001c141cd225 */ /* 0x000fe200078e000e */
[----:B------:R-:W1:Y:S02]  /*10a0*/  @!P5 LDC.64 R24, c[0x0][0x228] ;  /* 0x00008a00ff18db82 */ /* 0x000e640000000a00 */
[----:B0-----:R-:W2:Y:S02]  /*10b0*/  LDL.LU.64 R6, [R1+0x2e0] ;  /* 0x0002e00001067983 */ /* 0x001ea40000300a00 */
[----:B------:R-:W-:Y:S01]  /*10c0*/  @!P5 IADD3 R9, R29, R9, RZ ;  /* 0x000000091d09d210 */ /* 0x000fe20007ffe0ff */
[----:B---3--:R-:W-:Y:S01]  /*10d0*/  @!P3 IMAD R29, R21, R10, RZ ;  /* 0x0000000a151db224 */ /* 0x008fe200078e02ff */
[----:B------:R-:W-:Y:S02]  /*10e0*/  @!P5 SHF.L.U32 R17, R28, 0x2, RZ ;  /* 0x000000021c11d819 */ /* 0x000fe400000006ff */
[----:B------:R-:W0:Y:S01]  /*10f0*/  @!P3 LDC.64 R14, c[0x0][0x230] ;  /* 0x00008c00ff0ebb82 */ /* 0x000e220000000a00 */
[----:B------:R-:W-:-:S02]  /*1100*/  @!P0 IADD3.X R23, R8, R23, RZ, P6, !PT ;  /* 0x0000001708178210 */ /* 0x000fc400037fe4ff */
[----:B------:R-:W-:Y:S02]  /*1110*/  IADD3 R21, R16, 0x100, RZ ;  /* 0x0000010010157810 */ /* 0x000fe40007ffe0ff */
[----:B------:R-:W-:Y:S02]  /*1120*/  @!P5 SHF.L.U64.HI R28, R28, 0x2, R9 ;  /* 0x000000021c1cd819 */ /* 0x000fe40000010209 */
[----:B------:R-:W-:Y:S02]  /*1130*/  @!P3 MOV R8, R2 ;  /* 0x000000020008b202 */ /* 0x000fe40000000f00 */
[----:B------:R-:W-:Y:S01]  /*1140*/  @!P3 MOV R9, R5 ;  /* 0x000000050009b202 */ /* 0x000fe20000000f00 */
[C---:B------:R-:W-:Y:S02]  /*1150*/  @!P3 IMAD R29, R21.reuse, R11, R29 ;  /* 0x0000000b151db224 */ /* 0x040fe400078e021d */
[----:B------:R-:W-:Y:S02]  /*1160*/  @!P3 IMAD.WIDE.U32 R10, R21, R10, R8 ;  /* 0x0000000a150ab225 */ /* 0x000fe400078e0008 */
[----:B------:R-:W3:Y:S01]  /*1170*/  @!P3 LDC.64 R20, c[0x0][0x228] ;  /* 0x00008a00ff14bb82 */ /* 0x000ee20000000a00 */
[----:B----4-:R-:W-:-:S02]  /*1180*/  @!P5 IADD3 R18, P6, R17, R18, RZ ;  /* 0x000000121112d210 */ /* 0x010fc40007fde0ff */
[----:B------:R-:W-:Y:S02]  /*1190*/  @!P3 IADD3 R29, R11, R29, RZ ;  /* 0x0000001d0b1db210 */ /* 0x000fe40007ffe0ff */
[----:B------:R-:W-:Y:S02]  /*11a0*/  @!P5 IADD3.X R19, R28, R19, RZ, P6, !PT ;  /* 0x000000131c13d210 */ /* 0x000fe400037fe4ff */
[----:B-1----:R-:W-:Y:S02]  /*11b0*/  @!P5 IADD3 R24, P6, R17, R24, RZ ;  /* 0x000000181118d210 */ /* 0x002fe40007fde0ff */
[----:B------:R-:W-:Y:S02]  /*11c0*/  @!P3 SHF.L.U32 R11, R10, 0x2, RZ ;  /* 0x000000020a0bb819 */ /* 0x000fe400000006ff */
[----:B------:R-:W-:Y:S02]  /*11d0*/  @!P5 IADD3.X R25, R28, R25, RZ, P6, !PT ;  /* 0x000000191c19d210 */ /* 0x000fe400037fe4ff */
[----:B------:R-:W-:-:S02]  /*11e0*/  @!P3 SHF.L.U64.HI R29, R10, 0x2, R29 ;  /* 0x000000020a1db819 */ /* 0x000fc4000001021d */
[----:B0-----:R-:W-:-:S04]  /*11f0*/  @!P3 IADD3 R14, P6, R11, R14, RZ ;  /* 0x0000000e0b0eb210 */ /* 0x001fc80007fde0ff */
[----:B------:R-:W-:Y:S02]  /*1200*/  @!P3 IADD3.X R15, R29, R15, RZ, P6, !PT ;  /* 0x0000000f1d0fb210 */ /* 0x000fe400037fe4ff */
[----:B---3--:R-:W-:-:S04]  /*1210*/  @!P3 IADD3 R20, P6, R11, R20, RZ ;  /* 0x000000140b14b210 */ /* 0x008fc80007fde0ff */
[----:B------:R-:W-:Y:S02]  /*1220*/  @!P3 IADD3.X R21, R29, R21, RZ, P6, !PT ;  /* 0x000000151d15b210 */ /* 0x000fe400037fe4ff */
[----:B------:R-:W-:-:S03]  /*1230*/  CS2R R28, SRZ ;  /* 0x00000000001c7805 */ /* 0x000fc6000001ff00 */
[----:B------:R0:W-:Y:S02]  /*1240*/  STL.64 [R1+0x2d8], R20 ;  /* 0x0002d81401007387 */ /* 0x0001e40000100a00 */
[----:B0-----:R-:W-:-:S06]  /*1250*/  CS2R R20, SRZ ;  /* 0x0000000000147805 */ /* 0x001fcc000001ff00 */
[----:B------:R0:W3:Y:S04]  /*1260*/  @!P0 LDG.E.64 R20, desc[UR22][R22.64] ;  /* 0x0000001616148981 */ /* 0x0000e8000c1e1b00 */
[----:B--2---:R-:W2:Y:S01]  /*1270*/  @!P0 LDG.E.64 R28, desc[UR22][R6.64] ;  /* 0x00000016061c8981 */ /* 0x004ea2000c1e1b00 */
[----:B0-----:R-:W-:-:S06]  /*1280*/  CS2R R22, SRZ ;  /* 0x0000000000167805 */ /* 0x001fcc000001ff00 */
[----:B------:R-:W4:Y:S04]  /*1290*/  @!P5 LDG.E.64 R22, desc[UR22][R18.64] ;  /* 0x000000161216d981 */ /* 0x000f28000c1e1b00 */
[----:B--2---:R0:W-:Y:S02]  /*12a0*/  STL.64 [R1+0xc8], R28 ;  /* 0x0000c81c01007387 */ /* 0x0041e40000100a00 */
[----:B0-----:R-:W-:-:S05]  /*12b0*/  IADD3 R28, R16, 0x130, RZ ;  /* 0x00000130101c7810 */ /* 0x001fca0007ffe0ff */
[----:B------:R-:W-:Y:S04]  /*12c0*/  STL [R1+0x2d0], R28 ;  /* 0x0002d01c01007387 */ /* 0x000fe80000100800 */
[----:B---3--:R0:W-:Y:S02]  /*12d0*/  STL.64 [R1+0x110], R20 ;  /* 0x0001101401007387 */ /* 0x0081e40000100a00 */
[----:B0-----:R-:W-:-:S06]  /*12e0*/  CS2R R20, SRZ ;  /* 0x0000000000147805 */ /* 0x001fcc000001ff00 */
[----:B------:R-:W2:Y:S04]  /*12f0*/  @!P5 LDG.E.64 R20, desc[UR22][R24.64] ;  /* 0x000000161814d981 */ /* 0x000ea8000c1e1b00 */
[----:B----4-:R-:W-:Y:S04]  /*1300*/  STL.64 [R1+0xd8], R22 ;  /* 0x0000d81601007387 */ /* 0x010fe80000100a00 */
[----:B--2---:R0:W-:Y:S02]  /*1310*/  STL.64 [R1+0x118], R20 ;  /* 0x0001181401007387 */ /* 0x0041e40000100a00 */
[----:B0-----:R-:W-:-:S06]  /*1320*/  CS2R R20, SRZ ;  /* 0x0000000000147805 */ /* 0x001fcc000001ff00 */
[----:B------:R-:W2:Y:S01]  /*1330*/  @!P3 LDG.E.64 R20, desc[UR22][R14.64] ;  /* 0x000000160e14b981 */ /* 0x000ea2000c1e1b00 */
[----:B------:R-:W-:Y:S02]  /*1340*/  ISETP.GT.U32.OR P2, PT, R0, 0x27f, P2 ;  /* 0x0000027f0000780c */ /* 0x000fe40001744470 */
[----:B------:R-:W-:-:S04]  /*1350*/  IADD3 R27, R16, 0x120, RZ ;  /* 0x00000120101b7810 */ /* 0x000fc80007ffe0ff */
[----:B------:R-:W-:Y:S02]  /*1360*/  ISETP.GE.U32.AND P4, PT, R27, UR18, PT ;  /* 0x000000121b007c0c */ /* 0x000fe4000bf86070 */
[----:B------:R-:W-:-:S05]  /*1370*/  SHF.R.S32.HI R12, RZ, 0x1f, R27 ;  /* 0x0000001fff0c7819 */ /* 0x000fca000001141b */
[----:B------:R-:W0:Y:S01]  /*1380*/  @!P2 LDC.64 R8, c[0x0][0x288] ;  /* 0x0000a200ff08ab82 */ /* 0x000e220000000a00 */
[----:B------:R-:W-:Y:S02]  /*1390*/  ISETP.GE.AND.EX P4, PT, R12, UR19, PT, P4 ;  /* 0x000000130c007c0c */ /* 0x000fe4000bf86340 */
[----:B------:R-:W-:Y:S02]  /*13a0*/  IADD3 R27, R16, 0x110, RZ ;  /* 0x00000110101b7810 */ /* 0x000fe40007ffe0ff */
[----:B------:R-:W-:Y:S02]  /*13b0*/  ISETP.GT.U32.OR P4, PT, R0, 0x27f, P4 ;  /* 0x0000027f0000780c */ /* 0x000fe40002784470 */
[----:B------:R-:W-:Y:S02]  /*13c0*/  SHF.R.S32.HI R27, RZ, 0x1f, R27 ;  /* 0x0000001fff1b7819 */ /* 0x000fe4000001141b */
[----:B------:R-:W-:Y:S02]  /*13d0*/  IADD3 R13, R16, 0x110, RZ ;  /* 0x00000110100d7810 */ /* 0x000fe40007ffe0ff */
[----:B------:R-:W-:-:S07]  /*13e0*/  @!P2 MOV R26, R2 ;  /* 0x00000002001aa202 */ /* 0x000fce0000000f00 */
[----:B------:R-:W1:Y:S01]  /*13f0*/  @!P4 LDC.64 R10, c[0x0][0x288] ;  /* 0x0000a200ff0acb82 */ /* 0x000e620000000a00 */
[----:B0-----:R-:W-:Y:S01]  /*1400*/  @!P2 IMAD R17, R27, R8, RZ ;  /* 0x000000081b11a224 */ /* 0x001fe200078e02ff */
[----:B------:R-:W-:-:S06]  /*1410*/  @!P2 MOV R27, R5 ;  /* 0x00000005001ba202 */ /* 0x000fcc0000000f00 */
[----:B------:R-:W0:Y:S01]  /*1420*/  @!P4 LDC.64 R22, c[0x0][0x228] ;  /* 0x00008a00ff16cb82 */ /* 0x000e220000000a00 */
[C---:B------:R-:W-:Y:S01]  /*1430*/  @!P2 IMAD R17, R13.reuse, R9, R17 ;  /* 0x000000090d11a224 */ /* 0x040fe200078e0211 */
[----:B--2---:R2:W-:Y:S04]  /*1440*/  STL.64 [R1+0xe8], R20 ;  /* 0x0000e81401007387 */ /* 0x0045e80000100a00 */
[----:B--2---:R-:W2:Y:S01]  /*1450*/  LDL.LU.64 R20, [R1+0x2d8] ;  /* 0x0002d80001147983 */ /* 0x004ea20000300a00 */
[----:B------:R-:W-:Y:S02]  /*1460*/  @!P2 IMAD.WIDE.U32 R26, R13, R8, R26 ;  /* 0x000000080d1aa225 */ /* 0x000fe400078e001a */
[----:B------:R-:W3:Y:S08]  /*1470*/  @!P2 LDC.64 R12, c[0x0][0x230] ;  /* 0x00008c00ff0cab82 */ /* 0x000ef00000000a00 */
[----:B------:R-:W4:Y:S01]  /*1480*/  @!P2 LDC.64 R8, c[0x0][0x228] ;  /* 0x00008a00ff08ab82 */ /* 0x000f220000000a00 */
[----:B------:R-:W-:-:S04]  /*1490*/  IADD3 R29, R16, 0x120, RZ ;  /* 0x00000120101d7810 */ /* 0x000fc80007ffe0ff */
[----:B------:R-:W-:Y:S02]  /*14a0*/  SHF.R.S32.HI R29, RZ, 0x1f, R29 ;  /* 0x0000001fff1d7819 */ /* 0x000fe4000001141d */
[----:B------:R-:W-:Y:S02]  /*14b0*/  @!P2 IADD3 R6, R27, R17, RZ ;  /* 0x000000111b06a210 */ /* 0x000fe40007ffe0ff */
[----:B------:R-:W-:Y:S01]  /*14c0*/  @!P2 SHF.L.U32 R7, R26, 0x2, RZ ;  /* 0x000000021a07a819 */ /* 0x000fe200000006ff */
[----:B-1----:R-:W-:Y:S01]  /*14d0*/  @!P4 IMAD R17, R29, R10, RZ ;  /* 0x0000000a1d11c224 */ /* 0x002fe200078e02ff */
[----:B------:R-:W-:Y:S02]  /*14e0*/  IADD3 R29, R16, 0x120, RZ ;  /* 0x00000120101d7810 */ /* 0x000fe40007ffe0ff */
[----:B------:R-:W-:Y:S02]  /*14f0*/  @!P4 MOV R18, R2 ;  /* 0x000000020012c202 */ /* 0x000fe40000000f00 */
[----:B------:R-:W-:-:S02]  /*1500*/  @!P4 MOV R19, R5 ;  /* 0x000000050013c202 */ /* 0x000fc40000000f00 */
[C---:B---3--:R-:W-:Y:S02]  /*1510*/  @!P2 IADD3 R12, P5, R7.reuse, R12, RZ ;  /* 0x0000000c070ca210 */ /* 0x048fe40007fbe0ff */
[----:B----4-:R-:W-:Y:S01]  /*1520*/  @!P2 IADD3 R8, P6, R7, R8, RZ ;  /* 0x000000080708a210 */ /* 0x010fe20007fde0ff */
[C---:B------:R-:W-:Y:S02]  /*1530*/  @!P4 IMAD R7, R29.reuse, R11, R17 ;  /* 0x0000000b1d07c224 */ /* 0x040fe400078e0211 */
[----:B------:R-:W-:Y:S01]  /*1540*/  @!P4 IMAD.WIDE.U32 R10, R29, R10, R18 ;  /* 0x0000000a1d0ac225 */ /* 0x000fe200078e0012 */
[----:B------:R-:W-:Y:S01]  /*1550*/  @!P2 SHF.L.U64.HI R6, R26, 0x2, R6 ;  /* 0x000000021a06a819 */ /* 0x000fe20000010206 */
[----:B------:R-:W1:Y:S03]  /*1560*/  @!P4 LDC.64 R18, c[0x0][0x230] ;  /* 0x00008c00ff12cb82 */ /* 0x000e660000000a00 */
[----:B------:R-:W-:-:S02]  /*1570*/  @!P4 IADD3 R7, R11, R7, RZ ;  /* 0x000000070b07c210 */ /* 0x000fc40007ffe0ff */
[C---:B------:R-:W-:Y:S02]  /*1580*/  @!P2 IADD3.X R13, R6.reuse, R13, RZ, P5, !PT ;  /* 0x0000000d060da210 */ /* 0x040fe40002ffe4ff */
[----:B------:R-:W-:Y:S02]  /*1590*/  @!P2 IADD3.X R9, R6, R9, RZ, P6, !PT ;  /* 0x000000090609a210 */ /* 0x000fe400037fe4ff */
[C---:B------:R-:W-:Y:S02]  /*15a0*/  @!P4 SHF.L.U32 R6, R10.reuse, 0x2, RZ ;  /* 0x000000020a06c819 */ /* 0x040fe400000006ff */
[----:B------:R-:W-:Y:S02]  /*15b0*/  @!P4 SHF.L.U64.HI R17, R10, 0x2, R7 ;  /* 0x000000020a11c819 */ /* 0x000fe40000010207 */
[----:B------:R-:W-:-:S06]  /*15c0*/  CS2R R10, SRZ ;  /* 0x00000000000a7805 */ /* 0x000fcc000001ff00 */
[----:B--2---:R-:W2:Y:S01]  /*15d0*/  @!P3 LDG.E.64 R10, desc[UR22][R20.64] ;  /* 0x00000016140ab981 */ /* 0x004ea2000c1e1b00 */
[----:B------:R-:W-:Y:S02]  /*15e0*/  ISETP.GE.U32.AND P0, PT, R28, UR18, PT ;  /* 0x000000121c007c0c */ /* 0x000fe4000bf06070 */
[----:B------:R-:W-:-:S04]  /*15f0*/  SHF.R.S32.HI R28, RZ, 0x1f, R28 ;  /* 0x0000001fff1c7819 */ /* 0x000fc8000001141c */
[----:B------:R-:W-:-:S04]  /*1600*/  ISETP.GE.AND.EX P0, PT, R28, UR19, PT, P0 ;  /* 0x000000131c007c0c */ /* 0x000fc8000bf06300 */
[----:B------:R-:W-:-:S13]  /*1610*/  ISETP.GT.U32.OR P0, PT, R0, 0x27f, P0 ;  /* 0x0000027f0000780c */ /* 0x000fda0000704470 */
[----:B------:R-:W3:Y:S01]  /*1620*/  @!P0 LDC.64 R24, c[0x0][0x288] ;  /* 0x0000a200ff188b82 */ /* 0x000ee20000000a00 */
[----:B------:R-:W-:Y:S02]  /*1630*/  IADD3 R27, R16, 0x170, RZ ;  /* 0x00000170101b7810 */ /* 0x000fe40007ffe0ff */
[----:B-1----:R-:W-:Y:S02]  /*1640*/  @!P4 IADD3 R18, P6, R6, R18, RZ ;  /* 0x000000120612c210 */ /* 0x002fe40007fde0ff */
[----:B------:R-:W-:-:S03]  /*1650*/  IADD3 R26, R16, 0x150, RZ ;  /* 0x00000150101a7810 */ /* 0x000fc60007ffe0ff */
[----:B------:R-:W1:Y:S01]  /*1660*/  @!P0 LDC.64 R14, c[0x0][0x230] ;  /* 0x00008c00ff0e8b82 */ /* 0x000e620000000a00 */
[----:B---3--:R-:W-:Y:S01]  /*1670*/  @!P0 IMAD R7, R28, R24, RZ ;  /* 0x000000181c078224 */ /* 0x008fe200078e02ff */
[----:B------:R-:W-:Y:S01]  /*1680*/  SHF.R.S32.HI R28, RZ, 0x1f, R27 ;  /* 0x0000001fff1c7819 */ /* 0x000fe2000001141b */
[----:B--2---:R2:W-:Y:S05]  /*1690*/  STL.64 [R1+0x108], R10 ;  /* 0x0001080a01007387 */ /* 0x0045ea0000100a00 */
[----:B------:R-:W3:Y:S01]  /*16a0*/  LDL.LU R28, [R1+0x2d0] ;  /* 0x0002d000011c7983 */ /* 0x000ee20000300800 */
[----:B------:R-:W-:Y:S02]  /*16b0*/  @!P4 IADD3.X R19, R17, R19, RZ, P6, !PT ;  /* 0x000000131113c210 */ /* 0x000fe400037fe4ff */
[----:B0-----:R-:W-:-:S02]  /*16c0*/  @!P4 IADD3 R22, P6, R6, R22, RZ ;  /* 0x000000160616c210 */ /* 0x001fc40007fde0ff */
[----:B------:R-:W-:Y:S02]  /*16d0*/  ISETP.GE.U32.AND P3, PT, R27, UR18, PT ;  /* 0x000000121b007c0c */ /* 0x000fe4000bf66070 */
[----:B------:R-:W-:Y:S01]  /*16e0*/  SHF.R.S32.HI R6, RZ, 0x1f, R27 ;  /* 0x0000001fff067819 */ /* 0x000fe2000001141b */
[----:B--2---:R-:W0:Y:S03]  /*16f0*/  @!P0 LDC.64 R10, c[0x0][0x228] ;  /* 0x00008a00ff0a8b82 */ /* 0x004e260000000a00 */
[----:B------:R-:W-:Y:S02]  /*1700*/  ISETP.GE.AND.EX P3, PT, R6, UR19, PT, P3 ;  /* 0x0000001306007c0c */ /* 0x000fe4000bf66330 */
[----:B------:R-:W-:Y:S02]  /*1710*/  @!P0 MOV R6, R2 ;  /* 0x0000000200068202 */ /* 0x000fe40000000f00 */
[----:B------:R-:W-:-:S05]  /*1720*/  @!P4 IADD3.X R23, R17, R23, RZ, P6, !PT ;  /* 0x000000171117c210 */ /* 0x000fca00037fe4ff */
[----:B------:R2:W-:Y:S02]  /*1730*/  STL.64 [R1+0x2c8], R22 ;  /* 0x0002c81601007387 */ /* 0x0005e40000100a00 */
[----:B--2---:R-:W-:-:S06]  /*1740*/  CS2R R22, SRZ ;  /* 0x0000000000167805 */ /* 0x004fcc000001ff00 */
[----:B------:R-:W2:Y:S01]  /*1750*/  @!P2 LDG.E.64 R22, desc[UR22][R8.64] ;  /* 0x000000160816a981 */ /* 0x000ea2000c1e1b00 */
[----:B---3--:R-:W-:Y:S01]  /*1760*/  @!P0 IMAD R25, R28, R25, R7 ;  /* 0x000000191c198224 */ /* 0x008fe200078e0207 */
[----:B------:R-:W-:-:S03]  /*1770*/  @!P0 MOV R7, R5 ;  /* 0x0000000500078202 */ /* 0x000fc60000000f00 */
[----:B------:R-:W-:Y:S01]  /*1780*/  @!P0 IMAD.WIDE.U32 R6, R28, R24, R6 ;  /* 0x000000181c068225 */ /* 0x000fe200078e0006 */
[----:B------:R-:W-:Y:S01]  /*1790*/  HFMA2.MMA R28, -RZ, RZ, 0, 0 ;  /* 0x00000000ff1c7435 */ /* 0x000fe200000001ff */
[----:B------:R-:W-:-:S03]  /*17a0*/  MOV R24, RZ ;  /* 0x000000ff00187202 */ /* 0x000fc60000000f00 */
[----:B------:R-:W-:-:S06]  /*17b0*/  @!P0 IADD3 R17, R7, R25, RZ ;  /* 0x0000001907118210 */ /* 0x000fcc0007ffe0ff */
[----:B------:R-:W-:Y:S01]  /*17c0*/  MOV R25, R28 ;  /* 0x0000001c00197202 */ /* 0x000fe20000000f00 */
[----:B------:R-:W-:Y:S04]  /*17d0*/  STL [R1+0x104], R28 ;  /* 0x0001041c01007387 */ /* 0x000fe80000100800 */
[----:B------:R3:W-:Y:S04]  /*17e0*/  STL [R1+0x100], R24 ;  /* 0x0001001801007387 */ /* 0x0007e80000100800 */
[----:B---3--:R-:W3:Y:S01]  /*17f0*/  @!P2 LDG.E.64 R24, desc[UR22][R12.64] ;  /* 0x000000160c18a981 */ /* 0x008ee2000c1e1b00 */
[----:B------:R-:W-:-:S03]  /*1800*/  IADD3 R28, R16, 0x180, RZ ;  /* 0x00000180101c7810 */ /* 0x000fc60007ffe0ff */
[----:B---3--:R-:W-:Y:S04]  /*1810*/  @!P2 STL.64 [R1+0x100], R24 ;  /* 0x000100180100a387 */ /* 0x008fe80000100a00 */
[----:B--2---:R2:W-:Y:S02]  /*1820*/  STL.64 [R1+0x128], R22 ;  /* 0x0001281601007387 */ /* 0x0045e40000100a00 */
[----:B--2---:R-:W-:Y:S02]  /*1830*/  SHF.R.S32.HI R22, RZ, 0x1f, R28 ;  /* 0x0000001fff167819 */ /* 0x004fe4000001141c */
[----:B------:R-:W-:-:S06]  /*1840*/  CS2R R22, SRZ ;  /* 0x0000000000167805 */ /* 0x000fcc000001ff00 */
[----:B------:R-:W2:Y:S04]  /*1850*/  @!P4 LDG.E.64 R22, desc[UR22][R18.64] ;  /* 0x000000161216c981 */ /* 0x000ea8000c1e1b00 */
[----:B------:R-:W-:Y:S01]  /*1860*/  STL.64 [R1+0x2c0], R4 ;  /* 0x0002c00401007387 */ /* 0x000fe20000100a00 */
[----:B------:R-:W-:Y:S02]  /*1870*/  ISETP.GE.U32.AND P5, PT, R26, UR18, PT ;  /* 0x000000121a007c0c */ /* 0x000fe4000bfa6070 */
[----:B------:R-:W-:-:S04]  /*1880*/  SHF.R.S32.HI R29, RZ, 0x1f, R26 ;  /* 0x0000001fff1d7819 */ /* 0x000fc8000001141a */
[----:B------:R-:W-:-:S04]  /*1890*/  ISETP.GE.AND.EX P5, PT, R29, UR19, PT, P5 ;  /* 0x000000131d007c0c */ /* 0x000fc8000bfa6350 */
[----:B------:R-:W-:Y:S01]  /*18a0*/  ISETP.GT.U32.OR P5, PT, R0, 0x27f, P5 ;  /* 0x0000027f0000780c */ /* 0x000fe20002fa4470 */
[----:B--2---:R2:W-:-:S12]  /*18b0*/  STL.64 [R1+0x120], R22 ;  /* 0x0001201601007387 */ /* 0x0045d80000100a00 */
[----:B------:R-:W-:Y:S01]  /*18c0*/  @!P5 MOV R25, R5 ;  /* 0x000000050019d202 */ /* 0x000fe20000000f00 */
[----:B------:R-:W3:Y:S01]  /*18d0*/  @!P5 LDC.64 R20, c[0x0][0x288] ;  /* 0x0000a200ff14db82 */ /* 0x000ee20000000a00 */
[C---:B------:R-:W-:Y:S02]  /*18e0*/  @!P0 SHF.L.U32 R7, R6.reuse, 0x2, RZ ;  /* 0x0000000206078819 */ /* 0x040fe400000006ff */
[----:B------:R-:W-:-:S05]  /*18f0*/  @!P0 SHF.L.U64.HI R17, R6, 0x2, R17 ;  /* 0x0000000206118819 */ /* 0x000fca0000010211 */
[----:B------:R-:W4:Y:S01]  /*1900*/  @!P5 LDC.64 R8, c[0x0][0x230] ;  /* 0x00008c00ff08db82 */ /* 0x000f220000000a00 */
[----:B--2---:R-:W2:Y:S01]  /*1910*/  LDL.LU.64 R22, [R1+0x2c8] ;  /* 0x0002c80001167983 */ /* 0x004ea20000300a00 */
[----:B------:R-:W-:Y:S02]  /*1920*/  CS2R R4, SRZ ;  /* 0x0000000000047805 */ /* 0x000fe4000001ff00 */
[----:B-1----:R-:W-:-:S04]  /*1930*/  @!P0 IADD3 R14, P2, R7, R14, RZ ;  /* 0x0000000e070e8210 */ /* 0x002fc80007f5e0ff */
[----:B--2---:R-:W2:Y:S01]  /*1940*/  @!P4 LDG.E.64 R4, desc[UR22][R22.64] ;  /* 0x000000161604c981 */ /* 0x004ea2000c1e1b00 */
[----:B------:R-:W-:-:S03]  /*1950*/  @!P0 IADD3.X R15, R17, R15, RZ, P2, !PT ;  /* 0x0000000f110f8210 */ /* 0x000fc600017fe4ff */
[----:B--2---:R1:W-:Y:S02]  /*1960*/  STL.64 [R1+0x130], R4 ;  /* 0x0001300401007387 */ /* 0x0043e40000100a00 */
[----:B-1----:R-:W-:-:S06]  /*1970*/  CS2R R4, SRZ ;  /* 0x0000000000047805 */ /* 0x002fcc000001ff00 */
[----:B------:R-:W2:Y:S01]  /*1980*/  @!P0 LDG.E.64 R4, desc[UR22][R14.64] ;  /* 0x000000160e048981 */ /* 0x000ea2000c1e1b00 */
[----:B0-----:R-:W-:Y:S02]  /*1990*/  @!P0 IADD3 R10, P6, R7, R10, RZ ;  /* 0x0000000a070a8210 */ /* 0x001fe40007fde0ff */
[----:B------:R-:W0:Y:S01]  /*19a0*/  @!P5 LDC.64 R6, c[0x0][0x228] ;  /* 0x00008a00ff06db82 */ /* 0x000e220000000a00 */
[----:B------:R-:W-:Y:S01]  /*19b0*/  @!P5 MOV R24, R2 ;  /* 0x000000020018d202 */ /* 0x000fe20000000f00 */
[----:B---3--:R-:W-:-:S04]  /*19c0*/  @!P5 IMAD R29, R29, R20, RZ ;  /* 0x000000141d1dd224 */ /* 0x008fc800078e02ff */
[C---:B------:R-:W-:Y:S02]  /*19d0*/  @!P5 IMAD R21, R26.reuse, R21, R29 ;  /* 0x000000151a15d224 */ /* 0x040fe400078e021d */
[----:B------:R-:W-:Y:S01]  /*19e0*/  @!P5 IMAD.WIDE.U32 R24, R26, R20, R24 ;  /* 0x000000141a18d225 */ /* 0x000fe200078e0018 */
[----:B--2---:R1:W-:Y:S04]  /*19f0*/  STL.64 [R1+0x138], R4 ;  /* 0x0001380401007387 */ /* 0x0043e80000100a00 */
[----:B-1----:R-:W2:Y:S01]  /*1a00*/  LDL.LU.64 R4, [R1+0x2c0] ;  /* 0x0002c00001047983 */ /* 0x002ea20000300a00 */
[----:B------:R-:W-:Y:S02]  /*1a10*/  @!P0 IADD3.X R11, R17, R11, RZ, P6, !PT ;  /* 0x0000000b110b8210 */ /* 0x000fe400037fe4ff */
[----:B------:R-:W-:-:S02]  /*1a20*/  ISETP.GT.U32.OR P3, PT, R0, 0x27f, P3 ;  /* 0x0000027f0000780c */ /* 0x000fc40001f64470 */
[----:B------:R-:W-:Y:S02]  /*1a30*/  @!P5 IADD3 R21, R25, R21, RZ ;  /* 0x000000151915d210 */ /* 0x000fe40007ffe0ff */
[C---:B------:R-:W-:Y:S02]  /*1a40*/  @!P5 SHF.L.U32 R17, R24.reuse, 0x2, RZ ;  /* 0x000000021811d819 */ /* 0x040fe400000006ff */
[----:B------:R-:W-:Y:S02]  /*1a50*/  @!P5 SHF.L.U64.HI R24, R24, 0x2, R21 ;  /* 0x000000021818d819 */ /* 0x000fe40000010215 */
[C---:B----4-:R-:W-:Y:S02]  /*1a60*/  @!P5 IADD3 R8, P4, R17.reuse, R8, RZ ;  /* 0x000000081108d210 */ /* 0x050fe40007f9e0ff */
[----:B0-----:R-:W-:Y:S02]  /*1a70*/  @!P5 IADD3 R6, P6, R17, R6, RZ ;  /* 0x000000061106d210 */ /* 0x001fe40007fde0ff */
[----:B------:R-:W-:-:S02]  /*1a80*/  IADD3 R17, R16, 0x1a0, RZ ;  /* 0x000001a010117810 */ /* 0x000fc40007ffe0ff */
[----:B------:R-:W-:Y:S02]  /*1a90*/  CS2R R22, SRZ ;  /* 0x0000000000167805 */ /* 0x000fe4000001ff00 */
[----:B------:R-:W-:Y:S01]  /*1aa0*/  @!P5 IADD3.X R9, R24, R9, RZ, P4, !PT ;  /* 0x000000091809d210 */ /* 0x000fe200027fe4ff */
[----:B------:R-:W0:Y:S01]  /*1ab0*/  @!P3 LDC.64 R12, c[0x0][0x288] ;  /* 0x0000a200ff0cbb82 */ /* 0x000e220000000a00 */
[----:B------:R-:W-:Y:S02]  /*1ac0*/  ISETP.GE.U32.AND P4, PT, R17, UR18, PT ;  /* 0x0000001211007c0c */ /* 0x000fe4000bf86070 */
[----:B------:R1:W3:Y:S01]  /*1ad0*/  @!P0 LDG.E.64 R22, desc[UR22][R10.64] ;  /* 0x000000160a168981 */ /* 0x0002e2000c1e1b00 */
[----:B------:R-:W-:Y:S02]  /*1ae0*/  ISETP.GE.U32.AND P2, PT, R28, UR18, PT ;  /* 0x000000121c007c0c */ /* 0x000fe4000bf46070 */
[----:B------:R-:W-:Y:S02]  /*1af0*/  SHF.R.S32.HI R20, RZ, 0x1f, R28 ;  /* 0x0000001fff147819 */ /* 0x000fe4000001141c */
[----:B------:R-:W-:-:S02]  /*1b00*/  SHF.R.S32.HI R29, RZ, 0x1f, R27 ;  /* 0x0000001fff1d7819 */ /* 0x000fc4000001141b */
[----:B------:R-:W-:Y:S01]  /*1b10*/  ISETP.GE.AND.EX P2, PT, R20, UR19, PT, P2 ;  /* 0x0000001314007c0c */ /* 0x000fe2000bf46320 */
[----:B--2---:R2:W-:Y:S01]  /*1b20*/  STL.64 [R1+0x2b8], R4 ;  /* 0x0002b80401007387 */ /* 0x0045e20000100a00 */
[----:B------:R-:W-:Y:S01]  /*1b30*/  @!P3 MOV R15, R5 ;  /* 0x00000005000fb202 */ /* 0x000fe20000000f00 */
[----:B-1----:R-:W1:Y:S01]  /*1b40*/  @!P3 LDC.64 R10, c[0x0][0x230] ;  /* 0x00008c00ff0abb82 */ /* 0x002e620000000a00 */
[----:B--2---:R-:W-:-:S04]  /*1b50*/  SHF.R.S32.HI R4, RZ, 0x1f, R17 ;  /* 0x0000001fff047819 */ /* 0x004fc80000011411 */
[----:B------:R-:W-:Y:S02]  /*1b60*/  ISETP.GE.AND.EX P4, PT, R4, UR19, PT, P4 ;  /* 0x0000001304007c0c */ /* 0x000fe4000bf86340 */
[----:B------:R-:W-:-:S06]  /*1b70*/  CS2R R4, SRZ ;  /* 0x0000000000047805 */ /* 0x000fcc000001ff00 */
[----:B------:R2:W4:Y:S01]  /*1b80*/  @!P5 LDG.E.64 R4, desc[UR22][R8.64] ;  /* 0x000000160804d981 */ /* 0x000522000c1e1b00 */
[----:B------:R-:W-:Y:S01]  /*1b90*/  @!P3 MOV R14, R2 ;  /* 0x00000002000eb202 */ /* 0x000fe20000000f00 */
[----:B0-----:R-:W-:Y:S01]  /*1ba0*/  @!P3 IMAD R18, R29, R12, RZ ;  /* 0x0000000c1d12b224 */ /* 0x001fe200078e02ff */
[----:B------:R-:W-:-:S03]  /*1bb0*/  ISETP.GT.U32.OR P2, PT, R0, 0x27f, P2 ;  /* 0x0000027f0000780c */ /* 0x000fc60001744470 */
[C---:B------:R-:W-:Y:S02]  /*1bc0*/  @!P3 IMAD R13, R27.reuse, R13, R18 ;  /* 0x0000000d1b0db224 */ /* 0x040fe400078e0212 */
[----:B------:R-:W-:Y:S01]  /*1bd0*/  @!P3 IMAD.WIDE.U32 R14, R27, R12, R14 ;  /* 0x0000000c1b0eb225 */ /* 0x000fe200078e000e */
[----:B------:R-:W-:Y:S01]  /*1be0*/  @!P5 IADD3.X R7, R24, R7, RZ, P6, !PT ;  /* 0x000000071807d210 */ /* 0x000fe200037fe4ff */
[----:B---3--:R0:W-:Y:S01]  /*1bf0*/  STL.64 [R1+0x140], R22 ;  /* 0x0001401601007387 */ /* 0x0081e20000100a00 */
[----:B------:R-:W-:Y:S01]  /*1c00*/  IADD3 R25, R16, 0x190, RZ ;  /* 0x0000019010197810 */ /* 0x000fe20007ffe0ff */
[----:B------:R-:W3:Y:S01]  /*1c10*/  @!P3 LDC.64 R26, c[0x0][0x228] ;  /* 0x00008a00ff1abb82 */ /* 0x000ee20000000a00 */
[----:B------:R-:W-:Y:S02]  /*1c20*/  @!P3 IADD3 R13, R15, R13, RZ ;  /* 0x0000000d0f0db210 */ /* 0x000fe40007ffe0ff */
[C---:B------:R-:W-:Y:S02]  /*1c30*/  @!P3 SHF.L.U32 R12, R14.reuse, 0x2, RZ ;  /* 0x000000020e0cb819 */ /* 0x040fe400000006ff */
[----:B------:R-:W-:-:S03]  /*1c40*/  @!P3 SHF.L.U64.HI R24, R14, 0x2, R13 ;  /* 0x000000020e18b819 */ /* 0x000fc6000001020d */
[----:B------:R-:W1:Y:S01]  /*1c50*/  @!P2 LDC.64 R14, c[0x0][0x230] ;  /* 0x00008c00ff0eab82 */ /* 0x000e620000000a00 */
[----:B0-----:R-:W-:-:S06]  /*1c60*/  CS2R R22, SRZ ;  /* 0x0000000000167805 */ /* 0x001fcc000001ff00 */
[----:B------:R0:W3:Y:S01]  /*1c70*/  @!P5 LDG.E.64 R22, desc[UR22][R6.64] ;  /* 0x000000160616d981 */ /* 0x0000e2000c1e1b00 */
[----:B------:R-:W4:Y:S01]  /*1c80*/  @!P2 LDC.64 R18, c[0x0][0x288] ;  /* 0x0000a200ff12ab82 */ /* 0x000f220000000a00 */
[----:B------:R-:W-:Y:S02]  /*1c90*/  ISETP.GT.U32.OR P4, PT, R0, 0x27f, P4 ;  /* 0x0000027f0000780c */ /* 0x000fe40002784470 */
[----:B------:R-:W-:Y:S02]  /*1ca0*/  ISETP.GE.U32.AND P0, PT, R25, UR18, PT ;  /* 0x0000001219007c0c */ /* 0x000fe4000bf06070 */
[----:B------:R-:W-:-:S03]  /*1cb0*/  SHF.R.S32.HI R29, RZ, 0x1f, R25 ;  /* 0x0000001fff1d7819 */ /* 0x000fc60000011419 */
[----:B--2---:R-:W2:Y:S01]  /*1cc0*/  @!P2 LDC.64 R8, c[0x0][0x228] ;  /* 0x00008a00ff08ab82 */ /* 0x004ea20000000a00 */
[----:B-1----:R-:W-:Y:S07]  /*1cd0*/  STL.64 [R1+0x2b0], R14 ;  /* 0x0002b00e01007387 */ /* 0x002fee0000100a00 */
[----:B0-----:R-:W0:Y:S01]  /*1ce0*/  @!P4 LDC.64 R6, c[0x0][0x288] ;  /* 0x0000a200ff06cb82 */ /* 0x001e220000000a00 */
[----:B----4-:R1:W-:Y:S04]  /*1cf0*/  STL.64 [R1+0x168], R4 ;  /* 0x0001680401007387 */ /* 0x0103e80000100a00 */
[----:B-1----:R-:W4:Y:S01]  /*1d00*/  LDL.LU.64 R4, [R1+0x2b8] ;  /* 0x0002b80001047983 */ /* 0x002f220000300a00 */
[----:B------:R-:W-:Y:S01]  /*1d10*/  @!P2 IMAD R17, R20, R18, RZ ;  /* 0x000000121411a224 */ /* 0x000fe200078e02ff */
[----:B------:R-:W-:-:S03]  /*1d20*/  @!P3 IADD3 R14, P6, R12, R10, RZ ;  /* 0x0000000a0c0eb210 */ /* 0x000fc60007fde0ff */
[----:B------:R-:W-:Y:S01]  /*1d30*/  @!P2 IMAD R17, R28, R19, R17 ;  /* 0x000000131c11a224 */ /* 0x000fe200078e0211 */
[----:B---3--:R1:W-:Y:S04]  /*1d40*/  STL.64 [R1+0x148], R22 ;  /* 0x0001481601007387 */ /* 0x0083e80000100a00 */
[----:B------:R3:W-:Y:S01]  /*1d50*/  @!P3 STL [R1], R14 ;  /* 0x0000000e0100b387 */ /* 0x0007e20000100800 */
[----:B-1----:R-:W-:Y:S02]  /*1d60*/  @!P2 MOV R22, R2 ;  /* 0x000000020016a202 */ /* 0x002fe40000000f00 */
[----:B------:R-:W-:Y:S02]  /*1d70*/  ISETP.GE.AND.EX P0, PT, R29, UR19, PT, P0 ;  /* 0x000000131d007c0c */ /* 0x000fe4000bf06300 */
[----:B----4-:R-:W-:-:S03]  /*1d80*/  @!P2 MOV R23, R5 ;  /* 0x000000050017a202 */ /* 0x010fc60000000f00 */
[----:B------:R-:W-:Y:S01]  /*1d90*/  @!P2 IMAD.WIDE.U32 R18, R28, R18, R22 ;  /* 0x000000121c12a225 */ /* 0x000fe200078e0016 */
[----:B------:R-:W-:Y:S02]  /*1da0*/  MOV R22, R14 ;  /* 0x0000000e00167202 */ /* 0x000fe40000000f00 */
[----:B------:R-:W-:Y:S02]  /*1db0*/  MOV R23, R15 ;  /* 0x0000000f00177202 */ /* 0x000fe40000000f00 */
[----:B---3--:R-:W3:Y:S01]  /*1dc0*/  LDL.LU.64 R14, [R1+0x2b0] ;  /* 0x0002b000010e7983 */ /* 0x008ee20000300a00 */
[----:B------:R-:W-:-:S13]  /*1dd0*/  ISETP.GT.U32.OR P0, PT, R0, 0x27f, P0 ;  /* 0x0000027f0000780c */ /* 0x000fda0000704470 */
[----:B------:R-:W1:Y:S01]  /*1de0*/  @!P0 LDC.64 R20, c[0x0][0x288] ;  /* 0x0000a200ff148b82 */ /* 0x000e620000000a00 */
[----:B------:R-:W-:Y:S02]  /*1df0*/  @!P3 IADD3.X R23, R24, R11, RZ, P6, !PT ;  /* 0x0000000b1817b210 */ /* 0x000fe400037fe4ff */
[----:B------:R-:W-:Y:S02]  /*1e00*/  @!P3 IADD3 R26, P6, R12, R26, RZ ;  /* 0x0000001a0c1ab210 */ /* 0x000fe40007fde0ff */
[----:B------:R-:W-:Y:S02]  /*1e10*/  @!P2 IADD3 R28, R19, R17, RZ ;  /* 0x00000011131ca210 */ /* 0x000fe40007ffe0ff */
[----:B------:R-:W-:Y:S01]  /*1e20*/  @!P2 SHF.L.U32 R17, R18, 0x2, RZ ;  /* 0x000000021211a819 */ /* 0x000fe200000006ff */
[----:B------:R-:W4:Y:S01]  /*1e30*/  @!P0 LDC.64 R10, c[0x0][0x230] ;  /* 0x00008c00ff0a8b82 */ /* 0x000f220000000a00 */
[----:B------:R-:W-:Y:S01]  /*1e40*/  @!P3 IADD3.X R27, R24, R27, RZ, P6, !PT ;  /* 0x0000001b181bb210 */ /* 0x000fe200037fe4ff */
[----:B------:R2:W-:Y:S01]  /*1e50*/  @!P3 STL [R1+0x4], R23 ;  /* 0x000004170100b387 */ /* 0x0005e20000100800 */
[----:B------:R-:W-:-:S02]  /*1e60*/  @!P2 SHF.L.U64.HI R28, R18, 0x2, R28 ;  /* 0x00000002121ca819 */ /* 0x000fc4000001021c */
[----:B------:R-:W-:Y:S02]  /*1e70*/  @!P0 MOV R22, R2 ;  /* 0x0000000200168202 */ /* 0x000fe40000000f00 */
[----:B--2---:R-:W-:Y:S01]  /*1e80*/  @!P0 MOV R23, R5 ;  /* 0x0000000500178202 */ /* 0x004fe20000000f00 */
[-C--:B-1----:R-:W-:Y:S01]  /*1e90*/  @!P0 IMAD R29, R29, R20.reuse, RZ ;  /* 0x000000141d1d8224 */ /* 0x082fe200078e02ff */
[----:B------:R1:W-:Y:S01]  /*1ea0*/  STL.64 [R1+0x2a8], R26 ;  /* 0x0002a81a01007387 */ /* 0x0003e20000100a00 */
[----:B------:R-:W-:Y:S01]  /*1eb0*/  IADD3 R13, R16, 0x1b0, RZ ;  /* 0x000001b0100d7810 */ /* 0x000fe20007ffe0ff */
[----:B------:R-:W2:Y:S01]  /*1ec0*/  @!P4 LDC.64 R18, c[0x0][0x230] ;  /* 0x00008c00ff12cb82 */ /* 0x000ea20000000a00 */
[C---:B------:R-:W-:Y:S02]  /*1ed0*/  @!P0 IMAD R29, R25.reuse, R21, R29 ;  /* 0x00000015191d8224 */ /* 0x040fe400078e021d */
[----:B------:R-:W-:-:S05]  /*1ee0*/  @!P0 IMAD.WIDE.U32 R20, R25, R20, R22 ;  /* 0x0000001419148225 */ /* 0x000fca00078e0016 */
[----:B------:R-:W-:Y:S01]  /*1ef0*/  @!P0 IADD3 R21, R21, R29, RZ ;  /* 0x0000001d15158210 */ /* 0x000fe20007ffe0ff */
[----:B------:R-:W2:Y:S01]  /*1f00*/  @!P4 LDC.64 R22, c[0x0][0x228] ;  /* 0x00008a00ff16cb82 */ /* 0x000ea20000000a00 */
[----:B-1----:R-:W2:Y:S02]  /*1f10*/  LDL.64 R26, [R1] ;  /* 0x00000000011a7983 */ /* 0x002ea40000100a00 */
[----:B------:R-:W-:-:S05]  /*1f20*/  @!P0 SHF.L.U64.HI R21, R20, 0x2, R21 ;  /* 0x0000000214158819 */ /* 0x000fca0000010215 */
[----:B------:R1:W-:Y:S01]  /*1f30*/  @!P0 STL [R1+0x8], R21 ;  /* 0x0000081501008387 */ /* 0x0003e20000100800 */
[----:B---3--:R-:W-:-:S04]  /*1f40*/  @!P2 IADD3 R14, P6, R17, R14, RZ ;  /* 0x0000000e110ea210 */ /* 0x008fc80007fde0ff */
[----:B------:R-:W-:Y:S02]  /*1f50*/  @!P2 IADD3.X R15, R28, R15, RZ, P6, !PT ;  /* 0x0000000f1c0fa210 */ /* 0x000fe400037fe4ff */
[----:B------:R-:W-:Y:S02]  /*1f60*/  @!P2 IADD3 R8, P6, R17, R8, RZ ;  /* 0x000000081108a210 */ /* 0x000fe40007fde0ff */
[----:B------:R-:W-:-:S04]  /*1f70*/  IADD3 R17, R16, 0x1a0, RZ ;  /* 0x000001a010117810 */ /* 0x000fc80007ffe0ff */
[----:B------:R-:W-:Y:S02]  /*1f80*/  SHF.R.S32.HI R17, RZ, 0x1f, R17 ;  /* 0x0000001fff117819 */ /* 0x000fe40000011411 */
[----:B------:R-:W-:Y:S02]  /*1f90*/  @!P2 IADD3.X R9, R28, R9, RZ, P6, !PT ;  /* 0x000000091c09a210 */ /* 0x000fe400037fe4ff */
[----:B------:R-:W-:Y:S01]  /*1fa0*/  IADD3 R28, R16, 0x1a0, RZ ;  /* 0x000001a0101c7810 */ /* 0x000fe20007ffe0ff */
[----:B0-----:R-:W-:Y:S01]  /*1fb0*/  @!P4 IMAD R29, R17, R6, RZ ;  /* 0x00000006111dc224 */ /* 0x001fe200078e02ff */
[----:B------:R-:W-:-:S03]  /*1fc0*/  @!P0 SHF.L.U32 R17, R20, 0x2, RZ ;  /* 0x0000000214118819 */ /* 0x000fc600000006ff */
[----:B------:R-:W-:Y:S01]  /*1fd0*/  @!P4 IMAD R7, R28, R7, R29 ;  /* 0x000000071c07c224 */ /* 0x000fe200078e021d */
[----:B----4-:R-:W-:Y:S02]  /*1fe0*/  @!P0 IADD3 R28, P6, R17, R10, RZ ;  /* 0x0000000a111c8210 */ /* 0x010fe40007fde0ff */
[----:B------:R-:W3:Y:S01]  /*1ff0*/  LDL.LU R10, [R1+0x8] ;  /* 0x00000800010a7983 */ /* 0x000ee20000300800 */
[----:B------:R-:W-:Y:S02]  /*2000*/  ISETP.GE.U32.AND P5, PT, R13, UR18, PT ;  /* 0x000000120d007c0c */ /* 0x000fe4000bfa6070 */
[----:B------:R-:W-:-:S04]  /*2010*/  SHF.R.S32.HI R13, RZ, 0x1f, R13 ;  /* 0x0000001fff0d7819 */ /* 0x000fc8000001140d */
[----:B------:R-:W-:Y:S02]  /*2020*/  ISETP.GE.AND.EX P5, PT, R13, UR19, PT, P5 ;  /* 0x000000130d007c0c */ /* 0x000fe4000bfa6350 */
[----:B------:R-:W0:Y:S02]  /*2030*/  @!P0 LDC.64 R12, c[0x0][0x228] ;  /* 0x00008a00ff0c8b82 */ /* 0x000e240000000a00 */
[----:B------:R-:W-:Y:S02]  /*2040*/  ISETP.GT.U32.OR P5, PT, R0, 0x27f, P5 ;  /* 0x0000027f0000780c */ /* 0x000fe40002fa4470 */
[----:B------:R-:W-:Y:S02]  /*2050*/  @!P4 MOV R20, R2 ;  /* 0x000000020014c202 */ /* 0x000fe40000000f00 */
[----:B-1----:R-:W-:Y:S02]  /*2060*/  @!P4 MOV R21, R5 ;  /* 0x000000050015c202 */ /* 0x002fe40000000f00 */
[----:B------:R-:W-:-:S07]  /*2070*/  IADD3 R29, R16, 0x1a0, RZ ;  /* 0x000001a0101d7810 */ /* 0x000fce0007ffe0ff */
[----:B------:R-:W1:Y:S01]  /*2080*/  @!P5 LDC.64 R24, c[0x0][0x288] ;  /* 0x0000a200ff18db82 */ /* 0x000e620000000a00 */
[----:B------:R-:W-:-:S05]  /*2090*/  @!P4 IMAD.WIDE.U32 R20, R29, R6, R20 ;  /* 0x000000061d14c225 */ /* 0x000fca00078e0014 */
[----:B------:R-:W-:Y:S02]  /*20a0*/  @!P4 IADD3 R7, R21, R7, RZ ;  /* 0x000000071507c210 */ /* 0x000fe40007ffe0ff */
[C---:B------:R-:W-:Y:S02]  /*20b0*/  @!P4 SHF.L.U32 R6, R20.reuse, 0x2, RZ ;  /* 0x000000021406c819 */ /* 0x040fe400000006ff */
[----:B------:R-:W-:Y:S02]  /*20c0*/  @!P4 SHF.L.U64.HI R20, R20, 0x2, R7 ;  /* 0x000000021414c819 */ /* 0x000fe40000010207 */
[----:B------:R-:W-:Y:S02]  /*20d0*/  @!P5 MOV R7, R5 ;  /* 0x000000050007d202 */ /* 0x000fe40000000f00 */
[----:B---3--:R-:W-:Y:S02]  /*20e0*/  @!P0 IADD3.X R29, R10, R11, RZ, P6, !PT ;  /* 0x0000000b0a1d8210 */ /* 0x008fe400037fe4ff */
[----:B0-----:R-:W-:-:S04]  /*20f0*/  @!P0 IADD3 R12, P6, R17, R12, RZ ;  /* 0x0000000c110c8210 */ /* 0x001fc80007fde0ff */
[----:B------:R-:W-:Y:S02]  /*2100*/  @!P0 IADD3.X R13, R10, R13, RZ, P6, !PT ;  /* 0x0000000d0a0d8210 */ /* 0x000fe400037fe4ff */
[----:B------:R-:W-:Y:S02]  /*2110*/  IADD3 R10, R16, 0x1b0, RZ ;  /* 0x000001b0100a7810 */ /* 0x000fe40007ffe0ff */
[----:B--2---:R-:W-:Y:S02]  /*2120*/  @!P4 IADD3 R18, P6, R6, R18, RZ ;  /* 0x000000120612c210 */ /* 0x004fe40007fde0ff */
[----:B------:R-:W-:Y:S02]  /*2130*/  SHF.R.S32.HI R10, RZ, 0x1f, R10 ;  /* 0x0000001fff0a7819 */ /* 0x000fe4000001140a */
[----:B------:R-:W-:Y:S02]  /*2140*/  @!P4 IADD3.X R19, R20, R19, RZ, P6, !PT ;  /* 0x000000131413c210 */ /* 0x000fe400037fe4ff */
[----:B------:R-:W-:Y:S01]  /*2150*/  IADD3 R11, R16, 0x1b0, RZ ;  /* 0x000001b0100b7810 */ /* 0x000fe20007ffe0ff */
[----:B-1----:R-:W-:Y:S01]  /*2160*/  @!P5 IMAD R10, R10, R24, RZ ;  /* 0x000000180a0ad224 */ /* 0x002fe200078e02ff */
[----:B------:R-:W-:-:S02]  /*2170*/  @!P4 IADD3 R22, P6, R6, R22, RZ ;  /* 0x000000160616c210 */ /* 0x000fc40007fde0ff */
[----:B------:R-:W-:Y:S01]  /*2180*/  @!P5 MOV R6, R2 ;  /* 0x000000020006d202 */ /* 0x000fe20000000f00 */
[----:B------:R-:W-:-:S04]  /*2190*/  @!P5 IMAD R10, R11, R25, R10 ;  /* 0x000000190b0ad224 */ /* 0x000fc800078e020a */
[----:B------:R-:W-:Y:S01]  /*21a0*/  @!P5 IMAD.WIDE.U32 R24, R11, R24, R6 ;  /* 0x000000180b18d225 */ /* 0x000fe200078e0006 */
[----:B------:R-:W-:Y:S01]  /*21b0*/  CS2R R6, SRZ ;  /* 0x0000000000067805 */ /* 0x000fe2000001ff00 */
[----:B------:R0:W-:Y:S05]  /*21c0*/  STL.64 [R1+0x2a0], R12 ;  /* 0x0002a00c01007387 */ /* 0x0001ea0000100a00 */
[----:B------:R-:W2:Y:S04]  /*21d0*/  @!P3 LDG.E.64 R6, desc[UR22][R26.64] ;  /* 0x000000161a06b981 */ /* 0x000ea8000c1e1b00 */
[----:B------:R-:W3:Y:S01]  /*21e0*/  LDL.LU.64 R26, [R1+0x2a8] ;  /* 0x0002a800011a7983 */ /* 0x000ee20000300a00 */
[----:B0-----:R-:W-:-:S06]  /*21f0*/  CS2R R12, SRZ ;  /* 0x00000000000c7805 */ /* 0x001fcc000001ff00 */
[----:B---3--:R-:W3:Y:S04]  /*2200*/  @!P3 LDG.E.64 R12, desc[UR22][R26.64] ;  /* 0x000000161a0cb981 */ /* 0x008ee8000c1e1b00 */
[----:B---3--:R0:W-:Y:S02]  /*2210*/  STL.64 [R1+0x158], R12 ;  /* 0x0001580c01007387 */ /* 0x0081e40000100a00 */
[----:B0-----:R-:W-:-:S06]  /*2220*/  CS2R R12, SRZ ;  /* 0x00000000000c7805 */ /* 0x001fcc000001ff00 */
[----:B------:R-:W3:Y:S04]  /*2230*/  @!P2 LDG.E.64 R12, desc[UR22][R14.64] ;  /* 0x000000160e0ca981 */ /* 0x000ee8000c1e1b00 */
[----:B--2---:R0:W-:Y:S02]  /*2240*/  STL.64 [R1+0x190], R6 ;  /* 0x0001900601007387 */ /* 0x0041e40000100a00 */
[----:B0-----:R-:W-:-:S06]  /*2250*/  CS2R R6, SRZ ;  /* 0x0000000000067805 */ /* 0x001fcc000001ff00 */
[----:B------:R-:W2:Y:S04]  /*2260*/  @!P2 LDG.E.64 R6, desc[UR22][R8.64] ;  /* 0x000000160806a981 */ /* 0x000ea8000c1e1b00 */
[----:B---3--:R0:W-:Y:S02]  /*2270*/  STL.64 [R1+0x1a0], R12 ;  /* 0x0001a00c01007387 */ /* 0x0081e40000100a00 */
[----:B0-----:R-:W-:-:S06]  /*2280*/  CS2R R12, SRZ ;  /* 0x00000000000c7805 */ /* 0x001fcc000001ff00 */
[----:B------:R0:W3:Y:S01]  /*2290*/  @!P0 LDG.E.64 R12, desc[UR22][R28.64] ;  /* 0x000000161c0c8981 */ /* 0x0000e2000c1e1b00 */
[----:B------:R-:W-:-:S07]  /*22a0*/  HFMA2.MMA R15, -RZ, RZ, 0, 0 ;  /* 0x00000000ff0f7435 */ /* 0x000fce00000001ff */
[----:B------:R-:W-:Y:S04]  /*22b0*/  STL [R1+0x174], R15 ;  /* 0x0001740f01007387 */ /* 0x000fe80000100800 */
[----:B--2---:R1:W-:Y:S01]  /*22c0*/  STL.64 [R1+0x160], R6 ;  /* 0x0001600601007387 */ /* 0x0043e20000100a00 */
[----:B------:R-:W-:Y:S02]  /*22d0*/  @!P5 IADD3 R10, R25, R10, RZ ;  /* 0x0000000a190ad210 */ /* 0x000fe40007ffe0ff */
[----:B0-----:R-:W-:Y:S02]  /*22e0*/  MOV R29, R15 ;  /* 0x0000000f001d7202 */ /* 0x001fe40000000f00 */
[----:B------:R-:W-:Y:S02]  /*22f0*/  IADD3 R14, R16, 0x1e0, RZ ;  /* 0x000001e0100e7810 */ /* 0x000fe40007ffe0ff */
[----:B------:R-:W-:Y:S01]  /*2300*/  @!P4 IADD3.X R23, R20, R23, RZ, P6, !PT ;  /* 0x000000171417c210 */ /* 0x000fe200037fe4ff */
[----:B-1----:R-:W0:Y:S01]  /*2310*/  @!P5 LDC.64 R6, c[0x0][0x228] ;  /* 0x00008a00ff06db82 */ /* 0x002e220000000a00 */
[----:B---3--:R1:W-:Y:S04]  /*2320*/  STL.64 [R1+0x1a8], R12 ;  /* 0x0001a80c01007387 */ /* 0x0083e80000100a00 */
[----:B-1----:R-:W2:Y:S01]  /*2330*/  LDL.LU.64 R12, [R1+0x2a0] ;  /* 0x0002a000010c7983 */ /* 0x002ea20000300a00 */
[----:B------:R-:W-:-:S04]  /*2340*/  MOV R25, RZ ;  /* 0x000000ff00197202 */ /* 0x000fc80000000f00 */
[----:B------:R-:W-:-:S06]  /*2350*/  MOV R28, R25 ;  /* 0x00000019001c7202 */ /* 0x000fcc0000000f00 */
[----:B--2---:R1:W2:Y:S04]  /*2360*/  @!P0 LDG.E.64 R28, desc[UR22][R12.64] ;  /* 0x000000160c1c8981 */ /* 0x0042a8000c1e1b00 */
[----:B------:R-:W-:Y:S01]  /*2370*/  STL [R1+0x170], R25 ;  /* 0x0001701901007387 */ /* 0x000fe20000100800 */
[----:B-1----:R-:W-:-:S03]  /*2380*/  SHF.R.S32.HI R12, RZ, 0x1f, R14 ;  /* 0x0000001fff0c7819 */ /* 0x002fc6000001140e */
[----:B--2---:R1:W-:Y:S01]  /*2390*/  @!P0 STL.64 [R1+0x170], R28 ;  /* 0x0001701c01008387 */ /* 0x0043e20000100a00 */
[----:B------:R-:W-:Y:S01]  /*23a0*/  ISETP.GE.U32.AND P0, PT, R14, UR18, PT ;  /* 0x000000120e007c0c */ /* 0x000fe2000bf06070 */
[----:B------:R-:W-:Y:S02]  /*23b0*/  HFMA2.MMA R14, -RZ, RZ, 0, 0 ;  /* 0x00000000ff0e7435 */ /* 0x000fe400000001ff */
[----:B-1----:R-:W-:Y:S01]  /*23c0*/  HFMA2.MMA R28, -RZ, RZ, 0, 0 ;  /* 0x00000000ff1c7435 */ /* 0x002fe200000001ff */
[----:B------:R-:W-:-:S07]  /*23d0*/  MOV R29, RZ ;  /* 0x000000ff001d7202 */ /* 0x000fce0000000f00 */
[----:B------:R-:W2:Y:S04]  /*23e0*/  @!P4 LDG.E.64 R14, desc[UR22][R18.64] ;  /* 0x00000016120ec981 */ /* 0x000ea8000c1e1b00 */
[----:B------:R-:W3:Y:S01]  /*23f0*/  @!P4 LDG.E.64 R28, desc[UR22][R22.64] ;  /* 0x00000016161cc981 */ /* 0x000ee2000c1e1b00 */
[C---:B------:R-:W-:Y:S02]  /*2400*/  @!P5 SHF.L.U32 R17, R24.reuse, 0x2, RZ ;  /* 0x000000021811d819 */ /* 0x040fe400000006ff */
[----:B------:R-:W-:Y:S02]  /*2410*/  @!P5 SHF.L.U64.HI R24, R24, 0x2, R10 ;  /* 0x000000021818d819 */ /* 0x000fe4000001020a */
[----:B------:R-:W1:Y:S01]  /*2420*/  @!P5 LDC.64 R10, c[0x0][0x230] ;  /* 0x00008c00ff0adb82 */ /* 0x000e620000000a00 */
[----:B0-----:R-:W-:-:S04]  /*2430*/  @!P5 IADD3 R6, P6, R17, R6, RZ ;  /* 0x000000061106d210 */ /* 0x001fc80007fde0ff */
[----:B------:R-:W-:Y:S02]  /*2440*/  @!P5 IADD3.X R7, R24, R7, RZ, P6, !PT ;  /* 0x000000071807d210 */ /* 0x000fe400037fe4ff */
[----:B-1----:R-:W-:-:S04]  /*2450*/  @!P5 IADD3 R10, P4, R17, R10, RZ ;  /* 0x0000000a110ad210 */ /* 0x002fc80007f9e0ff */
[----:B------:R-:W-:Y:S02]  /*2460*/  @!P5 IADD3.X R11, R24, R11, RZ, P4, !PT ;  /* 0x0000000b180bd210 */ /* 0x000fe400027fe4ff */
[----:B------:R-:W-:-:S04]  /*2470*/  IADD3 R20, R16, 0x1c0, RZ ;  /* 0x000001c010147810 */ /* 0x000fc80007ffe0ff */
[----:B------:R-:W-:Y:S02]  /*2480*/  ISETP.GE.U32.AND P3, PT, R20, UR18, PT ;  /* 0x0000001214007c0c */ /* 0x000fe4000bf66070 */
[----:B------:R-:W-:-:S04]  /*2490*/  SHF.R.S32.HI R21, RZ, 0x1f, R20 ;  /* 0x0000001fff157819 */ /* 0x000fc80000011414 */
[----:B------:R-:W-:-:S04]  /*24a0*/  ISETP.GE.AND.EX P3, PT, R21, UR19, PT, P3 ;  /* 0x0000001315007c0c */ /* 0x000fc8000bf66330 */
[----:B------:R-:W-:Y:S02]  /*24b0*/  ISETP.GT.U32.OR P3, PT, R0, 0x27f, P3 ;  /* 0x0000027f0000780c */ /* 0x000fe40001f64470 */
[----:B------:R-:W-:Y:S01]  /*24c0*/  IADD3 R27, R16, 0x1d0, RZ ;  /* 0x000001d0101b7810 */ /* 0x000fe20007ffe0ff */
[----:B--2---:R0:W-:Y:S10]  /*24d0*/  STL.64 [R1+0x1c0], R14 ;  /* 0x0001c00e01007387 */ /* 0x0041f40000100a00 */
[----:B------:R-:W1:Y:S01]  /*24e0*/  @!P3 LDC.64 R8, c[0x0][0x288] ;  /* 0x0000a200ff08bb82 */ /* 0x000e620000000a00 */
[----:B---3--:R2:W-:Y:S01]  /*24f0*/  STL.64 [R1+0x188], R28 ;  /* 0x0001881c01007387 */ /* 0x0085e20000100a00 */
[----:B------:R-:W-:-:S06]  /*2500*/  ISETP.GE.U32.AND P2, PT, R27, UR18, PT ;  /* 0x000000121b007c0c */ /* 0x000fcc000bf46070 */
[----:B------:R-:W3:Y:S01]  /*2510*/  @!P3 LDC.64 R18, c[0x0][0x228] ;  /* 0x00008a00ff12bb82 */ /* 0x000ee20000000a00 */
[----:B------:R-:W-:Y:S02]  /*2520*/  SHF.R.S32.HI R26, RZ, 0x1f, R27 ;  /* 0x0000001fff1a7819 */ /* 0x000fe4000001141b */
[----:B------:R-:W-:-:S05]  /*2530*/  ISETP.GE.AND.EX P0, PT, R12, UR19, PT, P0 ;  /* 0x000000130c007c0c */ /* 0x000fca000bf06300 */
[----:B0-----:R-:W0:Y:S01]  /*2540*/  @!P3 LDC.64 R14, c[0x0][0x230] ;  /* 0x00008c00ff0ebb82 */ /* 0x001e220000000a00 */
[----:B--2---:R-:W-:-:S05]  /*2550*/  IADD3 R29, R16, 0x160, RZ ;  /* 0x00000160101d7810 */ /* 0x004fca0007ffe0ff */
[----:B------:R-:W-:Y:S04]  /*2560*/  STL [R1+0x290], R29 ;  /* 0x0002901d01007387 */ /* 0x000fe80000100800 */
[----:B------:R2:W-:Y:S02]  /*2570*/  STL.64 [R1+0x298], R6 ;  /* 0x0002980601007387 */ /* 0x0005e40000100a00 */
[----:B--2---:R-:W-:-:S06]  /*2580*/  CS2R R6, SRZ ;  /* 0x0000000000067805 */ /* 0x004fcc000001ff00 */
[----:B------:R-:W2:Y:S01]  /*2590*/  @!P5 LDG.E.64 R6, desc[UR22][R10.64] ;  /* 0x000000160a06d981 */ /* 0x000ea2000c1e1b00 */
[----:B------:R-:W-:-:S04]  /*25a0*/  ISETP.GE.AND.EX P2, PT, R26, UR19, PT, P2 ;  /* 0x000000131a007c0c */ /* 0x000fc8000bf46320 */
[C---:B------:R-:W-:Y:S02]  /*25b0*/  ISETP.GT.U32.OR P2, PT, R0.reuse, 0x27f, P2 ;  /* 0x0000027f0000780c */ /* 0x040fe40001744470 */
[----:B------:R-:W-:Y:S01]  /*25c0*/  ISETP.GT.U32.OR P0, PT, R0, 0x27f, P0 ;  /* 0x0000027f0000780c */ /* 0x000fe20000704470 */
[----:B-1----:R-:W-:Y:S01]  /*25d0*/  @!P3 IMAD R21, R21, R8, RZ ;  /* 0x000000081515b224 */ /* 0x002fe200078e02ff */
[----:B------:R-:W-:-:S09]  /*25e0*/  @!P3 MOV R22, R2 ;  /* 0x000000020016b202 */ /* 0x000fd20000000f00 */
[----:B------:R-:W1:Y:S01]  /*25f0*/  @!P2 LDC.64 R12, c[0x0][0x288] ;  /* 0x0000a200ff0cab82 */ /* 0x000e620000000a00 */
[----:B------:R-:W-:Y:S01]  /*2600*/  @!P3 MOV R23, R5 ;  /* 0x000000050017b202 */ /* 0x000fe20000000f00 */
[C---:B------:R-:W-:Y:S02]  /*2610*/  @!P3 IMAD R9, R20.reuse, R9, R21 ;  /* 0x000000091409b224 */ /* 0x040fe400078e0215 */
[----:B------:R-:W-:-:S04]  /*2620*/  @!P3 IMAD.WIDE.U32 R22, R20, R8, R22 ;  /* 0x000000081416b225 */ /* 0x000fc800078e0016 */
[----:B------:R-:W4:Y:S01]  /*2630*/  @!P0 LDC.64 R20, c[0x0][0x288] ;  /* 0x0000a200ff148b82 */ /* 0x000f220000000a00 */
[----:B------:R-:W-:Y:S02]  /*2640*/  @!P2 MOV R24, R2 ;  /* 0x000000020018a202 */ /* 0x000fe40000000f00 */
[----:B------:R-:W-:Y:S02]  /*2650*/  @!P3 IADD3 R9, R23, R9, RZ ;  /* 0x000000091709b210 */ /* 0x000fe40007ffe0ff */
[C---:B------:R-:W-:Y:S02]  /*2660*/  @!P3 SHF.L.U32 R8, R22.reuse, 0x2, RZ ;  /* 0x000000021608b819 */ /* 0x040fe400000006ff */
[----:B------:R-:W-:Y:S02]  /*2670*/  @!P2 MOV R25, R5 ;  /* 0x000000050019a202 */ /* 0x000fe40000000f00 */
[----:B------:R-:W-:Y:S02]  /*2680*/  @!P3 SHF.L.U64.HI R9, R22, 0x2, R9 ;  /* 0x000000021609b819 */ /* 0x000fe40000010209 */
[----:B------:R-:W-:Y:S01]  /*2690*/  ISETP.GE.U32.AND P4, PT, R29, UR18, PT ;  /* 0x000000121d007c0c */ /* 0x000fe2000bf86070 */
[----:B------:R-:W2:Y:S01]  /*26a0*/  @!P2 LDC.64 R22, c[0x0][0x230] ;  /* 0x00008c00ff16ab82 */ /* 0x000ea20000000a00 */
[----:B-1----:R-:W-:Y:S01]  /*26b0*/  @!P2 IMAD R17, R26, R12, RZ ;  /* 0x0000000c1a11a224 */ /* 0x002fe200078e02ff */
[----:B0-----:R-:W-:Y:S01]  /*26c0*/  @!P3 IADD3 R26, P6, R8, R14, RZ ;  /* 0x0000000e081ab210 */ /* 0x001fe20007fde0ff */
[----:B------:R-:W-:Y:S01]  /*26d0*/  @!P2 IMAD.WIDE.U32 R24, R27, R12, R24 ;  /* 0x0000000c1b18a225 */ /* 0x000fe200078e0018 */
[----:B------:R-:W-:-:S02]  /*26e0*/  SHF.R.S32.HI R28, RZ, 0x1f, R29 ;  /* 0x0000001fff1c7819 */ /* 0x000fc4000001141d */
[----:B------:R-:W-:Y:S01]  /*26f0*/  IADD3 R29, R16, 0x1e0, RZ ;  /* 0x000001e0101d7810 */ /* 0x000fe20007ffe0ff */
[----:B------:R-:W-:Y:S01]  /*2700*/  @!P2 IMAD R17, R27, R13, R17 ;  /* 0x0000000d1b11a224 */ /* 0x000fe200078e0211 */
[----:B------:R-:W-:Y:S01]  /*2710*/  @!P3 IADD3.X R27, R9, R15, RZ, P6, !PT ;  /* 0x0000000f091bb210 */ /* 0x000fe200037fe4ff */
[----:B------:R-:W0:Y:S01]  /*2720*/  @!P2 LDC.64 R12, c[0x0][0x228] ;  /* 0x00008a00ff0cab82 */ /* 0x000e220000000a00 */
[----:B---3--:R-:W-:Y:S02]  /*2730*/  @!P3 IADD3 R8, P6, R8, R18, RZ ;  /* 0x000000120808b210 */ /* 0x008fe40007fde0ff */
[----:B------:R-:W-:Y:S02]  /*2740*/  @!P2 IADD3 R18, R25, R17, RZ ;  /* 0x000000111912a210 */ /* 0x000fe40007ffe0ff */
[----:B------:R-:W-:Y:S01]  /*2750*/  SHF.R.S32.HI R29, RZ, 0x1f, R29 ;  /* 0x0000001fff1d7819 */ /* 0x000fe2000001141d */
[----:B------:R-:W-:Y:S01]  /*2760*/  HFMA2.MMA R25, -RZ, RZ, 0, 0 ;  /* 0x00000000ff197435 */ /* 0x000fe200000001ff */
[----:B------:R-:W-:-:S02]  /*2770*/  @!P2 SHF.L.U32 R17, R24, 0x2, RZ ;  /* 0x000000021811a819 */ /* 0x000fc400000006ff */
[----:B------:R-:W-:Y:S01]  /*2780*/  @!P2 SHF.L.U64.HI R24, R24, 0x2, R18 ;  /* 0x000000021818a819 */ /* 0x000fe20000010212 */
[----:B----4-:R-:W-:Y:S01]  /*2790*/  @!P0 IMAD R18, R29, R20, RZ ;  /* 0x000000141d128224 */ /* 0x010fe200078e02ff */
[----:B------:R-:W-:Y:S02]  /*27a0*/  MOV R29, RZ ;  /* 0x000000ff001d7202 */ /* 0x000fe40000000f00 */
[----:B------:R-:W-:Y:S04]  /*27b0*/  STL [R1+0x17c], R25 ;  /* 0x00017c1901007387 */ /* 0x000fe80000100800 */
[----:B------:R-:W-:Y:S04]  /*27c0*/  STL [R1+0x178], R29 ;  /* 0x0001781d01007387 */ /* 0x000fe80000100800 */
[----:B--2---:R1:W-:Y:S04]  /*27d0*/  STL.64 [R1+0x1e0], R6 ;  /* 0x0001e00601007387 */ /* 0x0043e80000100a00 */
[----:B-1----:R-:W2:Y:S01]  /*27e0*/  LDL.LU.64 R6, [R1+0x298] ;  /* 0x0002980001067983 */ /* 0x002ea20000300a00 */
[----:B------:R-:W-:-:S02]  /*27f0*/  MOV R10, R29 ;  /* 0x0000001d000a7202 */ /* 0x000fc40000000f00 */
[----:B------:R-:W-:Y:S01]  /*2800*/  MOV R11, R25 ;  /* 0x00000019000b7202 */ /* 0x000fe20000000f00 */
[----:B------:R-:W3:Y:S01]  /*2810*/  LDL.LU R29, [R1+0x290] ;  /* 0x00029000011d7983 */ /* 0x000ee20000300800 */
[----:B------:R-:W-:-:S04]  /*2820*/  @!P3 IADD3.X R9, R9, R19, RZ, P6, !PT ;  /* 0x000000130909b210 */ /* 0x000fc800037fe4ff */
[----:B--2---:R1:W2:Y:S01]  /*2830*/  @!P5 LDG.E.64 R10, desc[UR22][R6.64] ;  /* 0x00000016060ad981 */ /* 0x0042a2000c1e1b00 */
[----:B------:R-:W-:Y:S02]  /*2840*/  IADD3 R19, R16, 0x1e0, RZ ;  /* 0x000001e010137810 */ /* 0x000fe40007ffe0ff */
[----:B-1----:R-:W-:-:S03]  /*2850*/  @!P2 IADD3 R6, P6, R17, R22, RZ ;  /* 0x000000161106a210 */ /* 0x002fc60007fde0ff */
[----:B------:R-:W-:Y:S01]  /*2860*/  @!P0 IMAD R18, R19, R21, R18 ;  /* 0x0000001513128224 */ /* 0x000fe200078e0212 */
[----:B------:R-:W-:Y:S02]  /*2870*/  @!P2 IADD3.X R7, R24, R23, RZ, P6, !PT ;  /* 0x000000171807a210 */ /* 0x000fe400037fe4ff */
[----:B0-----:R-:W-:Y:S02]  /*2880*/  @!P2 IADD3 R22, P6, R17, R12, RZ ;  /* 0x0000000c1116a210 */ /* 0x001fe40007fde0ff */
[----:B------:R-:W-:Y:S02]  /*2890*/  IADD3 R21, R16, 0x10, RZ ;  /* 0x0000001010157810 */ /* 0x000fe40007ffe0ff */
[----:B------:R-:W-:Y:S02]  /*28a0*/  @!P2 IADD3.X R23, R24, R13, RZ, P6, !PT ;  /* 0x0000000d1817a210 */ /* 0x000fe400037fe4ff */
[----:B------:R-:W-:Y:S01]  /*28b0*/  SHF.R.S32.HI R25, RZ, 0x1f, R21 ;  /* 0x0000001fff197819 */ /* 0x000fe20000011415 */
[----:B------:R-:W0:Y:S01]  /*28c0*/  @!P0 LDC.64 R12, c[0x0][0x230] ;  /* 0x00008c00ff0c8b82 */ /* 0x000e220000000a00 */
[----:B--2---:R1:W-:Y:S01]  /*28d0*/  @!P5 STL.64 [R1+0x178], R10 ;  /* 0x0001780a0100d387 */ /* 0x0043e20000100a00 */
[----:B------:R-:W-:-:S02]  /*28e0*/  ISETP.GE.U32.AND P5, PT, R21, UR18, PT ;  /* 0x0000001215007c0c */ /* 0x000fc4000bfa6070 */
[----:B-1----:R-:W-:Y:S02]  /*28f0*/  @!P0 MOV R10, R2 ;  /* 0x00000002000a8202 */ /* 0x002fe40000000f00 */
[----:B------:R-:W-:-:S03]  /*2900*/  @!P0 MOV R11, R5 ;  /* 0x00000005000b8202 */ /* 0x000fc60000000f00 */
[----:B------:R-:W-:-:S03]  /*2910*/  @!P0 IMAD.WIDE.U32 R20, R19, R20, R10 ;  /* 0x0000001413148225 */ /* 0x000fc600078e000a */
[----:B------:R-:W2:Y:S04]  /*2920*/  LDL R11, [R1+0x228] ;  /* 0x00022800010b7983 */ /* 0x000ea80000100800 */
[----:B------:R1:W-:Y:S02]  /*2930*/  STL.64 [R1+0x288], R22 ;  /* 0x0002881601007387 */ /* 0x0003e40000100a00 */
[----:B-1----:R-:W-:-:S06]  /*2940*/  CS2R R22, SRZ ;  /* 0x0000000000167805 */ /* 0x002fcc000001ff00 */
[----:B------:R-:W4:Y:S01]  /*2950*/  @!P3 LDG.E.64 R22, desc[UR22][R8.64] ;  /* 0x000000160816b981 */ /* 0x000f22000c1e1b00 */
[----:B------:R-:W-:-:S05]  /*2960*/  @!P0 SHF.L.U32 R17, R20, 0x2, RZ ;  /* 0x0000000214118819 */ /* 0x000fca00000006ff */
[----:B------:R1:W-:Y:S02]  /*2970*/  STL.64 [R1+0x280], R16 ;  /* 0x0002801001007387 */ /* 0x0003e40000100a00 */
[----:B-1----:R-:W-:-:S06]  /*2980*/  CS2R R16, SRZ ;  /* 0x0000000000107805 */ /* 0x002fcc000001ff00 */
[----:B------:R-:W3:Y:S04]  /*2990*/  @!P3 LDG.E.64 R16, desc[UR22][R26.64] ;  /* 0x000000161a10b981 */ /* 0x000ee8000c1e1b00 */
[----:B----4-:R1:W-:Y:S02]  /*29a0*/  STL.64 [R1+0x150], R22 ;  /* 0x0001501601007387 */ /* 0x0103e40000100a00 */
[----:B-1----:R-:W-:-:S06]  /*29b0*/  CS2R R22, SRZ ;  /* 0x0000000000167805 */ /* 0x002fcc000001ff00 */
[----:B------:R-:W4:Y:S04]  /*29c0*/  @!P2 LDG.E.64 R22, desc[UR22][R6.64] ;  /* 0x000000160616a981 */ /* 0x000f28000c1e1b00 */
[----:B---3--:R-:W-:Y:S04]  /*29d0*/  STL.64 [R1+0x1f8], R16 ;  /* 0x0001f81001007387 */ /* 0x008fe80000100a00 */
[----:B----4-:R1:W-:Y:S04]  /*29e0*/  STL.64 [R1+0x208], R22 ;  /* 0x0002081601007387 */ /* 0x0103e80000100a00 */
[----:B-1----:R-:W3:Y:S01]  /*29f0*/  LDL.LU.64 R22, [R1+0x288] ;  /* 0x0002880001167983 */ /* 0x002ee20000300a00 */
[----:B------:R-:W-:-:S06]  /*2a00*/  CS2R R16, SRZ ;  /* 0x0000000000107805 */ /* 0x000fcc000001ff00 */
[----:B---3--:R-:W3:Y:S01]  /*2a10*/  @!P2 LDG.E.64 R16, desc[UR22][R22.64] ;  /* 0x000000161610a981 */ /* 0x008ee2000c1e1b00 */
[----:B------:R-:W-:-:S04]  /*2a20*/  ISETP.GE.AND.EX P4, PT, R28, UR19, PT, P4 ;  /* 0x000000131c007c0c */ /* 0x000fc8000bf86340 */
[----:B------:R-:W-:-:S13]  /*2a30*/  ISETP.GT.U32.OR P4, PT, R0, 0x27f, P4 ;  /* 0x0000027f0000780c */ /* 0x000fda0002784470 */
[----:B------:R-:W1:Y:S01]  /*2a40*/  @!P4 LDC.64 R14, c[0x0][0x288] ;  /* 0x0000a200ff0ecb82 */ /* 0x000e620000000a00 */
[----:B------:R-:W-:Y:S01]  /*2a50*/  @!P0 IADD3 R18, R21, R18, RZ ;  /* 0x0000001215128210 */ /* 0x000fe20007ffe0ff */
[----:B---3--:R3:W-:Y:S04]  /*2a60*/  STL.64 [R1+0xd0], R16 ;  /* 0x0000d01001007387 */ /* 0x0087e80000100a00 */
[----:B---3--:R-:W3:Y:S01]  /*2a70*/  LDL.LU.64 R16, [R1+0x280] ;  /* 0x0002800001107983 */ /* 0x008ee20000300a00 */
[----:B-1----:R-:W-:Y:S01]  /*2a80*/  @!P4 IMAD R10, R28, R14, RZ ;  /* 0x0000000e1c0ac224 */ /* 0x002fe200078e02ff */
[----:B------:R-:W-:Y:S02]  /*2a90*/  @!P0 SHF.L.U64.HI R28, R20, 0x2, R18 ;  /* 0x00000002141c8819 */ /* 0x000fe40000010212 */
[----:B------:R-:W3:Y:S01]  /*2aa0*/  @!P0 LDC.64 R20, c[0x0][0x228] ;  /* 0x00008a00ff148b82 */ /* 0x000ee20000000a00 */
[----:B------:R-:W-:-:S02]  /*2ab0*/  @!P4 MOV R8, R2 ;  /* 0x000000020008c202 */ /* 0x000fc40000000f00 */
[----:B------:R-:W-:Y:S01]  /*2ac0*/  @!P4 MOV R9, R5 ;  /* 0x000000050009c202 */ /* 0x000fe20000000f00 */
[C---:B------:R-:W-:Y:S02]  /*2ad0*/  @!P4 IMAD R24, R29.reuse, R15, R10 ;  /* 0x0000000f1d18c224 */ /* 0x040fe400078e020a */
[----:B------:R-:W-:-:S03]  /*2ae0*/  @!P4 IMAD.WIDE.U32 R14, R29, R14, R8 ;  /* 0x0000000e1d0ec225 */ /* 0x000fc600078e0008 */
[----:B------:R-:W1:Y:S01]  /*2af0*/  @!P4 LDC.64 R8, c[0x0][0x230] ;  /* 0x00008c00ff08cb82 */ /* 0x000e620000000a00 */
[----:B---3--:R-:W-:-:S04]  /*2b00*/  @!P0 IADD3 R20, P6, R17, R20, RZ ;  /* 0x0000001411148210 */ /* 0x008fc80007fde0ff */
[----:B------:R-:W-:Y:S02]  /*2b10*/  @!P0 IADD3.X R21, R28, R21, RZ, P6, !PT ;  /* 0x000000151c158210 */ /* 0x000fe400037fe4ff */
[----:B0-----:R-:W-:-:S03]  /*2b20*/  @!P0 IADD3 R12, P2, R17, R12, RZ ;  /* 0x0000000c110c8210 */ /* 0x001fc60007f5e0ff */
[----:B------:R0:W-:Y:S01]  /*2b30*/  STL.64 [R1+0x278], R20 ;  /* 0x0002781401007387 */ /* 0x0001e20000100a00 */
[----:B------:R-:W-:Y:S02]  /*2b40*/  @!P0 IADD3.X R13, R28, R13, RZ, P2, !PT ;  /* 0x0000000d1c0d8210 */ /* 0x000fe400017fe4ff */
[----:B0-----:R-:W-:-:S06]  /*2b50*/  CS2R R20, SRZ ;  /* 0x0000000000147805 */ /* 0x001fcc000001ff00 */
[----:B------:R-:W3:Y:S01]  /*2b60*/  @!P0 LDG.E.64 R20, desc[UR22][R12.64] ;  /* 0x000000160c148981 */ /* 0x000ee2000c1e1b00 */
[----:B------:R-:W-:Y:S02]  /*2b70*/  @!P4 IADD3 R17, R15, R24, RZ ;  /* 0x000000180f11c210 */ /* 0x000fe40007ffe0ff */
[C---:B------:R-:W-:Y:S02]  /*2b80*/  @!P4 SHF.L.U32 R26, R14.reuse, 0x2, RZ ;  /* 0x000000020e1ac819 */ /* 0x040fe400000006ff */
[----:B------:R-:W-:Y:S02]  /*2b90*/  @!P4 SHF.L.U64.HI R17, R14, 0x2, R17 ;  /* 0x000000020e11c819 */ /* 0x000fe40000010211 */
[----:B-1----:R-:W-:-:S04]  /*2ba0*/  @!P4 IADD3 R8, P2, R26, R8, RZ ;  /* 0x000000081a08c210 */ /* 0x002fc80007f5e0ff */
[----:B------:R-:W-:Y:S01]  /*2bb0*/  @!P4 IADD3.X R9, R17, R9, RZ, P2, !PT ;  /* 0x000000091109c210 */ /* 0x000fe200017fe4ff */
[----:B------:R-:W-:Y:S04]  /*2bc0*/  STL [R1+0x274], R8 ;  /* 0x0002740801007387 */ /* 0x000fe80000100800 */
[----:B------:R0:W-:Y:S02]  /*2bd0*/  STL [R1+0x270], R9 ;  /* 0x0002700901007387 */ /* 0x0001e40000100800 */
[----:B0-----:R-:W-:-:S05]  /*2be0*/  CS2R R8, SRZ ;  /* 0x0000000000087805 */ /* 0x001fca000001ff00 */
[----:B------:R-:W-:Y:S04]  /*2bf0*/  STL [R1+0xb4], R9 ;  /* 0x0000b40901007387 */ /* 0x000fe80000100800 */
[----:B------:R-:W-:Y:S04]  /*2c00*/  STL [R1+0xb0], R8 ;  /* 0x0000b00801007387 */ /* 0x000fe80000100800 */
[----:B---3--:R0:W-:Y:S04]  /*2c10*/  STL.64 [R1+0x210], R20 ;  /* 0x0002101401007387 */ /* 0x0081e80000100a00 */
[----:B0-----:R-:W3:Y:S01]  /*2c20*/  LDL.LU.64 R20, [R1+0x278] ;  /* 0x0002780001147983 */ /* 0x001ee20000300a00 */
[----:B------:R-:W-:-:S02]  /*2c30*/  MOV R12, R8 ;  /* 0x00000008000c7202 */ /* 0x000fc40000000f00 */
[----:B------:R-:W-:Y:S01]  /*2c40*/  MOV R13, R9 ;  /* 0x00000009000d7202 */ /* 0x000fe20000000f00 */
[----:B------:R-:W4:Y:S04]  /*2c50*/  LDL.LU R8, [R1+0x274] ;  /* 0x0002740001087983 */ /* 0x000f280000300800 */
[----:B------:R-:W4:Y:S01]  /*2c60*/  LDL.LU R9, [R1+0x270] ;  /* 0x0002700001097983 */ /* 0x000f220000300800 */
[----:B--2---:R-:W-:Y:S02]  /*2c70*/  SHF.R.S32.HI R27, RZ, 0x1f, R11 ;  /* 0x0000001fff1b7819 */ /* 0x004fe4000001140b */
[----:B------:R-:W-:Y:S02]  /*2c80*/  ISETP.GE.U32.AND P3, PT, R11, UR18, PT ;  /* 0x000000120b007c0c */ /* 0x000fe4000bf66070 */
[----:B------:R-:W0:Y:S01]  /*2c90*/  @!P4 LDC.64 R10, c[0x0][0x228] ;  /* 0x00008a00ff0acb82 */ /* 0x000e220000000a00 */
[----:B---3--:R1:W2:Y:S01]  /*2ca0*/  @!P0 LDG.E.64 R12, desc[UR22][R20.64] ;  /* 0x00000016140c8981 */ /* 0x0082a2000c1e1b00 */
[----:B0-----:R-:W-:-:S04]  /*2cb0*/  @!P4 IADD3 R10, P6, R26, R10, RZ ;  /* 0x0000000a1a0ac210 */ /* 0x001fc80007fde0ff */
[----:B------:R-:W-:Y:S02]  /*2cc0*/  @!P4 IADD3.X R11, R17, R11, RZ, P6, !PT ;  /* 0x0000000b110bc210 */ /* 0x000fe400037fe4ff */
[----:B-1----:R-:W-:-:S06]  /*2cd0*/  CS2R R20, SRZ ;  /* 0x0000000000147805 */ /* 0x002fcc000001ff00 */
[----:B------:R-:W3:Y:S01]  /*2ce0*/  @!P4 LDG.E.64 R20, desc[UR22][R10.64] ;  /* 0x000000160a14c981 */ /* 0x000ee2000c1e1b00 */
[----:B------:R-:W-:-:S04]  /*2cf0*/  ISETP.GE.AND.EX P5, PT, R25, UR19, PT, P5 ;  /* 0x0000001319007c0c */ /* 0x000fc8000bfa6350 */
[----:B------:R-:W-:Y:S02]  /*2d00*/  ISETP.GT.U32.OR P5, PT, R0, 0x27f, P5 ;  /* 0x0000027f0000780c */ /* 0x000fe40002fa4470 */
[----:B------:R-:W-:-:S11]  /*2d10*/  ISETP.GE.AND.EX P3, PT, R27, UR19, PT, P3 ;  /* 0x000000131b007c0c */ /* 0x000fd6000bf66330 */
[----:B------:R-:W0:Y:S01]  /*2d20*/  @!P5 LDC.64 R18, c[0x0][0x288] ;  /* 0x0000a200ff12db82 */ /* 0x000e220000000a00 */
[----:B------:R-:W-:Y:S02]  /*2d30*/  ISETP.GT.U32.OR P3, PT, R0, 0x27f, P3 ;  /* 0x0000027f0000780c */ /* 0x000fe40001f64470 */
[----:B------:R-:W-:Y:S02]  /*2d40*/  IADD3 R29, R16, 0x10, RZ ;  /* 0x00000010101d7810 */ /* 0x000fe40007ffe0ff */
[----:B------:R-:W-:-:S03]  /*2d50*/  @!P5 MOV R14, R2 ;  /* 0x00000002000ed202 */ /* 0x000fc60000000f00 */
[----:B------:R-:W1:Y:S08]  /*2d60*/  @!P5 LDC.64 R6, c[0x0][0x230] ;  /* 0x00008c00ff06db82 */ /* 0x000e700000000a00 */
[----:B------:R-:W1:Y:S01]  /*2d70*/  @!P5 LDC.64 R22, c[0x0][0x228] ;  /* 0x00008a00ff16db82 */ /* 0x000e620000000a00 */
[----:B--2---:R2:W-:Y:S02]  /*2d80*/  @!P0 STL.64 [R1+0xb0], R12 ;  /* 0x0000b00c01008387 */ /* 0x0045e40000100a00 */
[----:B--2---:R-:W-:-:S06]  /*2d90*/  CS2R R12, SRZ ;  /* 0x00000000000c7805 */ /* 0x004fcc000001ff00 */
[----:B----4-:R-:W2:Y:S01]  /*2da0*/  @!P4 LDG.E.64 R12, desc[UR22][R8.64] ;  /* 0x00000016080cc981 */ /* 0x010ea2000c1e1b00 */
[----:B0-----:R-:W-:Y:S02]  /*2db0*/  @!P5 IMAD R15, R25, R18, RZ ;  /* 0x00000012190fd224 */ /* 0x001fe400078e02ff */
[----:B------:R-:W0:Y:S02]  /*2dc0*/  @!P3 LDC.64 R24, c[0x0][0x288] ;  /* 0x0000a200ff18bb82 */ /* 0x000e240000000a00 */
[----:B------:R-:W-:Y:S01]  /*2dd0*/  @!P5 IMAD R19, R29, R19, R15 ;  /* 0x000000131d13d224 */ /* 0x000fe200078e020f */
[----:B------:R-:W-:-:S03]  /*2de0*/  @!P5 MOV R15, R5 ;  /* 0x00000005000fd202 */ /* 0x000fc60000000f00 */
[----:B------:R-:W-:Y:S01]  /*2df0*/  @!P5 IMAD.WIDE.U32 R14, R29, R18, R14 ;  /* 0x000000121d0ed225 */ /* 0x000fe200078e000e */
[----:B------:R-:W-:-:S04]  /*2e00*/  IADD3 R29, R16, 0x30, RZ ;  /* 0x00000030101d7810 */ /* 0x000fc80007ffe0ff */
[----:B------:R-:W-:Y:S02]  /*2e10*/  @!P5 IADD3 R19, R15, R19, RZ ;  /* 0x000000130f13d210 */ /* 0x000fe40007ffe0ff */
[----:B------:R-:W-:Y:S02]  /*2e20*/  SHF.R.S32.HI R18, RZ, 0x1f, R29 ;  /* 0x0000001fff127819 */ /* 0x000fe4000001141d */
[----:B------:R-:W-:Y:S02]  /*2e30*/  ISETP.GE.U32.AND P2, PT, R29, UR18, PT ;  /* 0x000000121d007c0c */ /* 0x000fe4000bf46070 */
[C---:B------:R-:W-:Y:S02]  /*2e40*/  @!P5 SHF.L.U32 R15, R14.reuse, 0x2, RZ ;  /* 0x000000020e0fd819 */ /* 0x040fe400000006ff */
[----:B------:R-:W-:Y:S02]  /*2e50*/  @!P5 SHF.L.U64.HI R19, R14, 0x2, R19 ;  /* 0x000000020e13d819 */ /* 0x000fe40000010213 */
[----:B------:R-:W-:Y:S01]  /*2e60*/  ISETP.GE.AND.EX P2, PT, R18, UR19, PT, P2 ;  /* 0x0000001312007c0c */ /* 0x000fe2000bf46320 */
[----:B0-----:R-:W-:Y:S01]  /*2e70*/  @!P3 IMAD R14, R27, R24, RZ ;  /* 0x000000181b0eb224 */ /* 0x001fe200078e02ff */
[----:B------:R-:W-:-:S02]  /*2e80*/  IADD3 R18, R16, 0x20, RZ ;  /* 0x0000002010127810 */ /* 0x000fc40007ffe0ff */
[----:B------:R-:W-:Y:S02]  /*2e90*/  @!P3 MOV R26, R2 ;  /* 0x00000002001ab202 */ /* 0x000fe40000000f00 */
[----:B------:R-:W-:Y:S01]  /*2ea0*/  @!P3 MOV R27, R5 ;  /* 0x00000005001bb202 */ /* 0x000fe20000000f00 */
[C---:B------:R-:W-:Y:S02]  /*2eb0*/  @!P3 IMAD R14, R18.reuse, R25, R14 ;  /* 0x00000019120eb224 */ /* 0x040fe400078e020e */
[----:B------:R-:W-:Y:S02]  /*2ec0*/  @!P3 IMAD.WIDE.U32 R26, R18, R24, R26 ;  /* 0x00000018121ab225 */ /* 0x000fe400078e001a */
[----:B------:R-:W0:Y:S01]  /*2ed0*/  @!P3 LDC.64 R24, c[0x0][0x230] ;  /* 0x00008c00ff18bb82 */ /* 0x000e220000000a00 */
[----:B-1----:R-:W-:Y:S02]  /*2ee0*/  @!P5 IADD3 R6, P6, R15, R6, RZ ;  /* 0x000000060f06d210 */ /* 0x002fe40007fde0ff */
[----:B------:R-:W-:-:S02]  /*2ef0*/  @!P3 IADD3 R27, R27, R14, RZ ;  /* 0x0000000e1b1bb210 */ /* 0x000fc40007ffe0ff */
[----:B------:R-:W-:Y:S02]  /*2f00*/  @!P5 IADD3.X R7, R19, R7, RZ, P6, !PT ;  /* 0x000000071307d210 */ /* 0x000fe400037fe4ff */
[----:B------:R-:W-:Y:S02]  /*2f10*/  @!P5 IADD3 R22, P6, R15, R22, RZ ;  /* 0x000000160f16d210 */ /* 0x000fe40007fde0ff */
[C---:B------:R-:W-:Y:S01]  /*2f20*/  @!P3 SHF.L.U32 R17, R26.reuse, 0x2, RZ ;  /* 0x000000021a11b819 */ /* 0x040fe200000006ff */
[----:B------:R-:W1:Y:S01]  /*2f30*/  @!P3 LDC.64 R14, c[0x0][0x228] ;  /* 0x00008a00ff0ebb82 */ /* 0x000e620000000a00 */
[----:B------:R-:W-:Y:S02]  /*2f40*/  @!P5 IADD3.X R23, R19, R23, RZ, P6, !PT ;  /* 0x000000171317d210 */ /* 0x000fe400037fe4ff */
[----:B------:R-:W-:Y:S02]  /*2f50*/  @!P3 SHF.L.U64.HI R26, R26, 0x2, R27 ;  /* 0x000000021a1ab819 */ /* 0x000fe4000001021b */
[----:B0-----:R-:W-:-:S04]  /*2f60*/  @!P3 IADD3 R24, P6, R17, R24, RZ ;  /* 0x000000181118b210 */ /* 0x001fc80007fde0ff */
[----:B------:R-:W-:Y:S01]  /*2f70*/  @!P3 IADD3.X R25, R26, R25, RZ, P6, !PT ;  /* 0x000000191a19b210 */ /* 0x000fe200037fe4ff */
[----:B--2---:R-:W-:Y:S04]  /*2f80*/  STL.64 [R1+0xf8], R12 ;  /* 0x0000f80c01007387 */ /* 0x004fe80000100a00 */
[----:B---3--:R-:W-:Y:S04]  /*2f90*/  STL.64 [R1+0xa8], R20 ;  /* 0x0000a81401007387 */ /* 0x008fe80000100a00 */
[----:B------:R0:W-:Y:S02]  /*2fa0*/  STL.64 [R1+0x268], R24 ;  /* 0x0002681801007387 */ /* 0x0001e40000100a00 */
[----:B0-----:R-:W-:-:S06]  /*2fb0*/  CS2R R24, SRZ ;  /* 0x0000000000187805 */ /* 0x001fcc000001ff00 */
[----:B------:R-:W2:Y:S01]  /*2fc0*/  @!P5 LDG.E.64 R24, desc[UR22][R6.64] ;  /* 0x000000160618d981 */ /* 0x000ea2000c1e1b00 */
[----:B------:R-:W-:-:S13]  /*2fd0*/  ISETP.GT.U32.OR P2, PT, R0, 0x27f, P2 ;  /* 0x0000027f0000780c */ /* 0x000fda0001744470 */
[----:B------:R-:W0:Y:S01]  /*2fe0*/  @!P2 LDC.64 R18, c[0x0][0x288] ;  /* 0x0000a200ff12ab82 */ /* 0x000e220000000a00 */
[----:B------:R-:W-:Y:S01]  /*2ff0*/  SHF.R.S32.HI R12, RZ, 0x1f, R29 ;  /* 0x0000001fff0c7819 */ /* 0x000fe2000001141d */
[----:B--2---:R2:W-:Y:S01]  /*3000*/  STL.64 [R1+0x18], R24 ;  /* 0x0000181801007387 */ /* 0x0045e20000100a00 */
[----:B-1----:R-:W-:Y:S02]  /*3010*/  @!P3 IADD3 R14, P6, R17, R14, RZ ;  /* 0x0000000e110eb210 */ /* 0x002fe40007fde0ff */
[----:B------:R-:W-:-:S03]  /*3020*/  CS2R R6, SRZ ;  /* 0x0000000000067805 */ /* 0x000fc6000001ff00 */
[----:B------:R-:W1:Y:S01]  /*3030*/  @!P2 LDC.64 R10, c[0x0][0x230] ;  /* 0x00008c00ff0aab82 */ /* 0x000e620000000a00 */
[----:B--2---:R-:W-:-:S06]  /*3040*/  CS2R R24, SRZ ;  /* 0x0000000000187805 */ /* 0x004fcc000001ff00 */
[----:B------:R-:W2:Y:S01]  /*3050*/  @!P5 LDG.E.64 R24, desc[UR22][R22.64] ;  /* 0x000000161618d981 */ /* 0x000ea2000c1e1b00 */
[----:B0-----:R-:W-:Y:S01]  /*3060*/  @!P2 IMAD R8, R12, R18, RZ ;  /* 0x000000120c08a224 */ /* 0x001fe200078e02ff */
[----:B------:R-:W-:-:S03]  /*3070*/  @!P2 MOV R9, R5 ;  /* 0x000000050009a202 */ /* 0x000fc60000000f00 */
[C---:B------:R-:W-:Y:S01]  /*3080*/  @!P2 IMAD R17, R29.reuse, R19, R8 ;  /* 0x000000131d11a224 */ /* 0x040fe200078e0208 */
[----:B------:R-:W-:Y:S02]  /*3090*/  @!P2 MOV R8, R2 ;  /* 0x000000020008a202 */ /* 0x000fe40000000f00 */
[----:B------:R-:W-:Y:S01]  /*30a0*/  @!P3 IADD3.X R15, R26, R15, RZ, P6, !PT ;  /* 0x0000000f1a0fb210 */ /* 0x000fe200037fe4ff */
[----:B------:R-:W-:Y:S02]  /*30b0*/  HFMA2.MMA R26, -RZ, RZ, 0, 0 ;  /* 0x00000000ff1a7435 */ /* 0x000fe400000001ff */
[----:B------:R-:W-:Y:S01]  /*30c0*/  @!P2 IMAD.WIDE.U32 R18, R29, R18, R8 ;  /* 0x000000121d12a225 */ /* 0x000fe200078e0008 */
[----:B------:R-:W-:Y:S01]  /*30d0*/  MOV R29, RZ ;  /* 0x000000ff001d7202 */ /* 0x000fe20000000f00 */
[----:B------:R-:W3:Y:S01]  /*30e0*/  @!P3 LDG.E.64 R6, desc[UR22][R14.64] ;  /* 0x000000160e06b981 */ /* 0x000ee2000c1e1b00 */
[----:B------:R-:W-:Y:S01]  /*30f0*/  IADD3 R28, R16, 0x40, RZ ;  /* 0x00000040101c7810 */ /* 0x000fe20007ffe0ff */
[----:B------:R-:W0:Y:S02]  /*3100*/  @!P2 LDC.64 R8, c[0x0][0x228] ;  /* 0x00008a00ff08ab82 */ /* 0x000e240000000a00 */
[----:B------:R-:W-:Y:S04]  /*3110*/  STL [R1+0x24], R26 ;  /* 0x0000241a01007387 */ /* 0x000fe80000100800 */
[----:B------:R-:W-:Y:S04]  /*3120*/  STL [R1+0x20], R29 ;  /* 0x0000201d01007387 */ /* 0x000fe80000100800 */
[----:B--2---:R2:W-:Y:S04]  /*3130*/  STL.64 [R1+0x88], R24 ;  /* 0x0000881801007387 */ /* 0x0045e80000100a00 */
[----:B--2---:R-:W2:Y:S01]  /*3140*/  LDL.LU.64 R24, [R1+0x268] ;  /* 0x0002680001187983 */ /* 0x004ea20000300a00 */
[----:B------:R-:W-:-:S02]  /*3150*/  MOV R22, R29 ;  /* 0x0000001d00167202 */ /* 0x000fc40000000f00 */
[----:B------:R-:W-:Y:S02]  /*3160*/  MOV R23, R26 ;  /* 0x0000001a00177202 */ /* 0x000fe40000000f00 */
[----:B------:R-:W-:-:S04]  /*3170*/  @!P2 IADD3 R17, R19, R17, RZ ;  /* 0x000000111311a210 */ /* 0x000fc80007ffe0ff */
[----:B--2---:R2:W4:Y:S01]  /*3180*/  @!P3 LDG.E.64 R22, desc[UR22][R24.64] ;  /* 0x000000161816b981 */ /* 0x004522000c1e1b00 */
[C---:B------:R-:W-:Y:S02]  /*3190*/  @!P2 SHF.L.U32 R20, R18.reuse, 0x2, RZ ;  /* 0x000000021214a819 */ /* 0x040fe400000006ff */
[----:B------:R-:W-:Y:S02]  /*31a0*/  @!P2 SHF.L.U64.HI R17, R18, 0x2, R17 ;  /* 0x000000021211a819 */ /* 0x000fe40000010211 */
[----:B--2---:R-:W-:Y:S01]  /*31b0*/  IADD3 R25, R16, 0x60, RZ ;  /* 0x0000006010197810 */ /* 0x004fe20007ffe0ff */
[----:B---3--:R-:W-:Y:S03]  /*31c0*/  STL.64 [R1+0x90], R6 ;  /* 0x0000900601007387 */ /* 0x008fe60000100a00 */
[----:B------:R-:W-:Y:S02]  /*31d0*/  SHF.R.S32.HI R24, RZ, 0x1f, R25 ;  /* 0x0000001fff187819 */ /* 0x000fe40000011419 */
[----:B------:R-:W-:-:S02]  /*31e0*/  ISETP.GE.U32.AND P5, PT, R25, UR18, PT ;  /* 0x0000001219007c0c */ /* 0x000fc4000bfa6070 */
[----:B-1----:R-:W-:Y:S02]  /*31f0*/  @!P2 IADD3 R10, P6, R20, R10, RZ ;  /* 0x0000000a140aa210 */ /* 0x002fe40007fde0ff */
[----:B------:R-:W-:Y:S02]  /*3200*/  ISETP.GE.AND.EX P5, PT, R24, UR19, PT, P5 ;  /* 0x0000001318007c0c */ /* 0x000fe4000bfa6350 */
[----:B------:R-:W-:Y:S02]  /*3210*/  @!P2 IADD3.X R11, R17, R11, RZ, P6, !PT ;  /* 0x0000000b110ba210 */ /* 0x000fe400037fe4ff */
[----:B------:R-:W-:Y:S02]  /*3220*/  SHF.R.S32.HI R27, RZ, 0x1f, R28 ;  /* 0x0000001fff1b7819 */ /* 0x000fe4000001141c */
[----:B------:R-:W-:-:S04]  /*3230*/  ISETP.GE.U32.AND P0, PT, R28, UR18, PT ;  /* 0x000000121c007c0c */ /* 0x000fc8000bf06070 */
[----:B------:R-:W-:-:S04]  /*3240*/  ISETP.GE.AND.EX P0, PT, R27, UR19, PT, P0 ;  /* 0x000000131b007c0c */ /* 0x000fc8000bf06300 */
[----:B------:R-:W-:Y:S02]  /*3250*/  ISETP.GT.U32.OR P0, PT, R0, 0x27f, P0 ;  /* 0x0000027f0000780c */ /* 0x000fe40000704470 */
[----:B------:R-:W-:-:S04]  /*3260*/  IADD3 R13, R16, 0x50, RZ ;  /* 0x00000050100d7810 */ /* 0x000fc80007ffe0ff */
[----:B------:R-:W-:Y:S02]  /*3270*/  SHF.R.S32.HI R21, RZ, 0x1f, R13 ;  /* 0x0000001fff157819 */ /* 0x000fe4000001140d */
[----:B------:R-:W-:-:S05]  /*3280*/  ISETP.GE.U32.AND P4, PT, R13, UR18, PT ;  /* 0x000000120d007c0c */ /* 0x000fca000bf86070 */
[----:B------:R-:W1:Y:S01]  /*3290*/  @!P0 LDC.64 R12, c[0x0][0x288] ;  /* 0x0000a200ff0c8b82 */ /* 0x000e620000000a00 */
[----:B----4-:R-:W-:Y:S04]  /*32a0*/  @!P3 STL.64 [R1+0x20], R22 ;  /* 0x000020160100b387 */ /* 0x010fe80000100a00 */
[----:B------:R2:W-:Y:S02]  /*32b0*/  STL.64 [R1+0x260], R24 ;  /* 0x0002601801007387 */ /* 0x0005e40000100a00 */
[----:B--2---:R-:W-:-:S06]  /*32c0*/  CS2R R24, SRZ ;  /* 0x0000000000187805 */ /* 0x004fcc000001ff00 */
[----:B------:R2:W3:Y:S01]  /*32d0*/  @!P2 LDG.E.64 R24, desc[UR22][R10.64] ;  /* 0x000000160a18a981 */ /* 0x0004e2000c1e1b00 */
[----:B------:R-:W-:Y:S01]  /*32e0*/  @!P0 MOV R22, R2 ;  /* 0x0000000200168202 */ /* 0x000fe20000000f00 */
[-C--:B-1----:R-:W-:Y:S01]  /*32f0*/  @!P0 IMAD R6, R27, R12.reuse, RZ ;  /* 0x0000000c1b068224 */ /* 0x082fe200078e02ff */
[----:B------:R-:W-:Y:S01]  /*3300*/  @!P0 MOV R23, R5 ;  /* 0x0000000500178202 */ /* 0x000fe20000000f00 */
[----:B------:R-:W1:Y:S01]  /*3310*/  @!P0 LDC.64 R26, c[0x0][0x228] ;  /* 0x00008a00ff1a8b82 */ /* 0x000e620000000a00 */
[----:B------:R-:W-:Y:S01]  /*3320*/  IADD3 R7, R16, 0x70, RZ ;  /* 0x0000007010077810 */ /* 0x000fe20007ffe0ff */
[C---:B------:R-:W-:Y:S02]  /*3330*/  @!P0 IMAD R13, R28.reuse, R13, R6 ;  /* 0x0000000d1c0d8224 */ /* 0x040fe400078e0206 */
[----:B------:R-:W-:Y:S01]  /*3340*/  @!P0 IMAD.WIDE.U32 R22, R28, R12, R22 ;  /* 0x0000000c1c168225 */ /* 0x000fe200078e0016 */
[----:B------:R-:W-:Y:S02]  /*3350*/  SHF.R.S32.HI R6, RZ, 0x1f, R7 ;  /* 0x0000001fff067819 */ /* 0x000fe40000011407 */
[----:B------:R-:W-:Y:S01]  /*3360*/  ISETP.GE.U32.AND P6, PT, R7, UR18, PT ;  /* 0x0000001207007c0c */ /* 0x000fe2000bfc6070 */
[----:B------:R-:W-:Y:S01]  /*3370*/  HFMA2.MMA R7, -RZ, RZ, 0, 0 ;  /* 0x00000000ff077435 */ /* 0x000fe200000001ff */
[----:B------:R-:W-:Y:S01]  /*3380*/  @!P0 IADD3 R13, R23, R13, RZ ;  /* 0x0000000d170d8210 */ /* 0x000fe20007ffe0ff */
[----:B------:R-:W4:Y:S01]  /*3390*/  @!P0 LDC.64 R28, c[0x0][0x230] ;  /* 0x00008c00ff1c8b82 */ /* 0x000f220000000a00 */
[----:B------:R-:W-:-:S02]  /*33a0*/  @!P0 SHF.L.U32 R12, R22, 0x2, RZ ;  /* 0x00000002160c8819 */ /* 0x000fc400000006ff */
[----:B------:R-:W-:Y:S02]  /*33b0*/  @!P0 SHF.L.U64.HI R22, R22, 0x2, R13 ;  /* 0x0000000216168819 */ /* 0x000fe4000001020d */
[----:B------:R-:W-:Y:S02]  /*33c0*/  MOV R13, RZ ;  /* 0x000000ff000d7202 */ /* 0x000fe40000000f00 */
[----:B0-----:R-:W-:Y:S02]  /*33d0*/  @!P2 IADD3 R8, P3, R20, R8, RZ ;  /* 0x000000081408a210 */ /* 0x001fe40007f7e0ff */
[----:B--2---:R-:W-:Y:S02]  /*33e0*/  MOV R10, R13 ;  /* 0x0000000d000a7202 */ /* 0x004fe40000000f00 */
[----:B------:R-:W-:Y:S02]  /*33f0*/  MOV R11, R7 ;  /* 0x00000007000b7202 */ /* 0x000fe40000000f00 */
[----:B------:R-:W-:-:S05]  /*3400*/  @!P2 IADD3.X R9, R17, R9, RZ, P3, !PT ;  /* 0x000000091109a210 */ /* 0x000fca0001ffe4ff */
[----:B------:R0:W2:Y:S04]  /*3410*/  @!P2 LDG.E.64 R10, desc[UR22][R8.64] ;  /* 0x00000016080aa981 */ /* 0x0000a8000c1e1b00 */
[----:B------:R-:W-:Y:S04]  /*3420*/  STL [R1+0x9c], R7 ;  /* 0x00009c0701007387 */ /* 0x000fe80000100800 */
[----:B------:R-:W-:Y:S01]  /*3430*/  STL [R1+0x98], R13 ;  /* 0x0000980d01007387 */ /* 0x000fe20000100800 */
[----:B------:R-:W-:-:S04]  /*3440*/  ISETP.GE.AND.EX P4, PT, R21, UR19, PT, P4 ;  /* 0x0000001315007c0c */ /* 0x000fc8000bf86340 */
[----:B------:R-:W-:-:S13]  /*3450*/  ISETP.GT.U32.OR P4, PT, R0, 0x27f, P4 ;  /* 0x0000027f0000780c */ /* 0x000fda0002784470 */
[----:B------:R-:W1:Y:S01]  /*3460*/  @!P4 LDC.64 R18, c[0x0][0x288] ;  /* 0x0000a200ff12cb82 */ /* 0x000e620000000a00 */
[----:B------:R-:W-:-:S07]  /*3470*/  ISETP.GT.U32.OR P5, PT, R0, 0x27f, P5 ;  /* 0x0000027f0000780c */ /* 0x000fce0002fa4470 */
[----:B------:R-:W2:Y:S01]  /*3480*/  @!P4 LDC.64 R14, c[0x0][0x230] ;  /* 0x00008c00ff0ecb82 */ /* 0x000ea20000000a00 */
[----:B------:R-:W-:Y:S02]  /*3490*/  IADD3 R23, R16, 0x50, RZ ;  /* 0x0000005010177810 */ /* 0x000fe40007ffe0ff */
[----:B------:R-:W-:-:S05]  /*34a0*/  ISETP.GE.AND.EX P3, PT, R6, UR19, PT, P6 ;  /* 0x0000001306007c0c */ /* 0x000fca000bf66360 */
[----:B0-----:R-:W0:Y:S01]  /*34b0*/  @!P4 LDC.64 R8, c[0x0][0x228] ;  /* 0x00008a00ff08cb82 */ /* 0x001e220000000a00 */
[----:B---3--:R3:W-:Y:S04]  /*34c0*/  STL.64 [R1+0x30], R24 ;  /* 0x0000301801007387 */ /* 0x0087e80000100a00 */
[----:B---3--:R-:W3:Y:S01]  /*34d0*/  LDL.LU.64 R24, [R1+0x260] ;  /* 0x0002600001187983 */ /* 0x008ee20000300a00 */
[----:B-1----:R-:W-:Y:S02]  /*34e0*/  @!P4 IMAD R17, R21, R18, RZ ;  /* 0x000000121511c224 */ /* 0x002fe400078e02ff */
[----:B------:R-:W3:Y:S01]  /*34f0*/  @!P5 LDC.64 R20, c[0x0][0x288] ;  /* 0x0000a200ff14db82 */ /* 0x000ee20000000a00 */
[----:B------:R-:W-:Y:S01]  /*3500*/  IADD3 R6, R16, 0x80, RZ ;  /* 0x0000008010067810 */ /* 0x000fe20007ffe0ff */
[----:B------:R-:W-:Y:S01]  /*3510*/  @!P4 IMAD R17, R23, R19, R17 ;  /* 0x000000131711c224 */ /* 0x000fe200078e0211 */
[----:B----4-:R-:W-:-:S02]  /*3520*/  @!P0 IADD3 R28, P6, R12, R28, RZ ;  /* 0x0000001c0c1c8210 */ /* 0x010fc40007fde0ff */
[----:B------:R-:W-:Y:S02]  /*3530*/  SHF.R.S32.HI R13, RZ, 0x1f, R6 ;  /* 0x0000001fff0d7819 */ /* 0x000fe40000011406 */
[----:B------:R-:W-:Y:S01]  /*3540*/  @!P0 IADD3.X R29, R22, R29, RZ, P6, !PT ;  /* 0x0000001d161d8210 */ /* 0x000fe200037fe4ff */
[----:B--2---:R1:W-:Y:S01]  /*3550*/  @!P2 STL.64 [R1+0x98], R10 ;  /* 0x0000980a0100a387 */ /* 0x0043e20000100a00 */
[----:B------:R-:W-:Y:S02]  /*3560*/  ISETP.GE.U32.AND P2, PT, R6, UR18, PT ;  /* 0x0000001206007c0c */ /* 0x000fe4000bf46070 */
[----:B-1----:R-:W-:Y:S02]  /*3570*/  @!P4 MOV R10, R2 ;  /* 0x00000002000ac202 */ /* 0x002fe40000000f00 */
[----:B------:R-:W-:-:S03]  /*3580*/  @!P4 MOV R11, R5 ;  /* 0x00000005000bc202 */ /* 0x000fc60000000f00 */
[----:B------:R-:W-:Y:S01]  /*3590*/  @!P4 IMAD.WIDE.U32 R18, R23, R18, R10 ;  /* 0x000000121712c225 */ /* 0x000fe200078e000a */
[----:B------:R-:W-:Y:S02]  /*35a0*/  ISETP.GE.AND.EX P2, PT, R13, UR19, PT, P2 ;  /* 0x000000130d007c0c */ /* 0x000fe4000bf46320 */
[----:B------:R-:W-:Y:S01]  /*35b0*/  @!P0 IADD3 R26, P6, R12, R26, RZ ;  /* 0x0000001a0c1a8210 */ /* 0x000fe20007fde0ff */
[----:B------:R1:W-:Y:S01]  /*35c0*/  STL [R1+0x258], R0 ;  /* 0x0002580001007387 */ /* 0x0003e20000100800 */
[----:B------:R-:W-:Y:S01]  /*35d0*/  @!P4 IADD3 R23, R19, R17, RZ ;  /* 0x000000111317c210 */ /* 0x000fe20007ffe0ff */
[----:B------:R-:W2:Y:S01]  /*35e0*/  @!P5 LDC.64 R10, c[0x0][0x230] ;  /* 0x00008c00ff0adb82 */ /* 0x000ea20000000a00 */
[----:B------:R-:W-:Y:S02]  /*35f0*/  @!P4 SHF.L.U32 R17, R18, 0x2, RZ ;  /* 0x000000021211c819 */ /* 0x000fe400000006ff */
[C---:B------:R-:W-:Y:S02]  /*3600*/  ISETP.GT.U32.OR P3, PT, R0.reuse, 0x27f, P3 ;  /* 0x0000027f0000780c */ /* 0x040fe40001f64470 */
[----:B------:R-:W-:-:S02]  /*3610*/  ISETP.GT.U32.OR P2, PT, R0, 0x27f, P2 ;  /* 0x0000027f0000780c */ /* 0x000fc40001744470 */
[----:B------:R-:W-:Y:S01]  /*3620*/  @!P0 IADD3.X R27, R22, R27, RZ, P6, !PT ;  /* 0x0000001b161b8210 */ /* 0x000fe200037fe4ff */
[----:B------:R-:W4:Y:S01]  /*3630*/  @!P5 LDC.64 R12, c[0x0][0x228] ;  /* 0x00008a00ff0cdb82 */ /* 0x000f220000000a00 */
[----:B-1----:R-:W-:Y:S02]  /*3640*/  @!P4 SHF.L.U64.HI R0, R18, 0x2, R23 ;  /* 0x000000021200c819 */ /* 0x002fe40000010217 */
[----:B------:R-:W-:-:S04]  /*3650*/  @!P4 IADD3 R14, P6, R17, R14, RZ ;  /* 0x0000000e110ec210 */ /* 0x000fc80007fde0ff */
[----:B------:R-:W-:Y:S01]  /*3660*/  @!P4 IADD3.X R15, R0, R15, RZ, P6, !PT ;  /* 0x0000000f000fc210 */ /* 0x000fe200037fe4ff */
[----:B------:R-:W1:Y:S01]  /*3670*/  @!P3 LDC.64 R6, c[0x0][0x288] ;  /* 0x0000a200ff06bb82 */ /* 0x000e620000000a00 */
[----:B---3--:R-:W-:-:S04]  /*3680*/  @!P5 IMAD R19, R24, R20, RZ ;  /* 0x000000141813d224 */ /* 0x008fc800078e02ff */
[----:B------:R-:W-:Y:S01]  /*3690*/  @!P5 IMAD R21, R25, R21, R19 ;  /* 0x000000151915d224 */ /* 0x000fe200078e0213 */
[----:B------:R-:W-:Y:S02]  /*36a0*/  @!P5 MOV R22, R2 ;  /* 0x000000020016d202 */ /* 0x000fe40000000f00 */
[----:B------:R-:W3:Y:S02]  /*36b0*/  @!P3 LDC.64 R18, c[0x0][0x230] ;  /* 0x00008c00ff12bb82 */ /* 0x000ee40000000a00 */
[----:B------:R-:W-:Y:S04]  /*36c0*/  @!P5 STL [R1+0x4], R21 ;  /* 0x000004150100d387 */ /* 0x000fe80000100800 */
[----:B------:R0:W-:Y:S04]  /*36d0*/  STL [R1+0x25c], R15 ;  /* 0x00025c0f01007387 */ /* 0x0001e80000100800 */
[----:B0-----:R-:W4:Y:S01]  /*36e0*/  LDL.LU R15, [R1+0x4] ;  /* 0x00000400010f7983 */ /* 0x001f220000300800 */
[----:B------:R-:W-:-:S03]  /*36f0*/  @!P5 MOV R23, R5 ;  /* 0x000000050017d202 */ /* 0x000fc60000000f00 */
[----:B------:R-:W-:Y:S01]  /*3700*/  @!P5 IMAD.WIDE.U32 R20, R25, R20, R22 ;  /* 0x000000141914d225 */ /* 0x000fe200078e0016 */
[----:B------:R-:W-:Y:S01]  /*3710*/  @!P4 IADD3 R8, P6, R17, R8, RZ ;  /* 0x000000081108c210 */ /* 0x000fe20007fde0ff */
[----:B------:R-:W0:Y:S03]  /*3720*/  @!P2 LDC.64 R24, c[0x0][0x288] ;  /* 0x0000a200ff18ab82 */ /* 0x000e260000000a00 */
[----:B------:R-:W-:Y:S02]  /*3730*/  @!P4 IADD3.X R9, R0, R9, RZ, P6, !PT ;  /* 0x000000090009c210 */ /* 0x000fe400037fe4ff */
[----:B------:R-:W-:-:S03]  /*3740*/  @!P5 SHF.L.U32 R17, R20, 0x2, RZ ;  /* 0x000000021411d819 */ /* 0x000fc600000006ff */
[----:B------:R-:W3:Y:S01]  /*3750*/  @!P3 LDC.64 R22, c[0x0][0x228] ;  /* 0x00008a00ff16bb82 */ /* 0x000ee20000000a00 */
[----:B--2---:R-:W-:Y:S02]  /*3760*/  @!P5 IADD3 R10, P6, R17, R10, RZ ;  /* 0x0000000a110ad210 */ /* 0x004fe40007fde0ff */
[----:B----4-:R-:W-:-:S04]  /*3770*/  @!P5 IADD3 R21, R21, R15, RZ ;  /* 0x0000000f1515d210 */ /* 0x010fc80007ffe0ff */
[----:B------:R-:W-:Y:S02]  /*3780*/  @!P5 SHF.L.U64.HI R0, R20, 0x2, R21 ;  /* 0x000000021400d819 */ /* 0x000fe40000010215 */
[----:B------:R-:W-:-:S04]  /*3790*/  IADD3 R21, R16, 0x70, RZ ;  /* 0x0000007010157810 */ /* 0x000fc80007ffe0ff */
[----:B------:R-:W-:Y:S02]  /*37a0*/  SHF.R.S32.HI R21, RZ, 0x1f, R21 ;  /* 0x0000001fff157819 */ /* 0x000fe40000011415 */
[----:B------:R-:W-:-:S03]  /*37b0*/  IADD3 R15, R16, 0x70, RZ ;  /* 0x00000070100f7810 */ /* 0x000fc60007ffe0ff */
[----:B-1----:R-:W-:Y:S01]  /*37c0*/  @!P3 IMAD R21, R21, R6, RZ ;  /* 0x000000061515b224 */ /* 0x002fe200078e02ff */
[----:B------:R-:W-:-:S03]  /*37d0*/  @!P3 MOV R20, R2 ;  /* 0x000000020014b202 */ /* 0x000fc60000000f00 */
[C---:B------:R-:W-:Y:S01]  /*37e0*/  @!P3 IMAD R7, R15.reuse, R7, R21 ;  /* 0x000000070f07b224 */ /* 0x040fe200078e0215 */
[----:B------:R-:W-:Y:S02]  /*37f0*/  @!P3 MOV R21, R5 ;  /* 0x000000050015b202 */ /* 0x000fe40000000f00 */
[----:B------:R-:W-:Y:S01]  /*3800*/  @!P5 IADD3.X R11, R0, R11, RZ, P6, !PT ;  /* 0x0000000b000bd210 */ /* 0x000fe200037fe4ff */
[----:B------:R-:W-:Y:S01]  /*3810*/  @!P3 IMAD.WIDE.U32 R20, R15, R6, R20 ;  /* 0x000000060f14b225 */ /* 0x000fe200078e0014 */
[----:B------:R-:W-:Y:S02]  /*3820*/  IADD3 R15, R16, 0x80, RZ ;  /* 0x00000080100f7810 */ /* 0x000fe40007ffe0ff */
[----:B------:R-:W-:Y:S02]  /*3830*/  @!P5 IADD3 R12, P6, R17, R12, RZ ;  /* 0x0000000c110cd210 */ /* 0x000fe40007fde0ff */
[----:B------:R-:W-:Y:S02]  /*3840*/  SHF.R.S32.HI R15, RZ, 0x1f, R15 ;  /* 0x0000001fff0f7819 */ /* 0x000fe4000001140f */
[----:B------:R-:W-:-:S02]  /*3850*/  @!P5 IADD3.X R13, R0, R13, RZ, P6, !PT ;  /* 0x0000000d000dd210 */ /* 0x000fc400037fe4ff */
[----:B------:R-:W-:Y:S01]  /*3860*/  @!P3 IADD3 R7, R21, R7, RZ ;  /* 0x000000071507b210 */ /* 0x000fe20007ffe0ff */
[----:B0-----:R-:W-:Y:S01]  /*3870*/  @!P2 IMAD R17, R15, R24, RZ ;  /* 0x000000180f11a224 */ /* 0x001fe200078e02ff */
[----:B------:R-:W-:Y:S02]  /*3880*/  @!P3 SHF.L.U32 R6, R20, 0x2, RZ ;  /* 0x000000021406b819 */ /* 0x000fe400000006ff */
[----:B------:R-:W-:Y:S02]  /*3890*/  IADD3 R0, R16, 0x80, RZ ;  /* 0x0000008010007810 */ /* 0x000fe40007ffe0ff */
[----:B------:R-:W-:Y:S02]  /*38a0*/  @!P3 SHF.L.U64.HI R20, R20, 0x2, R7 ;  /* 0x000000021414b819 */ /* 0x000fe40000010207 */
[----:B---3--:R-:W-:Y:S01]  /*38b0*/  @!P3 IADD3 R18, P6, R6, R18, RZ ;  /* 0x000000120612b210 */ /* 0x008fe20007fde0ff */
[----:B------:R-:W-:Y:S01]  /*38c0*/  @!P2 IMAD R17, R0, R25, R17 ;  /* 0x000000190011a224 */ /* 0x000fe200078e0211 */
[----:B------:R-:W-:-:S02]  /*38d0*/  HFMA2.MMA R0, -RZ, RZ, 0, 0 ;  /* 0x00000000ff007435 */ /* 0x000fc400000001ff */
[----:B------:R-:W-:Y:S02]  /*38e0*/  @!P3 IADD3.X R19, R20, R19, RZ, P6, !PT ;  /* 0x000000131413b210 */ /* 0x000fe400037fe4ff */
[----:B------:R-:W-:Y:S02]  /*38f0*/  @!P3 IADD3 R22, P6, R6, R22, RZ ;  /* 0x000000160616b210 */ /* 0x000fe40007fde0ff */
[----:B------:R-:W-:Y:S02]  /*3900*/  IADD3 R25, R16, 0x80, RZ ;  /* 0x0000008010197810 */ /* 0x000fe40007ffe0ff */
[----:B------:R-:W-:Y:S02]  /*3910*/  @!P2 MOV R6, R2 ;  /* 0x000000020006a202 */ /* 0x000fe40000000f00 */
[----:B------:R-:W-:Y:S02]  /*3920*/  @!P2 MOV R7, R5 ;  /* 0x000000050007a202 */ /* 0x000fe40000000f00 */
[----:B------:R-:W-:Y:S01]  /*3930*/  MOV R15, RZ ;  /* 0x000000ff000f7202 */ /* 0x000fe20000000f00 */
[----:B------:R-:W-:-:S03]  /*3940*/  @!P2 IMAD.WIDE.U32 R24, R25, R24, R6 ;  /* 0x000000181918a225 */ /* 0x000fc600078e0006 */
[----:B------:R-:W-:Y:S02]  /*3950*/  MOV R6, R15 ;  /* 0x0000000f00067202 */ /* 0x000fe40000000f00 */
[----:B------:R-:W-:Y:S01]  /*3960*/  MOV R7, R0 ;  /* 0x0000000000077202 */ /* 0x000fe20000000f00 */
[----:B------:R-:W-:Y:S05]  /*3970*/  STL [R1+0x14], R0 ;  /* 0x0000140001007387 */ /* 0x000fea0000100800 */
[----:B------:R-:W2:Y:S04]  /*3980*/  @!P0 LDG.E.64 R6, desc[UR22][R28.64] ;  /* 0x000000161c068981 */ /* 0x000ea8000c1e1b00 */
[----:B------:R0:W-:Y:S04]  /*3990*/  STL [R1+0x10], R15 ;  /* 0x0000100f01007387 */ /* 0x0001e80000100800 */
[----:B0-----:R-:W3:Y:S01]  /*39a0*/  LDL.LU R15, [R1+0x25c] ;  /* 0x00025c00010f7983 */ /* 0x001ee20000300800 */
[----:B------:R-:W-:-:S02]  /*39b0*/  @!P3 IADD3.X R23, R20, R23, RZ, P6, !PT ;  /* 0x000000171417b210 */ /* 0x000fc400037fe4ff */
[----:B------:R-:W-:Y:S01]  /*39c0*/  CS2R R20, SRZ ;  /* 0x0000000000147805 */ /* 0x000fe2000001ff00 */
[----:B------:R-:W4:Y:S05]  /*39d0*/  LDL.LU R0, [R1+0x258] ;  /* 0x0002580001007983 */ /* 0x000f2a0000300800 */
[----:B------:R0:W4:Y:S02]  /*39e0*/  @!P0 LDG.E.64 R20, desc[UR22][R26.64] ;  /* 0x000000161a148981 */ /* 0x000124000c1e1b00 */
[----:B0-----:R-:W-:Y:S01]  /*39f0*/  HFMA2.MMA R27, -RZ, RZ, 0, 0 ;  /* 0x00000000ff1b7435 */ /* 0x001fe200000001ff */
[----:B------:R-:W-:Y:S01]  /*3a00*/  MOV R26, RZ ;  /* 0x000000ff001a7202 */ /* 0x000fe20000000f00 */
[----:B--2---:R0:W-:Y:S02]  /*3a10*/  @!P0 STL.64 [R1+0x10], R6 ;  /* 0x0000100601008387 */ /* 0x0041e40000100a00 */
[----:B0-----:R-:W-:-:S06]  /*3a20*/  CS2R R6, SRZ ;  /* 0x0000000000067805 */ /* 0x001fcc000001ff00 */
[----:B---3--:R0:W2:Y:S04]  /*3a30*/  @!P4 LDG.E.64 R26, desc[UR22][R14.64] ;  /* 0x000000160e1ac981 */ /* 0x0080a8000c1e1b00 */
[----:B------:R-:W3:Y:S01]  /*3a40*/  @!P4 LDG.E.64 R6, desc[UR22][R8.64] ;  /* 0x000000160806c981 */ /* 0x000ee2000c1e1b00 */
[----:B0-----:R-:W-:-:S03]  /*3a50*/  CS2R R14, SRZ ;  /* 0x00000000000e7805 */ /* 0x001fc6000001ff00 */
[----:B----4-:R-:W-:Y:S04]  /*3a60*/  STL.64 [R1+0x70], R20 ;  /* 0x0000701401007387 */ /* 0x010fe80000100a00 */
[----:B------:R0:W4:Y:S02]  /*3a70*/  @!P5 LDG.E.64 R14, desc[UR22][R10.64] ;  /* 0x000000160a0ed981 */ /* 0x000124000c1e1b00 */
[----:B0-----:R-:W-:-:S06]  /*3a80*/  CS2R R10, SRZ ;  /* 0x00000000000a7805 */ /* 0x001fcc000001ff00 */
[----:B------:R-:W4:Y:S04]  /*3a90*/  @!P3 LDG.E.64 R10, desc[UR22][R18.64] ;  /* 0x00000016120ab981 */ /* 0x000f28000c1e1b00 */
[----:B--2---:R-:W-:Y:S04]  /*3aa0*/  STL.64 [R1+0x38], R26 ;  /* 0x0000381a01007387 */ /* 0x004fe80000100a00 */
[----:B---3--:R0:W-:Y:S02]  /*3ab0*/  STL.64 [R1+0x78], R6 ;  /* 0x0000780601007387 */ /* 0x0081e40000100a00 */
[----:B0-----:R-:W-:-:S06]  /*3ac0*/  CS2R R6, SRZ ;  /* 0x0000000000067805 */ /* 0x001fcc000001ff00 */
[----:B------:R0:W2:Y:S02]  /*3ad0*/  @!P5 LDG.E.64 R6, desc[UR22][R12.64] ;  /* 0x000000160c06d981 */ /* 0x0000a4000c1e1b00 */
[----:B0-----:R-:W-:-:S06]  /*3ae0*/  CS2R R12, SRZ ;  /* 0x00000000000c7805 */ /* 0x001fcc000001ff00 */
[----:B------:R-:W3:Y:S01]  /*3af0*/  @!P3 LDG.E.64 R12, desc[UR22][R22.64] ;  /* 0x00000016160cb981 */ /* 0x000ee2000c1e1b00 */
[C---:B------:R-:W-:Y:S02]  /*3b00*/  IADD3 R29, R16.reuse, 0x90, RZ ;  /* 0x00000090101d7810 */ /* 0x040fe40007ffe0ff */
[----:B------:R-:W-:Y:S02]  /*3b10*/  IADD3 R27, R16, 0xb0, RZ ;  /* 0x000000b0101b7810 */ /* 0x000fe40007ffe0ff */
[----:B------:R-:W-:Y:S02]  /*3b20*/  SHF.R.S32.HI R28, RZ, 0x1f, R29 ;  /* 0x0000001fff1c7819 */ /* 0x000fe4000001141d */
[----:B------:R-:W-:Y:S02]  /*3b30*/  ISETP.GE.U32.AND P0, PT, R29, UR18, PT ;  /* 0x000000121d007c0c */ /* 0x000fe4000bf06070 */
[----:B------:R-:W-:Y:S01]  /*3b40*/  SHF.R.S32.HI R8, RZ, 0x1f, R27 ;  /* 0x0000001fff087819 */ /* 0x000fe2000001141b */
[----:B----4-:R0:W-:Y:S01]  /*3b50*/  STL.64 [R1+0x40], R14 ;  /* 0x0000400e01007387 */ /* 0x0101e20000100a00 */
[----:B------:R-:W-:-:S03]  /*3b60*/  ISETP.GE.AND.EX P0, PT, R28, UR19, PT, P0 ;  /* 0x000000131c007c0c */ /* 0x000fc6000bf06300 */
[----:B------:R-:W-:Y:S01]  /*3b70*/  STL [R1+0x22c], R8 ;  /* 0x00022c0801007387 */ /* 0x000fe20000100800 */
[----:B------:R-:W-:Y:S02]  /*3b80*/  ISETP.GT.U32.OR P0, PT, R0, 0x27f, P0 ;  /* 0x0000027f0000780c */ /* 0x000fe40000704470 */
[----:B------:R-:W-:Y:S01]  /*3b90*/  IADD3 R21, R16, 0xa0, RZ ;  /* 0x000000a010157810 */ /* 0x000fe20007ffe0ff */
[----:B0-----:R-:W0:Y:S01]  /*3ba0*/  @!P2 LDC.64 R14, c[0x0][0x230] ;  /* 0x00008c00ff0eab82 */ /* 0x001e220000000a00 */
[----:B------:R-:W-:Y:S02]  /*3bb0*/  @!P2 IADD3 R17, R25, R17, RZ ;  /* 0x000000111911a210 */ /* 0x000fe40007ffe0ff */
[C---:B------:R-:W-:Y:S02]  /*3bc0*/  @!P2 SHF.L.U32 R25, R24.reuse, 0x2, RZ ;  /* 0x000000021819a819 */ /* 0x040fe400000006ff */
[----:B------:R-:W-:Y:S01]  /*3bd0*/  @!P2 SHF.L.U64.HI R17, R24, 0x2, R17 ;  /* 0x000000021811a819 */ /* 0x000fe20000010211 */
[----:B------:R-:W-:Y:S01]  /*3be0*/  UIMAD.WIDE UR6, UR8, 0x8, UR6 ;  /* 0x00000008080678a5 */ /* 0x000fe2000f8e0206 */
[----:B0-----:R-:W-:-:S04]  /*3bf0*/  @!P2 IADD3 R14, P6, R25, R14, RZ ;  /* 0x0000000e190ea210 */ /* 0x001fc80007fde0ff */
[----:B------:R-:W-:Y:S01]  /*3c00*/  @!P2 IADD3.X R15, R17, R15, RZ, P6, !PT ;  /* 0x0000000f110fa210 */ /* 0x000fe200037fe4ff */
[----:B--2---:R0:W-:Y:S04]  /*3c10*/  STL.64 [R1+0x80], R6 ;  /* 0x0000800601007387 */ /* 0x0041e80000100a00 */
[----:B------:R1:W-:Y:S04]  /*3c20*/  STL.64 [R1+0x48], R10 ;  /* 0x0000480a01007387 */ /* 0x0003e80000100a00 */
[----:B------:R2:W-:Y:S01]  /*3c30*/  STL [R1+0x234], R16 ;  /* 0x0002341001007387 */ /* 0x0005e20000100800 */
[----:B------:R-:W-:-:S02]  /*3c40*/  SHF.R.S32.HI R26, RZ, 0x1f, R21 ;  /* 0x0000001fff1a7819 */ /* 0x000fc40000011415 */
[----:B------:R-:W-:Y:S01]  /*3c50*/  ISETP.GE.U32.AND P4, PT, R21, UR18, PT ;  /* 0x0000001215007c0c */ /* 0x000fe2000bf86070 */
[----:B0-----:R-:W0:Y:S01]  /*3c60*/  @!P2 LDC.64 R6, c[0x0][0x228] ;  /* 0x00008a00ff06ab82 */ /* 0x001e220000000a00 */
[----:B-1----:R-:W-:Y:S02]  /*3c70*/  IADD3 R10, R16, 0x1f0, RZ ;  /* 0x000001f0100a7810 */ /* 0x002fe40007ffe0ff */
[----:B--2---:R-:W2:Y:S05]  /*3c80*/  LDL R16, [R1+0x224] ;  /* 0x0002240001107983 */ /* 0x004eaa0000100800 */
[----:B------:R-:W1:Y:S01]  /*3c90*/  @!P0 LDC.64 R20, c[0x0][0x288] ;  /* 0x0000a200ff148b82 */ /* 0x000e620000000a00 */
[----:B------:R-:W-:Y:S01]  /*3ca0*/  STL [R1+0x4], R10 ;  /* 0x0000040a01007387 */ /* 0x000fe20000100800 */
[----:B------:R-:W-:-:S03]  /*3cb0*/  ISETP.GE.U32.AND P3, PT, R10, UR18, PT ;  /* 0x000000120a007c0c */ /* 0x000fc6000bf66070 */
[----:B---3--:R3:W-:Y:S02]  /*3cc0*/  STL.64 [R1+0x68], R12 ;  /* 0x0000680c01007387 */ /* 0x0087e40000100a00 */
[----:B---3--:R-:W-:Y:S02]  /*3cd0*/  SHF.R.S32.HI R12, RZ, 0x1f, R10 ;  /* 0x0000001fff0c7819 */ /* 0x008fe4000001140a */
[----:B------:R-:W-:Y:S01]  /*3ce0*/  ISETP.GE.AND.EX P5, PT, R26, UR19, PT, P4 ;  /* 0x000000131a007c0c */ /* 0x000fe2000bfa6340 */
[----:B------:R-:W3:Y:S01]  /*3cf0*/  @!P0 LDC.64 R10, c[0x0][0x230] ;  /* 0x00008c00ff0a8b82 */ /* 0x000ee20000000a00 */
[----:B------:R-:W-:Y:S01]  /*3d00*/  ISETP.GE.AND.EX P3, PT, R12, UR19, PT, P3 ;  /* 0x000000130c007c0c */ /* 0x000fe2000bf66330 */
[----:B------:R4:W-:Y:S06]  /*3d10*/  STL [R1+0x218], R12 ;  /* 0x0002180c01007387 */ /* 0x0009ec0000100800 */
[----:B----4-:R-:W4:Y:S01]  /*3d20*/  @!P0 LDC.64 R12, c[0x0][0x228] ;  /* 0x00008a00ff0c8b82 */ /* 0x010f220000000a00 */
[----:B------:R-:W-:Y:S04]  /*3d30*/  STL [R1+0x248], R15 ;  /* 0x0002480f01007387 */ /* 0x000fe80000100800 */
[----:B----4-:R4:W-:Y:S02]  /*3d40*/  STL.64 [R1+0x250], R12 ;  /* 0x0002500c01007387 */ /* 0x0109e40000100a00 */
[----:B----4-:R-:W-:-:S02]  /*3d50*/  MOV R12, UR6 ;  /* 0x00000006000c7c02 */ /* 0x010fc40008000f00 */
[----:B------:R-:W-:-:S06]  /*3d60*/  MOV R13, UR7 ;  /* 0x00000007000d7c02 */ /* 0x000fcc0008000f00 */
[----:B------:R-:W4:Y:S01]  /*3d70*/  LDG.E.64 R12, desc[UR22][R12.64] ;  /* 0x000000160c0c7981 */ /* 0x000f22000c1e1b00 */
[----:B------:R-:W-:Y:S02]  /*3d80*/  ISETP.GT.U32.OR P5, PT, R0, 0x27f, P5 ;  /* 0x0000027f0000780c */ /* 0x000fe40002fa4470 */
[----:B------:R-:W-:-:S04]  /*3d90*/  ISETP.GE.U32.AND P4, PT, R27, UR18, PT ;  /* 0x000000121b007c0c */ /* 0x000fc8000bf86070 */
[----:B------:R-:W-:-:S07]  /*3da0*/  ISETP.GE.AND.EX P4, PT, R8, UR19, PT, P4 ;  /* 0x0000001308007c0c */ /* 0x000fce000bf86340 */
[----:B------:R-:W3:Y:S01]  /*3db0*/  @!P5 LDC.64 R8, c[0x0][0x288] ;  /* 0x0000a200ff08db82 */ /* 0x000ee20000000a00 */
[----:B0-----:R-:W-:Y:S02]  /*3dc0*/  @!P2 IADD3 R6, P6, R25, R6, RZ ;  /* 0x000000061906a210 */ /* 0x001fe40007fde0ff */
[----:B------:R-:W-:Y:S02]  /*3dd0*/  @!P0 MOV R24, R2 ;  /* 0x0000000200188202 */ /* 0x000fe40000000f00 */
[----:B------:R-:W-:-:S03]  /*3de0*/  @!P0 MOV R25, R5 ;  /* 0x0000000500198202 */ /* 0x000fc60000000f00 */
[----:B-1----:R-:W-:Y:S01]  /*3df0*/  @!P0 IMAD.WIDE.U32 R24, R29, R20, R24 ;  /* 0x000000141d188225 */ /* 0x002fe200078e0018 */
[----:B------:R-:W-:Y:S02]  /*3e00*/  @!P2 IADD3.X R7, R17, R7, RZ, P6, !PT ;  /* 0x000000071107a210 */ /* 0x000fe400037fe4ff */
[----:B------:R-:W-:Y:S02]  /*3e10*/  @!P5 MOV R27, R5 ;  /* 0x00000005001bd202 */ /* 0x000fe40000000f00 */
[----:B------:R-:W-:Y:S01]  /*3e20*/  @!P0 SHF.L.U32 R15, R24, 0x2, RZ ;  /* 0x00000002180f8819 */ /* 0x000fe200000006ff */
[----:B---3--:R-:W-:Y:S01]  /*3e30*/  @!P5 IMAD R26, R26, R8, RZ ;  /* 0x000000081a1ad224 */ /* 0x008fe200078e02ff */
[----:B------:R0:W-:Y:S01]  /*3e40*/  STL.64 [R1+0x240], R6 ;  /* 0x0002400601007387 */ /* 0x0001e20000100a00 */
[----:B------:R-:W-:Y:S01]  /*3e50*/  @!P0 IMAD R18, R28, R20, RZ ;  /* 0x000000141c128224 */ /* 0x000fe200078e02ff */
[----:B------:R-:W-:Y:S02]  /*3e60*/  @!P0 IADD3 R28, P6, R15, R10, RZ ;  /* 0x0000000a0f1c8210 */ /* 0x000fe40007fde0ff */
[----:B------:R-:W3:Y:S04]  /*3e70*/  LDL R10, [R1+0x220] ;  /* 0x00022000010a7983 */ /* 0x000ee80000100800 */
[----:B0-----:R-:W3:Y:S01]  /*3e80*/  LDL R7, [R1+0x218] ;  /* 0x0002180001077983 */ /* 0x001ee20000100800 */
[----:B--2---:R-:W-:Y:S01]  /*3e90*/  @!P5 IMAD R9, R16, R9, R26 ;  /* 0x000000091009d224 */ /* 0x004fe200078e021a */
[----:B------:R-:W-:-:S05]  /*3ea0*/  @!P5 MOV R26, R2 ;  /* 0x00000002001ad202 */ /* 0x000fca0000000f00 */
[----:B------:R-:W-:Y:S01]  /*3eb0*/  @!P5 IMAD.WIDE.U32 R26, R16, R8, R26 ;  /* 0x00000008101ad225 */ /* 0x000fe200078e001a */
[----:B----4-:R-:W-:Y:S02]  /*3ec0*/  MOV R6, R13 ;  /* 0x0000000d00067202 */ /* 0x010fe40000000f00 */
[----:B------:R-:W-:Y:S02]  /*3ed0*/  MOV R16, R12 ;  /* 0x0000000c00107202 */ /* 0x000fe40000000f00 */
[----:B------:R-:W2:Y:S01]  /*3ee0*/  LDL.LU.64 R12, [R1+0x250] ;  /* 0x00025000010c7983 */ /* 0x000ea20000300a00 */
[----:B------:R-:W-:Y:S01]  /*3ef0*/  @!P0 IMAD R21, R29, R21, R18 ;  /* 0x000000151d158224 */ /* 0x000fe200078e0212 */
[----:B------:R-:W-:Y:S01]  /*3f00*/  ISETP.GT.U32.OR P4, PT, R0, 0x27f, P4 ;  /* 0x0000027f0000780c */ /* 0x000fe20002784470 */
[----:B------:R-:W0:Y:S03]  /*3f10*/  @!P5 LDC.64 R18, c[0x0][0x230] ;  /* 0x00008c00ff12db82 */ /* 0x000e260000000a00 */
[----:B------:R-:W-:-:S04]  /*3f20*/  @!P0 IADD3 R17, R25, R21, RZ ;  /* 0x0000001519118210 */ /* 0x000fc80007ffe0ff */
[----:B------:R-:W-:Y:S01]  /*3f30*/  @!P0 SHF.L.U64.HI R17, R24, 0x2, R17 ;  /* 0x0000000218118819 */ /* 0x000fe20000010211 */
[----:B------:R-:W1:Y:S03]  /*3f40*/  @!P5 LDC.64 R20, c[0x0][0x228] ;  /* 0x00008a00ff14db82 */ /* 0x000e660000000a00 */
[----:B------:R-:W-:Y:S02]  /*3f50*/  @!P0 IADD3.X R29, R17, R11, RZ, P6, !PT ;  /* 0x0000000b111d8210 */ /* 0x000fe400037fe4ff */
[----:B------:R-:W4:Y:S03]  /*3f60*/  LDL R11, [R1+0x22c] ;  /* 0x00022c00010b7983 */ /* 0x000f260000100800 */
[----:B------:R-:W4:Y:S01]  /*3f70*/  @!P4 LDC.64 R22, c[0x0][0x288] ;  /* 0x0000a200ff16cb82 */ /* 0x000f220000000a00 */
[----:B------:R-:W-:-:S02]  /*3f80*/  ISETP.GT.U32.OR P3, PT, R0, 0x27f, P3 ;  /* 0x0000027f0000780c */ /* 0x000fc40001f64470 */
[----:B------:R-:W-:-:S11]  /*3f90*/  @!P5 IADD3 R8, R27, R9, RZ ;  /* 0x000000091b08d210 */ /* 0x000fd60007ffe0ff */
[----:B------:R-:W1:Y:S01]  /*3fa0*/  @!P3 LDC.64 R24, c[0x0][0x288] ;  /* 0x0000a200ff18bb82 */ /* 0x000e620000000a00 */
[----:B--2---:R-:W-:Y:S02]  /*3fb0*/  @!P0 IADD3 R12, P6, R15, R12, RZ ;  /* 0x0000000c0f0c8210 */ /* 0x004fe40007fde0ff */
[----:B------:R-:W2:Y:S02]  /*3fc0*/  LDL.LU R15, [R1+0x248] ;  /* 0x00024800010f7983 */ /* 0x000ea40000300800 */
[----:B------:R-:W-:Y:S02]  /*3fd0*/  @!P0 IADD3.X R13, R17, R13, RZ, P6, !PT ;  /* 0x0000000d110d8210 */ /* 0x000fe400037fe4ff */
[C---:B------:R-:W-:Y:S02]  /*3fe0*/  @!P5 SHF.L.U32 R17, R26.reuse, 0x2, RZ ;  /* 0x000000021a11d819 */ /* 0x040fe400000006ff */
[----:B------:R-:W-:Y:S02]  /*3ff0*/  @!P5 SHF.L.U64.HI R26, R26, 0x2, R8 ;  /* 0x000000021a1ad819 */ /* 0x000fe40000010208 */
[----:B------:R-:W-:Y:S01]  /*4000*/  @!P4 MOV R8, R2 ;  /* 0x000000020008c202 */ /* 0x000fe20000000f00 */
[----:B----4-:R-:W-:-:S04]  /*4010*/  @!P4 IMAD R9, R11, R22, RZ ;  /* 0x000000160b09c224 */ /* 0x010fc800078e02ff */
[C---:B---3--:R-:W-:Y:S01]  /*4020*/  @!P4 IMAD R27, R10.reuse, R23, R9 ;  /* 0x000000170a1bc224 */ /* 0x048fe200078e0209 */
[----:B------:R-:W-:Y:S02]  /*4030*/  @!P4 MOV R9, R5 ;  /* 0x000000050009c202 */ /* 0x000fe40000000f00 */
[----:B0-----:R-:W-:Y:S01]  /*4040*/  @!P5 IADD3 R18, P6, R17, R18, RZ ;  /* 0x000000121112d210 */ /* 0x001fe20007fde0ff */
[----:B------:R-:W-:-:S03]  /*4050*/  @!P4 IMAD.WIDE.U32 R22, R10, R22, R8 ;  /* 0x000000160a16c225 */ /* 0x000fc600078e0008 */
[C---:B------:R-:W-:Y:S01]  /*4060*/  @!P5 IADD3.X R19, R26.reuse, R19, RZ, P6, !PT ;  /* 0x000000131a13d210 */ /* 0x040fe200037fe4ff */
[----:B------:R-:W0:Y:S01]  /*4070*/  @!P4 LDC.64 R8, c[0x0][0x230] ;  /* 0x00008c00ff08cb82 */ /* 0x000e220000000a00 */
[----:B-1----:R-:W-:Y:S02]  /*4080*/  @!P5 IADD3 R20, P6, R17, R20, RZ ;  /* 0x000000141114d210 */ /* 0x002fe40007fde0ff */
[----:B------:R-:W-:Y:S01]  /*4090*/  @!P4 IADD3 R17, R23, R27, RZ ;  /* 0x0000001b1711c210 */ /* 0x000fe20007ffe0ff */
[----:B------:R-:W-:Y:S01]  /*40a0*/  @!P3 IMAD R23, R7, R24, RZ ;  /* 0x000000180717b224 */ /* 0x000fe200078e02ff */
[----:B------:R-:W-:Y:S02]  /*40b0*/  MOV R27, R6 ;  /* 0x00000006001b7202 */ /* 0x000fe40000000f00 */
[----:B------:R-:W-:Y:S01]  /*40c0*/  CS2R R6, SRZ ;  /* 0x0000000000067805 */ /* 0x000fe2000001ff00 */
[----:B------:R-:W1:Y:S05]  /*40d0*/  @!P4 LDC.64 R10, c[0x0][0x228] ;  /* 0x00008a00ff0acb82 */ /* 0x000e6a0000000a00 */
[----:B--2---:R2:W3:Y:S04]  /*40e0*/  @!P2 LDG.E.64 R6, desc[UR22][R14.64] ;  /* 0x000000160e06a981 */ /* 0x0044e8000c1e1b00 */
[----:B------:R4:W-:Y:S01]  /*40f0*/  STL.64 [R1+0x238], R18 ;  /* 0x0002381201007387 */ /* 0x0009e20000100a00 */
[----:B------:R-:W-:-:S02]  /*4100*/  @!P5 IADD3.X R21, R26, R21, RZ, P6, !PT ;  /* 0x000000151a15d210 */ /* 0x000fc400037fe4ff */
[C---:B------:R-:W-:Y:S01]  /*4110*/  @!P4 SHF.L.U64.HI R17, R22.reuse, 0x2, R17 ;  /* 0x000000021611c819 */ /* 0x040fe20000010211 */
[----:B--2---:R-:W2:Y:S01]  /*4120*/  @!P3 LDC.64 R14, c[0x0][0x230] ;  /* 0x00008c00ff0ebb82 */ /* 0x004ea20000000a00 */
[----:B----4-:R-:W4:Y:S04]  /*4130*/  LDL.LU R19, [R1+0x4] ;  /* 0x0000040001137983 */ /* 0x010f280000300800 */
[----:B---3--:R3:W-:Y:S04]  /*4140*/  STL.64 [R1+0x28], R6 ;  /* 0x0000280601007387 */ /* 0x0087e80000100a00 */
[----:B---3--:R-:W3:Y:S01]  /*4150*/  LDL.LU.64 R6, [R1+0x240] ;  /* 0x0002400001067983 */ /* 0x008ee20000300a00 */
[----:B------:R-:W-:-:S02]  /*4160*/  @!P4 SHF.L.U32 R26, R22, 0x2, RZ ;  /* 0x00000002161ac819 */ /* 0x000fc400000006ff */
[----:B------:R-:W-:Y:S01]  /*4170*/  @!P3 MOV R22, R2 ;  /* 0x000000020016b202 */ /* 0x000fe20000000f00 */
[----:B----4-:R-:W-:Y:S01]  /*4180*/  @!P3 IMAD R25, R19, R25, R23 ;  /* 0x000000191319b224 */ /* 0x010fe200078e0217 */
[----:B------:R-:W-:-:S03]  /*4190*/  @!P3 MOV R23, R5 ;  /* 0x000000050017b202 */ /* 0x000fc60000000f00 */
[----:B------:R-:W-:Y:S01]  /*41a0*/  @!P3 IMAD.WIDE.U32 R22, R19, R24, R22 ;  /* 0x000000181316b225 */ /* 0x000fe200078e0016 */
[----:B------:R-:W-:-:S06]  /*41b0*/  CS2R R18, SRZ ;  /* 0x0000000000127805 */ /* 0x000fcc000001ff00 */
[----:B---3--:R3:W4:Y:S01]  /*41c0*/  @!P2 LDG.E.64 R18, desc[UR22][R6.64] ;  /* 0x000000160612a981 */ /* 0x008722000c1e1b00 */
[C---:B0-----:R-:W-:Y:S02]  /*41d0*/  @!P4 IADD3 R8, P2, R26.reuse, R8, RZ ;  /* 0x000000081a08c210 */ /* 0x041fe40007f5e0ff */
[----:B-1----:R-:W-:Y:S02]  /*41e0*/  @!P4 IADD3 R10, P6, R26, R10, RZ ;  /* 0x0000000a1a0ac210 */ /* 0x002fe40007fde0ff */
[C---:B------:R-:W-:Y:S02]  /*41f0*/  @!P4 IADD3.X R9, R17.reuse, R9, RZ, P2, !PT ;  /* 0x000000091109c210 */ /* 0x040fe400017fe4ff */
[----:B------:R-:W-:Y:S02]  /*4200*/  @!P4 IADD3.X R11, R17, R11, RZ, P6, !PT ;  /* 0x0000000b110bc210 */ /* 0x000fe400037fe4ff */
[----:B------:R-:W-:Y:S01]  /*4210*/  @!P3 IADD3 R17, R23, R25, RZ ;  /* 0x000000191711b210 */ /* 0x000fe20007ffe0ff */
[----:B---3--:R-:W0:Y:S01]  /*4220*/  @!P3 LDC.64 R6, c[0x0][0x228] ;  /* 0x00008a00ff06bb82 */ /* 0x008e220000000a00 */
[----:B----4-:R1:W-:Y:S02]  /*4230*/  STL.64 [R1+0x60], R18 ;  /* 0x0000601201007387 */ /* 0x0103e40000100a00 */
[----:B-1----:R-:W-:-:S06]  /*4240*/  CS2R R18, SRZ ;  /* 0x0000000000127805 */ /* 0x002fcc000001ff00 */
[----:B------:R-:W3:Y:S04]  /*4250*/  @!P0 LDG.E.64 R18, desc[UR22][R28.64] ;  /* 0x000000161c128981 */ /* 0x000ee8000c1e1b00 */
[----:B------:R-:W4:Y:S04]  /*4260*/  LDL.LU.64 R28, [R1+0x58] ;  /* 0x00005800011c7983 */ /* 0x000f280000300a00 */
[----:B------:R-:W2:Y:S04]  /*4270*/  LDL.LU.64 R24, [R1+0xa0] ;  /* 0x0000a00001187983 */ /* 0x000ea80000300a00 */
[----:B---3--:R1:W-:Y:S02]  /*4280*/  STL.64 [R1+0x50], R18 ;  /* 0x0000501201007387 */ /* 0x0083e40000100a00 */
[----:B-1----:R-:W-:-:S06]  /*4290*/  CS2R R18, SRZ ;  /* 0x0000000000127805 */ /* 0x002fcc000001ff00 */
[----:B------:R1:W3:Y:S02]  /*42a0*/  @!P0 LDG.E.64 R18, desc[UR22][R12.64] ;  /* 0x000000160c128981 */ /* 0x0002e4000c1e1b00 */
[----:B-1----:R-:W-:-:S06]  /*42b0*/  CS2R R12, SRZ ;  /* 0x00000000000c7805 */ /* 0x002fcc000001ff00 */
[----:B--2---:R1:W2:Y:S02]  /*42c0*/  @P1 LDG.E.64 R12, desc[UR22][R24.64] ;  /* 0x00000016180c1981 */ /* 0x0042a4000c1e1b00 */
[----:B-1----:R-:W-:-:S06]  /*42d0*/  CS2R R24, SRZ ;  /* 0x0000000000187805 */ /* 0x002fcc000001ff00 */
[----:B------:R1:W5:Y:S02]  /*42e0*/  @!P5 LDG.E.64 R24, desc[UR22][R20.64] ;  /* 0x000000161418d981 */ /* 0x000364000c1e1b00 */
[----:B-1----:R-:W-:-:S06]  /*42f0*/  CS2R R20, SRZ ;  /* 0x0000000000147805 */ /* 0x002fcc000001ff00 */
[----:B------:R1:W2:Y:S04]  /*4300*/  @!P4 LDG.E.64 R20, desc[UR22][R8.64] ;  /* 0x000000160814c981 */ /* 0x0002a8000c1e1b00 */
[----:B---3--:R3:W-:Y:S04]  /*4310*/  STL.64 [R1], R18 ;  /* 0x0000001201007387 */ /* 0x0087e80000100a00 */
[----:B---3--:R-:W3:Y:S01]  /*4320*/  LDL.LU.64 R18, [R1+0x238] ;  /* 0x0002380001127983 */ /* 0x008ee20000300a00 */
[C---:B------:R-:W-:Y:S02]  /*4330*/  @!P3 SHF.L.U64.HI R17, R22.reuse, 0x2, R17 ;  /* 0x000000021611b819 */ /* 0x040fe40000010211 */
[----:B------:R-:W-:-:S02]  /*4340*/  @!P3 SHF.L.U32 R22, R22, 0x2, RZ ;  /* 0x000000021616b819 */ /* 0x000fc400000006ff */
[----:B-1----:R-:W-:Y:S02]  /*4350*/  CS2R R8, SRZ ;  /* 0x0000000000087805 */ /* 0x002fe4000001ff00 */
[C---:B------:R-:W-:Y:S02]  /*4360*/  @!P3 IADD3 R14, P0, R22.reuse, R14, RZ ;  /* 0x0000000e160eb210 */ /* 0x040fe40007f1e0ff */
[----:B0-----:R-:W-:Y:S02]  /*4370*/  @!P3 IADD3 R6, P2, R22, R6, RZ ;  /* 0x000000061606b210 */ /* 0x001fe40007f5e0ff */
[----:B------:R-:W-:Y:S02]  /*4380*/  MOV R22, R16 ;  /* 0x0000001000167202 */ /* 0x000fe40000000f00 */
[----:B------:R-:W5:Y:S01]  /*4390*/  LDL.LU R16, [R1+0x234] ;  /* 0x0002340001107983 */ /* 0x000f620000300800 */
[C---:B------:R-:W-:Y:S02]  /*43a0*/  @!P3 IADD3.X R15, R17.reuse, R15, RZ, P0, !PT ;  /* 0x0000000f110fb210 */ /* 0x040fe400007fe4ff */
[----:B------:R-:W-:-:S02]  /*43b0*/  @!P3 IADD3.X R7, R17, R7, RZ, P2, !PT ;  /* 0x000000071107b210 */ /* 0x000fc400017fe4ff */
[----:B------:R-:W-:Y:S01]  /*43c0*/  MOV R23, R27 ;  /* 0x0000001b00177202 */ /* 0x000fe20000000f00 */
[----:B------:R-:W3:Y:S01]  /*43d0*/  @!P3 LDG.E.64 R8, desc[UR22][R14.64] ;  /* 0x000000160e08b981 */ /* 0x000ee2000c1e1b00 */
[----:B------:R-:W-:Y:S01]  /*43e0*/  HFMA2.MMA R27, -RZ, RZ, 0, 0 ;  /* 0x00000000ff1b7435 */ /* 0x000fe200000001ff */
[----:B------:R-:W-:-:S09]  /*43f0*/  MOV R26, RZ ;  /* 0x000000ff001a7202 */ /* 0x000fd20000000f00 */
[----:B----4-:R0:W5:Y:S04]  /*4400*/  @P1 LDG.E.64 R26, desc[UR22][R28.64] ;  /* 0x000000161c1a1981 */ /* 0x010168000c1e1b00 */
[----:B--2---:R1:W-:Y:S02]  /*4410*/  STL.64 [R1+0x58], R20 ;  /* 0x0000581401007387 */ /* 0x0043e40000100a00 */
[----:B-1----:R-:W-:-:S06]  /*4420*/  CS2R R20, SRZ ;  /* 0x0000000000147805 */ /* 0x002fcc000001ff00 */
[----:B------:R1:W2:Y:S01]  /*4430*/  @!P3 LDG.E.64 R20, desc[UR22][R6.64] ;  /* 0x000000160614b981 */ /* 0x0002a2000c1e1b00 */
[----:B0-----:R-:W-:Y:S02]  /*4440*/  CS2R R28, SRZ ;  /* 0x00000000001c7805 */ /* 0x001fe4000001ff00 */
[----:B------:R-:W-:-:S13]  /*4450*/  R2UR UR6, R22 ;  /* 0x00000000160672ca */ /* 0x000fda00000e0000 */
[----:B-1----:R-:W-:Y:S01]  /*4460*/  MOV R6, UR6 ;  /* 0x0000000600067c02 */ /* 0x002fe20008000f00 */
[----:B---3--:R0:W5:Y:S02]  /*4470*/  @!P5 LDG.E.64 R28, desc[UR22][R18.64] ;  /* 0x00000016121cd981 */ /* 0x008164000c1e1b00 */
[----:B0-----:R-:W-:-:S06]  /*4480*/  CS2R R18, SRZ ;  /* 0x0000000000127805 */ /* 0x001fcc000001ff00 */
[----:B------:R0:W5:Y:S01]  /*4490*/  @!P4 LDG.E.64 R18, desc[UR22][R10.64] ;  /* 0x000000160a12c981 */ /* 0x000162000c1e1b00 */
[----:B------:R-:W-:-:S05]  /*44a0*/  FFMA.FTZ R6, -R6, UR6, R23 ;  /* 0x0000000606067c23 */ /* 0x000fca0008010117 */
[----:B------:R-:W-:-:S13]  /*44b0*/  FSETP.GTU.FTZ.AND P0, PT, R6, RZ, PT ;  /* 0x000000ff0600720b */ /* 0x000fda0003f1c000 */
[----:B------:R-:W-:Y:S01]  /*44c0*/  VOTEU.ANY UP0, P0 ;  /* 0x00000000003f7886 */ /* 0x000fe20000000100 */
[----:B------:R-:W-:-:S04]  /*44d0*/  PLOP3.LUT P0, PT, PT, PT, UP0, 0x80, 0x0 ;  /* 0x000000000000781c */ /* 0x000fc80003f0f008 */
[----:B------:R-:W-:-:S09]  /*44e0*/  @UP0 ULDC UR5, c[0x0][0x250] ;  /* 0x0000940000050ab9 */ /* 0x000fd20000000800 */
[----:B------:R-:W-:-:S06]  /*44f0*/  @P0 FADD.FTZ R6, R6, UR5 ;  /* 0x0000000506060e21 */ /* 0x000fcc0008010000 */
[----:B------:R-:W1:Y:S01]  /*4500*/  @P0 MUFU.RSQ R6, R6 ;  /* 0x0000000600060308 */ /* 0x000e620000001400 */
[----:B------:R3:W-:Y:S04]  /*4510*/  STL.64 [R1+0x198], R8 ;  /* 0x0001980801007387 */ /* 0x0007e80000100a00 */
[----:B--2---:R0:W-:Y:S01]  /*4520*/  STL.64 [R1+0xa0], R20 ;  /* 0x0000a01401007387 */ /* 0x0041e20000100a00 */
[----:B-1----:R-:W-:Y:S02]  /*4530*/  @P0 R2UR UR5, R6 ;  /* 0x00000000060502ca */ /* 0x002fe400000e0000 */
[----:B------:R-:W-:Y:S01]  /*4540*/  ISETP.GT.U32.AND P0, PT, R0, 0x27f, PT ;  /* 0x0000027f0000780c */ /* 0x000fe20003f04070 */
[----:B------:R-:W-:Y:S01]  /*4550*/  UMOV UR26, 0x3f800000 ;  /* 0x3f800000001a7882 */ /* 0x000fe20000000000 */
[----:B------:R-:W-:Y:S01]  /*4560*/  BSSY B0, `(.L_x_2256) ;  /* 0x0000013000007945 */ /* 0x000fe20003800000 */
[----:B------:R-:W-:Y:S01]  /*4570*/  ISETP.NE.AND P5, PT, RZ, UR25, PT ;  /* 0x00000019ff007c0c */ /* 0x000fe2000bfa5270 */
[----:B------:R-:W-:Y:S01]  /*4580*/  FADD.FTZ R12, R12, -UR6 ;  /* 0x800000060c0c7e21 */ /* 0x000fe20008010000 */
[----:B------:R-:W-:Y:S01]  /*4590*/  FADD.FTZ R13, R13, -UR6 ;  /* 0x800000060d0d7e21 */ /* 0x000fe20008010000 */
[----:B---3--:R-:W-:-:S02]  /*45a0*/  CS2R R8, SRZ ;  /* 0x0000000000087805 */ /* 0x008fc4000001ff00 */
[----:B------:R-:W-:-:S03]  /*45b0*/  CS2R R6, SRZ ;  /* 0x0000000000067805 */ /* 0x000fc6000001ff00 */
[----:B------:R-:W-:Y:S02]  /*45c0*/  @UP0 UMOV UR26, UR5 ;  /* 0x00000005001a0c82 */ /* 0x000fe40008000000 */
[----:B0-----:R-:W-:Y:S05]  /*45d0*/  @P0 BRA `(.L_x_2257) ;  /* 0x00000000002c0947 */ /* 0x001fea0003800000 */
[----:B------:R-:W2:Y:S01]  /*45e0*/  LDL R23, [R1+0x21c] ;  /* 0x00021c0001177983 */ /* 0x000ea20000100800 */
[----:B------:R-:W-:Y:S01]  /*45f0*/  ISETP.NE.AND P0, PT, RZ, UR25, PT ;  /* 0x00000019ff007c0c */ /* 0x000fe2000bf05270 */
[----:B------:R-:W0:-:S12]  /*4600*/  LDC.64 R10, c[0x0][0x238] ;  /* 0x00008e00ff0a7b82 */ /* 0x000e180000000a00 */
[----:B------:R-:W1:Y:S01]  /*4610*/  @P0 LDC.64 R8, c[0x0][0x240] ;  /* 0x00009000ff080b82 */ /* 0x000e620000000a00 */
[----:B--2---:R-:W-:-:S04]  /*4620*/  IADD3 R14, R23, UR17, RZ ;  /* 0x00000011170e7c10 */ /* 0x004fc8000fffe0ff */
[C---:B-1----:R-:W-:Y:S01]  /*4630*/  @P0 LEA R8, P2, R14.reuse, R8, 0x2 ;  /* 0x000000080e080211 */ /* 0x042fe200078410ff */
[----:B0-----:R-:W-:Y:S01]  /*4640*/  IMAD.WIDE R10, R14, 0x4, R10 ;  /* 0x000000040e0a7825 */ /* 0x001fe200078e020a */
[----:B------:R-:W-:-:S04]  /*4650*/  SHF.R.S32.HI R15, RZ, 0x1f, R14 ;  /* 0x0000001fff0f7819 */ /* 0x000fc8000001140e */
[----:B------:R-:W-:-:S05]  /*4660*/  @P0 LEA.HI.X R9, R14, R9, R15, 0x2, P2 ;  /* 0x000000090e090211 */ /* 0x000fca00010f140f */
[----:B------:R0:W5:Y:S04]  /*4670*/  @P0 LDG.E.64 R6, desc[UR22][R8.64] ;  /* 0x0000001608060981 */ /* 0x000168000c1e1b00 */
[----:B------:R0:W5:Y:S02]  /*4680*/  LDG.E.64 R8, desc[UR22][R10.64] ;  /* 0x000000160a087981 */ /* 0x000164000c1e1b00 */
.L_x_2257:
[----:B------:R-:W-:Y:S05]  /*4690*/  BSYNC B0 ;  /* 0x0000000000007941 */ /* 0x000fea0003800000 */
.L_x_2256:
[----:B------:R-:W-:Y:S01]  /*46a0*/  FMUL.FTZ R21, R12, UR26 ;  /* 0x0000001a0c157c20 */ /* 0x000fe20008410000 */
[----:B------:R-:W-:Y:S01]  /*46b0*/  FMUL.FTZ R20, R13, UR26 ;  /* 0x0000001a0d147c20 */ /* 0x000fe20008410000 */
[----:B0----5:R-:W-:Y:S02]  /*46c0*/  MOV R10, R26 ;  /* 0x0000001a000a7202 */ /* 0x021fe40000000f00 */
[----:B------:R-:W-:Y:S01]  /*46d0*/  MOV R11, R27 ;  /* 0x0000001b000b7202 */ /* 0x000fe20000000f00 */
[----:B------:R0:W-:Y:S04]  /*46e0*/  STL [R1+0x1b8], R21 ;  /* 0x0001b81501007387 */ /* 0x0001e80000100800 */
[----:B------:R0:W-:Y:S01]  /*46f0*/  STL [R1+0x1bc], R20 ;  /* 0x0001bc1401007387 */ /* 0x0001e20000100800 */
[----:B------:R-:W-:Y:S05]  /*4700*/  @!P5 BRA `(.L_x_2258) ;  /* 0x000000000048d947 */ /* 0x000fea0003800000 */
[----:B------:R-:W-:-:S04]  /*4710*/  FFMA.FTZ R11, R21, R8, R6 ;  /* 0x00000008150b7223 */ /* 0x000fc80000010006 */
[----:B------:R-:W-:-:S06]  /*4720*/  FMUL.FTZ R10, R11, -1.4426950216293334961 ;  /* 0xbfb8aa3b0b0a7820 */ /* 0x000fcc0000410000 */
[----:B------:R-:W1:Y:S02]  /*4730*/  MUFU.EX2 R10, R10 ;  /* 0x0000000a000a7308 */ /* 0x000e640000000800 */
[----:B-1----:R-:W-:-:S06]  /*4740*/  FADD.FTZ R10, R10, 1 ;  /* 0x3f8000000a0a7421 */ /* 0x002fcc0000010000 */
[----:B------:R-:W1:Y:S02]  /*4750*/  MUFU.RCP R10, R10 ;  /* 0x0000000a000a7308 */ /* 0x000e640000001000 */
[----:B-1----:R-:W-:Y:S01]  /*4760*/  FADD.FTZ R12, -R10, 1 ;  /* 0x3f8000000a0c7421 */ /* 0x002fe20000010100 */
[----:B------:R-:W-:-:S03]  /*4770*/  FMUL.FTZ R10, R26, R10 ;  /* 0x0000000a1a0a7220 */ /* 0x000fc60000410000 */
[----:B------:R-:W-:Y:S01]  /*4780*/  FFMA.FTZ R12, R11, R12, 1 ;  /* 0x3f8000000b0c7423 */ /* 0x000fe2000001000c */
[----:B------:R-:W-:-:S03]  /*4790*/  FFMA.FTZ R11, R20, R9, R7 ;  /* 0x00000009140b7223 */ /* 0x000fc60000010007 */
[----:B------:R-:W-:Y:S01]  /*47a0*/  FMUL.FTZ R10, R10, R12 ;  /* 0x0000000c0a0a7220 */ /* 0x000fe20000410000 */
[----:B------:R-:W-:-:S06]  /*47b0*/  FMUL.FTZ R12, R11, -1.4426950216293334961 ;  /* 0xbfb8aa3b0b0c7820 */ /* 0x000fcc0000410000 */
[----:B------:R-:W1:Y:S02]  /*47c0*/  MUFU.EX2 R12, R12 ;  /* 0x0000000c000c7308 */ /* 0x000e640000000800 */
[----:B-1----:R-:W-:-:S06]  /*47d0*/  FADD.FTZ R12, R12, 1 ;  /* 0x3f8000000c0c7421 */ /* 0x002fcc0000010000 */
[----:B------:R-:W1:Y:S02]  /*47e0*/  MUFU.RCP R12, R12 ;  /* 0x0000000c000c7308 */ /* 0x000e640000001000 */
[----:B-1----:R-:W-:Y:S01]  /*47f0*/  FADD.FTZ R13, -R12, 1 ;  /* 0x3f8000000c0d7421 */ /* 0x002fe20000010100 */
[----:B------:R-:W-:-:S03]  /*4800*/  FMUL.FTZ R12, R27, R12 ;  /* 0x0000000c1b0c7220 */ /* 0x000fc60000410000 */
[----:B------:R-:W-:-:S04]  /*4810*/  FFMA.FTZ R11, R11, R13, 1 ;  /* 0x3f8000000b0b7423 */ /* 0x000fc8000001000d */
[----:B------:R-:W-:-:S07]  /*4820*/  FMUL.FTZ R11, R12, R11 ;  /* 0x0000000b0c0b7220 */ /* 0x000fce0000410000 */
.L_x_2258:
[----:B------:R-:W2:Y:S04]  /*4830*/  LDL.LU R17, [R1+0x18] ;  /* 0x0000180001117983 */ /* 0x000ea80000300800 */
[----:B------:R-:W3:Y:S04]  /*4840*/  LDL.LU R13, [R1+0x1c] ;  /* 0x00001c00010d7983 */ /* 0x000ee80000300800 */
[----:B------:R-:W4:Y:S04]  /*4850*/  LDL R23, [R1+0x88] ;  /* 0x0000880001177983 */ /* 0x000f280000100800 */
[----:B------:R-:W5:Y:S01]  /*4860*/  LDL R22, [R1+0x8c] ;  /* 0x00008c0001167983 */ /* 0x000f620000100800 */
[----:B------:R-:W-:Y:S01]  /*4870*/  FMUL.FTZ R14, R10, R8 ;  /* 0x000000080a0e7220 */ /* 0x000fe20000410000 */
[----:B------:R-:W-:-:S03]  /*4880*/  FMUL.FTZ R12, R11, R9 ;  /* 0x000000090b0c7220 */ /* 0x000fc60000410000 */
[----:B------:R-:W-:Y:S01]  /*4890*/  FFMA.FTZ R15, R21, R14, RZ ;  /* 0x0000000e150f7223 */ /* 0x000fe200000100ff */
[----:B------:R-:W-:-:S03]  /*48a0*/  FADD.FTZ R14, RZ, R14 ;  /* 0x0000000eff0e7221 */ /* 0x000fc60000010000 */
[----:B------:R-:W-:Y:S01]  /*48b0*/  FFMA.FTZ R15, R20, R12, R15 ;  /* 0x0000000c140f7223 */ /* 0x000fe2000001000f */
[----:B------:R-:W-:Y:S01]  /*48c0*/  FADD.FTZ R14, R12, R14 ;  /* 0x0000000e0c0e7221 */ /* 0x000fe20000010000 */
[----:B--2---:R-:W-:Y:S01]  /*48d0*/  FADD.FTZ R12, R17, -UR6 ;  /* 0x80000006110c7e21 */ /* 0x004fe20008010000 */
[----:B---3--:R-:W-:-:S03]  /*48e0*/  FADD.FTZ R13, R13, -UR6 ;  /* 0x800000060d0d7e21 */ /* 0x008fc60008010000 */
[----:B------:R-:W-:Y:S01]  /*48f0*/  FMUL.FTZ R12, R12, UR26 ;  /* 0x0000001a0c0c7c20 */ /* 0x000fe20008410000 */
[----:B0-----:R-:W-:Y:S01]  /*4900*/  FMUL.FTZ R20, R13, UR26 ;  /* 0x0000001a0d147c20 */ /* 0x001fe20008410000 */
[----:B----4-:R-:W-:-:S03]  /*4910*/  MOV R17, R23 ;  /* 0x0000001700117202 */ /* 0x010fc60000000f00 */
[----:B------:R0:W-:Y:S01]  /*4920*/  STL [R1+0x1c8], R12 ;  /* 0x0001c80c01007387 */ /* 0x0001e20000100800 */
[----:B-----5:R-:W-:-:S03]  /*4930*/  MOV R13, R22 ;  /* 0x00000016000d7202 */ /* 0x020fc60000000f00 */
[----:B------:R0:W-:Y:S01]  /*4940*/  STL [R1+0x1d0], R20 ;  /* 0x0001d01401007387 */ /* 0x0001e20000100800 */
[----:B------:R-:W-:Y:S05]  /*4950*/  @!P5 BRA `(.L_x_2259) ;  /* 0x000000000048d947 */ /* 0x000fea0003800000 */
[----:B------:R-:W-:-:S04]  /*4960*/  FFMA.FTZ R13, R12, R8, R6 ;  /* 0x000000080c0d7223 */ /* 0x000fc80000010006 */
[----:B0-----:R-:W-:-:S06]  /*4970*/  FMUL.FTZ R12, R13, -1.4426950216293334961 ;  /* 0xbfb8aa3b0d0c7820 */ /* 0x001fcc0000410000 */
        /* <DEDUP_REMOVED lines=16> */
.L_x_2259:
[----:B------:R1:W-:Y:S04]  /*4a80*/  STL [R1+0x238], R2 ;  /* 0x0002380201007387 */ /* 0x0003e80000100800 */
[----:B-1----:R-:W2:Y:S01]  /*4a90*/  LDL R2, [R1+0x1c8] ;  /* 0x0001c80001027983 */ /* 0x002ea20000100800 */
[----:B0-----:R-:W-:Y:S01]  /*4aa0*/  FFMA.FTZ R20, R21, R10, RZ ;  /* 0x0000000a15147223 */ /* 0x001fe200000100ff */
[----:B------:R-:W-:Y:S02]  /*4ab0*/  FADD.FTZ R21, RZ, R10 ;  /* 0x0000000aff157221 */ /* 0x000fe40000010000 */
[----:B------:R0:W-:Y:S01]  /*4ac0*/  STL [R1+0x234], R0 ;  /* 0x0002340001007387 */ /* 0x0001e20000100800 */
[----:B------:R-:W-:-:S03]  /*4ad0*/  FMUL.FTZ R12, R17, R8 ;  /* 0x00000008110c7220 */ /* 0x000fc60000410000 */
[----:B0-----:R-:W3:Y:S04]  /*4ae0*/  LDL R0, [R1+0x1d0] ;  /* 0x0001d00001007983 */ /* 0x001ee80000100800 */
[----:B------:R-:W4:Y:S04]  /*4af0*/  LDL.LU R22, [R1+0x24] ;  /* 0x0000240001167983 */ /* 0x000f280000300800 */
[----:B------:R-:W4:Y:S01]  /*4b00*/  LDL R23, [R1+0x94] ;  /* 0x0000940001177983 */ /* 0x000f220000100800 */
[----:B--2---:R-:W-:-:S03]  /*4b10*/  FFMA.FTZ R10, R2, R17, R20 ;  /* 0x00000011020a7223 */ /* 0x004fc60000010014 */
[----:B------:R-:W2:Y:S01]  /*4b20*/  LDL R20, [R1+0x1bc] ;  /* 0x0001bc0001147983 */ /* 0x000ea20000100800 */
[----:B------:R-:W-:-:S03]  /*4b30*/  FADD.FTZ R17, R21, R17 ;  /* 0x0000001115117221 */ /* 0x000fc60000010000 */
[----:B------:R-:W4:Y:S01]  /*4b40*/  LDL.LU R21, [R1+0x20] ;  /* 0x0000200001157983 */ /* 0x000f220000300800 */
[----:B------:R-:W-:Y:S01]  /*4b50*/  FFMA.FTZ R15, R2, R12, R15 ;  /* 0x0000000c020f7223 */ /* 0x000fe2000001000f */
[----:B------:R-:W-:Y:S02]  /*4b60*/  FADD.FTZ R14, R14, R12 ;  /* 0x0000000c0e0e7221 */ /* 0x000fe40000010000 */
[----:B------:R0:W5:Y:S01]  /*4b70*/  LDL.LU R2, [R1+0x238] ;  /* 0x0002380001027983 */ /* 0x0001620000300800 */
[----:B--2---:R-:W-:Y:S01]  /*4b80*/  FFMA.FTZ R12, R20, R11, RZ ;  /* 0x0000000b140c7223 */ /* 0x004fe200000100ff */
[----:B------:R-:W-:Y:S01]  /*4b90*/  FADD.FTZ R11, RZ, R11 ;  /* 0x0000000bff0b7221 */ /* 0x000fe20000010000 */
[----:B------:R-:W-:Y:S02]  /*4ba0*/  FMUL.FTZ R20, R13, R9 ;  /* 0x000000090d147220 */ /* 0x000fe40000410000 */
[C---:B---3--:R-:W-:Y:S01]  /*4bb0*/  FFMA.FTZ R12, R0.reuse, R13, R12 ;  /* 0x0000000d000c7223 */ /* 0x048fe2000001000c */
[----:B------:R-:W-:Y:S01]  /*4bc0*/  FADD.FTZ R13, R11, R13 ;  /* 0x0000000d0b0d7221 */ /* 0x000fe20000010000 */
[----:B------:R-:W-:Y:S01]  /*4bd0*/  FFMA.FTZ R11, R0, R20, R15 ;  /* 0x00000014000b7223 */ /* 0x000fe2000001000f */
[----:B------:R-:W-:Y:S01]  /*4be0*/  FADD.FTZ R14, R20, R14 ;  /* 0x0000000e140e7221 */ /* 0x000fe20000010000 */
[----:B----4-:R-:W-:Y:S01]  /*4bf0*/  FADD.FTZ R15, R21, -UR6 ;  /* 0x80000006150f7e21 */ /* 0x010fe20008010000 */
[----:B------:R-:W-:Y:S01]  /*4c00*/  FADD.FTZ R20, R22, -UR6 ;  /* 0x8000000616147e21 */ /* 0x000fe20008010000 */
[----:B------:R0:W5:Y:S02]  /*4c10*/  LDL.LU R0, [R1+0x234] ;  /* 0x0002340001007983 */ /* 0x0001640000300800 */
[----:B------:R-:W-:Y:S01]  /*4c20*/  FMUL.FTZ R21, R15, UR26 ;  /* 0x0000001a0f157c20 */ /* 0x000fe20008410000 */
[----:B------:R-:W-:Y:S01]  /*4c30*/  FMUL.FTZ R22, R20, UR26 ;  /* 0x0000001a14167c20 */ /* 0x000fe20008410000 */
[----:B------:R0:W5:Y:S01]  /*4c40*/  LDL R15, [R1+0x90] ;  /* 0x00009000010f7983 */ /* 0x0001620000100800 */
[----:B------:R-:W-:-:S03]  /*4c50*/  MOV R20, R23 ;  /* 0x0000001700147202 */ /* 0x000fc60000000f00 */
[----:B------:R0:W-:Y:S04]  /*4c60*/  STL [R1+0x1c], R21 ;  /* 0x00001c1501007387 */ /* 0x0001e80000100800 */
[----:B------:R0:W-:Y:S01]  /*4c70*/  STL [R1+0x1cc], R22 ;  /* 0x0001cc1601007387 */ /* 0x0001e20000100800 */
[----:B------:R-:W-:Y:S05]  /*4c80*/  @!P5 BRA `(.L_x_2260) ;  /* 0x00000000004cd947 */ /* 0x000fea0003800000 */
[----:B------:R-:W-:-:S04]  /*4c90*/  FFMA.FTZ R20, R21, R8, R6 ;  /* 0x0000000815147223 */ /* 0x000fc80000010006 */
[----:B-----5:R-:W-:-:S06]  /*4ca0*/  FMUL.FTZ R15, R20, -1.4426950216293334961 ;  /* 0xbfb8aa3b140f7820 */ /* 0x020fcc0000410000 */
[----:B------:R-:W1:Y:S02]  /*4cb0*/  MUFU.EX2 R15, R15 ;  /* 0x0000000f000f7308 */ /* 0x000e640000000800 */
[----:B-1----:R-:W-:-:S06]  /*4cc0*/  FADD.FTZ R15, R15, 1 ;  /* 0x3f8000000f0f7421 */ /* 0x002fcc0000010000 */
[----:B------:R-:W0:Y:S02]  /*4cd0*/  MUFU.RCP R15, R15 ;  /* 0x0000000f000f7308 */ /* 0x000e240000001000 */
[----:B0-----:R-:W-:-:S04]  /*4ce0*/  FADD.FTZ R21, -R15, 1 ;  /* 0x3f8000000f157421 */ /* 0x001fc80000010100 */
[----:B------:R-:W-:Y:S02]  /*4cf0*/  FFMA.FTZ R21, R20, R21, 1 ;  /* 0x3f80000014157423 */ /* 0x000fe40000010015 */
[----:B------:R-:W2:Y:S02]  /*4d00*/  LDL R20, [R1+0x90] ;  /* 0x0000900001147983 */ /* 0x000ea40000100800 */
[----:B--2---:R-:W-:Y:S01]  /*4d10*/  FMUL.FTZ R15, R20, R15 ;  /* 0x0000000f140f7220 */ /* 0x004fe20000410000 */
        /* <DEDUP_REMOVED lines=10> */
.L_x_2260:
[----:B-----5:R1:W-:Y:S04]  /*4dc0*/  STL [R1+0x238], R2 ;  /* 0x0002380201007387 */ /* 0x0203e80000100800 */
[----:B-1----:R-:W2:Y:S04]  /*4dd0*/  LDL R2, [R1+0x1c] ;  /* 0x00001c0001027983 */ /* 0x002ea80000100800 */
[----:B------:R1:W-:Y:S01]  /*4de0*/  STL [R1+0x234], R0 ;  /* 0x0002340001007387 */ /* 0x0003e20000100800 */
[----:B0-----:R-:W-:Y:S01]  /*4df0*/  FMUL.FTZ R21, R15, R8 ;  /* 0x000000080f157220 */ /* 0x001fe20000410000 */
[----:B------:R-:W-:-:S02]  /*4e00*/  FADD.FTZ R17, R17, R15 ;  /* 0x0000000f11117221 */ /* 0x000fc40000010000 */
[----:B-1----:R-:W3:Y:S04]  /*4e10*/  LDL R0, [R1+0x1cc] ;  /* 0x0001cc0001007983 */ /* 0x002ee80000100800 */
[----:B------:R-:W4:Y:S04]  /*4e20*/  LDL.LU R22, [R1+0x34] ;  /* 0x0000340001167983 */ /* 0x000f280000300800 */
[----:B------:R-:W4:Y:S01]  /*4e30*/  LDL R23, [R1+0x9c] ;  /* 0x00009c0001177983 */ /* 0x000f220000100800 */
[----:B--2---:R-:W-:-:S03]  /*4e40*/  FFMA.FTZ R10, R2, R15, R10 ;  /* 0x0000000f020a7223 */ /* 0x004fc6000001000a */
[----:B------:R0:W5:Y:S04]  /*4e50*/  LDL.LU R2, [R1+0x238] ;  /* 0x0002380001027983 */ /* 0x0001680000300800 */
[----:B------:R-:W2:Y:S01]  /*4e60*/  LDL R15, [R1+0x1c] ;  /* 0x00001c00010f7983 */ /* 0x000ea20000100800 */
[----:B------:R-:W-:Y:S01]  /*4e70*/  FADD.FTZ R14, R14, R21 ;  /* 0x000000150e0e7221 */ /* 0x000fe20000010000 */
[----:B--2---:R-:W-:Y:S02]  /*4e80*/  FFMA.FTZ R11, R15, R21, R11 ;  /* 0x000000150f0b7223 */ /* 0x004fe4000001000b */
[----:B------:R-:W2:Y:S01]  /*4e90*/  LDL.LU R21, [R1+0x30] ;  /* 0x0000300001157983 */ /* 0x000ea20000300800 */
[----:B------:R-:W-:Y:S01]  /*4ea0*/  FMUL.FTZ R15, R20, R9 ;  /* 0x00000009140f7220 */ /* 0x000fe20000410000 */
[----:B------:R-:W-:Y:S01]  /*4eb0*/  FADD.FTZ R13, R13, R20 ;  /* 0x000000140d0d7221 */ /* 0x000fe20000010000 */
[----:B---3--:R-:W-:-:S02]  /*4ec0*/  FFMA.FTZ R12, R0, R20, R12 ;  /* 0x00000014000c7223 */ /* 0x008fc4000001000c */
[----:B------:R-:W-:Y:S01]  /*4ed0*/  FFMA.FTZ R11, R0, R15, R11 ;  /* 0x0000000f000b7223 */ /* 0x000fe2000001000b */
[----:B------:R-:W-:Y:S01]  /*4ee0*/  FADD.FTZ R14, R15, R14 ;  /* 0x0000000e0f0e7221 */ /* 0x000fe20000010000 */
[----:B----4-:R-:W-:Y:S01]  /*4ef0*/  FADD.FTZ R20, R22, -UR6 ;  /* 0x8000000616147e21 */ /* 0x010fe20008010000 */
[----:B------:R0:W5:Y:S03]  /*4f00*/  LDL.LU R0, [R1+0x234] ;  /* 0x0002340001007983 */ /* 0x0001660000300800 */
[----:B------:R-:W-:Y:S01]  /*4f10*/  FMUL.FTZ R22, R20, UR26 ;  /* 0x0000001a14167c20 */ /* 0x000fe20008410000 */
[----:B------:R-:W-:Y:S01]  /*4f20*/  MOV R20, R23 ;  /* 0x0000001700147202 */ /* 0x000fe20000000f00 */
[----:B--2---:R-:W-:-:S04]  /*4f30*/  FADD.FTZ R15, R21, -UR6 ;  /* 0x80000006150f7e21 */ /* 0x004fc80008010000 */
[----:B------:R-:W-:Y:S02]  /*4f40*/  FMUL.FTZ R21, R15, UR26 ;  /* 0x0000001a0f157c20 */ /* 0x000fe40008410000 */
[----:B------:R0:W5:Y:S04]  /*4f50*/  LDL R15, [R1+0x98] ;  /* 0x00009800010f7983 */ /* 0x0001680000100800 */
        /* <DEDUP_REMOVED lines=22> */
.L_x_2261:
        /* <DEDUP_REMOVED lines=48> */
.L_x_2262:
        /* <DEDUP_REMOVED lines=48> */
.L_x_2263:
        /* <DEDUP_REMOVED lines=48> */
.L_x_2264:
        /* <DEDUP_REMOVED lines=48> */
.L_x_2265:
        /* <DEDUP_REMOVED lines=48> */
.L_x_2266:
[----:B-----5:R1:W-:Y:S04]  /*5fc0*/  STL [R1+0x238], R2 ;  /* 0x0002380201007387 */ /* 0x0203e80000100800 */
[----:B-1----:R-:W2:Y:S04]  /*5fd0*/  LDL R2, [R1+0x28] ;  /* 0x0000280001027983 */ /* 0x002ea80000100800 */
[----:B------:R1:W-:Y:S01]  /*5fe0*/  STL [R1+0x234], R0 ;  /* 0x0002340001007387 */ /* 0x0003e20000100800 */
[----:B0-----:R-:W-:Y:S01]  /*5ff0*/  FMUL.FTZ R21, R15, R8 ;  /* 0x000000080f157220 */ /* 0x001fe20000410000 */
[----:B------:R-:W-:-:S02]  /*6000*/  FADD.FTZ R17, R17, R15 ;  /* 0x0000000f11117221 */ /* 0x000fc40000010000 */
[----:B-1----:R-:W3:Y:S04]  /*6010*/  LDL R0, [R1+0x1d8] ;  /* 0x0001d80001007983 */ /* 0x002ee80000100800 */
[----:B------:R-:W4:Y:S04]  /*6020*/  LDL.LU R23, [R1+0x54] ;  /* 0x0000540001177983 */ /* 0x000f280000300800 */
[----:B------:R-:W4:Y:S01]  /*6030*/  LDL R22, [R1] ;  /* 0x0000000001167983 */ /* 0x000f220000100800 */
        /* <DEDUP_REMOVED lines=13> */
[----:B------:R-:W-:Y:S02]  /*6110*/  FMUL.FTZ R23, R20, UR26 ;  /* 0x0000001a14177c20 */ /* 0x000fe40008410000 */
[----:B------:R0:W5:Y:S01]  /*6120*/  LDL R20, [R1+0x4] ;  /* 0x0000040001147983 */ /* 0x0001620000100800 */
[----:B--2---:R-:W-:-:S04]  /*6130*/  FADD.FTZ R15, R21, -UR6 ;  /* 0x80000006150f7e21 */ /* 0x004fc80008010000 */
[----:B------:R-:W-:Y:S01]  /*6140*/  FMUL.FTZ R21, R15, UR26 ;  /* 0x0000001a0f157c20 */ /* 0x000fe20008410000 */
[----:B------:R-:W-:-:S04]  /*6150*/  MOV R15, R22 ;  /* 0x00000016000f7202 */ /* 0x000fc80000000f00 */
[----:B------:R0:W-:Y:S04]  /*6160*/  STL [R1+0x2c], R21 ;  /* 0x00002c1501007387 */ /* 0x0001e80000100800 */
[----:B------:R0:W-:Y:S01]  /*6170*/  STL [R1+0x54], R23 ;  /* 0x0000541701007387 */ /* 0x0001e20000100800 */
[----:B------:R-:W-:Y:S05]  /*6180*/  @!P5 BRA `(.L_x_2267) ;  /* 0x00000000004cd947 */ /* 0x000fea0003800000 */
[----:B-----5:R-:W-:-:S04]  /*6190*/  FFMA.FTZ R20, R21, R8, R6 ;  /* 0x0000000815147223 */ /* 0x020fc80000010006 */
[----:B------:R-:W-:-:S06]  /*61a0*/  FMUL.FTZ R15, R20, -1.4426950216293334961 ;  /* 0xbfb8aa3b140f7820 */ /* 0x000fcc0000410000 */
[----:B------:R-:W1:Y:S02]  /*61b0*/  MUFU.EX2 R15, R15 ;  /* 0x0000000f000f7308 */ /* 0x000e640000000800 */
[----:B-1----:R-:W-:-:S06]  /*61c0*/  FADD.FTZ R15, R15, 1 ;  /* 0x3f8000000f0f7421 */ /* 0x002fcc0000010000 */
        /* <DEDUP_REMOVED lines=10> */
[----:B0-----:R-:W-:-:S04]  /*6270*/  FADD.FTZ R22, -R21, 1 ;  /* 0x3f80000015167421 */ /* 0x001fc80000010100 */
[----:B------:R-:W-:Y:S02]  /*6280*/  FFMA.FTZ R20, R20, R22, 1 ;  /* 0x3f80000014147423 */ /* 0x000fe40000010016 */
[----:B------:R-:W2:Y:S02]  /*6290*/  LDL R22, [R1+0x4] ;  /* 0x0000040001167983 */ /* 0x000ea40000100800 */
[----:B--2---:R-:W-:-:S04]  /*62a0*/  FMUL.FTZ R21, R22, R21 ;  /* 0x0000001516157220 */ /* 0x004fc80000410000 */
[----:B------:R-:W-:-:S07]  /*62b0*/  FMUL.FTZ R20, R21, R20 ;  /* 0x0000001415147220 */ /* 0x000fce0000410000 */
.L_x_2267:
[----:B------:R-:W2:Y:S01]  /*62c0*/  LDL R22, [R1+0x2c] ;  /* 0x00002c0001167983 */ /* 0x000ea20000100800 */
[----:B------:R-:W-:Y:S01]  /*62d0*/  FADD.FTZ R28, R28, -UR6 ;  /* 0x800000061c1c7e21 */ /* 0x000fe20008010000 */
[----:B------:R-:W-:Y:S01]  /*62e0*/  FADD.FTZ R29, R29, -UR6 ;  /* 0x800000061d1d7e21 */ /* 0x000fe20008010000 */
[----:B0-----:R-:W-:Y:S01]  /*62f0*/  FMUL.FTZ R21, R15, R8 ;  /* 0x000000080f157220 */ /* 0x001fe20000410000 */
[----:B------:R-:W-:Y:S01]  /*6300*/  FADD.FTZ R17, R17, R15 ;  /* 0x0000000f11117221 */ /* 0x000fe20000010000 */
[----:B------:R-:W-:Y:S01]  /*6310*/  FMUL.FTZ R28, R28, UR26 ;  /* 0x0000001a1c1c7c20 */ /* 0x000fe20008410000 */
[----:B------:R-:W-:Y:S01]  /*6320*/  FMUL.FTZ R29, R29, UR26 ;  /* 0x0000001a1d1d7c20 */ /* 0x000fe20008410000 */
[----:B------:R-:W-:Y:S01]  /*6330*/  FADD.FTZ R14, R14, R21 ;  /* 0x000000150e0e7221 */ /* 0x000fe20000010000 */
[----:B-----5:R-:W-:Y:S01]  /*6340*/  FADD.FTZ R13, R13, R20 ;  /* 0x000000140d0d7221 */ /* 0x020fe20000010000 */
[----:B------:R-:W-:Y:S01]  /*6350*/  FFMA.FTZ R12, R23, R20, R12 ;  /* 0x00000014170c7223 */ /* 0x000fe2000001000c */
[----:B------:R0:W-:Y:S04]  /*6360*/  STL [R1+0x4c], R28 ;  /* 0x00004c1c01007387 */ /* 0x0001e80000100800 */
[----:B------:R0:W-:Y:S01]  /*6370*/  STL [R1+0x1dc], R29 ;  /* 0x0001dc1d01007387 */ /* 0x0001e20000100800 */
[C---:B--2---:R-:W-:Y:S01]  /*6380*/  FFMA.FTZ R10, R22.reuse, R15, R10 ;  /* 0x0000000f160a7223 */ /* 0x044fe2000001000a */
[----:B------:R-:W-:Y:S01]  /*6390*/  FFMA.FTZ R11, R22, R21, R11 ;  /* 0x00000015160b7223 */ /* 0x000fe2000001000b */
[----:B------:R-:W-:Y:S01]  /*63a0*/  FMUL.FTZ R15, R20, R9 ;  /* 0x00000009140f7220 */ /* 0x000fe20000410000 */
[----:B------:R-:W-:-:S03]  /*63b0*/  MOV R20, R25 ;  /* 0x0000001900147202 */ /* 0x000fc60000000f00 */
[----:B------:R-:W-:Y:S01]  /*63c0*/  FFMA.FTZ R11, R23, R15, R11 ;  /* 0x0000000f170b7223 */ /* 0x000fe2000001000b */
[----:B------:R-:W-:Y:S01]  /*63d0*/  FADD.FTZ R14, R15, R14 ;  /* 0x0000000e0f0e7221 */ /* 0x000fe20000010000 */
[----:B------:R-:W-:Y:S01]  /*63e0*/  MOV R15, R24 ;  /* 0x00000018000f7202 */ /* 0x000fe20000000f00 */
[----:B0-----:R-:W-:Y:S06]  /*63f0*/  @!P5 BRA `(.L_x_2268) ;  /* 0x000000000048d947 */ /* 0x001fec0003800000 */
        /* <DEDUP_REMOVED lines=18> */
.L_x_2268:
[----:B------:R-:W2:Y:S04]  /*6520*/  LDL.LU R23, [R1+0x58] ;  /* 0x0000580001177983 */ /* 0x000ea80000300800 */
[----:B------:R-:W3:Y:S01]  /*6530*/  LDL.LU R22, [R1+0x5c] ;  /* 0x00005c0001167983 */ /* 0x000ee20000300800 */
[----:B------:R-:W-:Y:S01]  /*6540*/  FMUL.FTZ R21, R15, R8 ;  /* 0x000000080f157220 */ /* 0x000fe20000410000 */
[----:B------:R-:W-:Y:S01]  /*6550*/  FADD.FTZ R17, R17, R15 ;  /* 0x0000000f11117221 */ /* 0x000fe20000010000 */
[----:B------:R-:W-:Y:S01]  /*6560*/  FFMA.FTZ R10, R28, R15, R10 ;  /* 0x0000000f1c0a7223 */ /* 0x000fe2000001000a */
[----:B------:R-:W-:Y:S01]  /*6570*/  FMUL.FTZ R15, R20, R9 ;  /* 0x00000009140f7220 */ /* 0x000fe20000410000 */
[----:B------:R-:W-:Y:S01]  /*6580*/  FFMA.FTZ R11, R28, R21, R11 ;  /* 0x000000151c0b7223 */ /* 0x000fe2000001000b */
[----:B------:R-:W-:Y:S01]  /*6590*/  FADD.FTZ R14, R14, R21 ;  /* 0x000000150e0e7221 */ /* 0x000fe20000010000 */
[----:B------:R-:W-:Y:S01]  /*65a0*/  FADD.FTZ R13, R13, R20 ;  /* 0x000000140d0d7221 */ /* 0x000fe20000010000 */
[C---:B------:R-:W-:Y:S01]  /*65b0*/  FFMA.FTZ R12, R29.reuse, R20, R12 ;  /* 0x000000141d0c7223 */ /* 0x040fe2000001000c */
[----:B------:R-:W-:Y:S01]  /*65c0*/  FFMA.FTZ R11, R29, R15, R11 ;  /* 0x0000000f1d0b7223 */ /* 0x000fe2000001000b */
[----:B------:R-:W-:Y:S01]  /*65d0*/  FADD.FTZ R14, R15, R14 ;  /* 0x0000000e0f0e7221 */ /* 0x000fe20000010000 */
[----:B------:R-:W-:Y:S01]  /*65e0*/  MOV R21, R18 ;  /* 0x0000001200157202 */ /* 0x000fe20000000f00 */
[----:B--2---:R-:W-:Y:S01]  /*65f0*/  FADD.FTZ R15, R23, -UR6 ;  /* 0x80000006170f7e21 */ /* 0x004fe20008010000 */
[----:B---3--:R-:W-:-:S03]  /*6600*/  FADD.FTZ R20, R22, -UR6 ;  /* 0x8000000616147e21 */ /* 0x008fc60008010000 */
[----:B------:R-:W-:Y:S01]  /*6610*/  FMUL.FTZ R23, R15, UR26 ;  /* 0x0000001a0f177c20 */ /* 0x000fe20008410000 */
[----:B------:R-:W-:Y:S01]  /*6620*/  MOV R15, R19 ;  /* 0x00000013000f7202 */ /* 0x000fe20000000f00 */
[----:B------:R-:W-:-:S03]  /*6630*/  FMUL.FTZ R22, R20, UR26 ;  /* 0x0000001a14167c20 */ /* 0x000fc60008410000 */
        /* <DEDUP_REMOVED lines=10> */
[----:B------:R-:W-:-:S04]  /*66e0*/  FFMA.FTZ R21, R20, R21, 1 ;  /* 0x3f80000014157423 */ /* 0x000fc80000010015 */
[----:B------:R-:W-:Y:S01]  /*66f0*/  FMUL.FTZ R21, R15, R21 ;  /* 0x000000150f157220 */ /* 0x000fe20000410000 */
[----:B------:R-:W-:-:S04]  /*6700*/  FFMA.FTZ R15, R22, R9, R7 ;  /* 0x00000009160f7223 */ /* 0x000fc80000010007 */
[----:B------:R-:W-:-:S06]  /*6710*/  FMUL.FTZ R20, R15, -1.4426950216293334961 ;  /* 0xbfb8aa3b0f147820 */ /* 0x000fcc0000410000 */
[----:B------:R-:W1:Y:S02]  /*6720*/  MUFU.EX2 R20, R20 ;  /* 0x0000001400147308 */ /* 0x000e640000000800 */
[----:B-1----:R-:W-:-:S06]  /*6730*/  FADD.FTZ R20, R20, 1 ;  /* 0x3f80000014147421 */ /* 0x002fcc0000010000 */
[----:B------:R-:W0:Y:S02]  /*6740*/  MUFU.RCP R20, R20 ;  /* 0x0000001400147308 */ /* 0x000e240000001000 */
[----:B0-----:R-:W-:Y:S01]  /*6750*/  FADD.FTZ R22, -R20, 1 ;  /* 0x3f80000014167421 */ /* 0x001fe20000010100 */
[----:B------:R-:W-:-:S03]  /*6760*/  FMUL.FTZ R20, R19, R20 ;  /* 0x0000001413147220 */ /* 0x000fc60000410000 */
[----:B------:R-:W-:-:S04]  /*6770*/  FFMA.FTZ R15, R15, R22, 1 ;  /* 0x3f8000000f0f7423 */ /* 0x000fc80000010016 */
[----:B------:R-:W-:-:S07]  /*6780*/  FMUL.FTZ R15, R20, R15 ;  /* 0x0000000f140f7220 */ /* 0x000fce0000410000 */
.L_x_2269:
[----:B------:R1:W-:Y:S04]  /*6790*/  STL [R1+0x234], R0 ;  /* 0x0002340001007387 */ /* 0x0003e80000100800 */
[----:B-1----:R-:W2:Y:S01]  /*67a0*/  LDL R0, [R1+0x50] ;  /* 0x0000500001007983 */ /* 0x002ea20000100800 */
[----:B------:R-:W-:Y:S01]  /*67b0*/  FMUL.FTZ R20, R21, R8 ;  /* 0x0000000815147220 */ /* 0x000fe20000410000 */
[----:B------:R-:W-:Y:S02]  /*67c0*/  FADD.FTZ R17, R17, R21 ;  /* 0x0000001511117221 */ /* 0x000fe40000010000 */
[----:B------:R-:W3:Y:S04]  /*67d0*/  LDL.LU R29, [R1+0xb8] ;  /* 0x0000b800011d7983 */ /* 0x000ee80000300800 */
[----:B0-----:R-:W4:Y:S04]  /*67e0*/  LDL.LU R22, [R1+0xbc] ;  /* 0x0000bc0001167983 */ /* 0x001f280000300800 */
[----:B------:R-:W4:Y:S04]  /*67f0*/  LDL R28, [R1+0xe0] ;  /* 0x0000e000011c7983 */ /* 0x000f280000100800 */
[----:B------:R-:W4:Y:S01]  /*6800*/  LDL R23, [R1+0xe4] ;  /* 0x0000e40001177983 */ /* 0x000f220000100800 */
[----:B--2---:R-:W-:-:S03]  /*6810*/  FFMA.FTZ R10, R0, R21, R10 ;  /* 0x00000015000a7223 */ /* 0x004fc6000001000a */
[----:B------:R-:W2:Y:S01]  /*6820*/  LDL R21, [R1+0x58] ;  /* 0x0000580001157983 */ /* 0x000ea20000100800 */
[----:B------:R-:W-:Y:S01]  /*6830*/  FFMA.FTZ R11, R0, R20, R11 ;  /* 0x00000014000b7223 */ /* 0x000fe2000001000b */
[----:B------:R-:W-:Y:S01]  /*6840*/  FADD.FTZ R14, R14, R20 ;  /* 0x000000140e0e7221 */ /* 0x000fe20000010000 */
[----:B------:R-:W-:Y:S01]  /*6850*/  FMUL.FTZ R20, R15, R9 ;  /* 0x000000090f147220 */ /* 0x000fe20000410000 */
[----:B------:R-:W-:Y:S01]  /*6860*/  FADD.FTZ R13, R13, R15 ;  /* 0x0000000f0d0d7221 */ /* 0x000fe20000010000 */
[----:B------:R0:W5:Y:S02]  /*6870*/  LDL.LU R0, [R1+0x234] ;  /* 0x0002340001007983 */ /* 0x0001640000300800 */
[C---:B--2---:R-:W-:Y:S01]  /*6880*/  FFMA.FTZ R11, R21.reuse, R20, R11 ;  /* 0x00000014150b7223 */ /* 0x044fe2000001000b */
[----:B------:R-:W-:Y:S01]  /*6890*/  FADD.FTZ R20, R20, R14 ;  /* 0x0000000e14147221 */ /* 0x000fe20000010000 */
[----:B------:R-:W-:Y:S01]  /*68a0*/  FFMA.FTZ R12, R21, R15, R12 ;  /* 0x0000000f150c7223 */ /* 0x000fe2000001000c */
[----:B---3--:R-:W-:Y:S01]  /*68b0*/  FADD.FTZ R14, R29, -UR6 ;  /* 0x800000061d0e7e21 */ /* 0x008fe20008010000 */
[----:B----4-:R-:W-:Y:S01]  /*68c0*/  FADD.FTZ R15, R22, -UR6 ;  /* 0x80000006160f7e21 */ /* 0x010fe20008010000 */
[----:B------:R-:W-:-:S02]  /*68d0*/  MOV R21, R28 ;  /* 0x0000001c00157202 */ /* 0x000fc40000000f00 */
[----:B------:R-:W-:Y:S01]  /*68e0*/  FMUL.FTZ R29, R14, UR26 ;  /* 0x0000001a0e1d7c20 */ /* 0x000fe20008410000 */
[----:B------:R-:W-:Y:S01]  /*68f0*/  FMUL.FTZ R22, R15, UR26 ;  /* 0x0000001a0f167c20 */ /* 0x000fe20008410000 */
[----:B------:R-:W-:-:S03]  /*6900*/  MOV R14, R23 ;  /* 0x00000017000e7202 */ /* 0x000fc60000000f00 */
        /* <DEDUP_REMOVED lines=21> */
.L_x_2270:
[----:B-----5:R1:W-:Y:S04]  /*6a60*/  STL [R1+0x234], R0 ;  /* 0x0002340001007387 */ /* 0x0203e80000100800 */
[----:B-1----:R-:W2:Y:S01]  /*6a70*/  LDL R0, [R1+0xb8] ;  /* 0x0000b80001007983 */ /* 0x002ea20000100800 */
[----:B------:R-:W-:Y:S01]  /*6a80*/  FMUL.FTZ R15, R21, R8 ;  /* 0x00000008150f7220 */ /* 0x000fe20000410000 */
[----:B------:R-:W-:Y:S02]  /*6a90*/  FADD.FTZ R17, R17, R21 ;  /* 0x0000001511117221 */ /* 0x000fe40000010000 */
[----:B0-----:R-:W3:Y:S04]  /*6aa0*/  LDL.LU R29, [R1+0xc0] ;  /* 0x0000c000011d7983 */ /* 0x001ee80000300800 */
[----:B------:R-:W4:Y:S04]  /*6ab0*/  LDL.LU R22, [R1+0xc4] ;  /* 0x0000c40001167983 */ /* 0x000f280000300800 */
        /* <DEDUP_REMOVED lines=9> */
[----:B------:R-:W-:Y:S01]  /*6b50*/  FADD.FTZ R20, R15, R20 ;  /* 0x000000140f147221 */ /* 0x000fe20000010000 */
[C---:B--2---:R-:W-:Y:S01]  /*6b60*/  FFMA.FTZ R12, R21.reuse, R14, R12 ;  /* 0x0000000e150c7223 */ /* 0x044fe2000001000c */
        /* <DEDUP_REMOVED lines=28> */
.L_x_2271:
        /* <DEDUP_REMOVED lines=45> */
.L_x_2272:
        /* <DEDUP_REMOVED lines=45> */
.L_x_2273:
        /* <DEDUP_REMOVED lines=45> */
.L_x_2274:
        /* <DEDUP_REMOVED lines=45> */
.L_x_2275:
        /* <DEDUP_REMOVED lines=45> */
.L_x_2276:
        /* <DEDUP_REMOVED lines=45> */
.L_x_2277:
        /* <DEDUP_REMOVED lines=45> */
.L_x_2278:
        /* <DEDUP_REMOVED lines=45> */
.L_x_2279:
        /* <DEDUP_REMOVED lines=45> */
.L_x_2280:
        /* <DEDUP_REMOVED lines=45> */
.L_x_2281:
        /* <DEDUP_REMOVED lines=45> */
.L_x_2282:
        /* <DEDUP_REMOVED lines=45> */
.L_x_2283:
        /* <DEDUP_REMOVED lines=45> */
.L_x_2284:
        /* <DEDUP_REMOVED lines=45> */
.L_x_2285:
[----:B-----5:R1:W-:Y:S04]  /*9490*/  STL [R1+0x234], R0 ;  /* 0x0002340001007387 */ /* 0x0203e80000100800 */
[----:B-1----:R-:W2:Y:S04]  /*94a0*/  LDL R0, [R1+0x1a8] ;  /* 0x0001a80001007983 */ /* 0x002ea80000100800 */
[----:B------:R-:W3:Y:S04]  /*94b0*/  LDL.LU R23, [R1+0x1f8] ;  /* 0x0001f80001177983 */ /* 0x000ee80000300800 */
[----:B------:R-:W4:Y:S01]  /*94c0*/  LDL.LU R22, [R1+0x1fc] ;  /* 0x0001fc0001167983 */ /* 0x000f220000300800 */
[----:B------:R-:W-:-:S03]  /*94d0*/  FADD.FTZ R17, R17, R21 ;  /* 0x0000001511117221 */ /* 0x000fc60000010000 */
[----:B0-----:R-:W4:Y:S01]  /*94e0*/  LDL R28, [R1+0x154] ;  /* 0x00015400011c7983 */ /* 0x001f220000100800 */
[----:B------:R-:W-:-:S03]  /*94f0*/  FMUL.FTZ R15, R21, R8 ;  /* 0x00000008150f7220 */ /* 0x000fc60000410000 */
[----:B------:R0:W-:Y:S04]  /*9500*/  STL [R1+0x8], R17 ;  /* 0x0000081101007387 */ /* 0x0001e80000100800 */
[----:B0-----:R-:W4:Y:S01]  /*9510*/  LDL R17, [R1+0x150] ;  /* 0x0001500001117983 */ /* 0x001f220000100800 */
[----:B------:R-:W-:Y:S01]  /*9520*/  FADD.FTZ R13, R13, R14 ;  /* 0x0000000e0d0d7221 */ /* 0x000fe20000010000 */
[----:B------:R-:W-:Y:S01]  /*9530*/  FADD.FTZ R20, R20, R15 ;  /* 0x0000000f14147221 */ /* 0x000fe20000010000 */
[----:B------:R-:W-:Y:S01]  /*9540*/  FFMA.FTZ R12, R29, R14, R12 ;  /* 0x0000000e1d0c7223 */ /* 0x000fe2000001000c */
[C---:B--2---:R-:W-:Y:S01]  /*9550*/  FFMA.FTZ R10, R0.reuse, R21, R10 ;  /* 0x00000015000a7223 */ /* 0x044fe2000001000a */
[----:B------:R-:W-:Y:S02]  /*9560*/  FFMA.FTZ R11, R0, R15, R11 ;  /* 0x0000000f000b7223 */ /* 0x000fe4000001000b */
[----:B------:R0:W5:Y:S04]  /*9570*/  LDL.LU R0, [R1+0x234] ;  /* 0x0002340001007983 */ /* 0x0001680000300800 */
[----:B------:R1:W-:Y:S04]  /*9580*/  STL [R1+0xc], R10 ;  /* 0x00000c0a01007387 */ /* 0x0003e80000100800 */
[----:B------:R-:W-:Y:S04]  /*9590*/  STL [R1+0x10], R13 ;  /* 0x0000100d01007387 */ /* 0x000fe80000100800 */
[----:B------:R2:W-:Y:S01]  /*95a0*/  STL [R1+0x14], R12 ;  /* 0x0000140c01007387 */ /* 0x0005e20000100800 */
[----:B-1----:R-:W-:-:S04]  /*95b0*/  FMUL.FTZ R10, R14, R9 ;  /* 0x000000090e0a7220 */ /* 0x002fc80000410000 */
[----:B------:R-:W-:Y:S01]  /*95c0*/  FFMA.FTZ R11, R29, R10, R11 ;  /* 0x0000000a1d0b7223 */ /* 0x000fe2000001000b */
[----:B------:R-:W-:Y:S01]  /*95d0*/  FADD.FTZ R20, R10, R20 ;  /* 0x000000140a147221 */ /* 0x000fe20000010000 */
[----:B---3--:R-:W-:Y:S01]  /*95e0*/  FADD.FTZ R10, R23, -UR6 ;  /* 0x80000006170a7e21 */ /* 0x008fe20008010000 */
[----:B----4-:R-:W-:Y:S01]  /*95f0*/  MOV R29, R28 ;  /* 0x0000001c001d7202 */ /* 0x010fe20000000f00 */
[----:B--2---:R-:W-:Y:S01]  /*9600*/  FADD.FTZ R12, R22, -UR6 ;  /* 0x80000006160c7e21 */ /* 0x004fe20008010000 */
[----:B------:R-:W-:Y:S01]  /*9610*/  MOV R22, R17 ;  /* 0x0000001100167202 */ /* 0x000fe20000000f00 */
[----:B------:R-:W-:Y:S02]  /*9620*/  FMUL.FTZ R23, R10, UR26 ;  /* 0x0000001a0a177c20 */ /* 0x000fe40008410000 */
        /* <DEDUP_REMOVED lines=22> */
.L_x_2286:
[----:B------:R-:W2:Y:S04]  /*9790*/  LDL.LU R14, [R1+0x208] ;  /* 0x00020800010e7983 */ /* 0x000ea80000300800 */
[----:B------:R-:W3:Y:S04]  /*97a0*/  LDL.LU R13, [R1+0x20c] ;  /* 0x00020c00010d7983 */ /* 0x000ee80000300800 */
[----:B------:R-:W4:Y:S04]  /*97b0*/  LDL R15, [R1+0xd0] ;  /* 0x0000d000010f7983 */ /* 0x000f280000100800 */
[----:B------:R-:W0:Y:S01]  /*97c0*/  LDL R17, [R1+0xd4] ;  /* 0x0000d40001117983 */ /* 0x000e220000100800 */
[----:B------:R-:W-:Y:S01]  /*97d0*/  FMUL.FTZ R10, R22, R8 ;  /* 0x00000008160a7220 */ /* 0x000fe20000410000 */
[----:B------:R-:W-:-:S03]  /*97e0*/  FMUL.FTZ R12, R29, R9 ;  /* 0x000000091d0c7220 */ /* 0x000fc60000410000 */
[----:B------:R-:W-:Y:S01]  /*97f0*/  FFMA.FTZ R11, R23, R10, R11 ;  /* 0x0000000a170b7223 */ /* 0x000fe2000001000b */
[----:B------:R-:W-:-:S03]  /*9800*/  FADD.FTZ R20, R20, R10 ;  /* 0x0000000a14147221 */ /* 0x000fc60000010000 */
[----:B------:R-:W-:Y:S01]  /*9810*/  FFMA.FTZ R10, R21, R12, R11 ;  /* 0x0000000c150a7223 */ /* 0x000fe2000001000b */
[----:B------:R-:W-:Y:S01]  /*9820*/  FADD.FTZ R11, R12, R20 ;  /* 0x000000140c0b7221 */ /* 0x000fe20000010000 */
[----:B--2---:R-:W-:Y:S01]  /*9830*/  FADD.FTZ R12, R14, -UR6 ;  /* 0x800000060e0c7e21 */ /* 0x004fe20008010000 */
[----:B---3--:R-:W-:-:S03]  /*9840*/  FADD.FTZ R13, R13, -UR6 ;  /* 0x800000060d0d7e21 */ /* 0x008fc60008010000 */
[----:B------:R-:W-:Y:S01]  /*9850*/  FMUL.FTZ R28, R12, UR26 ;  /* 0x0000001a0c1c7c20 */ /* 0x000fe20008410000 */
[----:B------:R-:W-:Y:S01]  /*9860*/  FMUL.FTZ R20, R13, UR26 ;  /* 0x0000001a0d147c20 */ /* 0x000fe20008410000 */
[----:B----4-:R-:W-:-:S03]  /*9870*/  MOV R14, R15 ;  /* 0x0000000f000e7202 */ /* 0x010fc60000000f00 */
[----:B------:R1:W-:Y:S01]  /*9880*/  STL [R1+0x1a4], R28 ;  /* 0x0001a41c01007387 */ /* 0x0003e20000100800 */
[----:B0-----:R-:W-:-:S03]  /*9890*/  MOV R21, R17 ;  /* 0x0000001100157202 */ /* 0x001fc60000000f00 */
[----:B------:R1:W-:Y:S01]  /*98a0*/  STL [R1+0x1e4], R20 ;  /* 0x0001e41401007387 */ /* 0x0003e20000100800 */
[----:B------:R-:W-:Y:S05]  /*98b0*/  @!P5 BRA `(.L_x_2287) ;  /* 0x000000000048d947 */ /* 0x000fea0003800000 */
        /* <DEDUP_REMOVED lines=18> */
.L_x_2287:
[----:B------:R-:W2:Y:S04]  /*99e0*/  LDL.LU R15, [R1+0x210] ;  /* 0x00021000010f7983 */ /* 0x000ea80000300800 */
[----:B------:R-:W3:Y:S04]  /*99f0*/  LDL.LU R13, [R1+0x214] ;  /* 0x00021400010d7983 */ /* 0x000ee80000300800 */
[----:B------:R-:W4:Y:S04]  /*9a00*/  LDL R23, [R1+0xb0] ;  /* 0x0000b00001177983 */ /* 0x000f280000100800 */
[----:B------:R-:W4:Y:S01]  /*9a10*/  LDL R17, [R1+0xb4] ;  /* 0x0000b40001117983 */ /* 0x000f220000100800 */
[----:B------:R-:W-:-:S04]  /*9a20*/  FMUL.FTZ R12, R14, R8 ;  /* 0x000000080e0c7220 */ /* 0x000fc80000410000 */
[----:B------:R-:W-:Y:S01]  /*9a30*/  FFMA.FTZ R10, R28, R12, R10 ;  /* 0x0000000c1c0a7223 */ /* 0x000fe2000001000a */
[----:B------:R-:W-:Y:S01]  /*9a40*/  FADD.FTZ R11, R11, R12 ;  /* 0x0000000c0b0b7221 */ /* 0x000fe20000010000 */
[----:B------:R-:W-:-:S04]  /*9a50*/  FMUL.FTZ R12, R21, R9 ;  /* 0x00000009150c7220 */ /* 0x000fc80000410000 */
[----:B------:R-:W-:Y:S01]  /*9a60*/  FFMA.FTZ R10, R20, R12, R10 ;  /* 0x0000000c140a7223 */ /* 0x000fe2000001000a */
[----:B------:R-:W-:Y:S01]  /*9a70*/  FADD.FTZ R11, R12, R11 ;  /* 0x0000000b0c0b7221 */ /* 0x000fe20000010000 */
[----:B--2---:R-:W-:Y:S01]  /*9a80*/  FADD.FTZ R12, R15, -UR6 ;  /* 0x800000060f0c7e21 */ /* 0x004fe20008010000 */
[----:B---3--:R-:W-:-:S03]  /*9a90*/  FADD.FTZ R13, R13, -UR6 ;  /* 0x800000060d0d7e21 */ /* 0x008fc60008010000 */
[----:B------:R-:W-:Y:S01]  /*9aa0*/  FMUL.FTZ R15, R12, UR26 ;  /* 0x0000001a0c0f7c20 */ /* 0x000fe20008410000 */
[----:B-1----:R-:W-:Y:S01]  /*9ab0*/  FMUL.FTZ R28, R13, UR26 ;  /* 0x0000001a0d1c7c20 */ /* 0x002fe20008410000 */
[----:B----4-:R-:W-:-:S03]  /*9ac0*/  MOV R20, R23 ;  /* 0x0000001700147202 */ /* 0x010fc60000000f00 */
[----:B------:R0:W-:Y:S01]  /*9ad0*/  STL [R1+0xe8], R15 ;  /* 0x0000e80f01007387 */ /* 0x0001e20000100800 */
[----:B------:R-:W-:-:S03]  /*9ae0*/  MOV R12, R17 ;  /* 0x00000011000c7202 */ /* 0x000fc60000000f00 */
[----:B------:R0:W-:Y:S01]  /*9af0*/  STL [R1+0xc0], R28 ;  /* 0x0000c01c01007387 */ /* 0x0001e20000100800 */
[----:B------:R-:W-:Y:S05]  /*9b00*/  @!P5 BRA `(.L_x_2288) ;  /* 0x000000000048d947 */ /* 0x000fea0003800000 */
[----:B------:R-:W-:-:S04]  /*9b10*/  FFMA.FTZ R12, R15, R8, R6 ;  /* 0x000000080f0c7223 */ /* 0x000fc80000010006 */
        /* <DEDUP_REMOVED lines=17> */
.L_x_2288:
[----:B0-----:R-:W2:Y:S04]  /*9c30*/  LDL R15, [R1+0xe8] ;  /* 0x0000e800010f7983 */ /* 0x001ea80000100800 */
[----:B------:R-:W3:Y:S04]  /*9c40*/  LDL.LU R23, [R1+0x198] ;  /* 0x0001980001177983 */ /* 0x000ee80000300800 */
[----:B------:R-:W4:Y:S01]  /*9c50*/  LDL.LU R17, [R1+0x19c] ;  /* 0x00019c0001117983 */ /* 0x000f220000300800 */
[----:B------:R-:W-:-:S04]  /*9c60*/  FMUL.FTZ R13, R20, R8 ;  /* 0x00000008140d7220 */ /* 0x000fc80000410000 */
[----:B--2---:R-:W-:Y:S01]  /*9c70*/  FFMA.FTZ R10, R15, R13, R10 ;  /* 0x0000000d0f0a7223 */ /* 0x004fe2000001000a */
[----:B------:R-:W-:Y:S01]  /*9c80*/  FMUL.FTZ R15, R12, R9 ;  /* 0x000000090c0f7220 */ /* 0x000fe20000410000 */
[----:B------:R-:W-:-:S03]  /*9c90*/  FADD.FTZ R13, R11, R13 ;  /* 0x0000000d0b0d7221 */ /* 0x000fc60000010000 */
[----:B------:R-:W-:Y:S01]  /*9ca0*/  FFMA.FTZ R11, R28, R15, R10 ;  /* 0x0000000f1c0b7223 */ /* 0x000fe2000001000a */
[----:B------:R-:W-:Y:S01]  /*9cb0*/  FADD.FTZ R10, R15, R13 ;  /* 0x0000000d0f0a7221 */ /* 0x000fe20000010000 */
[----:B---3--:R-:W-:Y:S01]  /*9cc0*/  FADD.FTZ R13, R23, -UR6 ;  /* 0x80000006170d7e21 */ /* 0x008fe20008010000 */
[----:B----4-:R-:W-:-:S03]  /*9cd0*/  FADD.FTZ R15, R17, -UR6 ;  /* 0x80000006110f7e21 */ /* 0x010fc60008010000 */
[----:B------:R-:W-:Y:S01]  /*9ce0*/  FMUL.FTZ R28, R13, UR26 ;  /* 0x0000001a0d1c7c20 */ /* 0x000fe20008410000 */
[----:B------:R-:W-:Y:S01]  /*9cf0*/  FMUL.FTZ R23, R15, UR26 ;  /* 0x0000001a0f177c20 */ /* 0x000fe20008410000 */
[----:B------:R0:W5:Y:S04]  /*9d00*/  LDL R13, [R1+0xa0] ;  /* 0x0000a000010d7983 */ /* 0x0001680000100800 */
[----:B------:R0:W5:Y:S04]  /*9d10*/  LDL R15, [R1+0xa4] ;  /* 0x0000a400010f7983 */ /* 0x0001680000100800 */
[----:B------:R0:W-:Y:S04]  /*9d20*/  STL [R1+0x5c], R28 ;  /* 0x00005c1c01007387 */ /* 0x0001e80000100800 */
[----:B------:R0:W-:Y:S01]  /*9d30*/  STL [R1+0x18], R23 ;  /* 0x0000181701007387 */ /* 0x0001e20000100800 */
[----:B------:R-:W-:Y:S05]  /*9d40*/  @!P5 BRA `(.L_x_2289) ;  /* 0x000000000050d947 */ /* 0x000fea0003800000 */
[----:B-----5:R-:W-:-:S04]  /*9d50*/  FFMA.FTZ R13, R28, R8, R6 ;  /* 0x000000081c0d7223 */ /* 0x020fc80000010006 */
[----:B------:R-:W-:-:S06]  /*9d60*/  FMUL.FTZ R15, R13, -1.4426950216293334961 ;  /* 0xbfb8aa3b0d0f7820 */ /* 0x000fcc0000410000 */
[----:B------:R-:W1:Y:S02]  /*9d70*/  MUFU.EX2 R15, R15 ;  /* 0x0000000f000f7308 */ /* 0x000e640000000800 */
[----:B-1----:R-:W-:-:S06]  /*9d80*/  FADD.FTZ R15, R15, 1 ;  /* 0x3f8000000f0f7421 */ /* 0x002fcc0000010000 */
[----:B------:R-:W1:Y:S02]  /*9d90*/  MUFU.RCP R15, R15 ;  /* 0x0000000f000f7308 */ /* 0x000e640000001000 */
[----:B-1----:R-:W-:-:S04]  /*9da0*/  FADD.FTZ R17, -R15, 1 ;  /* 0x3f8000000f117421 */ /* 0x002fc80000010100 */
[----:B------:R-:W-:Y:S02]  /*9db0*/  FFMA.FTZ R13, R13, R17, 1 ;  /* 0x3f8000000d0d7423 */ /* 0x000fe40000010011 */
[----:B------:R-:W2:Y:S02]  /*9dc0*/  LDL R17, [R1+0xa0] ;  /* 0x0000a00001117983 */ /* 0x000ea40000100800 */
[----:B--2---:R-:W-:-:S04]  /*9dd0*/  FMUL.FTZ R15, R17, R15 ;  /* 0x0000000f110f7220 */ /* 0x004fc80000410000 */
[----:B------:R-:W-:Y:S01]  /*9de0*/  FMUL.FTZ R13, R15, R13 ;  /* 0x0000000d0f0d7220 */ /* 0x000fe20000410000 */
[----:B------:R-:W-:-:S04]  /*9df0*/  FFMA.FTZ R15, R23, R9, R7 ;  /* 0x00000009170f7223 */ /* 0x000fc80000010007 */
[----:B------:R-:W-:-:S06]  /*9e00*/  FMUL.FTZ R17, R15, -1.4426950216293334961 ;  /* 0xbfb8aa3b0f117820 */ /* 0x000fcc0000410000 */
[----:B------:R-:W1:Y:S02]  /*9e10*/  MUFU.EX2 R17, R17 ;  /* 0x0000001100117308 */ /* 0x000e640000000800 */
[----:B-1----:R-:W-:-:S06]  /*9e20*/  FADD.FTZ R17, R17, 1 ;  /* 0x3f80000011117421 */ /* 0x002fcc0000010000 */
[----:B------:R-:W0:Y:S02]  /*9e30*/  MUFU.RCP R17, R17 ;  /* 0x0000001100117308 */ /* 0x000e240000001000 */
[----:B0-----:R-:W-:-:S04]  /*9e40*/  FADD.FTZ R23, -R17, 1 ;  /* 0x3f80000011177421 */ /* 0x001fc80000010100 */
[----:B------:R-:W-:Y:S02]  /*9e50*/  FFMA.FTZ R15, R15, R23, 1 ;  /* 0x3f8000000f0f7423 */ /* 0x000fe40000010017 */
[----:B------:R-:W2:Y:S02]  /*9e60*/  LDL R23, [R1+0xa4] ;  /* 0x0000a40001177983 */ /* 0x000ea40000100800 */
[----:B--2---:R-:W-:-:S04]  /*9e70*/  FMUL.FTZ R17, R23, R17 ;  /* 0x0000001117117220 */ /* 0x004fc80000410000 */
[----:B------:R-:W-:-:S07]  /*9e80*/  FMUL.FTZ R15, R17, R15 ;  /* 0x0000000f110f7220 */ /* 0x000fce0000410000 */
.L_x_2289:
[----:B------:R-:W-:Y:S04]  /*9e90*/  STL [R1+0x254], R19 ;  /* 0x0002541301007387 */ /* 0x000fe80000100800 */
[----:B------:R-:W-:Y:S04]  /*9ea0*/  STL [R1+0x250], R18 ;  /* 0x0002501201007387 */ /* 0x000fe80000100800 */
[----:B------:R-:W-:Y:S04]  /*9eb0*/  STL [R1+0x24c], R16 ;  /* 0x00024c1001007387 */ /* 0x000fe80000100800 */
[----:B------:R-:W-:Y:S04]  /*9ec0*/  STL [R1+0x248], R7 ;  /* 0x0002480701007387 */ /* 0x000fe80000100800 */
[----:B------:R-:W-:Y:S04]  /*9ed0*/  STL [R1+0x244], R6 ;  /* 0x0002440601007387 */ /* 0x000fe80000100800 */
[----:B------:R-:W-:Y:S04]  /*9ee0*/  STL [R1+0x240], R5 ;  /* 0x0002400501007387 */ /* 0x000fe80000100800 */
[----:B------:R-:W-:Y:S04]  /*9ef0*/  STL [R1+0x23c], R4 ;  /* 0x00023c0401007387 */ /* 0x000fe80000100800 */
[----:B------:R1:W-:Y:S04]  /*9f00*/  STL [R1+0x238], R3 ;  /* 0x0002380301007387 */ /* 0x0003e80000100800 */
[----:B-1----:R-:W2:Y:S01]  /*9f10*/  LDL R3, [R1+0x18] ;  /* 0x0000180001037983 */ /* 0x002ea20000100800 */
[----:B-----5:R-:W-:Y:S01]  /*9f20*/  FMUL.FTZ R17, R13, R8 ;  /* 0x000000080d117220 */ /* 0x020fe20000410000 */
[----:B------:R-:W1:Y:S03]  /*9f30*/  S2R R6, SR_LANEID ;  /* 0x0000000000067919 */ /* 0x000e660000000000 */
[----:B------:R-:W-:Y:S01]  /*9f40*/  FFMA.FTZ R11, R28, R17, R11 ;  /* 0x000000111c0b7223 */ /* 0x000fe2000001000b */
[----:B0-----:R-:W-:Y:S01]  /*9f50*/  FMUL.FTZ R23, R15, R9 ;  /* 0x000000090f177220 */ /* 0x001fe20000410000 */
[----:B------:R-:W-:Y:S01]  /*9f60*/  FADD.FTZ R17, R10, R17 ;  /* 0x000000110a117221 */ /* 0x000fe20000010000 */
[----:B------:R0:W-:Y:S04]  /*9f70*/  STL [R1+0x234], R2 ;  /* 0x0002340201007387 */ /* 0x0001e80000100800 */
[----:B------:R-:W3:Y:S04]  /*9f80*/  LDL.LU R19, [R1+0xc] ;  /* 0x00000c0001137983 */ /* 0x000ee80000300800 */
[----:B------:R-:W3:Y:S04]  /*9f90*/  LDL R18, [R1+0x1c0] ;  /* 0x0001c00001127983 */ /* 0x000ee80000100800 */
[----:B------:R-:W4:Y:S04]  /*9fa0*/  LDL.LU R16, [R1+0x14] ;  /* 0x0000140001107983 */ /* 0x000f280000300800 */
[----:B0-----:R-:W4:Y:S04]  /*9fb0*/  LDL R2, [R1+0x1f8] ;  /* 0x0001f80001027983 */ /* 0x001f280000100800 */
[----:B------:R-:W3:Y:S04]  /*9fc0*/  LDL R7, [R1+0x1a4] ;  /* 0x0001a40001077983 */ /* 0x000ee80000100800 */
[----:B------:R-:W3:Y:S01]  /*9fd0*/  LDL R5, [R1+0x1e4] ;  /* 0x0001e40001057983 */ /* 0x000ee20000100800 */
[----:B-1----:R-:W-:-:S03]  /*9fe0*/  ISETP.GT.AND P0, PT, R6, 0x1e, PT ;  /* 0x0000001e0600780c */ /* 0x002fc60003f04270 */
[----:B------:R-:W3:Y:S01]  /*9ff0*/  LDL R4, [R1+0xe8] ;  /* 0x0000e80001047983 */ /* 0x000ee20000100800 */
[----:B--2---:R-:W-:Y:S01]  /*a000*/  FFMA.FTZ R10, R3, R23, R11 ;  /* 0x00000017030a7223 */ /* 0x004fe2000001000b */
[----:B------:R-:W-:-:S04]  /*a010*/  FADD.FTZ R11, R23, R17 ;  /* 0x00000011170b7221 */ /* 0x000fc80000010000 */
[----:B------:R-:W0:Y:S04]  /*a020*/  SHFL.DOWN PT, R17, R10, 0x1, 0x1f ;  /* 0x08201f000a117f89 */ /* 0x000e2800000e0000 */
[----:B------:R-:W1:Y:S01]  /*a030*/  SHFL.DOWN PT, R23, R11, 0x1, 0x1f ;  /* 0x08201f000b177f89 */ /* 0x000e6200000e0000 */
        /* <DEDUP_REMOVED lines=14> */
[----:B------:R-:W2:Y:S04]  /*a120*/  LDL.LU R23, [R1+0x10] ;  /* 0x0000100001177983 */ /* 0x000ea80000300800 */
[----:B------:R-:W1:Y:S06]  /*a130*/  SHFL.DOWN PT, R28, R11, 0x8, 0x1f ;  /* 0x09001f000b1c7f89 */ /* 0x000e6c00000e0000 */
[----:B0-----:R-:W-:-:S02]  /*a140*/  @!P0 FADD.FTZ R10, R10, R17 ;  /* 0x000000110a0a8221 */ /* 0x001fc40000010000 */
[----:B------:R-:W3:Y:S01]  /*a150*/  LDL.LU R17, [R1+0x8] ;  /* 0x0000080001117983 */ /* 0x000ee20000300800 */
[----:B-1----:R-:W-:Y:S01]  /*a160*/  @!P0 FADD.FTZ R11, R11, R28 ;  /* 0x0000001c0b0b8221 */ /* 0x002fe20000010000 */
[----:B------:R-:W-:Y:S01]  /*a170*/  ISETP.GT.AND P0, PT, R6, 0xf, PT ;  /* 0x0000000f0600780c */ /* 0x000fe20003f04270 */
[----:B--2---:R-:W-:Y:S01]  /*a180*/  FADD.FTZ R23, R23, R29 ;  /* 0x0000001d17177221 */ /* 0x004fe20000010000 */
[----:B----4-:R-:W-:-:S03]  /*a190*/  FFMA.FTZ R29, R2, R29, R16 ;  /* 0x0000001d021d7223 */ /* 0x010fc60000010010 */
[----:B------:R-:W-:Y:S01]  /*a1a0*/  FADD.FTZ R23, R23, R21 ;  /* 0x0000001517177221 */ /* 0x000fe20000010000 */
[----:B---3--:R-:W-:Y:S01]  /*a1b0*/  FFMA.FTZ R29, R5, R21, R29 ;  /* 0x00000015051d7223 */ /* 0x008fe2000001001d */
[----:B------:R-:W-:Y:S01]  /*a1c0*/  FADD.FTZ R17, R17, R22 ;  /* 0x0000001611117221 */ /* 0x000fe20000010000 */
[----:B------:R-:W-:Y:S02]  /*a1d0*/  FFMA.FTZ R22, R18, R22, R19 ;  /* 0x0000001612167223 */ /* 0x000fe40000010013 */
[----:B------:R0:W5:Y:S01]  /*a1e0*/  LDL.LU R19, [R1+0x254] ;  /* 0x0002540001137983 */ /* 0x0001620000300800 */
[----:B------:R-:W-:Y:S01]  /*a1f0*/  FADD.FTZ R17, R17, R14 ;  /* 0x0000000e11117221 */ /* 0x000fe20000010000 */
[----:B------:R-:W-:Y:S02]  /*a200*/  FFMA.FTZ R22, R7, R14, R22 ;  /* 0x0000000e07167223 */ /* 0x000fe40000010016 */
[----:B------:R0:W5:Y:S04]  /*a210*/  LDL.LU R18, [R1+0x250] ;  /* 0x0002500001127983 */ /* 0x0001680000300800 */
[----:B------:R0:W5:Y:S01]  /*a220*/  LDL.LU R16, [R1+0x24c] ;  /* 0x00024c0001107983 */ /* 0x0001620000300800 */
[----:B------:R-:W1:Y:S03]  /*a230*/  S2UR UR7, SR_CgaCtaId ;  /* 0x00000000000779c3 */ /* 0x000e660000008800 */
[----:B------:R0:W5:Y:S04]  /*a240*/  LDL.LU R7, [R1+0x248] ;  /* 0x0002480001077983 */ /* 0x0001680000300800 */
[----:B------:R-:W2:Y:S04]  /*a250*/  LDL R14, [R1+0x5c] ;  /* 0x00005c00010e7983 */ /* 0x000ea80000100800 */
[----:B------:R0:W5:Y:S04]  /*a260*/  LDL.LU R6, [R1+0x244] ;  /* 0x0002440001067983 */ /* 0x0001680000300800 */
[----:B------:R0:W5:Y:S04]  /*a270*/  LDL.LU R5, [R1+0x240] ;  /* 0x0002400001057983 */ /* 0x0001680000300800 */
[----:B------:R-:W3:Y:S04]  /*a280*/  LDL R21, [R1+0xc0] ;  /* 0x0000c00001157983 */ /* 0x000ee80000100800 */
[----:B------:R-:W4:Y:S01]  /*a290*/  SHFL.DOWN PT, R2, R10, 0x10, 0x1f ;  /* 0x0a001f000a027f89 */ /* 0x000f2200000e0000 */
[----:B------:R-:W-:Y:S01]  /*a2a0*/  FFMA.FTZ R22, R4, R20, R22 ;  /* 0x0000001404167223 */ /* 0x000fe20000010016 */
[----:B------:R-:W-:-:S02]  /*a2b0*/  FADD.FTZ R17, R17, R20 ;  /* 0x0000001411117221 */ /* 0x000fc40000010000 */
[----:B------:R0:W5:Y:S01]  /*a2c0*/  LDL.LU R4, [R1+0x23c] ;  /* 0x00023c0001047983 */ /* 0x0001620000300800 */
[----:B------:R-:W-:-:S03]  /*a2d0*/  FADD.FTZ R23, R23, R12 ;  /* 0x0000000c17177221 */ /* 0x000fc60000010000 */
[----:B------:R-:W2:Y:S04]  /*a2e0*/  LDL R20, [R1+0x230] ;  /* 0x0002300001147983 */ /* 0x000ea80000100800 */
[----:B------:R-:W1:Y:S01]  /*a2f0*/  SHFL.DOWN PT, R28, R11, 0x10, 0x1f ;  /* 0x0a001f000b1c7f89 */ /* 0x000e6200000e0000 */
[----:B----4-:R-:W-:Y:S01]  /*a300*/  @!P0 FADD.FTZ R10, R10, R2 ;  /* 0x000000020a0a8221 */ /* 0x010fe20000010000 */
[----:B---3--:R-:W-:Y:S01]  /*a310*/  FFMA.FTZ R29, R21, R12, R29 ;  /* 0x0000000c151d7223 */ /* 0x008fe2000001001d */
[----:B--2---:R-:W-:Y:S01]  /*a320*/  FFMA.FTZ R12, R14, R13, R22 ;  /* 0x0000000d0e0c7223 */ /* 0x004fe20000010016 */
[----:B------:R-:W-:Y:S02]  /*a330*/  FADD.FTZ R14, R17, R13 ;  /* 0x0000000d110e7221 */ /* 0x000fe40000010000 */
[----:B------:R-:W-:-:S02]  /*a340*/  FFMA.FTZ R13, R3, R15, R29 ;  /* 0x0000000f030d7223 */ /* 0x000fc4000001001d */
[----:B------:R0:W5:Y:S04]  /*a350*/  LDL.LU R3, [R1+0x238] ;  /* 0x0002380001037983 */ /* 0x0001680000300800 */
[----:B------:R0:W5:Y:S01]  /*a360*/  LDL.LU R2, [R1+0x234] ;  /* 0x0002340001027983 */ /* 0x0001620000300800 */
[----:B------:R-:W2:Y:S01]  /*a370*/  S2R R21, SR_LANEID ;  /* 0x0000000000157919 */ /* 0x000ea20000000000 */
[----:B------:R-:W-:Y:S02]  /*a380*/  UMOV UR6, 0x400 ;  /* 0x0000040000067882 */ /* 0x000fe40000000000 */
[----:B------:R-:W-:Y:S01]  /*a390*/  UIADD3 UR5, UR6, 0xd0, URZ ;  /* 0x000000d006057890 */ /* 0x000fe2000fffe03f */
[----:B-1----:R-:W-:Y:S01]  /*a3a0*/  @!P0 FADD.FTZ R11, R11, R28 ;  /* 0x0000001c0b0b8221 */ /* 0x002fe20000010000 */
[----:B------:R-:W-:-:S02]  /*a3b0*/  ISETP.NE.AND P2, PT, R0, RZ, PT ;  /* 0x000000ff0000720c */ /* 0x000fc40003f45270 */
[----:B------:R-:W-:Y:S01]  /*a3c0*/  ULEA UR5, UR7, UR5, 0x18 ;  /* 0x0000000507057291 */ /* 0x000fe2000f8ec03f */
[----:B------:R-:W-:-:S05]  /*a3d0*/  FADD.FTZ R15, R23, R15 ;  /* 0x0000000f170f7221 */ /* 0x000fca0000010000 */
[C---:B------:R-:W-:Y:S01]  /*a3e0*/  LEA R17, R0.reuse, UR5, 0x4 ;  /* 0x0000000500117c11 */ /* 0x040fe2000f8e20ff */
[----:B------:R-:W-:Y:S04]  /*a3f0*/  BSSY B0, `(.L_x_2290) ;  /* 0x0000038000007945 */ /* 0x000fe80003800000 */
[----:B------:R0:W-:Y:S01]  /*a400*/  STS.128 [R17], R12 ;  /* 0x0000000c11007388 */ /* 0x0001e20000000c00 */
[----:B--2---:R-:W-:Y:S02]  /*a410*/  ISETP.NE.AND P0, PT, R21, RZ, PT ;  /* 0x000000ff1500720c */ /* 0x004fe40003f05270 */
[----:B------:R-:W-:-:S11]  /*a420*/  ISETP.GT.U32.AND P3, PT, R0, 0x27, PT ;  /* 0x000000270000780c */ /* 0x000fd60003f64070 */
[----:B------:R0:W-:Y:S01]  /*a430*/  @!P0 STS.64 [R20+0x18], R10 ;  /* 0x0000180a14008388 */ /* 0x0001e20000000a00 */
[----:B------:R-:W-:Y:S06]  /*a440*/  BAR.SYNC.DEFER_BLOCKING 0x0 ;  /* 0x0000000000007b1d */ /* 0x000fec0000010000 */
[----:B------:R-:W-:Y:S05]  /*a450*/  @P2 BRA `(.L_x_2291) ;  /* 0x0000000000c42947 */ /* 0x000fea0003800000 */
[----:B------:R-:W-:-:S09]  /*a460*/  ULEA UR5, UR7, UR6, 0x18 ;  /* 0x0000000607057291 */ /* 0x000fd2000f8ec03f */
[----:B0-----:R-:W0:Y:S02]  /*a470*/  LDS.128 R20, [UR5+0x20] ;  /* 0x00002005ff147984 */ /* 0x001e240008000c00 */
        /* <DEDUP_REMOVED lines=47> */
.L_x_2291:
[----:B------:R-:W-:Y:S05]  /*a770*/  BSYNC B0 ;  /* 0x0000000000007941 */ /* 0x000fea0003800000 */
.L_x_2290:
[----:B------:R-:W-:Y:S06]  /*a780*/  BAR.SYNC.DEFER_BLOCKING 0x0 ;  /* 0x0000000000007b1d */ /* 0x000fec0000010000 */
[----:B------:R-:W-:Y:S04]  /*a790*/  BSSY B0, `(.L_x_2292) ;  /* 0x000004d000007945 */ /* 0x000fe80003800000 */
[----:B------:R-:W-:Y:S05]  /*a7a0*/  @P3 BRA `(.L_x_2293) ;  /* 0x00000004002c3947 */ /* 0x000fea0003800000 */
[----:B0-----:R-:W0:Y:S02]  /*a7b0*/  LDS.128 R20, [R17+0x280] ;  /* 0x0002800011147984 */ /* 0x001e240000000c00 */
        /* <DEDUP_REMOVED lines=74> */
.L_x_2293:
[----:B------:R-:W-:Y:S05]  /*ac60*/  BSYNC B0 ;  /* 0x0000000000007941 */ /* 0x000fea0003800000 */
.L_x_2292:
[----:B0-----:R-:W0:Y:S01]  /*ac70*/  LDC.64 R20, c[0x0][0x268] ;  /* 0x00009a00ff147b82 */ /* 0x001e220000000a00 */
[----:B------:R-:W-:Y:S01]  /*ac80*/  MOV R17, UR16 ;  /* 0x0000001000117c02 */ /* 0x000fe20008000f00 */
[----:B------:R-:W-:Y:S04]  /*ac90*/  BSSY B0, `(.L_x_2294) ;  /* 0x0000011000007945 */ /* 0x000fe80003800000 */
[----:B------:R-:W-:-:S04]  /*aca0*/  IMAD R17, R17, 0x28, R0 ;  /* 0x0000002811117824 */ /* 0x000fc800078e0200 */
[----:B0-----:R-:W-:Y:S01]  /*acb0*/  IMAD.WIDE R20, R17, 0x4, R20 ;  /* 0x0000000411147825 */ /* 0x001fe200078e0214 */
        /* <DEDUP_REMOVED lines=14> */
.L_x_2295:
[----:B------:R-:W-:Y:S05]  /*ada0*/  BSYNC B0 ;  /* 0x0000000000007941 */ /* 0x000fea0003800000 */
.L_x_2294:
[----:B------:R-:W-:Y:S02]  /*adb0*/  ULDC UR15, c[0x0][0xc] ;  /* 0x00000300000f7ab9 */ /* 0x000fe40000000800 */
        /* <DEDUP_REMOVED lines=15> */
[----:B0-----:R-:W0:Y:S01]  /*aeb0*/  S2R R14, SR_LANEID ;  /* 0x00000000000e7919 */ /* 0x001e220000000000 */
[----:B------:R-:W-:Y:S02]  /*aec0*/  UIMAD UR16, UR24, UR14, UR13 ;  /* 0x0000000e181072a4 */ /* 0x000fe4000f8e020d */
[----:B------:R-:W-:Y:S02]  /*aed0*/  ULOP3.LUT UP0, URZ, UR4, 0x2, URZ, 0xc0, !UPT ;  /* 0x00000002043f7892 */ /* 0x000fe4000f80c03f */
[----:B------:R-:W-:Y:S01]  /*aee0*/  UIMAD.WIDE.U32 UR16, UR16, 0x8, UR6 ;  /* 0x00000008101078a5 */ /* 0x000fe2000f8e0006 */
[----:B------:R-:W-:Y:S02]  /*aef0*/  UMOV UR5, 0x1 ;  /* 0x0000000100057882 */ /* 0x000fe40000000000 */
[----:B------:R-:W-:-:S03]  /*af00*/  USEL UR5, UR5, 0xffffffff, !UP0 ;  /* 0xffffffff05057887 */ /* 0x000fc6000c000000 */
[----:B------:R-:W-:Y:S01]  /*af10*/  MOV R12, UR16 ;  /* 0x00000010000c7c02 */ /* 0x000fe20008000f00 */
[----:B------:R-:W-:Y:S01]  /*af20*/  VOTEU.ANY UR16, UPT, PT ;  /* 0x0000000000107886 */ /* 0x000fe200038e0100 */
[----:B------:R-:W-:Y:S01]  /*af30*/  MOV R13, UR17 ;  /* 0x00000011000d7c02 */ /* 0x000fe20008000f00 */
[----:B------:R-:W-:Y:S02]  /*af40*/  UFLO.U32 UR17, UR16 ;  /* 0x00000010001172bd */ /* 0x000fe400080e0000 */
[----:B------:R-:W-:Y:S02]  /*af50*/  UPOPC UR16, UR16 ;  /* 0x00000010001072bf */ /* 0x000fe40008000000 */
[----:B------:R1:W-:Y:S02]  /*af60*/  STG.E.64 desc[UR22][R12.64], R10 ;  /* 0x0000000a0c007986 */ /* 0x0003e4000c101b16 */
[----:B------:R-:W-:Y:S01]  /*af70*/  UIMAD UR5, UR5, UR16, URZ ;  /* 0x00000010050572a4 */ /* 0x000fe2000f8e023f */
[----:B0-----:R-:W-:-:S05]  /*af80*/  ISETP.EQ.U32.AND P0, PT, R14, UR17, PT ;  /* 0x000000110e007c0c */ /* 0x001fca000bf02070 */
[----:B------:R-:W-:Y:S02]  /*af90*/  MOV R14, UR5 ;  /* 0x00000005000e7c02 */ /* 0x000fe40008000f00 */
[----:B-1----:R-:W-:Y:S02]  /*afa0*/  MOV R12, UR18 ;  /* 0x00000012000c7c02 */ /* 0x002fe40008000f00 */
        /* <DEDUP_REMOVED lines=9> */
.L_x_2298:
[----:B------:R-:W-:Y:S02]  /*b040*/  MOV R12, UR18 ;  /* 0x00000012000c7c02 */ /* 0x000fe40008000f00 */
[----:B------:R-:W-:-:S05]  /*b050*/  MOV R13, UR19 ;  /* 0x00000013000d7c02 */ /* 0x000fca0008000f00 */
[----:B------:R-:W2:Y:S04]  /*b060*/  LDG.E.STRONG.GPU R12, desc[UR22][R12.64] ;  /* 0x000000160c0c7981 */ /* 0x000ea8000c1ef900 */
[----:B--2---:R-:W-:Y:S01]  /*b070*/  CCTL.IVALL ;  /* 0x00000000ff00798f */ /* 0x004fe20002000000 */
[----:B------:R-:W-:Y:S05]  /*b080*/  YIELD ;  /* 0x0000000000007946 */ /* 0x000fea0003800000 */
[----:B------:R-:W-:-:S13]  /*b090*/  ISETP.NE.AND P0, PT, R12, R14, PT ;  /* 0x0000000e0c00720c */ /* 0x000fda0003f05270 */
[----:B------:R-:W-:Y:S05]  /*b0a0*/  @P0 BRA `(.L_x_2298) ;  /* 0xfffffffc00e40947 */ /* 0x000fea000383ffff */
.L_x_2297:
        /* <DEDUP_REMOVED lines=19> */
.L_x_2302:
[----:B0-----:R-:W0:Y:S02]  /*b1e0*/  S2R R12, SR_CTAID.X ;  /* 0x00000000000c7919 */ /* 0x001e240000002500 */
        /* <DEDUP_REMOVED lines=131> */
[----:B------:R-:W-:Y:S01]  /*ba20*/  @!UP0 UIMAD.WIDE.U32 UR18, UR18, 0x8, UR6 ;  /* 0x00000008121288a5 */ /* 0x000fe2000f8e0006 */
[----:B--2---:R-:W-:Y:S01]  /*ba30*/  @!P4 FADD.FTZ R10, R10, R14 ;  /* 0x0000000e0a0ac221 */ /* 0x004fe20000010000 */
[----:B------:R-:W-:Y:S01]  /*ba40*/  @!P4 FADD.FTZ R11, R11, R15 ;  /* 0x0000000f0b0bc221 */ /* 0x000fe20000010000 */
[----:B------:R-:W-:Y:S02]  /*ba50*/  ISETP.EQ.OR P4, PT, R12, UR20, P2 ;  /* 0x000000140c007c0c */ /* 0x000fe40009782670 */
[----:B----4-:R-:W-:Y:S01]  /*ba60*/  @!P6 FADD.FTZ R10, R10, R22 ;  /* 0x000000160a0ae221 */ /* 0x010fe20000010000 */
[----:B------:R-:W-:Y:S01]  /*ba70*/  @!P6 FADD.FTZ R11, R11, R23 ;  /* 0x000000170b0be221 */ /* 0x000fe20000010000 */
[----:B------:R-:W-:Y:S02]  /*ba80*/  ISETP.EQ.OR P6, PT, R12, UR17, P2 ;  /* 0x000000110c007c0c */ /* 0x000fe400097c2670 */
[----:B------:R-:W-:Y:S02]  /*ba90*/  MOV R14, UR18 ;  /* 0x00000012000e7c02 */ /* 0x000fe40008000f00 */
[----:B------:R-:W-:-:S05]  /*baa0*/  MOV R15, UR19 ;  /* 0x00000013000f7c02 */ /* 0x000fca0008000f00 */
[----:B------:R-:W-:Y:S01]  /*bab0*/  VOTEU.ALL UP1, P4 ;  /* 0x00000000003f7886 */ /* 0x000fe20002020000 */
[----:B------:R-:W2:Y:S03]  /*bac0*/  @!P3 LDG.E.64 R14, desc[UR22][R14.64] ;  /* 0x000000160e0eb981 */ /* 0x000ea6000c1e1b00 */
        /* <DEDUP_REMOVED lines=9> */
[----:B------:R-:W3:Y:S05]  /*bb60*/  @!P4 LDG.E.64 R12, desc[UR22][R12.64] ;  /* 0x000000160c0cc981 */ /* 0x000eea000c1e1b00 */
[----:B------:R-:W4:Y:S01]  /*bb70*/  @!P6 LDG.E.64 R20, desc[UR22][R20.64] ;  /* 0x000000161414e981 */ /* 0x000f22000c1e1b00 */
[----:B------:R-:W-:-:S04]  /*bb80*/  UIADD3 UR16, UR16, -0x10, URZ ;  /* 0xfffffff010107890 */ /* 0x000fc8000fffe03f */
[----:B------:R-:W-:Y:S02]  /*bb90*/  UISETP.GT.AND UP0, UPT, UR16, 0xc, UPT ;  /* 0x0000000c1000788c */ /* 0x000fe4000bf04270 */
[----:B------:R-:W-:Y:S01]  /*bba0*/  UIADD3 UR5, UR5, 0x10, URZ ;  /* 0x0000001005057890 */ /* 0x000fe2000fffe03f */
[----:B--2---:R-:W-:Y:S01]  /*bbb0*/  @!P3 FADD.FTZ R10, R10, R14 ;  /* 0x0000000e0a0ab221 */ /* 0x004fe20000010000 */
[----:B------:R-:W-:Y:S02]  /*bbc0*/  @!P3 FADD.FTZ R11, R11, R15 ;  /* 0x0000000f0b0bb221 */ /* 0x000fe40000010000 */
[----:B------:R-:W-:Y:S01]  /*bbd0*/  PLOP3.LUT P3, PT, PT, PT, UP0, 0x80, 0x0 ;  /* 0x000000000000781c */ /* 0x000fe20003f6f008 */
[----:B---3--:R-:W-:Y:S01]  /*bbe0*/  @!P4 FADD.FTZ R10, R10, R12 ;  /* 0x0000000c0a0ac221 */ /* 0x008fe20000010000 */
[----:B------:R-:W-:-:S03]  /*bbf0*/  @!P4 FADD.FTZ R11, R11, R13 ;  /* 0x0000000d0b0bc221 */ /* 0x000fc60000010000 */
[----:B----4-:R-:W-:Y:S01]  /*bc00*/  @!P6 FADD.FTZ R10, R10, R20 ;  /* 0x000000140a0ae221 */ /* 0x010fe20000010000 */
[----:B------:R-:W-:-:S07]  /*bc10*/  @!P6 FADD.FTZ R11, R11, R21 ;  /* 0x000000150b0be221 */ /* 0x000fce0000010000 */
[----:B------:R-:W-:Y:S05]  /*bc20*/  @P3 BRA `(.L_x_2302) ;  /* 0xfffffff4006c3947 */ /* 0x000fea000383ffff */
.L_x_2301:
        /* <DEDUP_REMOVED lines=87> */
.L_x_2303:
[----:B------:R-:W-:-:S13]  /*c1a0*/  ISETP.NE.OR P0, PT, RZ, UR16, P0 ;  /* 0x00000010ff007c0c */ /* 0x000fda0008705670 */
[----:B------:R-:W-:Y:S05]  /*c1b0*/  @!P0 BRA `(.L_x_2299) ;  /* 0x0000000000b08947 */ /* 0x000fea0003800000 */
.L_x_2300:
[----:B0-----:R-:W0:Y:S02]  /*c1c0*/  S2R R12, SR_CTAID.X ;  /* 0x00000000000c7919 */ /* 0x001e240000002500 */
        /* <DEDUP_REMOVED lines=8> */
[----:B------:R-:W-:Y:S01]  /*c250*/  UIADD3 UR17, UR5, 0x2, URZ ;  /* 0x0000000205117890 */ /* 0x000fe2000fffe03f */
[----:B------:R-:W2:Y:S01]  /*c260*/  @!P3 LDG.E.64 R14, desc[UR22][R14.64] ;  /* 0x000000160e0eb981 */ /* 0x000ea2000c1e1b00 */
[----:B------:R-:W-:-:S04]  /*c270*/  UIADD3 UR20, UR5, 0x3, URZ ;  /* 0x0000000305147890 */ /* 0x000fc8000fffe03f */
[C---:B------:R-:W-:Y:S02]  /*c280*/  ISETP.EQ.OR P6, PT, R12.reuse, UR17, P2 ;  /* 0x000000110c007c0c */ /* 0x040fe400097c2670 */
[----:B------:R-:W-:-:S04]  /*c290*/  ISETP.EQ.OR P0, PT, R12, UR20, P2 ;  /* 0x000000140c007c0c */ /* 0x000fc80009702670 */
        /* <DEDUP_REMOVED lines=30> */
.L_x_2299:
[----:B------:R-:W-:-:S06]  /*c480*/  ULOP3.LUT UP0, UR15, UR15, 0x3, URZ, 0xc0, !UPT ;  /* 0x000000030f0f7892 */ /* 0x000fcc000f80c03f */
[----:B------:R-:W-:-:S13]  /*c490*/  PLOP3.LUT P0, PT, PT, PT, UP0, 0x80, 0x0 ;  /* 0x000000000000781c */ /* 0x000fda0003f0f008 */
[----:B------:R-:W-:Y:S05]  /*c4a0*/  @!P0 BRA `(.L_x_2296) ;  /* 0x0000000000948947 */ /* 0x000fea0003800000 */
[----:B0-----:R-:W0:Y:S01]  /*c4b0*/  S2R R14, SR_CTAID.X ;  /* 0x00000000000e7919 */ /* 0x001e220000002500 */
        /* <DEDUP_REMOVED lines=10> */
.L_x_2305:
[----:B------:R-:W-:Y:S05]  /*c560*/  BSYNC B0 ;  /* 0x0000000000007941 */ /* 0x000fea0003800000 */
.L_x_2304:
        /* <DEDUP_REMOVED lines=12> */
[----:B------:R-:W2:Y:S02]  /*c630*/  @!P3 LDG.E.64 R12, desc[UR22][R12.64] ;  /* 0x000000160c0cb981 */ /* 0x000ea4000c1e1b00 */
[----:B--2---:R-:W-:Y:S01]  /*c640*/  @!P3 FADD.FTZ R10, R10, R12 ;  /* 0x0000000c0a0ab221 */ /* 0x004fe20000010000 */
[----:B------:R-:W-:Y:S01]  /*c650*/  MOV R12, UR15 ;  /* 0x0000000f000c7c02 */ /* 0x000fe20008000f00 */
[----:B------:R-:W-:-:S03]  /*c660*/  @!P3 FADD.FTZ R11, R11, R13 ;  /* 0x0000000d0b0bb221 */ /* 0x000fc60000010000 */
[----:B------:R-:W-:-:S13]  /*c670*/  ISETP.EQ.OR P0, PT, R12, 0x2, P0 ;  /* 0x000000020c00780c */ /* 0x000fda0000702670 */
[----:B------:R-:W-:-:S05]  /*c680*/  VOTEU.ALL UP0, P0 ;  /* 0x00000000003f7886 */ /* 0x000fca0000000000 */
[----:B------:R-:W-:-:S04]  /*c690*/  @!UP0 UIMAD UR13, UR5, UR14, UR13 ;  /* 0x0000000e050d82a4 */ /* 0x000fc8000f8e020d */
[----:B------:R-:W-:-:S06]  /*c6a0*/  @!UP0 UIMAD.WIDE.U32 UR6, UR13, 0x8, UR6 ;  /* 0x000000080d0688a5 */ /* 0x000fcc000f8e0006 */
[----:B------:R-:W-:Y:S02]  /*c6b0*/  MOV R12, UR6 ;  /* 0x00000006000c7c02 */ /* 0x000fe40008000f00 */
[----:B------:R-:W-:-:S06]  /*c6c0*/  MOV R13, UR7 ;  /* 0x00000007000d7c02 */ /* 0x000fcc0008000f00 */
[----:B------:R-:W2:Y:S02]  /*c6d0*/  @!P0 LDG.E.64 R12, desc[UR22][R12.64] ;  /* 0x000000160c0c8981 */ /* 0x000ea4000c1e1b00 */
[----:B--2---:R-:W-:Y:S01]  /*c6e0*/  @!P0 FADD.FTZ R10, R10, R12 ;  /* 0x0000000c0a0a8221 */ /* 0x004fe20000010000 */
[----:B------:R-:W-:-:S07]  /*c6f0*/  @!P0 FADD.FTZ R11, R11, R13 ;  /* 0x0000000d0b0b8221 */ /* 0x000fce0000010000 */
.L_x_2296:
[----:B0-----:R0:W5:Y:S04]  /*c700*/  LDL R13, [R1+0x1b8] ;  /* 0x0001b800010d7983 */ /* 0x0011680000100800 */
[----:B------:R0:W5:Y:S01]  /*c710*/  LDL R12, [R1+0x1bc] ;  /* 0x0001bc00010c7983 */ /* 0x0001620000100800 */
[----:B------:R-:W1:Y:S01]  /*c720*/  S2UR UR6, SR_CgaCtaId ;  /* 0x00000000000679c3 */ /* 0x000e620000008800 */
[----:B------:R-:W-:Y:S02]  /*c730*/  UMOV UR5, 0x400 ;  /* 0x0000040000057882 */ /* 0x000fe40000000000 */
[----:B-1----:R-:W-:-:S03]  /*c740*/  ULEA UR5, UR6, UR5, 0x18 ;  /* 0x0000000506057291 */ /* 0x002fc6000f8ec03f */
[----:B------:R-:W-:-:S06]  /*c750*/  ULDC UR6, c[0x0][0x2bc] ;  /* 0x0000af0000067ab9 */ /* 0x000fcc0000000800 */
[----:B------:R-:W-:Y:S01]  /*c760*/  @!P2 STS.64 [UR5+0xc0], R10 ;  /* 0x0000c00aff00a988 */ /* 0x000fe20008000a05 */
[----:B------:R-:W-:Y:S06]  /*c770*/  BAR.SYNC.DEFER_BLOCKING 0x0 ;  /* 0x0000000000007b1d */ /* 0x000fec0000010000 */
[----:B------:R-:W1:Y:S02]  /*c780*/  LDS.64 R10, [UR5+0xc0] ;  /* 0x0000c005ff0a7984 */ /* 0x000e640008000a00 */
[----:B-1----:R-:W-:Y:S01]  /*c790*/  FMUL.FTZ R10, R10, UR6 ;  /* 0x000000060a0a7c20 */ /* 0x002fe20008410000 */
[----:B------:R-:W-:-:S04]  /*c7a0*/  FMUL.FTZ R11, R11, UR6 ;  /* 0x000000060b0b7c20 */ /* 0x000fc80008410000 */
[----:B------:R-:W-:Y:S02]  /*c7b0*/  R2UR UR5, R10 ;  /* 0x000000000a0572ca */ /* 0x000fe400000e0000 */
[----:B------:R-:W-:Y:S01]  /*c7c0*/  R2UR UR13, R11 ;  /* 0x000000000b0d72ca */ /* 0x000fe200000e0000 */
[----:B0-----:R-:W-:-:S14]  /*c7d0*/  @!P5 BRA `(.L_x_2306) ;  /* 0x000000000048d947 */ /* 0x001fdc0003800000 */
[----:B-----5:R-:W-:-:S04]  /*c7e0*/  FFMA.FTZ R10, R13, R8, R6 ;  /* 0x000000080d0a7223 */ /* 0x020fc80000010006 */
        /* <DEDUP_REMOVED lines=17> */
.L_x_2306:
[----:B------:R-:W-:Y:S04]  /*c900*/  BSSY B0, `(.L_x_2307) ;  /* 0x0000016000007945 */ /* 0x000fe80003800000 */
[----:B------:R-:W-:Y:S05]  /*c910*/  @!P1 BRA `(.L_x_2308) ;  /* 0x0000000000509947 */ /* 0x000fea0003800000 */
[----:B------:R-:W-:Y:S01]  /*c920*/  MOV R10, UR5 ;  /* 0x00000005000a7c02 */ /* 0x000fe20008000f00 */
[----:B------:R-:W-:Y:S01]  /*c930*/  ULDC.64 UR6, c[0x0][0x288] ;  /* 0x0000a20000067ab9 */ /* 0x000fe20000000a00 */
[----:B-----5:R-:W-:-:S03]  /*c940*/  SHF.R.S32.HI R11, RZ, 0x1f, R16 ;  /* 0x0000001fff0b7819 */ /* 0x020fc60000011410 */
[----:B------:R-:W-:-:S04]  /*c950*/  FFMA.FTZ R10, R13, R10, UR13 ;  /* 0x0000000d0d0a7e23 */ /* 0x000fc8000801000a */
[----:B------:R-:W-:Y:S01]  /*c960*/  FFMA.FTZ R26, R8, R26, -R10 ;  /* 0x0000001a081a7223 */ /* 0x000fe2000001080a */
[----:B------:R-:W-:-:S03]  /*c970*/  MOV R10, UR5 ;  /* 0x00000005000a7c02 */ /* 0x000fc60008000f00 */
[----:B------:R-:W-:Y:S02]  /*c980*/  FMUL.FTZ R26, R26, UR26 ;  /* 0x0000001a1a1a7c20 */ /* 0x000fe40008410000 */
[----:B------:R-:W-:Y:S01]  /*c990*/  FFMA.FTZ R10, R12, R10, UR13 ;  /* 0x0000000d0c0a7e23 */ /* 0x000fe2000801000a */
[----:B------:R-:W-:Y:S01]  /*c9a0*/  IMAD R12, R11, UR6, RZ ;  /* 0x000000060b0c7c24 */ /* 0x000fe2000f8e02ff */
[----:B------:R-:W-:Y:S02]  /*c9b0*/  MOV R11, R5 ;  /* 0x00000005000b7202 */ /* 0x000fe40000000f00 */
[----:B------:R-:W-:Y:S01]  /*c9c0*/  FFMA.FTZ R27, R9, R27, -R10 ;  /* 0x0000001b091b7223 */ /* 0x000fe2000001080a */
[----:B------:R-:W-:Y:S01]  /*c9d0*/  MOV R10, R2 ;  /* 0x00000002000a7202 */ /* 0x000fe20000000f00 */
[----:B------:R-:W-:Y:S02]  /*c9e0*/  IMAD R12, R16, UR7, R12 ;  /* 0x00000007100c7c24 */ /* 0x000fe4000f8e020c */
[----:B------:R-:W-:-:S02]  /*c9f0*/  FMUL.FTZ R27, R27, UR26 ;  /* 0x0000001a1b1b7c20 */ /* 0x000fc40008410000 */
[----:B------:R-:W-:Y:S01]  /*ca00*/  IMAD.WIDE.U32 R10, R16, UR6, R10 ;  /* 0x00000006100a7c25 */ /* 0x000fe2000f8e000a */
[----:B------:R-:W-:-:S04]  /*ca10*/  ULDC.64 UR6, c[0x0][0x210] ;  /* 0x0000840000067ab9 */ /* 0x000fc80000000a00 */
[----:B------:R-:W-:Y:S02]  /*ca20*/  IADD3 R11, R11, R12, RZ ;  /* 0x0000000c0b0b7210 */ /* 0x000fe40007ffe0ff */
[----:B------:R-:W-:-:S04]  /*ca30*/  LEA R12, P0, R10, UR6, 0x2 ;  /* 0x000000060a0c7c11 */ /* 0x000fc8000f8010ff */
[----:B------:R-:W-:-:S05]  /*ca40*/  LEA.HI.X R13, R10, UR7, R11, 0x2, P0 ;  /* 0x000000070a0d7c11 */ /* 0x000fca00080f140b */
[----:B------:R0:W-:Y:S04]  /*ca50*/  STG.E.64 desc[UR22][R12.64], R26 ;  /* 0x0000001a0c007986 */ /* 0x0001e8000c101b16 */
.L_x_2308:
[----:B------:R-:W-:Y:S05]  /*ca60*/  BSYNC B0 ;  /* 0x0000000000007941 */ /* 0x000fea0003800000 */
.L_x_2307:
[----:B------:R1:W5:Y:S04]  /*ca70*/  LDL R21, [R1+0x1c8] ;  /* 0x0001c80001157983 */ /* 0x0003680000100800 */
[----:B------:R1:W5:Y:S04]  /*ca80*/  LDL R20, [R1+0x88] ;  /* 0x0000880001147983 */ /* 0x0003680000100800 */
[----:B------:R1:W5:Y:S04]  /*ca90*/  LDL R17, [R1+0x1d0] ;  /* 0x0001d00001117983 */ /* 0x0003680000100800 */
[----:B------:R1:W5:Y:S02]  /*caa0*/  LDL R14, [R1+0x8c] ;  /* 0x00008c00010e7983 */ /* 0x0003640000100800 */
[C---:B0----5:R-:W-:Y:S01]  /*cab0*/  IADD3 R13, R16.reuse, 0x10, RZ ;  /* 0x00000010100d7810 */ /* 0x061fe20007ffe0ff */
[----:B------:R-:W-:Y:S01]  /*cac0*/  ULDC.64 UR6, c[0x0][0x290] ;  /* 0x0000a40000067ab9 */ /* 0x000fe20000000a00 */
[----:B------:R-:W-:-:S02]  /*cad0*/  IADD3 R15, R16, 0x10, RZ ;  /* 0x00000010100f7810 */ /* 0x000fc40007ffe0ff */
[----:B------:R-:W-:Y:S02]  /*cae0*/  SHF.R.S32.HI R13, RZ, 0x1f, R13 ;  /* 0x0000001fff0d7819 */ /* 0x000fe4000001140d */
[----:B------:R-:W-:-:S04]  /*caf0*/  ISETP.GE.U32.AND P0, PT, R15, UR6, PT ;  /* 0x000000060f007c0c */ /* 0x000fc8000bf06070 */
[----:B------:R-:W-:-:S04]  /*cb00*/  ISETP.GE.AND.EX P0, PT, R13, UR7, PT, P0 ;  /* 0x000000070d007c0c */ /* 0x000fc8000bf06300 */
[----:B------:R-:W-:Y:S01]  /*cb10*/  ISETP.GT.U32.OR P0, PT, R0, 0x27f, P0 ;  /* 0x0000027f0000780c */ /* 0x000fe20000704470 */
[----:B-1----:R-:W-:-:S12]  /*cb20*/  @!P5 BRA `(.L_x_2309) ;  /* 0x000000000050d947 */ /* 0x002fd80003800000 */
        /* <DEDUP_REMOVED lines=10> */
[----:B------:R-:W-:-:S04]  /*cbd0*/  FMUL.FTZ R10, R11, -1.4426950216293334961 ;  /* 0xbfb8aa3b0b0a7820 */ /* 0x000fc80000410000 */
[----:B------:R0:W-:Y:S02]  /*cbe0*/  STL [R1+0x88], R20 ;  /* 0x0000881401007387 */ /* 0x0001e40000100800 */
[----:B------:R-:W1:Y:S02]  /*cbf0*/  MUFU.EX2 R10, R10 ;  /* 0x0000000a000a7308 */ /* 0x000e640000000800 */
[----:B-1----:R-:W-:-:S06]  /*cc00*/  FADD.FTZ R10, R10, 1 ;  /* 0x3f8000000a0a7421 */ /* 0x002fcc0000010000 */
[----:B------:R-:W1:Y:S02]  /*cc10*/  MUFU.RCP R12, R10 ;  /* 0x0000000a000c7308 */ /* 0x000e640000001000 */
[----:B-1----:R-:W-:Y:S01]  /*cc20*/  FMUL.FTZ R10, R14, R12 ;  /* 0x0000000c0e0a7220 */ /* 0x002fe20000410000 */
[----:B------:R-:W-:-:S04]  /*cc30*/  FADD.FTZ R12, -R12, 1 ;  /* 0x3f8000000c0c7421 */ /* 0x000fc80000010100 */
[----:B------:R-:W-:-:S04]  /*cc40*/  FFMA.FTZ R12, R11, R12, 1 ;  /* 0x3f8000000b0c7423 */ /* 0x000fc8000001000c */
[----:B------:R-:W-:-:S05]  /*cc50*/  FMUL.FTZ R14, R10, R12 ;  /* 0x0000000c0a0e7220 */ /* 0x000fca0000410000 */
[----:B------:R0:W-:Y:S02]  /*cc60*/  STL [R1+0x8c], R14 ;  /* 0x00008c0e01007387 */ /* 0x0001e40000100800 */
.L_x_2309:
[----:B------:R-:W-:Y:S04]  /*cc70*/  BSSY B0, `(.L_x_2310) ;  /* 0x0000015000007945 */ /* 0x000fe80003800000 */
[----:B------:R-:W-:Y:S05]  /*cc80*/  @P0 BRA `(.L_x_2311) ;  /* 0x00000000004c0947 */ /* 0x000fea0003800000 */
[----:B------:R-:W-:Y:S01]  /*cc90*/  MOV R10, UR5 ;  /* 0x00000005000a7c02 */ /* 0x000fe20008000f00 */
[----:B------:R-:W-:Y:S01]  /*cca0*/  ULDC.64 UR14, c[0x0][0x288] ;  /* 0x0000a200000e7ab9 */ /* 0x000fe20000000a00 */
[----:B------:R-:W-:-:S03]  /*ccb0*/  MOV R12, R2 ;  /* 0x00000002000c7202 */ /* 0x000fc60000000f00 */
[----:B------:R-:W-:-:S04]  /*ccc0*/  FFMA.FTZ R10, R21, R10, UR13 ;  /* 0x0000000d150a7e23 */ /* 0x000fc8000801000a */
[----:B------:R-:W-:Y:S01]  /*ccd0*/  FFMA.FTZ R11, R8, R20, -R10 ;  /* 0x00000014080b7223 */ /* 0x000fe2000001080a */
[----:B------:R-:W-:-:S05]  /*cce0*/  MOV R10, UR5 ;  /* 0x00000005000a7c02 */ /* 0x000fca0008000f00 */
[----:B------:R-:W-:-:S04]  /*ccf0*/  FFMA.FTZ R10, R17, R10, UR13 ;  /* 0x0000000d110a7e23 */ /* 0x000fc8000801000a */
[----:B------:R-:W-:Y:S01]  /*cd00*/  FFMA.FTZ R10, R9, R14, -R10 ;  /* 0x0000000e090a7223 */ /* 0x000fe2000001080a */
[----:B0-----:R-:W-:Y:S01]  /*cd10*/  IMAD R14, R13, UR14, RZ ;  /* 0x0000000e0d0e7c24 */ /* 0x001fe2000f8e02ff */
[----:B------:R-:W-:-:S03]  /*cd20*/  MOV R13, R5 ;  /* 0x00000005000d7202 */ /* 0x000fc60000000f00 */
[C---:B------:R-:W-:Y:S02]  /*cd30*/  IMAD R14, R15.reuse, UR15, R14 ;  /* 0x0000000f0f0e7c24 */ /* 0x040fe4000f8e020e */
[----:B------:R-:W-:Y:S01]  /*cd40*/  IMAD.WIDE.U32 R12, R15, UR14, R12 ;  /* 0x0000000e0f0c7c25 */ /* 0x000fe2000f8e000c */
[----:B------:R-:W-:-:S04]  /*cd50*/  ULDC.64 UR14, c[0x0][0x210] ;  /* 0x00008400000e7ab9 */ /* 0x000fc80000000a00 */
[----:B------:R-:W-:Y:S02]  /*cd60*/  IADD3 R13, R13, R14, RZ ;  /* 0x0000000e0d0d7210 */ /* 0x000fe40007ffe0ff */
[----:B------:R-:W-:-:S04]  /*cd70*/  LEA R14, P0, R12, UR14, 0x2 ;  /* 0x0000000e0c0e7c11 */ /* 0x000fc8000f8010ff */
[----:B------:R-:W-:Y:S01]  /*cd80*/  LEA.HI.X R15, R12, UR15, R13, 0x2, P0 ;  /* 0x0000000f0c0f7c11 */ /* 0x000fe200080f140d */
[----:B------:R-:W-:Y:S01]  /*cd90*/  FMUL.FTZ R12, R11, UR26 ;  /* 0x0000001a0b0c7c20 */ /* 0x000fe20008410000 */
[----:B------:R-:W-:-:S05]  /*cda0*/  FMUL.FTZ R13, R10, UR26 ;  /* 0x0000001a0a0d7c20 */ /* 0x000fca0008410000 */
[----:B------:R1:W-:Y:S02]  /*cdb0*/  STG.E.64 desc[UR22][R14.64], R12 ;  /* 0x0000000c0e007986 */ /* 0x0003e4000c101b16 */
.L_x_2311:
[----:B------:R-:W-:Y:S05]  /*cdc0*/  BSYNC B0 ;  /* 0x0000000000007941 */ /* 0x000fea0003800000 */
.L_x_2310:
[----:B------:R2:W5:Y:S04]  /*cdd0*/  LDL R27, [R1+0x1c] ;  /* 0x00001c00011b7983 */ /* 0x0005680000100800 */
[----:B------:R2:W5:Y:S04]  /*cde0*/  LDL R26, [R1+0x90] ;  /* 0x00009000011a7983 */ /* 0x0005680000100800 */
[----:B------:R2:W5:Y:S04]  /*cdf0*/  LDL R22, [R1+0x1cc] ;  /* 0x0001cc0001167983 */ /* 0x0005680000100800 */
[----:B01----:R2:W5:Y:S01]  /*ce00*/  LDL R14, [R1+0x94] ;  /* 0x00009400010e7983 */ /* 0x0035620000100800 */
[----:B------:R-:W-:-:S02]  /*ce10*/  IADD3 R15, R16, 0x20, RZ ;  /* 0x00000020100f7810 */ /* 0x000fc40007ffe0ff */
[C---:B------:R-:W-:Y:S02]  /*ce20*/  IADD3 R17, R16.reuse, 0x30, RZ ;  /* 0x0000003010117810 */ /* 0x040fe40007ffe0ff */
[C---:B------:R-:W-:Y:S02]  /*ce30*/  IADD3 R20, R16.reuse, 0x30, RZ ;  /* 0x0000003010147810 */ /* 0x040fe40007ffe0ff */
[----:B------:R-:W-:Y:S02]  /*ce40*/  IADD3 R13, R16, 0x20, RZ ;  /* 0x00000020100d7810 */ /* 0x000fe40007ffe0ff */
[----:B------:R-:W-:Y:S02]  /*ce50*/  ISETP.GE.U32.AND P0, PT, R15, UR6, PT ;  /* 0x000000060f007c0c */ /* 0x000fe4000bf06070 */
[----:B------:R-:W-:Y:S02]  /*ce60*/  ISETP.GE.U32.AND P3, PT, R17, UR6, PT ;  /* 0x0000000611007c0c */ /* 0x000fe4000bf66070 */
[----:B------:R-:W-:-:S02]  /*ce70*/  SHF.R.S32.HI R13, RZ, 0x1f, R13 ;  /* 0x0000001fff0d7819 */ /* 0x000fc4000001140d */
[----:B------:R-:W-:Y:S02]  /*ce80*/  SHF.R.S32.HI R20, RZ, 0x1f, R20 ;  /* 0x0000001fff147819 */ /* 0x000fe40000011414 */
[C---:B------:R-:W-:Y:S02]  /*ce90*/  IADD3 R23, R16.reuse, 0x40, RZ ;  /* 0x0000004010177810 */ /* 0x040fe40007ffe0ff */
[----:B------:R-:W-:Y:S02]  /*cea0*/  IADD3 R21, R16, 0x50, RZ ;  /* 0x0000005010157810 */ /* 0x000fe40007ffe0ff */
[----:B------:R-:W-:Y:S02]  /*ceb0*/  ISETP.GE.AND.EX P2, PT, R13, UR7, PT, P0 ;  /* 0x000000070d007c0c */ /* 0x000fe4000bf46300 */
[----:B------:R-:W-:Y:S02]  /*cec0*/  ISETP.GE.AND.EX P3, PT, R20, UR7, PT, P3 ;  /* 0x0000000714007c0c */ /* 0x000fe4000bf66330 */
[----:B------:R-:W-:-:S02]  /*ced0*/  ISETP.GE.U32.AND P6, PT, R23, UR6, PT ;  /* 0x0000000617007c0c */ /* 0x000fc4000bfc6070 */
[----:B------:R-:W-:Y:S02]  /*cee0*/  ISETP.GE.U32.AND P0, PT, R21, UR6, PT ;  /* 0x0000000615007c0c */ /* 0x000fe4000bf06070 */
[C---:B------:R-:W-:Y:S02]  /*cef0*/  ISETP.GT.U32.OR P2, PT, R0.reuse, 0x27f, P2 ;  /* 0x0000027f0000780c */ /* 0x040fe40001744470 */
[----:B------:R-:W-:Y:S01]  /*cf00*/  ISETP.GT.U32.OR P3, PT, R0, 0x27f, P3 ;  /* 0x0000027f0000780c */ /* 0x000fe20001f64470 */
[----:B--2---:R-:W-:-:S12]  /*cf10*/  @!P5 BRA `(.L_x_2312) ;  /* 0x000000000050d947 */ /* 0x004fd80003800000 */
        /* <DEDUP_REMOVED lines=20> */
.L_x_2312:
[----:B------:R-:W-:Y:S04]  /*d060*/  BSSY B0, `(.L_x_2313) ;  /* 0x0000015000007945 */ /* 0x000fe80003800000 */
[----:B------:R-:W-:Y:S05]  /*d070*/  @P2 BRA `(.L_x_2314) ;  /* 0x00000000004c2947 */ /* 0x000fea0003800000 */
[----:B------:R-:W-:Y:S01]  /*d080*/  MOV R10, UR5 ;  /* 0x00000005000a7c02 */ /* 0x000fe20008000f00 */
[----:B------:R-:W-:Y:S01]  /*d090*/  ULDC.64 UR14, c[0x0][0x288] ;  /* 0x0000a200000e7ab9 */ /* 0x000fe20000000a00 */
[----:B------:R-:W-:-:S03]  /*d0a0*/  MOV R12, R2 ;  /* 0x00000002000c7202 */ /* 0x000fc60000000f00 */
[----:B-----5:R-:W-:-:S04]  /*d0b0*/  FFMA.FTZ R10, R27, R10, UR13 ;  /* 0x0000000d1b0a7e23 */ /* 0x020fc8000801000a */
        /* <DEDUP_REMOVED lines=15> */
.L_x_2314:
[----:B------:R-:W-:Y:S05]  /*d1b0*/  BSYNC B0 ;  /* 0x0000000000007941 */ /* 0x000fea0003800000 */
.L_x_2313:
[----:B------:R-:W-:Y:S05]  /*d1c0*/  @!P5 BRA `(.L_x_2315) ;  /* 0x000000000060d947 */ /* 0x000fea0003800000 */
[----:B------:R-:W2:Y:S04]  /*d1d0*/  LDL R10, [R1+0x20] ;  /* 0x00002000010a7983 */ /* 0x000ea80000100800 */
[----:B-1----:R-:W3:Y:S04]  /*d1e0*/  LDL.LU R15, [R1+0x98] ;  /* 0x00009800010f7983 */ /* 0x002ee80000300800 */
[----:B0----5:R-:W4:Y:S04]  /*d1f0*/  LDL R14, [R1+0x34] ;  /* 0x00003400010e7983 */ /* 0x021f280000100800 */
[----:B------:R-:W4:Y:S01]  /*d200*/  LDL.LU R13, [R1+0x9c] ;  /* 0x00009c00010d7983 */ /* 0x000f220000300800 */
[----:B--2---:R-:W-:-:S04]  /*d210*/  FFMA.FTZ R11, R10, R8, R6 ;  /* 0x000000080a0b7223 */ /* 0x004fc80000010006 */
[----:B------:R-:W-:-:S06]  /*d220*/  FMUL.FTZ R10, R11, -1.4426950216293334961 ;  /* 0xbfb8aa3b0b0a7820 */ /* 0x000fcc0000410000 */
[----:B------:R-:W0:Y:S02]  /*d230*/  MUFU.EX2 R10, R10 ;  /* 0x0000000a000a7308 */ /* 0x000e240000000800 */
[----:B0-----:R-:W-:-:S06]  /*d240*/  FADD.FTZ R10, R10, 1 ;  /* 0x3f8000000a0a7421 */ /* 0x001fcc0000010000 */
[----:B------:R-:W3:Y:S02]  /*d250*/  MUFU.RCP R12, R10 ;  /* 0x0000000a000c7308 */ /* 0x000ee40000001000 */
[----:B---3--:R-:W-:Y:S01]  /*d260*/  FMUL.FTZ R10, R15, R12 ;  /* 0x0000000c0f0a7220 */ /* 0x008fe20000410000 */
[----:B------:R-:W-:-:S04]  /*d270*/  FADD.FTZ R12, -R12, 1 ;  /* 0x3f8000000c0c7421 */ /* 0x000fc80000010100 */
[----:B------:R-:W-:Y:S01]  /*d280*/  FFMA.FTZ R12, R11, R12, 1 ;  /* 0x3f8000000b0c7423 */ /* 0x000fe2000001000c */
[----:B----4-:R-:W-:-:S03]  /*d290*/  FFMA.FTZ R11, R14, R9, R7 ;  /* 0x000000090e0b7223 */ /* 0x010fc60000010007 */
[----:B------:R-:W-:Y:S01]  /*d2a0*/  FMUL.FTZ R12, R10, R12 ;  /* 0x0000000c0a0c7220 */ /* 0x000fe20000410000 */
[----:B------:R-:W-:-:S04]  /*d2b0*/  FMUL.FTZ R10, R11, -1.4426950216293334961 ;  /* 0xbfb8aa3b0b0a7820 */ /* 0x000fc80000410000 */
[----:B------:R0:W-:Y:S02]  /*d2c0*/  STL [R1+0x98], R12 ;  /* 0x0000980c01007387 */ /* 0x0001e40000100800 */
[----:B------:R-:W1:Y:S02]  /*d2d0*/  MUFU.EX2 R10, R10 ;  /* 0x0000000a000a7308 */ /* 0x000e640000000800 */
[----:B-1----:R-:W-:-:S06]  /*d2e0*/  FADD.FTZ R10, R10, 1 ;  /* 0x3f8000000a0a7421 */ /* 0x002fcc0000010000 */
[----:B0-----:R-:W0:Y:S02]  /*d2f0*/  MUFU.RCP R12, R10 ;  /* 0x0000000a000c7308 */ /* 0x001e240000001000 */
[----:B0-----:R-:W-:Y:S01]  /*d300*/  FMUL.FTZ R10, R13, R12 ;  /* 0x0000000c0d0a7220 */ /* 0x001fe20000410000 */
[----:B------:R-:W-:-:S04]  /*d310*/  FADD.FTZ R12, -R12, 1 ;  /* 0x3f8000000c0c7421 */ /* 0x000fc80000010100 */
[----:B------:R-:W-:-:S04]  /*d320*/  FFMA.FTZ R12, R11, R12, 1 ;  /* 0x3f8000000b0c7423 */ /* 0x000fc8000001000c */
[----:B------:R-:W-:-:S05]  /*d330*/  FMUL.FTZ R10, R10, R12 ;  /* 0x0000000c0a0a7220 */ /* 0x000fca0000410000 */
[----:B------:R2:W-:Y:S02]  /*d340*/  STL [R1+0x9c], R10 ;  /* 0x00009c0a01007387 */ /* 0x0005e40000100800 */
.L_x_2315:
[----:B------:R-:W-:Y:S04]  /*d350*/  BSSY B0, `(.L_x_2316) ;  /* 0x0000019000007945 */ /* 0x000fe80003800000 */
[----:B------:R-:W-:Y:S05]  /*d360*/  @P3 BRA `(.L_x_2317) ;  /* 0x00000000005c3947 */ /* 0x000fea0003800000 */
[----:B01---5:R-:W3:Y:S01]  /*d370*/  LDL.LU R14, [R1+0x20] ;  /* 0x00002000010e7983 */ /* 0x023ee20000300800 */
[----:B--2---:R-:W-:Y:S01]  /*d380*/  MOV R10, UR5 ;  /* 0x00000005000a7c02 */ /* 0x004fe20008000f00 */
[----:B------:R-:W-:Y:S02]  /*d390*/  ULDC.64 UR14, c[0x0][0x288] ;  /* 0x0000a200000e7ab9 */ /* 0x000fe40000000a00 */
[----:B------:R-:W2:Y:S04]  /*d3a0*/  LDL.LU R11, [R1+0x98] ;  /* 0x00009800010b7983 */ /* 0x000ea80000300800 */
[----:B------:R-:W4:Y:S04]  /*d3b0*/  LDL.LU R13, [R1+0x34] ;  /* 0x00003400010d7983 */ /* 0x000f280000300800 */
[----:B------:R-:W4:Y:S01]  /*d3c0*/  LDL.LU R12, [R1+0x9c] ;  /* 0x00009c00010c7983 */ /* 0x000f220000300800 */
[----:B---3--:R-:W-:Y:S01]  /*d3d0*/  FFMA.FTZ R10, R14, R10, UR13 ;  /* 0x0000000d0e0a7e23 */ /* 0x008fe2000801000a */
[----:B------:R-:W-:-:S03]  /*d3e0*/  IMAD R14, R20, UR14, RZ ;  /* 0x0000000e140e7c24 */ /* 0x000fc6000f8e02ff */
[----:B--2---:R-:W-:Y:S01]  /*d3f0*/  FFMA.FTZ R11, R8, R11, -R10 ;  /* 0x0000000b080b7223 */ /* 0x004fe2000001080a */
[----:B------:R-:W-:Y:S01]  /*d400*/  MOV R10, UR5 ;  /* 0x00000005000a7c02 */ /* 0x000fe20008000f00 */
[----:B------:R-:W-:-:S04]  /*d410*/  IMAD R14, R17, UR15, R14 ;  /* 0x0000000f110e7c24 */ /* 0x000fc8000f8e020e */
[----:B----4-:R-:W-:Y:S01]  /*d420*/  FFMA.FTZ R10, R13, R10, UR13 ;  /* 0x0000000d0d0a7e23 */ /* 0x010fe2000801000a */
[----:B------:R-:W-:-:S03]  /*d430*/  MOV R13, R5 ;  /* 0x00000005000d7202 */ /* 0x000fc60000000f00 */
[----:B------:R-:W-:Y:S01]  /*d440*/  FFMA.FTZ R10, R9, R12, -R10 ;  /* 0x0000000c090a7223 */ /* 0x000fe2000001080a */
[----:B------:R-:W-:-:S05]  /*d450*/  MOV R12, R2 ;  /* 0x00000002000c7202 */ /* 0x000fca0000000f00 */
        /* <DEDUP_REMOVED lines=8> */
.L_x_2317:
[----:B------:R-:W-:Y:S05]  /*d4e0*/  BSYNC B0 ;  /* 0x0000000000007941 */ /* 0x000fea0003800000 */
.L_x_2316:
[----:B-----5:R4:W5:Y:S04]  /*d4f0*/  LDL R27, [R1+0x24] ;  /* 0x00002400011b7983 */ /* 0x0209680000100800 */
[----:B0-----:R4:W5:Y:S01]  /*d500*/  LDL R26, [R1+0x70] ;  /* 0x00007000011a7983 */ /* 0x0019620000100800 */
[----:B--2---:R-:W-:-:S03]  /*d510*/  IADD3 R10, R16, 0x70, RZ ;  /* 0x00000070100a7810 */ /* 0x004fc60007ffe0ff */
[----:B-1-3--:R4:W5:Y:S01]  /*d520*/  LDL R15, [R1+0x1d4] ;  /* 0x0001d400010f7983 */ /* 0x00a9620000100800 */
[----:B------:R-:W-:-:S03]  /*d530*/  IADD3 R17, R16, 0x60, RZ ;  /* 0x0000006010117810 */ /* 0x000fc60007ffe0ff */
[----:B------:R4:W5:Y:S01]  /*d540*/  LDL R14, [R1+0x74] ;  /* 0x00007400010e7983 */ /* 0x0009620000100800 */
[C---:B------:R-:W-:Y:S02]  /*d550*/  IADD3 R20, R16.reuse, 0x60, RZ ;  /* 0x0000006010147810 */ /* 0x040fe40007ffe0ff */
[C---:B------:R-:W-:Y:S02]  /*d560*/  IADD3 R22, R16.reuse, 0x50, RZ ;  /* 0x0000005010167810 */ /* 0x040fe40007ffe0ff */
[----:B------:R-:W-:Y:S02]  /*d570*/  IADD3 R13, R16, 0x40, RZ ;  /* 0x00000040100d7810 */ /* 0x000fe40007ffe0ff */
[----:B------:R-:W-:Y:S02]  /*d580*/  ISETP.GE.U32.AND P2, PT, R17, UR6, PT ;  /* 0x0000000611007c0c */ /* 0x000fe4000bf46070 */
[----:B------:R-:W-:Y:S02]  /*d590*/  SHF.R.S32.HI R13, RZ, 0x1f, R13 ;  /* 0x0000001fff0d7819 */ /* 0x000fe4000001140d */
[----:B------:R-:W-:-:S02]  /*d5a0*/  SHF.R.S32.HI R22, RZ, 0x1f, R22 ;  /* 0x0000001fff167819 */ /* 0x000fc40000011416 */
[----:B------:R-:W-:Y:S02]  /*d5b0*/  SHF.R.S32.HI R20, RZ, 0x1f, R20 ;  /* 0x0000001fff147819 */ /* 0x000fe40000011414 */
[----:B------:R-:W-:Y:S02]  /*d5c0*/  IADD3 R29, R16, 0x80, RZ ;  /* 0x00000080101d7810 */ /* 0x000fe40007ffe0ff */
[----:B------:R-:W-:Y:S02]  /*d5d0*/  ISETP.GE.AND.EX P6, PT, R13, UR7, PT, P6 ;  /* 0x000000070d007c0c */ /* 0x000fe4000bfc6360 */
[----:B------:R-:W-:Y:S02]  /*d5e0*/  ISETP.GE.AND.EX P0, PT, R22, UR7, PT, P0 ;  /* 0x0000000716007c0c */ /* 0x000fe4000bf06300 */
[----:B------:R-:W-:Y:S02]  /*d5f0*/  ISETP.GE.AND.EX P2, PT, R20, UR7, PT, P2 ;  /* 0x0000000714007c0c */ /* 0x000fe4000bf46320 */
[----:B------:R-:W-:-:S02]  /*d600*/  ISETP.GE.U32.AND P3, PT, R10, UR6, PT ;  /* 0x000000060a007c0c */ /* 0x000fc4000bf66070 */
[----:B------:R-:W-:Y:S02]  /*d610*/  ISETP.GE.U32.AND P4, PT, R29, UR6, PT ;  /* 0x000000061d007c0c */ /* 0x000fe4000bf86070 */
[C---:B------:R-:W-:Y:S02]  /*d620*/  ISETP.GT.U32.OR P6, PT, R0.reuse, 0x27f, P6 ;  /* 0x0000027f0000780c */ /* 0x040fe400037c4470 */
[C---:B------:R-:W-:Y:S02]  /*d630*/  ISETP.GT.U32.OR P0, PT, R0.reuse, 0x27f, P0 ;  /* 0x0000027f0000780c */ /* 0x040fe40000704470 */
[----:B------:R-:W-:Y:S01]  /*d640*/  ISETP.GT.U32.OR P2, PT, R0, 0x27f, P2 ;  /* 0x0000027f0000780c */ /* 0x000fe20001744470 */
[----:B----4-:R-:W-:-:S12]  /*d650*/  @!P5 BRA `(.L_x_2318) ;  /* 0x000000000050d947 */ /* 0x010fd80003800000 */
        /* <DEDUP_REMOVED lines=20> */
.L_x_2318:
[----:B------:R-:W-:Y:S04]  /*d7a0*/  BSSY B0, `(.L_x_2319) ;  /* 0x0000015000007945 */ /* 0x000fe80003800000 */
[----:B------:R-:W-:Y:S05]  /*d7b0*/  @P6 BRA `(.L_x_2320) ;  /* 0x00000000004c6947 */ /* 0x000fea0003800000 */
[----:B------:R-:W-:Y:S01]  /*d7c0*/  MOV R11, UR5 ;  /* 0x00000005000b7c02 */ /* 0x000fe20008000f00 */
[----:B------:R-:W-:Y:S01]  /*d7d0*/  ULDC.64 UR14, c[0x0][0x288] ;  /* 0x0000a200000e7ab9 */ /* 0x000fe20000000a00 */
[----:B------:R-:W-:Y:S02]  /*d7e0*/  MOV R12, R2 ;  /* 0x00000002000c7202 */ /* 0x000fe40000000f00 */
[----:B------:R-:W-:Y:S01]  /*d7f0*/  MOV R10, UR5 ;  /* 0x00000005000a7c02 */ /* 0x000fe20008000f00 */
[----:B-----5:R-:W-:-:S04]  /*d800*/  FFMA.FTZ R11, R15, R11, UR13 ;  /* 0x0000000d0f0b7e23 */ /* 0x020fc8000801000b */
[----:B------:R-:W-:Y:S01]  /*d810*/  FFMA.FTZ R11, R9, R14, -R11 ;  /* 0x0000000e090b7223 */ /* 0x000fe2000001080b */
[----:B0-----:R-:W-:Y:S01]  /*d820*/  IMAD R14, R13, UR14, RZ ;  /* 0x0000000e0d0e7c24 */ /* 0x001fe2000f8e02ff */
[----:B------:R-:W-:Y:S01]  /*d830*/  MOV R13, R5 ;  /* 0x00000005000d7202 */ /* 0x000fe20000000f00 */
[----:B------:R-:W-:Y:S01]  /*d840*/  FFMA.FTZ R10, R27, R10, UR13 ;  /* 0x0000000d1b0a7e23 */ /* 0x000fe2000801000a */
[----:B------:R-:W-:Y:S01]  /*d850*/  FMUL.FTZ R11, R11, UR26 ;  /* 0x0000001a0b0b7c20 */ /* 0x000fe20008410000 */
[C---:B------:R-:W-:Y:S02]  /*d860*/  IMAD R14, R23.reuse, UR15, R14 ;  /* 0x0000000f170e7c24 */ /* 0x040fe4000f8e020e */
[----:B------:R-:W-:Y:S01]  /*d870*/  IMAD.WIDE.U32 R12, R23, UR14, R12 ;  /* 0x0000000e170c7c25 */ /* 0x000fe2000f8e000c */
[----:B------:R-:W-:-:S03]  /*d880*/  ULDC.64 UR14, c[0x0][0x210] ;  /* 0x00008400000e7ab9 */ /* 0x000fc60000000a00 */
[----:B------:R-:W-:Y:S01]  /*d890*/  FFMA.FTZ R10, R8, R26, -R10 ;  /* 0x0000001a080a7223 */ /* 0x000fe2000001080a */
[----:B------:R-:W-:-:S03]  /*d8a0*/  IADD3 R13, R13, R14, RZ ;  /* 0x0000000e0d0d7210 */ /* 0x000fc60007ffe0ff */
[----:B------:R-:W-:Y:S01]  /*d8b0*/  FMUL.FTZ R10, R10, UR26 ;  /* 0x0000001a0a0a7c20 */ /* 0x000fe20008410000 */
[----:B------:R-:W-:-:S04]  /*d8c0*/  LEA R14, P6, R12, UR14, 0x2 ;  /* 0x0000000e0c0e7c11 */ /* 0x000fc8000f8c10ff */
[----:B------:R-:W-:-:S05]  /*d8d0*/  LEA.HI.X R15, R12, UR15, R13, 0x2, P6 ;  /* 0x0000000f0c0f7c11 */ /* 0x000fca000b0f140d */
[----:B------:R1:W-:Y:S04]  /*d8e0*/  STG.E.64 desc[UR22][R14.64], R10 ;  /* 0x0000000a0e007986 */ /* 0x0003e8000c101b16 */
.L_x_2320:
[----:B------:R-:W-:Y:S05]  /*d8f0*/  BSYNC B0 ;  /* 0x0000000000007941 */ /* 0x000fea0003800000 */
.L_x_2319:
[----:B------:R-:W-:Y:S05]  /*d900*/  @!P5 BRA `(.L_x_2321) ;  /* 0x000000000060d947 */ /* 0x000fea0003800000 */
[----:B-1----:R-:W2:Y:S04]  /*d910*/  LDL R10, [R1+0x30] ;  /* 0x00003000010a7983 */ /* 0x002ea80000100800 */
[----:B------:R-:W3:Y:S04]  /*d920*/  LDL.LU R12, [R1+0x78] ;  /* 0x00007800010c7983 */ /* 0x000ee80000300800 */
        /* <DEDUP_REMOVED lines=16> */
[----:B------:R-:W0:Y:S02]  /*da30*/  MUFU.RCP R11, R11 ;  /* 0x0000000b000b7308 */ /* 0x000e240000001000 */
[----:B0-----:R-:W-:Y:S01]  /*da40*/  FMUL.FTZ R12, R13, R11 ;  /* 0x0000000b0d0c7220 */ /* 0x001fe20000410000 */
[----:B------:R-:W-:-:S04]  /*da50*/  FADD.FTZ R11, -R11, 1 ;  /* 0x3f8000000b0b7421 */ /* 0x000fc80000010100 */
[----:B------:R-:W-:-:S04]  /*da60*/  FFMA.FTZ R11, R10, R11, 1 ;  /* 0x3f8000000a0b7423 */ /* 0x000fc8000001000b */
[----:B------:R-:W-:-:S05]  /*da70*/  FMUL.FTZ R10, R12, R11 ;  /* 0x0000000b0c0a7220 */ /* 0x000fca0000410000 */
[----:B------:R2:W-:Y:S02]  /*da80*/  STL [R1+0x7c], R10 ;  /* 0x00007c0a01007387 */ /* 0x0005e40000100800 */
.L_x_2321:
        /* <DEDUP_REMOVED lines=12> */
[----:B------:R-:W-:Y:S02]  /*db50*/  IMAD R14, R21, UR15, R14 ;  /* 0x0000000f150e7c24 */ /* 0x000fe4000f8e020e */
[----:B------:R-:W-:Y:S02]  /*db60*/  FMUL.FTZ R10, R10, UR26 ;  /* 0x0000001a0a0a7c20 */ /* 0x000fe40008410000 */
[----:B----4-:R-:W-:Y:S01]  /*db70*/  FFMA.FTZ R11, R13, R11, UR13 ;  /* 0x0000000d0d0b7e23 */ /* 0x010fe2000801000b */
[----:B------:R-:W-:-:S03]  /*db80*/  MOV R13, R5 ;  /* 0x00000005000d7202 */ /* 0x000fc60000000f00 */
[----:B------:R-:W-:Y:S01]  /*db90*/  FFMA.FTZ R11, R9, R12, -R11 ;  /* 0x0000000c090b7223 */ /* 0x000fe2000001080b */
[----:B------:R-:W-:-:S03]  /*dba0*/  MOV R12, R2 ;  /* 0x00000002000c7202 */ /* 0x000fc60000000f00 */
[----:B------:R-:W-:Y:S02]  /*dbb0*/  FMUL.FTZ R11, R11, UR26 ;  /* 0x0000001a0b0b7c20 */ /* 0x000fe40008410000 */
[----:B------:R-:W-:Y:S01]  /*dbc0*/  IMAD.WIDE.U32 R12, R21, UR14, R12 ;  /* 0x0000000e150c7c25 */ /* 0x000fe2000f8e000c */
[----:B------:R-:W-:-:S04]  /*dbd0*/  ULDC.64 UR14, c[0x0][0x210] ;  /* 0x00008400000e7ab9 */ /* 0x000fc80000000a00 */
[----:B------:R-:W-:Y:S02]  /*dbe0*/  IADD3 R13, R13, R14, RZ ;  /* 0x0000000e0d0d7210 */ /* 0x000fe40007ffe0ff */
[----:B------:R-:W-:-:S04]  /*dbf0*/  LEA R14, P0, R12, UR14, 0x2 ;  /* 0x0000000e0c0e7c11 */ /* 0x000fc8000f8010ff */
[----:B------:R-:W-:-:S05]  /*dc00*/  LEA.HI.X R15, R12, UR15, R13, 0x2, P0 ;  /* 0x0000000f0c0f7c11 */ /* 0x000fca00080f140d */
[----:B------:R3:W-:Y:S04]  /*dc10*/  STG.E.64 desc[UR22][R14.64], R10 ;  /* 0x0000000a0e007986 */ /* 0x0007e8000c101b16 */
.L_x_2323:
[----:B------:R-:W-:Y:S05]  /*dc20*/  BSYNC B0 ;  /* 0x0000000000007941 */ /* 0x000fea0003800000 */
.L_x_2322:
[----:B------:R-:W-:Y:S05]  /*dc30*/  @!P5 BRA `(.L_x_2324) ;  /* 0x000000000060d947 */ /* 0x000fea0003800000 */
[----:B-123--:R-:W2:Y:S04]  /*dc40*/  LDL R10, [R1+0x38] ;  /* 0x00003800010a7983 */ /* 0x00eea80000100800 */
        /* <DEDUP_REMOVED lines=23> */
.L_x_2324:
[----:B------:R-:W-:Y:S04]  /*ddc0*/  BSSY B0, `(.L_x_2325) ;  /* 0x0000019000007945 */ /* 0x000fe80003800000 */
[----:B------:R-:W-:Y:S05]  /*ddd0*/  @P2 BRA `(.L_x_2326) ;  /* 0x00000000005c2947 */ /* 0x000fea0003800000 */
[----:B01-3-5:R-:W3:Y:S01]  /*dde0*/  LDL.LU R14, [R1+0x38] ;  /* 0x00003800010e7983 */ /* 0x02bee20000300800 */
[----:B--2-4-:R-:W-:Y:S01]  /*ddf0*/  MOV R10, UR5 ;  /* 0x00000005000a7c02 */ /* 0x014fe20008000f00 */
        /* <DEDUP_REMOVED lines=21> */
.L_x_2326:
[----:B------:R-:W-:Y:S05]  /*df50*/  BSYNC B0 ;  /* 0x0000000000007941 */ /* 0x000fea0003800000 */
.L_x_2325:
[----:B------:R2:W5:Y:S02]  /*df60*/  LDL R17, [R1+0x48] ;  /* 0x0000480001117983 */ /* 0x0005640000100800 */
[C---:B-----5:R-:W-:Y:S02]  /*df70*/  IADD3 R27, R16.reuse, 0x90, RZ ;  /* 0x00000090101b7810 */ /* 0x060fe40007ffe0ff */
[C---:B------:R-:W-:Y:S01]  /*df80*/  IADD3 R23, R16.reuse, 0xa0, RZ ;  /* 0x000000a010177810 */ /* 0x040fe20007ffe0ff */
[----:B01-3--:R0:W5:Y:S01]  /*df90*/  LDL R15, [R1+0x6c] ;  /* 0x00006c00010f7983 */ /* 0x00b1620000100800 */
[C---:B------:R-:W-:Y:S02]  /*dfa0*/  IADD3 R21, R16.reuse, 0xb0, RZ ;  /* 0x000000b010157810 */ /* 0x040fe40007ffe0ff */
[C---:B------:R-:W-:Y:S02]  /*dfb0*/  IADD3 R14, R16.reuse, 0x70, RZ ;  /* 0x00000070100e7810 */ /* 0x040fe40007ffe0ff */
[----:B------:R-:W-:-:S02]  /*dfc0*/  IADD3 R22, R16, 0xb0, RZ ;  /* 0x000000b010167810 */ /* 0x000fc40007ffe0ff */
[C---:B------:R-:W-:Y:S02]  /*dfd0*/  IADD3 R26, R16.reuse, 0xa0, RZ ;  /* 0x000000a0101a7810 */ /* 0x040fe40007ffe0ff */
[C---:B------:R-:W-:Y:S02]  /*dfe0*/  IADD3 R28, R16.reuse, 0x90, RZ ;  /* 0x00000090101c7810 */ /* 0x040fe40007ffe0ff */
[----:B--2-4-:R-:W-:Y:S02]  /*dff0*/  IADD3 R10, R16, 0x80, RZ ;  /* 0x00000080100a7810 */ /* 0x014fe40007ffe0ff */
[----:B------:R-:W-:Y:S02]  /*e000*/  SHF.R.S32.HI R14, RZ, 0x1f, R14 ;  /* 0x0000001fff0e7819 */ /* 0x000fe4000001140e */
[----:B------:R-:W-:Y:S02]  /*e010*/  ISETP.GE.U32.AND P6, PT, R27, UR6, PT ;  /* 0x000000061b007c0c */ /* 0x000fe4000bfc6070 */
[----:B------:R-:W-:-:S02]  /*e020*/  ISETP.GE.U32.AND P0, PT, R23, UR6, PT ;  /* 0x0000000617007c0c */ /* 0x000fc4000bf06070 */
[----:B------:R-:W-:Y:S02]  /*e030*/  ISETP.GE.U32.AND P2, PT, R21, UR6, PT ;  /* 0x0000000615007c0c */ /* 0x000fe4000bf46070 */
[----:B------:R-:W-:Y:S02]  /*e040*/  SHF.R.S32.HI R10, RZ, 0x1f, R10 ;  /* 0x0000001fff0a7819 */ /* 0x000fe4000001140a */
[----:B------:R-:W-:Y:S02]  /*e050*/  SHF.R.S32.HI R28, RZ, 0x1f, R28 ;  /* 0x0000001fff1c7819 */ /* 0x000fe4000001141c */
[----:B------:R-:W-:Y:S02]  /*e060*/  SHF.R.S32.HI R26, RZ, 0x1f, R26 ;  /* 0x0000001fff1a7819 */ /* 0x000fe4000001141a */
[----:B------:R-:W-:Y:S02]  /*e070*/  SHF.R.S32.HI R22, RZ, 0x1f, R22 ;  /* 0x0000001fff167819 */ /* 0x000fe40000011416 */
[----:B------:R-:W-:-:S02]  /*e080*/  ISETP.GE.AND.EX P3, PT, R14, UR7, PT, P3 ;  /* 0x000000070e007c0c */ /* 0x000fc4000bf66330 */
[----:B------:R-:W-:Y:S02]  /*e090*/  ISETP.GE.AND.EX P4, PT, R10, UR7, PT, P4 ;  /* 0x000000070a007c0c */ /* 0x000fe4000bf86340 */
[----:B------:R-:W-:Y:S02]  /*e0a0*/  ISETP.GE.AND.EX P6, PT, R28, UR7, PT, P6 ;  /* 0x000000071c007c0c */ /* 0x000fe4000bfc6360 */
[----:B------:R-:W-:Y:S02]  /*e0b0*/  ISETP.GE.AND.EX P0, PT, R26, UR7, PT, P0 ;  /* 0x000000071a007c0c */ /* 0x000fe4000bf06300 */
[----:B------:R-:W-:Y:S02]  /*e0c0*/  ISETP.GE.AND.EX P2, PT, R22, UR7, PT, P2 ;  /* 0x0000000716007c0c */ /* 0x000fe4000bf46320 */
[C---:B------:R-:W-:Y:S02]  /*e0d0*/  ISETP.GT.U32.OR P3, PT, R0.reuse, 0x27f, P3 ;  /* 0x0000027f0000780c */ /* 0x040fe40001f64470 */
[----:B------:R-:W-:-:S02]  /*e0e0*/  ISETP.GT.U32.OR P4, PT, R0, 0x27f, P4 ;  /* 0x0000027f0000780c */ /* 0x000fc40002784470 */
[C---:B------:R-:W-:Y:S02]  /*e0f0*/  ISETP.GT.U32.OR P6, PT, R0.reuse, 0x27f, P6 ;  /* 0x0000027f0000780c */ /* 0x040fe400037c4470 */
[C---:B------:R-:W-:Y:S02]  /*e100*/  ISETP.GT.U32.OR P0, PT, R0.reuse, 0x27f, P0 ;  /* 0x0000027f0000780c */ /* 0x040fe40000704470 */
[----:B------:R-:W-:Y:S02]  /*e110*/  ISETP.GT.U32.OR P2, PT, R0, 0x27f, P2 ;  /* 0x0000027f0000780c */ /* 0x000fe40001744470 */
[C---:B------:R-:W-:Y:S02]  /*e120*/  IADD3 R20, R16.reuse, 0xc0, RZ ;  /* 0x000000c010147810 */ /* 0x040fe40007ffe0ff */
[----:B------:R-:W-:Y:S01]  /*e130*/  IADD3 R10, R16, 0xd0, RZ ;  /* 0x000000d0100a7810 */ /* 0x000fe20007ffe0ff */
[----:B0-----:R-:W-:Y:S08]  /*e140*/  @!P5 BRA `(.L_x_2327) ;  /* 0x000000000058d947 */ /* 0x001ff00003800000 */
[----:B------:R-:W2:Y:S04]  /*e150*/  LDL R11, [R1+0x44] ;  /* 0x00004400010b7983 */ /* 0x000ea80000100800 */
[----:B------:R-:W3:Y:S01]  /*e160*/  LDL.LU R13, [R1+0x68] ;  /* 0x00006800010d7983 */ /* 0x000ee20000300800 */
        /* <DEDUP_REMOVED lines=14> */
[----:B------:R-:W0:Y:S02]  /*e250*/  MUFU.RCP R12, R12 ;  /* 0x0000000c000c7308 */ /* 0x000e240000001000 */
[----:B0----5:R-:W-:Y:S01]  /*e260*/  FMUL.FTZ R13, R15, R12 ;  /* 0x0000000c0f0d7220 */ /* 0x021fe20000410000 */
[----:B------:R-:W-:-:S04]  /*e270*/  FADD.FTZ R12, -R12, 1 ;  /* 0x3f8000000c0c7421 */ /* 0x000fc80000010100 */
[----:B------:R-:W-:-:S04]  /*e280*/  FFMA.FTZ R12, R11, R12, 1 ;  /* 0x3f8000000b0c7423 */ /* 0x000fc8000001000c */
[----:B------:R-:W-:-:S05]  /*e290*/  FMUL.FTZ R15, R13, R12 ;  /* 0x0000000c0d0f7220 */ /* 0x000fca0000410000 */
[----:B------:R0:W-:Y:S02]  /*e2a0*/  STL [R1+0x6c], R15 ;  /* 0x00006c0f01007387 */ /* 0x0001e40000100800 */
.L_x_2327:
[----:B------:R-:W-:Y:S04]  /*e2b0*/  BSSY B0, `(.L_x_2328) ;  /* 0x0000018000007945 */ /* 0x000fe80003800000 */
[----:B------:R-:W-:Y:S05]  /*e2c0*/  @P3 BRA `(.L_x_2329) ;  /* 0x0000000000583947 */ /* 0x000fea0003800000 */
[----:B------:R-:W2:Y:S01]  /*e2d0*/  LDL.LU R13, [R1+0x44] ;  /* 0x00004400010d7983 */ /* 0x000ea20000300800 */
[----:B------:R-:W-:Y:S01]  /*e2e0*/  MOV R11, UR5 ;  /* 0x00000005000b7c02 */ /* 0x000fe20008000f00 */
[----:B------:R-:W-:Y:S02]  /*e2f0*/  ULDC.64 UR14, c[0x0][0x288] ;  /* 0x0000a200000e7ab9 */ /* 0x000fe40000000a00 */
[----:B------:R-:W3:Y:S01]  /*e300*/  LDL.LU R12, [R1+0x68] ;  /* 0x00006800010c7983 */ /* 0x000ee20000300800 */
[----:B------:R-:W-:Y:S02]  /*e310*/  IMAD R14, R14, UR14, RZ ;  /* 0x0000000e0e0e7c24 */ /* 0x000fe4000f8e02ff */
[----:B--2---:R-:W-:Y:S01]  /*e320*/  FFMA.FTZ R11, R13, R11, UR13 ;  /* 0x0000000d0d0b7e23 */ /* 0x004fe2000801000b */
[----:B------:R-:W-:-:S03]  /*e330*/  MOV R13, R5 ;  /* 0x00000005000d7202 */ /* 0x000fc60000000f00 */
[----:B---3--:R-:W-:Y:S01]  /*e340*/  FFMA.FTZ R11, R8, R12, -R11 ;  /* 0x0000000c080b7223 */ /* 0x008fe2000001080b */
[----:B------:R-:W-:-:S05]  /*e350*/  MOV R12, UR5 ;  /* 0x00000005000c7c02 */ /* 0x000fca0008000f00 */
[----:B------:R-:W-:-:S04]  /*e360*/  FFMA.FTZ R12, R17, R12, UR13 ;  /* 0x0000000d110c7e23 */ /* 0x000fc8000801000c */
[----:B-----5:R-:W-:Y:S01]  /*e370*/  FFMA.FTZ R17, R9, R15, -R12 ;  /* 0x0000000f09117223 */ /* 0x020fe2000001080c */
[----:B0-----:R-:W-:Y:S02]  /*e380*/  IADD3 R15, R16, 0x70, RZ ;  /* 0x00000070100f7810 */ /* 0x001fe40007ffe0ff */
        /* <DEDUP_REMOVED lines=10> */
.L_x_2329:
[----:B------:R-:W-:Y:S05]  /*e430*/  BSYNC B0 ;  /* 0x0000000000007941 */ /* 0x000fea0003800000 */
.L_x_2328:
        /* <DEDUP_REMOVED lines=25> */
.L_x_2330:
[----:B------:R-:W-:Y:S04]  /*e5d0*/  BSSY B0, `(.L_x_2331) ;  /* 0x000001d000007945 */ /* 0x000fe80003800000 */
[----:B------:R-:W-:Y:S05]  /*e5e0*/  @P4 BRA `(.L_x_2332) ;  /* 0x00000000006c4947 */ /* 0x000fea0003800000 */
[----:B-1----:R-:W0:Y:S01]  /*e5f0*/  LDL.LU R14, [R1+0x1d8] ;  /* 0x0001d800010e7983 */ /* 0x002e220000300800 */
[----:B------:R-:W-:-:S03]  /*e600*/  ULDC.64 UR14, c[0x0][0x288] ;  /* 0x0000a200000e7ab9 */ /* 0x000fc60000000a00 */
[----:B--2---:R-:W2:Y:S04]  /*e610*/  LDL.LU R11, [R1+0x64] ;  /* 0x00006400010b7983 */ /* 0x004ea80000300800 */
[----:B------:R-:W3:Y:S04]  /*e620*/  LDL.LU R13, [R1+0x28] ;  /* 0x00002800010d7983 */ /* 0x000ee80000300800 */
[----:B------:R-:W4:Y:S01]  /*e630*/  LDL.LU R12, [R1+0x60] ;  /* 0x00006000010c7983 */ /* 0x000f220000300800 */
[----:B0----5:R-:W-:Y:S02]  /*e640*/  MOV R15, R14 ;  /* 0x0000000e000f7202 */ /* 0x021fe40000000f00 */
[----:B--2---:R-:W-:-:S02]  /*e650*/  MOV R14, R11 ;  /* 0x0000000b000e7202 */ /* 0x004fc40000000f00 */
[----:B------:R-:W-:-:S05]  /*e660*/  MOV R11, UR5 ;  /* 0x00000005000b7c02 */ /* 0x000fca0008000f00 */
[----:B---3--:R-:W-:Y:S01]  /*e670*/  FFMA.FTZ R11, R13, R11, UR13 ;  /* 0x0000000d0d0b7e23 */ /* 0x008fe2000801000b */
[----:B------:R-:W-:-:S03]  /*e680*/  IADD3 R13, R16, 0x80, RZ ;  /* 0x00000080100d7810 */ /* 0x000fc60007ffe0ff */
[----:B----4-:R-:W-:Y:S01]  /*e690*/  FFMA.FTZ R11, R8, R12, -R11 ;  /* 0x0000000c080b7223 */ /* 0x010fe2000001080b */
[----:B------:R-:W-:Y:S02]  /*e6a0*/  MOV R12, UR5 ;  /* 0x00000005000c7c02 */ /* 0x000fe40008000f00 */
[----:B------:R-:W-:-:S03]  /*e6b0*/  SHF.R.S32.HI R13, RZ, 0x1f, R13 ;  /* 0x0000001fff0d7819 */ /* 0x000fc6000001140d */
[----:B------:R-:W-:-:S04]  /*e6c0*/  FFMA.FTZ R12, R15, R12, UR13 ;  /* 0x0000000d0f0c7e23 */ /* 0x000fc8000801000c */
[----:B------:R-:W-:Y:S01]  /*e6d0*/  FFMA.FTZ R17, R9, R14, -R12 ;  /* 0x0000000e09117223 */ /* 0x000fe2000001080c */
[----:B------:R-:W-:Y:S01]  /*e6e0*/  IMAD R14, R13, UR14, RZ ;  /* 0x0000000e0d0e7c24 */ /* 0x000fe2000f8e02ff */
[----:B------:R-:W-:Y:S02]  /*e6f0*/  MOV R12, R2 ;  /* 0x00000002000c7202 */ /* 0x000fe40000000f00 */
[----:B------:R-:W-:Y:S01]  /*e700*/  MOV R13, R5 ;  /* 0x00000005000d7202 */ /* 0x000fe20000000f00 */
        /* <DEDUP_REMOVED lines=9> */
.L_x_2332:
[----:B------:R-:W-:Y:S05]  /*e7a0*/  BSYNC B0 ;  /* 0x0000000000007941 */ /* 0x000fea0003800000 */
.L_x_2331:
[----:B------:R-:W-:Y:S05]  /*e7b0*/  @!P5 BRA `(.L_x_2333) ;  /* 0x000000000060d947 */ /* 0x000fea0003800000 */
[----:B--2---:R-:W2:Y:S04]  /*e7c0*/  LDL R11, [R1+0x2c] ;  /* 0x00002c00010b7983 */ /* 0x004ea80000100800 */
[----:B-1-3--:R-:W3:Y:S04]  /*e7d0*/  LDL.LU R13, [R1] ;  /* 0x00000000010d7983 */ /* 0x00aee80000300800 */
        /* <DEDUP_REMOVED lines=13> */
[----:B------:R0:W-:Y:S02]  /*e8b0*/  STL [R1], R13 ;  /* 0x0000000d01007387 */ /* 0x0001e40000100800 */
        /* <DEDUP_REMOVED lines=8> */
.L_x_2333:
[----:B------:R-:W-:Y:S04]  /*e940*/  BSSY B0, `(.L_x_2334) ;  /* 0x0000019000007945 */ /* 0x000fe80003800000 */
[----:B------:R-:W-:Y:S05]  /*e950*/  @P6 BRA `(.L_x_2335) ;  /* 0x00000000005c6947 */ /* 0x000fea0003800000 */
[----:B01-3-5:R-:W3:Y:S01]  /*e960*/  LDL.LU R15, [R1+0x2c] ;  /* 0x00002c00010f7983 */ /* 0x02bee20000300800 */
[----:B--2-4-:R-:W-:Y:S01]  /*e970*/  MOV R11, UR5 ;  /* 0x00000005000b7c02 */ /* 0x014fe20008000f00 */
[----:B------:R-:W-:Y:S02]  /*e980*/  ULDC.64 UR14, c[0x0][0x288] ;  /* 0x0000a200000e7ab9 */ /* 0x000fe40000000a00 */
[----:B------:R-:W2:Y:S04]  /*e990*/  LDL.LU R12, [R1] ;  /* 0x00000000010c7983 */ /* 0x000ea80000300800 */
[----:B------:R-:W4:Y:S04]  /*e9a0*/  LDL.LU R14, [R1+0x54] ;  /* 0x00005400010e7983 */ /* 0x000f280000300800 */
[----:B------:R-:W4:Y:S01]  /*e9b0*/  LDL.LU R13, [R1+0x4] ;  /* 0x00000400010d7983 */ /* 0x000f220000300800 */
[----:B---3--:R-:W-:-:S04]  /*e9c0*/  FFMA.FTZ R11, R15, R11, UR13 ;  /* 0x0000000d0f0b7e23 */ /* 0x008fc8000801000b */
[----:B--2---:R-:W-:Y:S01]  /*e9d0*/  FFMA.FTZ R11, R8, R12, -R11 ;  /* 0x0000000c080b7223 */ /* 0x004fe2000001080b */
[----:B------:R-:W-:-:S05]  /*e9e0*/  MOV R12, UR5 ;  /* 0x00000005000c7c02 */ /* 0x000fca0008000f00 */
[----:B----4-:R-:W-:Y:S01]  /*e9f0*/  FFMA.FTZ R12, R14, R12, UR13 ;  /* 0x0000000d0e0c7e23 */ /* 0x010fe2000801000c */
[----:B------:R-:W-:-:S03]  /*ea00*/  IMAD R14, R28, UR14, RZ ;  /* 0x0000000e1c0e7c24 */ /* 0x000fc6000f8e02ff */
[----:B------:R-:W-:Y:S01]  /*ea10*/  FFMA.FTZ R17, R9, R13, -R12 ;  /* 0x0000000d09117223 */ /* 0x000fe2000001080c */
[----:B------:R-:W-:Y:S01]  /*ea20*/  MOV R12, R2 ;  /* 0x00000002000c7202 */ /* 0x000fe20000000f00 */
[----:B------:R-:W-:Y:S01]  /*ea30*/  IMAD R14, R27, UR15, R14 ;  /* 0x0000000f1b0e7c24 */ /* 0x000fe2000f8e020e */
[----:B------:R-:W-:-:S03]  /*ea40*/  MOV R13, R5 ;  /* 0x00000005000d7202 */ /* 0x000fc60000000f00 */
        /* <DEDUP_REMOVED lines=8> */
.L_x_2335:
[----:B------:R-:W-:Y:S05]  /*ead0*/  BSYNC B0 ;  /* 0x0000000000007941 */ /* 0x000fea0003800000 */
.L_x_2334:
[----:B------:R-:W-:Y:S05]  /*eae0*/  @!P5 BRA `(.L_x_2336) ;  /* 0x000000000050d947 */ /* 0x000fea0003800000 */
[----:B--2-4-:R-:W2:Y:S04]  /*eaf0*/  LDL R11, [R1+0x4c] ;  /* 0x00004c00010b7983 */ /* 0x014ea80000100800 */
[----:B01-3--:R-:W3:Y:S01]  /*eb00*/  LDL R13, [R1+0x1dc] ;  /* 0x0001dc00010d7983 */ /* 0x00bee20000100800 */
[----:B--2---:R-:W-:-:S04]  /*eb10*/  FFMA.FTZ R11, R11, R8, R6 ;  /* 0x000000080b0b7223 */ /* 0x004fc80000010006 */
[----:B------:R-:W-:-:S06]  /*eb20*/  FMUL.FTZ R12, R11, -1.4426950216293334961 ;  /* 0xbfb8aa3b0b0c7820 */ /* 0x000fcc0000410000 */
[----:B------:R-:W0:Y:S02]  /*eb30*/  MUFU.EX2 R12, R12 ;  /* 0x0000000c000c7308 */ /* 0x000e240000000800 */
[----:B0-----:R-:W-:-:S06]  /*eb40*/  FADD.FTZ R12, R12, 1 ;  /* 0x3f8000000c0c7421 */ /* 0x001fcc0000010000 */
[----:B------:R-:W0:Y:S02]  /*eb50*/  MUFU.RCP R12, R12 ;  /* 0x0000000c000c7308 */ /* 0x000e240000001000 */
[----:B0-----:R-:W-:Y:S01]  /*eb60*/  FMUL.FTZ R24, R24, R12 ;  /* 0x0000000c18187220 */ /* 0x001fe20000410000 */
[----:B------:R-:W-:-:S04]  /*eb70*/  FADD.FTZ R12, -R12, 1 ;  /* 0x3f8000000c0c7421 */ /* 0x000fc80000010100 */
[----:B------:R-:W-:Y:S01]  /*eb80*/  FFMA.FTZ R12, R11, R12, 1 ;  /* 0x3f8000000b0c7423 */ /* 0x000fe2000001000c */
[----:B---3--:R-:W-:-:S03]  /*eb90*/  FFMA.FTZ R11, R13, R9, R7 ;  /* 0x000000090d0b7223 */ /* 0x008fc60000010007 */
        /* <DEDUP_REMOVED lines=9> */
.L_x_2336:
[----:B------:R-:W-:Y:S04]  /*ec30*/  BSSY B0, `(.L_x_2337) ;  /* 0x0000017000007945 */ /* 0x000fe80003800000 */
[----:B------:R-:W-:Y:S05]  /*ec40*/  @P0 BRA `(.L_x_2338) ;  /* 0x0000000000540947 */ /* 0x000fea0003800000 */
[----:B01-3--:R-:W3:Y:S01]  /*ec50*/  LDL.LU R13, [R1+0x4c] ;  /* 0x00004c00010d7983 */ /* 0x00bee20000300800 */
[----:B--2-4-:R-:W-:Y:S01]  /*ec60*/  MOV R11, UR5 ;  /* 0x00000005000b7c02 */ /* 0x014fe20008000f00 */
[----:B------:R-:W-:Y:S02]  /*ec70*/  ULDC.64 UR14, c[0x0][0x288] ;  /* 0x0000a200000e7ab9 */ /* 0x000fe40000000a00 */
[----:B------:R-:W2:Y:S02]  /*ec80*/  LDL.LU R12, [R1+0x1dc] ;  /* 0x0001dc00010c7983 */ /* 0x000ea40000300800 */
[----:B---3--:R-:W-:Y:S01]  /*ec90*/  FFMA.FTZ R11, R13, R11, UR13 ;  /* 0x0000000d0d0b7e23 */ /* 0x008fe2000801000b */
[----:B------:R-:W-:-:S03]  /*eca0*/  MOV R13, R5 ;  /* 0x00000005000d7202 */ /* 0x000fc60000000f00 */
[----:B------:R-:W-:Y:S01]  /*ecb0*/  FFMA.FTZ R24, R8, R24, -R11 ;  /* 0x0000001808187223 */ /* 0x000fe2000001080b */
[----:B------:R-:W-:-:S03]  /*ecc0*/  MOV R11, UR5 ;  /* 0x00000005000b7c02 */ /* 0x000fc60008000f00 */
[----:B------:R-:W-:Y:S02]  /*ecd0*/  FMUL.FTZ R24, R24, UR26 ;  /* 0x0000001a18187c20 */ /* 0x000fe40008410000 */
[----:B--2---:R-:W-:Y:S01]  /*ece0*/  FFMA.FTZ R11, R12, R11, UR13 ;  /* 0x0000000d0c0b7e23 */ /* 0x004fe2000801000b */
[----:B------:R-:W-:-:S03]  /*ecf0*/  MOV R12, R2 ;  /* 0x00000002000c7202 */ /* 0x000fc60000000f00 */
[----:B------:R-:W-:Y:S01]  /*ed00*/  FFMA.FTZ R25, R9, R25, -R11 ;  /* 0x0000001909197223 */ /* 0x000fe2000001080b */
[----:B------:R-:W-:Y:S02]  /*ed10*/  IMAD R11, R26, UR14, RZ ;  /* 0x0000000e1a0b7c24 */ /* 0x000fe4000f8e02ff */
[----:B------:R-:W-:-:S04]  /*ed20*/  IMAD.WIDE.U32 R12, R23, UR14, R12 ;  /* 0x0000000e170c7c25 */ /* 0x000fc8000f8e000c */
[----:B------:R-:W-:Y:S01]  /*ed30*/  FMUL.FTZ R25, R25, UR26 ;  /* 0x0000001a19197c20 */ /* 0x000fe20008410000 */
[----:B------:R-:W-:Y:S01]  /*ed40*/  IMAD R11, R23, UR15, R11 ;  /* 0x0000000f170b7c24 */ /* 0x000fe2000f8e020b */
[----:B------:R-:W-:Y:S02]  /*ed50*/  ULDC.64 UR14, c[0x0][0x210] ;  /* 0x00008400000e7ab9 */ /* 0x000fe40000000a00 */
[----:B------:R-:W-:Y:S02]  /*ed60*/  LEA R14, P0, R12, UR14, 0x2 ;  /* 0x0000000e0c0e7c11 */ /* 0x000fe4000f8010ff */
[----:B------:R-:W-:-:S04]  /*ed70*/  IADD3 R11, R13, R11, RZ ;  /* 0x0000000b0d0b7210 */ /* 0x000fc80007ffe0ff */
[----:B-----5:R-:W-:-:S05]  /*ed80*/  LEA.HI.X R15, R12, UR15, R11, 0x2, P0 ;  /* 0x0000000f0c0f7c11 */ /* 0x020fca00080f140b */
[----:B------:R0:W-:Y:S02]  /*ed90*/  STG.E.64 desc[UR22][R14.64], R24 ;  /* 0x000000180e007986 */ /* 0x0001e4000c101b16 */
.L_x_2338:
[----:B------:R-:W-:Y:S05]  /*eda0*/  BSYNC B0 ;  /* 0x0000000000007941 */ /* 0x000fea0003800000 */
.L_x_2337:
        /* <DEDUP_REMOVED lines=21> */
.L_x_2339:
        /* <DEDUP_REMOVED lines=23> */
.L_x_2341:
[----:B------:R-:W-:Y:S05]  /*f070*/  BSYNC B0 ;  /* 0x0000000000007941 */ /* 0x000fea0003800000 */
.L_x_2340:
[----:B------:R0:W5:Y:S04]  /*f080*/  LDL R29, [R1+0xb8] ;  /* 0x0000b800011d7983 */ /* 0x0001680000100800 */
[----:B------:R0:W5:Y:S04]  /*f090*/  LDL R26, [R1+0xe0] ;  /* 0x0000e000011a7983 */ /* 0x0001680000100800 */
[----:B------:R0:W5:Y:S04]  /*f0a0*/  LDL R28, [R1+0x1e8] ;  /* 0x0001e800011c7983 */ /* 0x0001680000100800 */
[----:B------:R0:W5:Y:S01]  /*f0b0*/  LDL R27, [R1+0xe4] ;  /* 0x0000e400011b7983 */ /* 0x0001620000100800 */
[----:B------:R-:W-:-:S02]  /*f0c0*/  IADD3 R17, R16, 0xe0, RZ ;  /* 0x000000e010117810 */ /* 0x000fc40007ffe0ff */
[C---:B--2-4-:R-:W-:Y:S02]  /*f0d0*/  IADD3 R11, R16.reuse, 0xf0, RZ ;  /* 0x000000f0100b7810 */ /* 0x054fe40007ffe0ff */
[----:B01-3--:R-:W-:Y:S02]  /*f0e0*/  IADD3 R12, R16, 0x100, RZ ;  /* 0x00000100100c7810 */ /* 0x00bfe40007ffe0ff */
[----:B------:R-:W-:Y:S02]  /*f0f0*/  ISETP.GE.U32.AND P6, PT, R20, UR6, PT ;  /* 0x0000000614007c0c */ /* 0x000fe4000bfc6070 */
[----:B------:R-:W-:Y:S02]  /*f100*/  ISETP.GE.U32.AND P0, PT, R10, UR6, PT ;  /* 0x000000060a007c0c */ /* 0x000fe4000bf06070 */
[----:B------:R-:W-:Y:S02]  /*f110*/  ISETP.GE.U32.AND P2, PT, R17, UR6, PT ;  /* 0x0000000611007c0c */ /* 0x000fe4000bf46070 */
[----:B------:R-:W-:-:S02]  /*f120*/  ISETP.GE.U32.AND P3, PT, R11, UR6, PT ;  /* 0x000000060b007c0c */ /* 0x000fc4000bf66070 */
[----:B------:R-:W-:Y:S02]  /*f130*/  ISETP.GE.U32.AND P4, PT, R12, UR6, PT ;  /* 0x000000060c007c0c */ /* 0x000fe4000bf86070 */
[----:B------:R-:W-:Y:S02]  /*f140*/  SHF.R.S32.HI R21, RZ, 0x1f, R20 ;  /* 0x0000001fff157819 */ /* 0x000fe40000011414 */
[----:B------:R-:W-:Y:S02]  /*f150*/  SHF.R.S32.HI R19, RZ, 0x1f, R10 ;  /* 0x0000001fff137819 */ /* 0x000fe4000001140a */
[----:B------:R-:W-:Y:S02]  /*f160*/  SHF.R.S32.HI R13, RZ, 0x1f, R17 ;  /* 0x0000001fff0d7819 */ /* 0x000fe40000011411 */
[----:B------:R-:W-:Y:S02]  /*f170*/  SHF.R.S32.HI R14, RZ, 0x1f, R11 ;  /* 0x0000001fff0e7819 */ /* 0x000fe4000001140b */
[----:B-----5:R-:W-:-:S02]  /*f180*/  SHF.R.S32.HI R15, RZ, 0x1f, R12 ;  /* 0x0000001fff0f7819 */ /* 0x020fc4000001140c */
[----:B------:R-:W-:Y:S02]  /*f190*/  ISETP.GE.AND.EX P6, PT, R21, UR7, PT, P6 ;  /* 0x0000000715007c0c */ /* 0x000fe4000bfc6360 */
[----:B------:R-:W-:Y:S02]  /*f1a0*/  ISETP.GE.AND.EX P0, PT, R19, UR7, PT, P0 ;  /* 0x0000000713007c0c */ /* 0x000fe4000bf06300 */
[----:B------:R-:W-:Y:S02]  /*f1b0*/  ISETP.GE.AND.EX P2, PT, R13, UR7, PT, P2 ;  /* 0x000000070d007c0c */ /* 0x000fe4000bf46320 */
[----:B------:R-:W-:Y:S02]  /*f1c0*/  ISETP.GE.AND.EX P3, PT, R14, UR7, PT, P3 ;  /* 0x000000070e007c0c */ /* 0x000fe4000bf66330 */
[----:B------:R-:W-:Y:S02]  /*f1d0*/  ISETP.GE.AND.EX P4, PT, R15, UR7, PT, P4 ;  /* 0x000000070f007c0c */ /* 0x000fe4000bf86340 */
[----:B------:R-:W-:-:S02]  /*f1e0*/  ISETP.GT.U32.OR P6, PT, R0, 0x27f, P6 ;  /* 0x0000027f0000780c */ /* 0x000fc400037c4470 */
[C---:B------:R-:W-:Y:S02]  /*f1f0*/  ISETP.GT.U32.OR P0, PT, R0.reuse, 0x27f, P0 ;  /* 0x0000027f0000780c */ /* 0x040fe40000704470 */
[C---:B------:R-:W-:Y:S02]  /*f200*/  ISETP.GT.U32.OR P2, PT, R0.reuse, 0x27f, P2 ;  /* 0x0000027f0000780c */ /* 0x040fe40001744470 */
[C---:B------:R-:W-:Y:S02]  /*f210*/  ISETP.GT.U32.OR P3, PT, R0.reuse, 0x27f, P3 ;  /* 0x0000027f0000780c */ /* 0x040fe40001f64470 */
[----:B------:R-:W-:Y:S02]  /*f220*/  ISETP.GT.U32.OR P4, PT, R0, 0x27f, P4 ;  /* 0x0000027f0000780c */ /* 0x000fe40002784470 */
[C---:B------:R-:W-:Y:S02]  /*f230*/  IADD3 R18, R16.reuse, 0x110, RZ ;  /* 0x0000011010127810 */ /* 0x040fe40007ffe0ff */
[----:B------:R-:W-:Y:S01]  /*f240*/  IADD3 R24, R16, 0x120, RZ ;  /* 0x0000012010187810 */ /* 0x000fe20007ffe0ff */
        /* <DEDUP_REMOVED lines=21> */
.L_x_2342:
        /* <DEDUP_REMOVED lines=8> */
[----:B0-----:R-:W-:Y:S01]  /*f420*/  FFMA.FTZ R26, R8, R26, -R22 ;  /* 0x0000001a081a7223 */ /* 0x001fe20000010816 */
[----:B------:R-:W-:-:S05]  /*f430*/  MOV R22, UR5 ;  /* 0x0000000500167c02 */ /* 0x000fca0008000f00 */
[----:B------:R-:W-:-:S04]  /*f440*/  FFMA.FTZ R22, R28, R22, UR13 ;  /* 0x0000000d1c167e23 */ /* 0x000fc80008010016 */
[----:B------:R-:W-:Y:S01]  /*f450*/  FFMA.FTZ R25, R9, R27, -R22 ;  /* 0x0000001b09197223 */ /* 0x000fe20000010816 */
[----:B------:R-:W-:-:S05]  /*f460*/  MOV R22, R2 ;  /* 0x0000000200167202 */ /* 0x000fca0000000f00 */
[----:B------:R-:W-:Y:S01]  /*f470*/  IMAD.WIDE.U32 R22, R20, UR14, R22 ;  /* 0x0000000e14167c25 */ /* 0x000fe2000f8e0016 */
[----:B------:R-:W-:-:S04]  /*f480*/  ULDC.64 UR14, c[0x0][0x210] ;  /* 0x00008400000e7ab9 */ /* 0x000fc80000000a00 */
[----:B------:R-:W-:Y:S01]  /*f490*/  IADD3 R21, R23, R21, RZ ;  /* 0x0000001517157210 */ /* 0x000fe20007ffe0ff */
[----:B------:R-:W-:Y:S01]  /*f4a0*/  FMUL.FTZ R23, R25, UR26 ;  /* 0x0000001a19177c20 */ /* 0x000fe20008410000 */
[----:B------:R-:W-:-:S04]  /*f4b0*/  LEA R20, P6, R22, UR14, 0x2 ;  /* 0x0000000e16147c11 */ /* 0x000fc8000f8c10ff */
[----:B------:R-:W-:Y:S01]  /*f4c0*/  LEA.HI.X R21, R22, UR15, R21, 0x2, P6 ;  /* 0x0000000f16157c11 */ /* 0x000fe2000b0f1415 */
[----:B------:R-:W-:-:S05]  /*f4d0*/  FMUL.FTZ R22, R26, UR26 ;  /* 0x0000001a1a167c20 */ /* 0x000fca0008410000 */
[----:B------:R1:W-:Y:S03]  /*f4e0*/  STG.E.64 desc[UR22][R20.64], R22 ;  /* 0x0000001614007986 */ /* 0x0003e6000c101b16 */
.L_x_2344:
[----:B------:R-:W-:Y:S05]  /*f4f0*/  BSYNC B0 ;  /* 0x0000000000007941 */ /* 0x000fea0003800000 */
.L_x_2343:
[----:B------:R-:W-:Y:S05]  /*f500*/  @!P5 BRA `(.L_x_2345) ;  /* 0x000000000060d947 */ /* 0x000fea0003800000 */
[----:B-1----:R-:W2:Y:S04]  /*f510*/  LDL R20, [R1+0xbc] ;  /* 0x0000bc0001147983 */ /* 0x002ea80000100800 */
[----:B0-----:R-:W3:Y:S04]  /*f520*/  LDL.LU R26, [R1+0xf0] ;  /* 0x0000f000011a7983 */ /* 0x001ee80000300800 */
[----:B------:R-:W4:Y:S04]  /*f530*/  LDL R25, [R1+0x1ec] ;  /* 0x0001ec0001197983 */ /* 0x000f280000100800 */
[----:B------:R-:W5:Y:S01]  /*f540*/  LDL.LU R23, [R1+0xf4] ;  /* 0x0000f40001177983 */ /* 0x000f620000300800 */
        /* <DEDUP_REMOVED lines=14> */
[----:B0-----:R-:W5:Y:S02]  /*f630*/  MUFU.RCP R22, R20 ;  /* 0x0000001400167308 */ /* 0x001f640000001000 */
[----:B-----5:R-:W-:Y:S01]  /*f640*/  FMUL.FTZ R20, R23, R22 ;  /* 0x0000001617147220 */ /* 0x020fe20000410000 */
[----:B------:R-:W-:-:S04]  /*f650*/  FADD.FTZ R22, -R22, 1 ;  /* 0x3f80000016167421 */ /* 0x000fc80000010100 */
[----:B------:R-:W-:-:S04]  /*f660*/  FFMA.FTZ R22, R21, R22, 1 ;  /* 0x3f80000015167423 */ /* 0x000fc80000010016 */
[----:B------:R-:W-:-:S05]  /*f670*/  FMUL.FTZ R20, R20, R22 ;  /* 0x0000001614147220 */ /* 0x000fca0000410000 */
[----:B------:R2:W-:Y:S02]  /*f680*/  STL [R1+0xf4], R20 ;  /* 0x0000f41401007387 */ /* 0x0005e40000100800 */
.L_x_2345:
[----:B------:R-:W-:Y:S04]  /*f690*/  BSSY B0, `(.L_x_2346) ;  /* 0x0000019000007945 */ /* 0x000fe80003800000 */
[----:B------:R-:W-:Y:S05]  /*f6a0*/  @P0 BRA `(.L_x_2347) ;  /* 0x00000000005c0947 */ /* 0x000fea0003800000 */
[----:B------:R-:W3:Y:S01]  /*f6b0*/  LDL.LU R25, [R1+0xbc] ;  /* 0x0000bc0001197983 */ /* 0x000ee20000300800 */
[----:B-12---:R-:W-:Y:S01]  /*f6c0*/  MOV R20, UR5 ;  /* 0x0000000500147c02 */ /* 0x006fe20008000f00 */
[----:B------:R-:W-:Y:S02]  /*f6d0*/  ULDC.64 UR14, c[0x0][0x288] ;  /* 0x0000a200000e7ab9 */ /* 0x000fe40000000a00 */
[----:B------:R-:W0:Y:S04]  /*f6e0*/  LDL.LU R23, [R1+0xf0] ;  /* 0x0000f00001177983 */ /* 0x000e280000300800 */
[----:B------:R-:W2:Y:S04]  /*f6f0*/  LDL.LU R22, [R1+0x1ec] ;  /* 0x0001ec0001167983 */ /* 0x000ea80000300800 */
[----:B------:R-:W4:Y:S01]  /*f700*/  LDL.LU R21, [R1+0xf4] ;  /* 0x0000f40001157983 */ /* 0x000f220000300800 */
[----:B------:R-:W-:-:S04]  /*f710*/  IMAD R19, R19, UR14, RZ ;  /* 0x0000000e13137c24 */ /* 0x000fc8000f8e02ff */
[----:B------:R-:W-:Y:S02]  /*f720*/  IMAD R19, R10, UR15, R19 ;  /* 0x0000000f0a137c24 */ /* 0x000fe4000f8e0213 */
[----:B---3--:R-:W-:-:S04]  /*f730*/  FFMA.FTZ R20, R25, R20, UR13 ;  /* 0x0000000d19147e23 */ /* 0x008fc80008010014 */
[----:B0-----:R-:W-:Y:S01]  /*f740*/  FFMA.FTZ R26, R8, R23, -R20 ;  /* 0x00000017081a7223 */ /* 0x001fe20000010814 */
[----:B------:R-:W-:-:S05]  /*f750*/  MOV R20, UR5 ;  /* 0x0000000500147c02 */ /* 0x000fca0008000f00 */
[----:B--2---:R-:W-:-:S04]  /*f760*/  FFMA.FTZ R20, R22, R20, UR13 ;  /* 0x0000000d16147e23 */ /* 0x004fc80008010014 */
[----:B----4-:R-:W-:Y:S01]  /*f770*/  FFMA.FTZ R25, R9, R21, -R20 ;  /* 0x0000001509197223 */ /* 0x010fe20000010814 */
[----:B------:R-:W-:Y:S02]  /*f780*/  MOV R20, R2 ;  /* 0x0000000200147202 */ /* 0x000fe40000000f00 */
[----:B------:R-:W-:-:S03]  /*f790*/  MOV R21, R5 ;  /* 0x0000000500157202 */ /* 0x000fc60000000f00 */
        /* <DEDUP_REMOVED lines=8> */
.L_x_2347:
[----:B------:R-:W-:Y:S05]  /*f820*/  BSYNC B0 ;  /* 0x0000000000007941 */ /* 0x000fea0003800000 */
.L_x_2346:
[----:B------:R-:W-:Y:S05]  /*f830*/  @!P5 BRA `(.L_x_2348) ;  /* 0x000000000060d947 */ /* 0x000fea0003800000 */
[----:B------:R-:W4:Y:S04]  /*f840*/  LDL R10, [R1+0xc4] ;  /* 0x0000c400010a7983 */ /* 0x000f280000100800 */
[----:B-1-3--:R-:W3:Y:S04]  /*f850*/  LDL.LU R23, [R1+0x110] ;  /* 0x0001100001177983 */ /* 0x00aee80000300800 */
[----:B------:R-:W5:Y:S04]  /*f860*/  LDL R22, [R1+0x1f0] ;  /* 0x0001f00001167983 */ /* 0x000f680000100800 */
[----:B------:R-:W5:Y:S01]  /*f870*/  LDL.LU R21, [R1+0x114] ;  /* 0x0001140001157983 */ /* 0x000f620000300800 */
[----:B----4-:R-:W-:-:S04]  /*f880*/  FFMA.FTZ R19, R10, R8, R6 ;  /* 0x000000080a137223 */ /* 0x010fc80000010006 */
[----:B------:R-:W-:-:S06]  /*f890*/  FMUL.FTZ R10, R19, -1.4426950216293334961 ;  /* 0xbfb8aa3b130a7820 */ /* 0x000fcc0000410000 */
[----:B------:R-:W1:Y:S02]  /*f8a0*/  MUFU.EX2 R10, R10 ;  /* 0x0000000a000a7308 */ /* 0x000e640000000800 */
[----:B-1----:R-:W-:-:S06]  /*f8b0*/  FADD.FTZ R10, R10, 1 ;  /* 0x3f8000000a0a7421 */ /* 0x002fcc0000010000 */
[----:B--2---:R-:W3:Y:S02]  /*f8c0*/  MUFU.RCP R20, R10 ;  /* 0x0000000a00147308 */ /* 0x004ee40000001000 */
[----:B---3--:R-:W-:Y:S01]  /*f8d0*/  FMUL.FTZ R10, R23, R20 ;  /* 0x00000014170a7220 */ /* 0x008fe20000410000 */
[----:B------:R-:W-:-:S04]  /*f8e0*/  FADD.FTZ R20, -R20, 1 ;  /* 0x3f80000014147421 */ /* 0x000fc80000010100 */
[----:B------:R-:W-:Y:S01]  /*f8f0*/  FFMA.FTZ R20, R19, R20, 1 ;  /* 0x3f80000013147423 */ /* 0x000fe20000010014 */
[----:B-----5:R-:W-:-:S03]  /*f900*/  FFMA.FTZ R19, R22, R9, R7 ;  /* 0x0000000916137223 */ /* 0x020fc60000010007 */
[----:B------:R-:W-:Y:S01]  /*f910*/  FMUL.FTZ R20, R10, R20 ;  /* 0x000000140a147220 */ /* 0x000fe20000410000 */
[----:B------:R-:W-:-:S04]  /*f920*/  FMUL.FTZ R10, R19, -1.4426950216293334961 ;  /* 0xbfb8aa3b130a7820 */ /* 0x000fc80000410000 */
[----:B------:R1:W-:Y:S02]  /*f930*/  STL [R1+0x110], R20 ;  /* 0x0001101401007387 */ /* 0x0003e40000100800 */
[----:B------:R-:W2:Y:S02]  /*f940*/  MUFU.EX2 R10, R10 ;  /* 0x0000000a000a7308 */ /* 0x000ea40000000800 */
[----:B--2---:R-:W-:-:S06]  /*f950*/  FADD.FTZ R10, R10, 1 ;  /* 0x3f8000000a0a7421 */ /* 0x004fcc0000010000 */
[----:B-1----:R-:W1:Y:S02]  /*f960*/  MUFU.RCP R20, R10 ;  /* 0x0000000a00147308 */ /* 0x002e640000001000 */
[----:B-1----:R-:W-:Y:S01]  /*f970*/  FMUL.FTZ R10, R21, R20 ;  /* 0x00000014150a7220 */ /* 0x002fe20000410000 */
[----:B------:R-:W-:-:S04]  /*f980*/  FADD.FTZ R20, -R20, 1 ;  /* 0x3f80000014147421 */ /* 0x000fc80000010100 */
[----:B------:R-:W-:-:S04]  /*f990*/  FFMA.FTZ R20, R19, R20, 1 ;  /* 0x3f80000013147423 */ /* 0x000fc80000010014 */
[----:B------:R-:W-:-:S05]  /*f9a0*/  FMUL.FTZ R10, R10, R20 ;  /* 0x000000140a0a7220 */ /* 0x000fca0000410000 */
[----:B------:R4:W-:Y:S02]  /*f9b0*/  STL [R1+0x114], R10 ;  /* 0x0001140a01007387 */ /* 0x0009e40000100800 */
.L_x_2348:
[----:B------:R-:W-:Y:S04]  /*f9c0*/  BSSY B0, `(.L_x_2349) ;  /* 0x0000019000007945 */ /* 0x000fe80003800000 */
[----:B------:R-:W-:Y:S05]  /*f9d0*/  @P2 BRA `(.L_x_2350) ;  /* 0x00000000005c2947 */ /* 0x000fea0003800000 */
[----:B-1-3--:R-:W3:Y:S01]  /*f9e0*/  LDL.LU R22, [R1+0xc4] ;  /* 0x0000c40001167983 */ /* 0x00aee20000300800 */
[----:B----4-:R-:W-:Y:S01]  /*f9f0*/  MOV R10, UR5 ;  /* 0x00000005000a7c02 */ /* 0x010fe20008000f00 */
[----:B------:R-:W-:Y:S02]  /*fa00*/  ULDC.64 UR14, c[0x0][0x288] ;  /* 0x0000a200000e7ab9 */ /* 0x000fe40000000a00 */
[----:B------:R-:W4:Y:S04]  /*fa10*/  LDL.LU R19, [R1+0x110] ;  /* 0x0001100001137983 */ /* 0x000f280000300800 */
[----:B------:R-:W5:Y:S04]  /*fa20*/  LDL.LU R21, [R1+0x1f0] ;  /* 0x0001f00001157983 */ /* 0x000f680000300800 */
[----:B--2---:R-:W2:Y:S01]  /*fa30*/  LDL.LU R20, [R1+0x114] ;  /* 0x0001140001147983 */ /* 0x004ea20000300800 */
[----:B------:R-:W-:-:S04]  /*fa40*/  IMAD R13, R13, UR14, RZ ;  /* 0x0000000e0d0d7c24 */ /* 0x000fc8000f8e02ff */
[----:B------:R-:W-:Y:S02]  /*fa50*/  IMAD R13, R17, UR15, R13 ;  /* 0x0000000f110d7c24 */ /* 0x000fe4000f8e020d */
[----:B---3--:R-:W-:-:S04]  /*fa60*/  FFMA.FTZ R10, R22, R10, UR13 ;  /* 0x0000000d160a7e23 */ /* 0x008fc8000801000a */
[----:B----4-:R-:W-:Y:S01]  /*fa70*/  FFMA.FTZ R19, R8, R19, -R10 ;  /* 0x0000001308137223 */ /* 0x010fe2000001080a */
[----:B------:R-:W-:-:S05]  /*fa80*/  MOV R10, UR5 ;  /* 0x00000005000a7c02 */ /* 0x000fca0008000f00 */
[----:B-----5:R-:W-:Y:S01]  /*fa90*/  FFMA.FTZ R10, R21, R10, UR13 ;  /* 0x0000000d150a7e23 */ /* 0x020fe2000801000a */
[----:B------:R-:W-:-:S03]  /*faa0*/  MOV R21, R5 ;  /* 0x0000000500157202 */ /* 0x000fc60000000f00 */
[----:B--2---:R-:W-:Y:S01]  /*fab0*/  FFMA.FTZ R10, R9, R20, -R10 ;  /* 0x00000014090a7223 */ /* 0x004fe2000001080a */
        /* <DEDUP_REMOVED lines=9> */
.L_x_2350:
[----:B------:R-:W-:Y:S05]  /*fb50*/  BSYNC B0 ;  /* 0x0000000000007941 */ /* 0x000fea0003800000 */
.L_x_2349:
[----:B------:R-:W-:Y:S05]  /*fb60*/  @!P5 BRA `(.L_x_2351) ;  /* 0x000000000060d947 */ /* 0x000fea0003800000 */
[----:B----4-:R-:W4:Y:S04]  /*fb70*/  LDL R10, [R1+0xc8] ;  /* 0x0000c800010a7983 */ /* 0x010f280000100800 */
[----:B-1-3--:R-:W3:Y:S04]  /*fb80*/  LDL.LU R21, [R1+0x118] ;  /* 0x0001180001157983 */ /* 0x00aee80000300800 */
[----:B--2---:R-:W2:Y:S04]  /*fb90*/  LDL R20, [R1+0xd8] ;  /* 0x0000d80001147983 */ /* 0x004ea80000100800 */
[----:B------:R-:W5:Y:S01]  /*fba0*/  LDL.LU R19, [R1+0x11c] ;  /* 0x00011c0001137983 */ /* 0x000f620000300800 */
[----:B----4-:R-:W-:-:S04]  /*fbb0*/  FFMA.FTZ R13, R10, R8, R6 ;  /* 0x000000080a0d7223 */ /* 0x010fc80000010006 */
[----:B------:R-:W-:-:S06]  /*fbc0*/  FMUL.FTZ R10, R13, -1.4426950216293334961 ;  /* 0xbfb8aa3b0d0a7820 */ /* 0x000fcc0000410000 */
[----:B------:R-:W1:Y:S02]  /*fbd0*/  MUFU.EX2 R10, R10 ;  /* 0x0000000a000a7308 */ /* 0x000e640000000800 */
[----:B-1----:R-:W-:-:S06]  /*fbe0*/  FADD.FTZ R10, R10, 1 ;  /* 0x3f8000000a0a7421 */ /* 0x002fcc0000010000 */
[----:B------:R-:W3:Y:S02]  /*fbf0*/  MUFU.RCP R17, R10 ;  /* 0x0000000a00117308 */ /* 0x000ee40000001000 */
[----:B---3--:R-:W-:Y:S01]  /*fc00*/  FMUL.FTZ R10, R21, R17 ;  /* 0x00000011150a7220 */ /* 0x008fe20000410000 */
[----:B------:R-:W-:-:S04]  /*fc10*/  FADD.FTZ R17, -R17, 1 ;  /* 0x3f80000011117421 */ /* 0x000fc80000010100 */
[----:B------:R-:W-:Y:S01]  /*fc20*/  FFMA.FTZ R17, R13, R17, 1 ;  /* 0x3f8000000d117423 */ /* 0x000fe20000010011 */
[----:B--2---:R-:W-:-:S03]  /*fc30*/  FFMA.FTZ R13, R20, R9, R7 ;  /* 0x00000009140d7223 */ /* 0x004fc60000010007 */
[----:B------:R-:W-:Y:S01]  /*fc40*/  FMUL.FTZ R17, R10, R17 ;  /* 0x000000110a117220 */ /* 0x000fe20000410000 */
[----:B------:R-:W-:-:S04]  /*fc50*/  FMUL.FTZ R10, R13, -1.4426950216293334961 ;  /* 0xbfb8aa3b0d0a7820 */ /* 0x000fc80000410000 */
[----:B------:R1:W-:Y:S02]  /*fc60*/  STL [R1+0x118], R17 ;  /* 0x0001181101007387 */ /* 0x0003e40000100800 */
[----:B------:R-:W2:Y:S02]  /*fc70*/  MUFU.EX2 R10, R10 ;  /* 0x0000000a000a7308 */ /* 0x000ea40000000800 */
[----:B--2---:R-:W-:-:S06]  /*fc80*/  FADD.FTZ R10, R10, 1 ;  /* 0x3f8000000a0a7421 */ /* 0x004fcc0000010000 */
[----:B-1----:R-:W5:Y:S02]  /*fc90*/  MUFU.RCP R17, R10 ;  /* 0x0000000a00117308 */ /* 0x002f640000001000 */
[----:B-----5:R-:W-:Y:S01]  /*fca0*/  FMUL.FTZ R10, R19, R17 ;  /* 0x00000011130a7220 */ /* 0x020fe20000410000 */
[----:B------:R-:W-:-:S04]  /*fcb0*/  FADD.FTZ R17, -R17, 1 ;  /* 0x3f80000011117421 */ /* 0x000fc80000010100 */
[----:B------:R-:W-:-:S04]  /*fcc0*/  FFMA.FTZ R17, R13, R17, 1 ;  /* 0x3f8000000d117423 */ /* 0x000fc80000010011 */
[----:B------:R-:W-:-:S05]  /*fcd0*/  FMUL.FTZ R10, R10, R17 ;  /* 0x000000110a0a7220 */ /* 0x000fca0000410000 */
[----:B------:R1:W-:Y:S02]  /*fce0*/  STL [R1+0x11c], R10 ;  /* 0x00011c0a01007387 */ /* 0x0003e40000100800 */
.L_x_2351:
[----:B------:R-:W-:Y:S04]  /*fcf0*/  BSSY B0, `(.L_x_2352) ;  /* 0x0000019000007945 */ /* 0x000fe80003800000 */
[----:B------:R-:W-:Y:S05]  /*fd00*/  @P3 BRA `(.L_x_2353) ;  /* 0x00000000005c3947 */ /* 0x000fea0003800000 */
[----:B-123--:R-:W2:Y:S01]  /*fd10*/  LDL.LU R20, [R1+0xc8] ;  /* 0x0000c80001147983 */ /* 0x00eea20000300800 */
[----:B----4-:R-:W-:Y:S01]  /*fd20*/  MOV R10, UR5 ;  /* 0x00000005000a7c02 */ /* 0x010fe20008000f00 */
[----:B------:R-:W-:Y:S02]  /*fd30*/  ULDC.64 UR14, c[0x0][0x288] ;  /* 0x0000a200000e7ab9 */ /* 0x000fe40000000a00 */
[----:B------:R-:W3:Y:S04]  /*fd40*/  LDL.LU R17, [R1+0x118] ;  /* 0x0001180001117983 */ /* 0x000ee80000300800 */
[----:B------:R-:W4:Y:S04]  /*fd50*/  LDL.LU R19, [R1+0xd8] ;  /* 0x0000d80001137983 */ /* 0x000f280000300800 */
[----:B------:R-:W5:Y:S01]  /*fd60*/  LDL.LU R13, [R1+0x11c] ;  /* 0x00011c00010d7983 */ /* 0x000f620000300800 */
[----:B------:R-:W-:Y:S01]  /*fd70*/  MOV R21, R5 ;  /* 0x0000000500157202 */ /* 0x000fe20000000f00 */
[----:B--2---:R-:W-:Y:S01]  /*fd80*/  FFMA.FTZ R10, R20, R10, UR13 ;  /* 0x0000000d140a7e23 */ /* 0x004fe2000801000a */
[----:B------:R-:W-:-:S03]  /*fd90*/  MOV R20, R2 ;  /* 0x0000000200147202 */ /* 0x000fc60000000f00 */
[----:B---3--:R-:W-:Y:S01]  /*fda0*/  FFMA.FTZ R17, R8, R17, -R10 ;  /* 0x0000001108117223 */ /* 0x008fe2000001080a */
[----:B------:R-:W-:Y:S01]  /*fdb0*/  MOV R10, UR5 ;  /* 0x00000005000a7c02 */ /* 0x000fe20008000f00 */
[----:B------:R-:W-:-:S04]  /*fdc0*/  IMAD.WIDE.U32 R20, R11, UR14, R20 ;  /* 0x0000000e0b147c25 */ /* 0x000fc8000f8e0014 */
[----:B----4-:R-:W-:-:S04]  /*fdd0*/  FFMA.FTZ R10, R19, R10, UR13 ;  /* 0x0000000d130a7e23 */ /* 0x010fc8000801000a */
[----:B-----5:R-:W-:Y:S01]  /*fde0*/  FFMA.FTZ R13, R9, R13, -R10 ;  /* 0x0000000d090d7223 */ /* 0x020fe2000001080a */
[----:B------:R-:W-:-:S04]  /*fdf0*/  IMAD R10, R14, UR14, RZ ;  /* 0x0000000e0e0a7c24 */ /* 0x000fc8000f8e02ff */
[----:B------:R-:W-:Y:S01]  /*fe00*/  IMAD R10, R11, UR15, R10 ;  /* 0x0000000f0b0a7c24 */ /* 0x000fe2000f8e020a */
[----:B------:R-:W-:-:S04]  /*fe10*/  ULDC.64 UR14, c[0x0][0x210] ;  /* 0x00008400000e7ab9 */ /* 0x000fc80000000a00 */
[----:B------:R-:W-:Y:S01]  /*fe20*/  IADD3 R11, R21, R10, RZ ;  /* 0x0000000a150b7210 */ /* 0x000fe20007ffe0ff */
[----:B------:R-:W-:Y:S01]  /*fe30*/  FMUL.FTZ R21, R13, UR26 ;  /* 0x0000001a0d157c20 */ /* 0x000fe20008410000 */
[----:B------:R-:W-:-:S04]  /*fe40*/  LEA R10, P0, R20, UR14, 0x2 ;  /* 0x0000000e140a7c11 */ /* 0x000fc8000f8010ff */
[----:B------:R-:W-:Y:S01]  /*fe50*/  LEA.HI.X R11, R20, UR15, R11, 0x2, P0 ;  /* 0x0000000f140b7c11 */ /* 0x000fe200080f140b */
[----:B------:R-:W-:-:S05]  /*fe60*/  FMUL.FTZ R20, R17, UR26 ;  /* 0x0000001a11147c20 */ /* 0x000fca0008410000 */
[----:B------:R1:W-:Y:S03]  /*fe70*/  STG.E.64 desc[UR22][R10.64], R20 ;  /* 0x000000140a007986 */ /* 0x0003e6000c101b16 */
.L_x_2353:
[----:B------:R-:W-:Y:S05]  /*fe80*/  BSYNC B0 ;  /* 0x0000000000007941 */ /* 0x000fea0003800000 */
.L_x_2352:
[----:B------:R-:W-:Y:S05]  /*fe90*/  @!P5 BRA `(.L_x_2354) ;  /* 0x000000000060d947 */ /* 0x000fea0003800000 */
[----:B-1--4-:R-:W4:Y:S04]  /*fea0*/  LDL R10, [R1+0xcc] ;  /* 0x0000cc00010a7983 */ /* 0x012f280000100800 */
[----:B------:R-:W5:Y:S04]  /*feb0*/  LDL.LU R13, [R1+0x108] ;  /* 0x00010800010d7983 */ /* 0x000f680000300800 */
[----:B------:R-:W2:Y:S04]  /*fec0*/  LDL R17, [R1+0xdc] ;  /* 0x0000dc0001117983 */ /* 0x000ea80000100800 */
[----:B------:R-:W3:Y:S01]  /*fed0*/  LDL.LU R14, [R1+0x10c] ;  /* 0x00010c00010e7983 */ /* 0x000ee20000300800 */
[----:B----4-:R-:W-:-:S04]  /*fee0*/  FFMA.FTZ R10, R10, R8, R6 ;  /* 0x000000080a0a7223 */ /* 0x010fc80000010006 */
[----:B------:R-:W-:-:S06]  /*fef0*/  FMUL.FTZ R11, R10, -1.4426950216293334961 ;  /* 0xbfb8aa3b0a0b7820 */ /* 0x000fcc0000410000 */
[----:B------:R-:W1:Y:S02]  /*ff00*/  MUFU.EX2 R11, R11 ;  /* 0x0000000b000b7308 */ /* 0x000e640000000800 */
[----:B-1----:R-:W-:-:S06]  /*ff10*/  FADD.FTZ R11, R11, 1 ;  /* 0x3f8000000b0b7421 */ /* 0x002fcc0000010000 */
[----:B------:R-:W5:Y:S02]  /*ff20*/  MUFU.RCP R11, R11 ;  /* 0x0000000b000b7308 */ /* 0x000f640000001000 */
[----:B-----5:R-:W-:Y:S01]  /*ff30*/  FMUL.FTZ R13, R13, R11 ;  /* 0x0000000b0d0d7220 */ /* 0x020fe20000410000 */
[----:B------:R-:W-:-:S04]  /*ff40*/  FADD.FTZ R11, -R11, 1 ;  /* 0x3f8000000b0b7421 */ /* 0x000fc80000010100 */
[----:B------:R-:W-:Y:S01]  /*ff50*/  FFMA.FTZ R11, R10, R11, 1 ;  /* 0x3f8000000a0b7423 */ /* 0x000fe2000001000b */
[----:B--2---:R-:W-:-:S03]  /*ff60*/  FFMA.FTZ R10, R17, R9, R7 ;  /* 0x00000009110a7223 */ /* 0x004fc60000010007 */
[----:B------:R-:W-:Y:S01]  /*ff70*/  FMUL.FTZ R13, R13, R11 ;  /* 0x0000000b0d0d7220 */ /* 0x000fe20000410000 */
[----:B------:R-:W-:-:S04]  /*ff80*/  FMUL.FTZ R11, R10, -1.4426950216293334961 ;  /* 0xbfb8aa3b0a0b7820 */ /* 0x000fc80000410000 */
[----:B------:R3:W-:Y:S02]  /*ff90*/  STL [R1+0x108], R13 ;  /* 0x0001080d01007387 */ /* 0x0007e40000100800 */
[----:B------:R-:W1:Y:S02]  /*ffa0*/  MUFU.EX2 R11, R11 ;  /* 0x0000000b000b7308 */ /* 0x000e640000000800 */
[----:B-1----:R-:W-:-:S06]  /*ffb0*/  FADD.FTZ R11, R11, 1 ;  /* 0x3f8000000b0b7421 */ /* 0x002fcc0000010000 */
[----:B------:R-:W3:Y:S02]  /*ffc0*/  MUFU.RCP R11, R11 ;  /* 0x0000000b000b7308 */ /* 0x000ee40000001000 */
[----:B---3--:R-:W-:Y:S01]  /*ffd0*/  FMUL.FTZ R13, R14, R11 ;  /* 0x0000000b0e0d7220 */ /* 0x008fe20000410000 */
[----:B------:R-:W-:-:S04]  /*ffe0*/  FADD.FTZ R11, -R11, 1 ;  /* 0x3f8000000b0b7421 */ /* 0x000fc80000010100 */
[----:B------:R-:W-:-:S04]  /*fff0*/  FFMA.FTZ R11, R10, R11, 1 ;  /* 0x3f8000000a0b7423 */ /* 0x000fc8000001000b */
[----:B------:R-:W-:-:S05]  /*10000*/  FMUL.FTZ R10, R13, R11 ;  /* 0x0000000b0d0a7220 */ /* 0x000fca0000410000 */
[----:B------:R1:W-:Y:S02]  /*10010*/  STL [R1+0x10c], R10 ;  /* 0x00010c0a01007387 */ /* 0x0003e40000100800 */
.L_x_2354:
[----:B------:R-:W-:Y:S04]  /*10020*/  BSSY B0, `(.L_x_2355) ;  /* 0x0000019000007945 */ /* 0x000fe80003800000 */
[----:B------:R-:W-:Y:S05]  /*10030*/  @P4 BRA `(.L_x_2356) ;  /* 0x00000000005c4947 */ /* 0x000fea0003800000 */
[----:B------:R-:W5:Y:S01]  /*10040*/  LDL.LU R17, [R1+0xcc] ;  /* 0x0000cc0001117983 */ /* 0x000f620000300800 */
[----:B-1--4-:R-:W-:Y:S01]  /*10050*/  MOV R10, UR5 ;  /* 0x00000005000a7c02 */ /* 0x012fe20008000f00 */
[----:B------:R-:W-:Y:S02]  /*10060*/  ULDC.64 UR14, c[0x0][0x288] ;  /* 0x0000a200000e7ab9 */ /* 0x000fe40000000a00 */
[----:B------:R-:W4:Y:S04]  /*10070*/  LDL.LU R11, [R1+0x108] ;  /* 0x00010800010b7983 */ /* 0x000f280000300800 */
[----:B------:R-:W2:Y:S04]  /*10080*/  LDL.LU R14, [R1+0xdc] ;  /* 0x0000dc00010e7983 */ /* 0x000ea80000300800 */
[----:B------:R-:W3:Y:S01]  /*10090*/  LDL.LU R13, [R1+0x10c] ;  /* 0x00010c00010d7983 */ /* 0x000ee20000300800 */
[----:B-----5:R-:W-:-:S04]  /*100a0*/  FFMA.FTZ R10, R17, R10, UR13 ;  /* 0x0000000d110a7e23 */ /* 0x020fc8000801000a */
[----:B----4-:R-:W-:Y:S01]  /*100b0*/  FFMA.FTZ R11, R8, R11, -R10 ;  /* 0x0000000b080b7223 */ /* 0x010fe2000001080a */
[----:B------:R-:W-:-:S05]  /*100c0*/  MOV R10, UR5 ;  /* 0x00000005000a7c02 */ /* 0x000fca0008000f00 */
[----:B--2---:R-:W-:Y:S01]  /*100d0*/  FFMA.FTZ R10, R14, R10, UR13 ;  /* 0x0000000d0e0a7e23 */ /* 0x004fe2000801000a */
[----:B------:R-:W-:-:S03]  /*100e0*/  MOV R14, R2 ;  /* 0x00000002000e7202 */ /* 0x000fc60000000f00 */
[----:B---3--:R-:W-:Y:S01]  /*100f0*/  FFMA.FTZ R10, R9, R13, -R10 ;  /* 0x0000000d090a7223 */ /* 0x008fe2000001080a */
[----:B------:R-:W-:Y:S01]  /*10100*/  IMAD R13, R15, UR14, RZ ;  /* 0x0000000e0f0d7c24 */ /* 0x000fe2000f8e02ff */
[----:B------:R-:W-:-:S03]  /*10110*/  MOV R15, R5 ;  /* 0x00000005000f7202 */ /* 0x000fc60000000f00 */
[C---:B------:R-:W-:Y:S02]  /*10120*/  IMAD R13, R12.reuse, UR15, R13 ;  /* 0x0000000f0c0d7c24 */ /* 0x040fe4000f8e020d */
        /* <DEDUP_REMOVED lines=8> */
.L_x_2356:
[----:B------:R-:W-:Y:S05]  /*101b0*/  BSYNC B0 ;  /* 0x0000000000007941 */ /* 0x000fea0003800000 */
.L_x_2355:
[----:B------:R1:W5:Y:S04]  /*101c0*/  LDL R29, [R1+0xec] ;  /* 0x0000ec00011d7983 */ /* 0x0003680000100800 */
[----:B0-----:R0:W5:Y:S04]  /*101d0*/  LDL R26, [R1+0x128] ;  /* 0x00012800011a7983 */ /* 0x0011680000100800 */
[----:B------:R0:W5:Y:S04]  /*101e0*/  LDL R28, [R1+0x1f4] ;  /* 0x0001f400011c7983 */ /* 0x0001680000100800 */
[----:B------:R0:W5:Y:S01]  /*101f0*/  LDL R27, [R1+0x12c] ;  /* 0x00012c00011b7983 */ /* 0x0001620000100800 */
[----:B-1-3--:R-:W-:-:S02]  /*10200*/  IADD3 R22, R16, 0x130, RZ ;  /* 0x0000013010167810 */ /* 0x00afc40007ffe0ff */
[C---:B----4-:R-:W-:Y:S02]  /*10210*/  IADD3 R10, R16.reuse, 0x140, RZ ;  /* 0x00000140100a7810 */ /* 0x050fe40007ffe0ff */
[----:B------:R-:W-:Y:S02]  /*10220*/  IADD3 R11, R16, 0x150, RZ ;  /* 0x00000150100b7810 */ /* 0x000fe40007ffe0ff */
        /* <DEDUP_REMOVED lines=9> */
[----:B------:R-:W-:-:S02]  /*102c0*/  SHF.R.S32.HI R14, RZ, 0x1f, R11 ;  /* 0x0000001fff0e7819 */ /* 0x000fc4000001140b */
        /* <DEDUP_REMOVED lines=12> */
[----:B0-----:R-:W-:Y:S08]  /*10390*/  @!P5 BRA `(.L_x_2357) ;  /* 0x000000000050d947 */ /* 0x001ff00003800000 */
[----:B-----5:R-:W-:-:S04]  /*103a0*/  FFMA.FTZ R21, R29, R8, R6 ;  /* 0x000000081d157223 */ /* 0x020fc80000010006 */
[----:B--2---:R-:W-:-:S06]  /*103b0*/  FMUL.FTZ R20, R21, -1.4426950216293334961 ;  /* 0xbfb8aa3b15147820 */ /* 0x004fcc0000410000 */
        /* <DEDUP_REMOVED lines=18> */
.L_x_2357:
[----:B------:R-:W-:Y:S04]  /*104e0*/  BSSY B0, `(.L_x_2358) ;  /* 0x0000015000007945 */ /* 0x000fe80003800000 */
[----:B------:R-:W-:Y:S05]  /*104f0*/  @P6 BRA `(.L_x_2359) ;  /* 0x00000000004c6947 */ /* 0x000fea0003800000 */
[----:B--2---:R-:W-:Y:S01]  /*10500*/  MOV R20, UR5 ;  /* 0x0000000500147c02 */ /* 0x004fe20008000f00 */
[----:B------:R-:W-:Y:S01]  /*10510*/  ULDC.64 UR14, c[0x0][0x288] ;  /* 0x0000a200000e7ab9 */ /* 0x000fe20000000a00 */
[----:B------:R-:W-:Y:S01]  /*10520*/  MOV R21, R5 ;  /* 0x0000000500157202 */ /* 0x000fe20000000f00 */
[----:B------:R-:W-:Y:S02]  /*10530*/  IMAD R19, R19, UR14, RZ ;  /* 0x0000000e13137c24 */ /* 0x000fe4000f8e02ff */
[----:B-----5:R-:W-:Y:S02]  /*10540*/  FFMA.FTZ R20, R29, R20, UR13 ;  /* 0x0000000d1d147e23 */ /* 0x020fe40008010014 */
        /* <DEDUP_REMOVED lines=14> */
.L_x_2359:
[----:B------:R-:W-:Y:S05]  /*10630*/  BSYNC B0 ;  /* 0x0000000000007941 */ /* 0x000fea0003800000 */
.L_x_2358:
[----:B------:R-:W-:Y:S05]  /*10640*/  @!P5 BRA `(.L_x_2360) ;  /* 0x000000000060d947 */ /* 0x000fea0003800000 */
[----:B-1----:R-:W3:Y:S04]  /*10650*/  LDL R18, [R1+0x100] ;  /* 0x0001000001127983 */ /* 0x002ee80000100800 */
[----:B0----5:R-:W4:Y:S04]  /*10660*/  LDL.LU R26, [R1+0x130] ;  /* 0x00013000011a7983 */ /* 0x021f280000300800 */
[----:B------:R-:W4:Y:S04]  /*10670*/  LDL R25, [R1+0x120] ;  /* 0x0001200001197983 */ /* 0x000f280000100800 */
[----:B------:R-:W4:Y:S01]  /*10680*/  LDL.LU R21, [R1+0x134] ;  /* 0x0001340001157983 */ /* 0x000f220000300800 */
[----:B---3--:R-:W-:-:S04]  /*10690*/  FFMA.FTZ R19, R18, R8, R6 ;  /* 0x0000000812137223 */ /* 0x008fc80000010006 */
[----:B------:R-:W-:-:S06]  /*106a0*/  FMUL.FTZ R18, R19, -1.4426950216293334961 ;  /* 0xbfb8aa3b13127820 */ /* 0x000fcc0000410000 */
[----:B------:R-:W0:Y:S02]  /*106b0*/  MUFU.EX2 R18, R18 ;  /* 0x0000001200127308 */ /* 0x000e240000000800 */
[----:B0-----:R-:W-:-:S06]  /*106c0*/  FADD.FTZ R18, R18, 1 ;  /* 0x3f80000012127421 */ /* 0x001fcc0000010000 */
[----:B--2---:R-:W4:Y:S02]  /*106d0*/  MUFU.RCP R20, R18 ;  /* 0x0000001200147308 */ /* 0x004f240000001000 */
[----:B----4-:R-:W-:Y:S01]  /*106e0*/  FMUL.FTZ R18, R26, R20 ;  /* 0x000000141a127220 */ /* 0x010fe20000410000 */
        /* <DEDUP_REMOVED lines=14> */
.L_x_2360:
[----:B------:R-:W-:Y:S04]  /*107d0*/  BSSY B0, `(.L_x_2361) ;  /* 0x0000019000007945 */ /* 0x000fe80003800000 */
[----:B------:R-:W-:Y:S05]  /*107e0*/  @P0 BRA `(.L_x_2362) ;  /* 0x00000000005c0947 */ /* 0x000fea0003800000 */
[----:B------:R-:W4:Y:S01]  /*107f0*/  LDL.LU R25, [R1+0x100] ;  /* 0x0001000001197983 */ /* 0x000f220000300800 */
[----:B-1-3--:R-:W-:Y:S01]  /*10800*/  MOV R18, UR5 ;  /* 0x0000000500127c02 */ /* 0x00afe20008000f00 */
[----:B------:R-:W-:Y:S02]  /*10810*/  ULDC.64 UR14, c[0x0][0x288] ;  /* 0x0000a200000e7ab9 */ /* 0x000fe40000000a00 */
[----:B------:R-:W0:Y:S04]  /*10820*/  LDL.LU R21, [R1+0x130] ;  /* 0x0001300001157983 */ /* 0x000e280000300800 */
[----:B--2---:R-:W2:Y:S04]  /*10830*/  LDL.LU R20, [R1+0x120] ;  /* 0x0001200001147983 */ /* 0x004ea80000300800 */
[----:B------:R-:W3:Y:S01]  /*10840*/  LDL.LU R19, [R1+0x134] ;  /* 0x0001340001137983 */ /* 0x000ee20000300800 */
[----:B----4-:R-:W-:-:S04]  /*10850*/  FFMA.FTZ R18, R25, R18, UR13 ;  /* 0x0000000d19127e23 */ /* 0x010fc80008010012 */
[----:B0----5:R-:W-:Y:S01]  /*10860*/  FFMA.FTZ R26, R8, R21, -R18 ;  /* 0x00000015081a7223 */ /* 0x021fe20000010812 */
[----:B------:R-:W-:Y:S02]  /*10870*/  MOV R18, UR5 ;  /* 0x0000000500127c02 */ /* 0x000fe40008000f00 */
[----:B------:R-:W-:-:S03]  /*10880*/  MOV R21, R5 ;  /* 0x0000000500157202 */ /* 0x000fc60000000f00 */
[----:B--2---:R-:W-:Y:S01]  /*10890*/  FFMA.FTZ R18, R20, R18, UR13 ;  /* 0x0000000d14127e23 */ /* 0x004fe20008010012 */
[----:B------:R-:W-:-:S03]  /*108a0*/  MOV R20, R2 ;  /* 0x0000000200147202 */ /* 0x000fc60000000f00 */
[----:B---3--:R-:W-:Y:S01]  /*108b0*/  FFMA.FTZ R25, R9, R19, -R18 ;  /* 0x0000001309197223 */ /* 0x008fe20000010812 */
[----:B------:R-:W-:Y:S02]  /*108c0*/  IMAD R18, R23, UR14, RZ ;  /* 0x0000000e17127c24 */ /* 0x000fe4000f8e02ff */
[----:B------:R-:W-:-:S04]  /*108d0*/  IMAD.WIDE.U32 R20, R24, UR14, R20 ;  /* 0x0000000e18147c25 */ /* 0x000fc8000f8e0014 */
        /* <DEDUP_REMOVED lines=8> */
.L_x_2362:
[----:B------:R-:W-:Y:S05]  /*10960*/  BSYNC B0 ;  /* 0x0000000000007941 */ /* 0x000fea0003800000 */
.L_x_2361:
[----:B------:R-:W-:Y:S05]  /*10970*/  @!P5 BRA `(.L_x_2363) ;  /* 0x000000000060d947 */ /* 0x000fea0003800000 */
[----:B-1-34-:R-:W3:Y:S04]  /*10980*/  LDL R18, [R1+0x104] ;  /* 0x0001040001127983 */ /* 0x01aee80000100800 */
[----:B------:R-:W4:Y:S04]  /*10990*/  LDL.LU R24, [R1+0x140] ;  /* 0x0001400001187983 */ /* 0x000f280000300800 */
[----:B------:R-:W4:Y:S04]  /*109a0*/  LDL R23, [R1+0x124] ;  /* 0x0001240001177983 */ /* 0x000f280000100800 */
[----:B------:R-:W4:Y:S01]  /*109b0*/  LDL.LU R21, [R1+0x144] ;  /* 0x0001440001157983 */ /* 0x000f220000300800 */
[----:B---3--:R-:W-:-:S04]  /*109c0*/  FFMA.FTZ R19, R18, R8, R6 ;  /* 0x0000000812137223 */ /* 0x008fc80000010006 */
[----:B------:R-:W-:-:S06]  /*109d0*/  FMUL.FTZ R18, R19, -1.4426950216293334961 ;  /* 0xbfb8aa3b13127820 */ /* 0x000fcc0000410000 */
[----:B------:R-:W1:Y:S02]  /*109e0*/  MUFU.EX2 R18, R18 ;  /* 0x0000001200127308 */ /* 0x000e640000000800 */
[----:B-1----:R-:W-:-:S06]  /*109f0*/  FADD.FTZ R18, R18, 1 ;  /* 0x3f80000012127421 */ /* 0x002fcc0000010000 */
        /* <DEDUP_REMOVED lines=16> */
.L_x_2363:
[----:B------:R-:W-:Y:S04]  /*10b00*/  BSSY B0, `(.L_x_2364) ;  /* 0x0000019000007945 */ /* 0x000fe80003800000 */
[----:B------:R-:W-:Y:S05]  /*10b10*/  @P2 BRA `(.L_x_2365) ;  /* 0x00000000005c2947 */ /* 0x000fea0003800000 */
[----:B------:R-:W2:Y:S01]  /*10b20*/  LDL.LU R23, [R1+0x104] ;  /* 0x0001040001177983 */ /* 0x000ea20000300800 */
[----:B-1-34-:R-:W-:Y:S01]  /*10b30*/  MOV R18, UR5 ;  /* 0x0000000500127c02 */ /* 0x01afe20008000f00 */
[----:B------:R-:W-:Y:S02]  /*10b40*/  ULDC.64 UR14, c[0x0][0x288] ;  /* 0x0000a200000e7ab9 */ /* 0x000fe40000000a00 */
[----:B--2---:R-:W2:Y:S04]  /*10b50*/  LDL.LU R20, [R1+0x140] ;  /* 0x0001400001147983 */ /* 0x004ea80000300800 */
[----:B------:R-:W3:Y:S04]  /*10b60*/  LDL.LU R21, [R1+0x124] ;  /* 0x0001240001157983 */ /* 0x000ee80000300800 */
[----:B------:R-:W4:Y:S01]  /*10b70*/  LDL.LU R19, [R1+0x144] ;  /* 0x0001440001137983 */ /* 0x000f220000300800 */
[----:B------:R-:W-:-:S04]  /*10b80*/  IMAD R12, R12, UR14, RZ ;  /* 0x0000000e0c0c7c24 */ /* 0x000fc8000f8e02ff */
[----:B------:R-:W-:Y:S02]  /*10b90*/  IMAD R12, R22, UR15, R12 ;  /* 0x0000000f160c7c24 */ /* 0x000fe4000f8e020c */
[----:B------:R-:W-:-:S04]  /*10ba0*/  FFMA.FTZ R18, R23, R18, UR13 ;  /* 0x0000000d17127e23 */ /* 0x000fc80008010012 */
[----:B--2---:R-:W-:Y:S01]  /*10bb0*/  FFMA.FTZ R20, R8, R20, -R18 ;  /* 0x0000001408147223 */ /* 0x004fe20000010812 */
[----:B------:R-:W-:-:S03]  /*10bc0*/  MOV R18, UR5 ;  /* 0x0000000500127c02 */ /* 0x000fc60008000f00 */
[----:B------:R-:W-:Y:S02]  /*10bd0*/  FMUL.FTZ R20, R20, UR26 ;  /* 0x0000001a14147c20 */ /* 0x000fe40008410000 */
[----:B---3--:R-:W-:-:S04]  /*10be0*/  FFMA.FTZ R18, R21, R18, UR13 ;  /* 0x0000000d15127e23 */ /* 0x008fc80008010012 */
[----:B----4-:R-:W-:Y:S01]  /*10bf0*/  FFMA.FTZ R21, R9, R19, -R18 ;  /* 0x0000001309157223 */ /* 0x010fe20000010812 */
[----:B------:R-:W-:Y:S02]  /*10c00*/  MOV R18, R2 ;  /* 0x0000000200127202 */ /* 0x000fe40000000f00 */
[----:B------:R-:W-:Y:S01]  /*10c10*/  MOV R19, R5 ;  /* 0x0000000500137202 */ /* 0x000fe20000000f00 */
[----:B------:R-:W-:Y:S02]  /*10c20*/  FMUL.FTZ R21, R21, UR26 ;  /* 0x0000001a15157c20 */ /* 0x000fe40008410000 */
[----:B------:R-:W-:Y:S01]  /*10c30*/  IMAD.WIDE.U32 R22, R22, UR14, R18 ;  /* 0x0000000e16167c25 */ /* 0x000fe2000f8e0012 */
[----:B------:R-:W-:-:S04]  /*10c40*/  ULDC.64 UR14, c[0x0][0x210] ;  /* 0x00008400000e7ab9 */ /* 0x000fc80000000a00 */
[----:B------:R-:W-:Y:S02]  /*10c50*/  IADD3 R12, R23, R12, RZ ;  /* 0x0000000c170c7210 */ /* 0x000fe40007ffe0ff */
[----:B------:R-:W-:-:S04]  /*10c60*/  LEA R18, P0, R22, UR14, 0x2 ;  /* 0x0000000e16127c11 */ /* 0x000fc8000f8010ff */
[----:B------:R-:W-:-:S05]  /*10c70*/  LEA.HI.X R19, R22, UR15, R12, 0x2, P0 ;  /* 0x0000000f16137c11 */ /* 0x000fca00080f140c */
[----:B------:R1:W-:Y:S04]  /*10c80*/  STG.E.64 desc[UR22][R18.64], R20 ;  /* 0x0000001412007986 */ /* 0x0003e8000c101b16 */
.L_x_2365:
[----:B------:R-:W-:Y:S05]  /*10c90*/  BSYNC B0 ;  /* 0x0000000000007941 */ /* 0x000fea0003800000 */
.L_x_2364:
[----:B------:R-:W-:Y:S05]  /*10ca0*/  @!P5 BRA `(.L_x_2366) ;  /* 0x000000000060d947 */ /* 0x000fea0003800000 */
[----:B------:R-:W3:Y:S04]  /*10cb0*/  LDL R12, [R1+0x13c] ;  /* 0x00013c00010c7983 */ /* 0x000ee80000100800 */
[----:B------:R-:W3:Y:S04]  /*10cc0*/  LDL.LU R22, [R1+0x180] ;  /* 0x0001800001167983 */ /* 0x000ee80000300800 */
[----:B-1--4-:R-:W4:Y:S04]  /*10cd0*/  LDL R21, [R1+0x138] ;  /* 0x0001380001157983 */ /* 0x012f280000100800 */
[----:B--2---:R-:W2:Y:S01]  /*10ce0*/  LDL.LU R20, [R1+0x184] ;  /* 0x0001840001147983 */ /* 0x004ea20000300800 */
[----:B---3--:R-:W-:-:S04]  /*10cf0*/  FFMA.FTZ R18, R12, R8, R6 ;  /* 0x000000080c127223 */ /* 0x008fc80000010006 */
[----:B------:R-:W-:-:S06]  /*10d00*/  FMUL.FTZ R12, R18, -1.4426950216293334961 ;  /* 0xbfb8aa3b120c7820 */ /* 0x000fcc0000410000 */
[----:B------:R-:W1:Y:S02]  /*10d10*/  MUFU.EX2 R12, R12 ;  /* 0x0000000c000c7308 */ /* 0x000e640000000800 */
[----:B-1----:R-:W-:-:S06]  /*10d20*/  FADD.FTZ R12, R12, 1 ;  /* 0x3f8000000c0c7421 */ /* 0x002fcc0000010000 */
[----:B------:R-:W1:Y:S02]  /*10d30*/  MUFU.RCP R19, R12 ;  /* 0x0000000c00137308 */ /* 0x000e640000001000 */
[----:B-1----:R-:W-:Y:S01]  /*10d40*/  FMUL.FTZ R12, R22, R19 ;  /* 0x00000013160c7220 */ /* 0x002fe20000410000 */
[----:B------:R-:W-:-:S04]  /*10d50*/  FADD.FTZ R19, -R19, 1 ;  /* 0x3f80000013137421 */ /* 0x000fc80000010100 */
[----:B------:R-:W-:Y:S01]  /*10d60*/  FFMA.FTZ R19, R18, R19, 1 ;  /* 0x3f80000012137423 */ /* 0x000fe20000010013 */
[----:B----4-:R-:W-:-:S03]  /*10d70*/  FFMA.FTZ R18, R21, R9, R7 ;  /* 0x0000000915127223 */ /* 0x010fc60000010007 */
[----:B------:R-:W-:Y:S01]  /*10d80*/  FMUL.FTZ R19, R12, R19 ;  /* 0x000000130c137220 */ /* 0x000fe20000410000 */
[----:B------:R-:W-:-:S04]  /*10d90*/  FMUL.FTZ R12, R18, -1.4426950216293334961 ;  /* 0xbfb8aa3b120c7820 */ /* 0x000fc80000410000 */
[----:B------:R1:W-:Y:S02]  /*10da0*/  STL [R1+0x180], R19 ;  /* 0x0001801301007387 */ /* 0x0003e40000100800 */
[----:B------:R-:W3:Y:S02]  /*10db0*/  MUFU.EX2 R12, R12 ;  /* 0x0000000c000c7308 */ /* 0x000ee40000000800 */
[----:B---3--:R-:W-:-:S06]  /*10dc0*/  FADD.FTZ R12, R12, 1 ;  /* 0x3f8000000c0c7421 */ /* 0x008fcc0000010000 */
[----:B-1----:R-:W2:Y:S02]  /*10dd0*/  MUFU.RCP R19, R12 ;  /* 0x0000000c00137308 */ /* 0x002ea40000001000 */
[----:B--2---:R-:W-:Y:S01]  /*10de0*/  FMUL.FTZ R12, R20, R19 ;  /* 0x00000013140c7220 */ /* 0x004fe20000410000 */
[----:B------:R-:W-:-:S04]  /*10df0*/  FADD.FTZ R19, -R19, 1 ;  /* 0x3f80000013137421 */ /* 0x000fc80000010100 */
[----:B------:R-:W-:-:S04]  /*10e00*/  FFMA.FTZ R19, R18, R19, 1 ;  /* 0x3f80000012137423 */ /* 0x000fc80000010013 */
[----:B------:R-:W-:-:S05]  /*10e10*/  FMUL.FTZ R12, R12, R19 ;  /* 0x000000130c0c7220 */ /* 0x000fca0000410000 */
[----:B------:R1:W-:Y:S02]  /*10e20*/  STL [R1+0x184], R12 ;  /* 0x0001840c01007387 */ /* 0x0003e40000100800 */
.L_x_2366:
[----:B------:R-:W-:Y:S04]  /*10e30*/  BSSY B0, `(.L_x_2367) ;  /* 0x0000019000007945 */ /* 0x000fe80003800000 */
[----:B------:R-:W-:Y:S05]  /*10e40*/  @P3 BRA `(.L_x_2368) ;  /* 0x00000000005c3947 */ /* 0x000fea0003800000 */
[----:B-1-34-:R-:W3:Y:S01]  /*10e50*/  LDL.LU R18, [R1+0x13c] ;  /* 0x00013c0001127983 */ /* 0x01aee20000300800 */
[----:B------:R-:W-:-:S03]  /*10e60*/  ULDC.64 UR14, c[0x0][0x288] ;  /* 0x0000a200000e7ab9 */ /* 0x000fc60000000a00 */
[----:B------:R-:W4:Y:S04]  /*10e70*/  LDL.LU R12, [R1+0x138] ;  /* 0x00013800010c7983 */ /* 0x000f280000300800 */
[----:B------:R-:W4:Y:S04]  /*10e80*/  LDL.LU R24, [R1+0x180] ;  /* 0x0001800001187983 */ /* 0x000f280000300800 */
[----:B------:R-:W4:Y:S01]  /*10e90*/  LDL.LU R23, [R1+0x184] ;  /* 0x0001840001177983 */ /* 0x000f220000300800 */
[----:B------:R-:W-:Y:S01]  /*10ea0*/  MOV R21, UR5 ;  /* 0x0000000500157c02 */ /* 0x000fe20008000f00 */
[----:B--2---:R-:W-:Y:S01]  /*10eb0*/  IMAD R20, R13, UR14, RZ ;  /* 0x0000000e0d147c24 */ /* 0x004fe2000f8e02ff */
[----:B------:R-:W-:-:S02]  /*10ec0*/  MOV R22, UR5 ;  /* 0x0000000500167c02 */ /* 0x000fc40008000f00 */
[----:B------:R-:W-:Y:S01]  /*10ed0*/  MOV R13, R5 ;  /* 0x00000005000d7202 */ /* 0x000fe20000000f00 */
[----:B------:R-:W-:Y:S02]  /*10ee0*/  IMAD R20, R10, UR15, R20 ;  /* 0x0000000f0a147c24 */ /* 0x000fe4000f8e0214 */
[----:B---3--:R-:W-:Y:S01]  /*10ef0*/  FFMA.FTZ R22, R18, R22, UR13 ;  /* 0x0000000d12167e23 */ /* 0x008fe20008010016 */
[----:B----4-:R-:W-:Y:S01]  /*10f00*/  FFMA.FTZ R21, R12, R21, UR13 ;  /* 0x0000000d0c157e23 */ /* 0x010fe20008010015 */
[----:B------:R-:W-:Y:S02]  /*10f10*/  MOV R12, R2 ;  /* 0x00000002000c7202 */ /* 0x000fe40000000f00 */
[----:B------:R-:W-:-:S03]  /*10f20*/  FFMA.FTZ R22, R8, R24, -R22 ;  /* 0x0000001808167223 */ /* 0x000fc60000010816 */
        /* <DEDUP_REMOVED lines=9> */
.L_x_2368:
[----:B------:R-:W-:Y:S05]  /*10fc0*/  BSYNC B0 ;  /* 0x0000000000007941 */ /* 0x000fea0003800000 */
.L_x_2367:
[----:B------:R-:W-:Y:S05]  /*10fd0*/  @!P5 BRA `(.L_x_2369) ;  /* 0x000000000060d947 */ /* 0x000fea0003800000 */
[----:B------:R-:W3:Y:S04]  /*10fe0*/  LDL R10, [R1+0x16c] ;  /* 0x00016c00010a7983 */ /* 0x000ee80000100800 */
[----:B-1----:R-:W3:Y:S04]  /*10ff0*/  LDL R12, [R1+0x168] ;  /* 0x00016800010c7983 */ /* 0x002ee80000100800 */
[----:B--2-4-:R-:W2:Y:S04]  /*11000*/  LDL.LU R20, [R1+0x148] ;  /* 0x0001480001147983 */ /* 0x014ea80000300800 */
[----:B------:R-:W4:Y:S01]  /*11010*/  LDL.LU R19, [R1+0x14c] ;  /* 0x00014c0001137983 */ /* 0x000f220000300800 */
[----:B---3--:R-:W-:Y:S01]  /*11020*/  FFMA.FTZ R13, R10, R9, R7 ;  /* 0x000000090a0d7223 */ /* 0x008fe20000010007 */
[----:B------:R-:W-:-:S03]  /*11030*/  FFMA.FTZ R18, R12, R8, R6 ;  /* 0x000000080c127223 */ /* 0x000fc60000010006 */
[----:B------:R-:W-:Y:S01]  /*11040*/  FMUL.FTZ R10, R13, -1.4426950216293334961 ;  /* 0xbfb8aa3b0d0a7820 */ /* 0x000fe20000410000 */
[----:B------:R-:W-:-:S05]  /*11050*/  FMUL.FTZ R12, R18, -1.4426950216293334961 ;  /* 0xbfb8aa3b120c7820 */ /* 0x000fca0000410000 */
[----:B------:R-:W1:Y:S08]  /*11060*/  MUFU.EX2 R10, R10 ;  /* 0x0000000a000a7308 */ /* 0x000e700000000800 */
[----:B------:R-:W3:Y:S01]  /*11070*/  MUFU.EX2 R12, R12 ;  /* 0x0000000c000c7308 */ /* 0x000ee20000000800 */
[----:B-1----:R-:W-:Y:S01]  /*11080*/  FADD.FTZ R10, R10, 1 ;  /* 0x3f8000000a0a7421 */ /* 0x002fe20000010000 */
[----:B---3--:R-:W-:-:S06]  /*11090*/  FADD.FTZ R12, R12, 1 ;  /* 0x3f8000000c0c7421 */ /* 0x008fcc0000010000 */
[----:B------:R-:W4:Y:S08]  /*110a0*/  MUFU.RCP R10, R10 ;  /* 0x0000000a000a7308 */ /* 0x000f300000001000 */
[----:B------:R-:W2:Y:S01]  /*110b0*/  MUFU.RCP R12, R12 ;  /* 0x0000000c000c7308 */ /* 0x000ea20000001000 */
[----:B----4-:R-:W-:Y:S01]  /*110c0*/  FMUL.FTZ R19, R19, R10 ;  /* 0x0000000a13137220 */ /* 0x010fe20000410000 */
[----:B------:R-:W-:Y:S01]  /*110d0*/  FADD.FTZ R10, -R10, 1 ;  /* 0x3f8000000a0a7421 */ /* 0x000fe20000010100 */
[----:B--2---:R-:W-:Y:S01]  /*110e0*/  FMUL.FTZ R20, R20, R12 ;  /* 0x0000000c14147220 */ /* 0x004fe20000410000 */
[----:B------:R-:W-:-:S02]  /*110f0*/  FADD.FTZ R12, -R12, 1 ;  /* 0x3f8000000c0c7421 */ /* 0x000fc40000010100 */
[----:B------:R-:W-:Y:S02]  /*11100*/  FFMA.FTZ R10, R13, R10, 1 ;  /* 0x3f8000000d0a7423 */ /* 0x000fe4000001000a */
[----:B------:R-:W-:Y:S02]  /*11110*/  FFMA.FTZ R12, R18, R12, 1 ;  /* 0x3f800000120c7423 */ /* 0x000fe4000001000c */
[----:B------:R-:W-:Y:S02]  /*11120*/  FMUL.FTZ R10, R19, R10 ;  /* 0x0000000a130a7220 */ /* 0x000fe40000410000 */
[----:B------:R-:W-:-:S03]  /*11130*/  FMUL.FTZ R12, R20, R12 ;  /* 0x0000000c140c7220 */ /* 0x000fc60000410000 */
[----:B------:R1:W-:Y:S04]  /*11140*/  STL [R1+0x14c], R10 ;  /* 0x00014c0a01007387 */ /* 0x0003e80000100800 */
[----:B------:R1:W-:Y:S02]  /*11150*/  STL [R1+0x148], R12 ;  /* 0x0001480c01007387 */ /* 0x0003e40000100800 */
.L_x_2369:
[----:B------:R-:W-:Y:S04]  /*11160*/  BSSY B0, `(.L_x_2370) ;  /* 0x0000019000007945 */ /* 0x000fe80003800000 */
[----:B------:R-:W-:Y:S05]  /*11170*/  @P4 BRA `(.L_x_2371) ;  /* 0x00000000005c4947 */ /* 0x000fea0003800000 */
[----:B-1----:R-:W2:Y:S01]  /*11180*/  LDL.LU R12, [R1+0x168] ;  /* 0x00016800010c7983 */ /* 0x002ea20000300800 */
[----:B---34-:R-:W-:Y:S01]  /*11190*/  MOV R18, UR5 ;  /* 0x0000000500127c02 */ /* 0x018fe20008000f00 */
[----:B------:R-:W-:Y:S02]  /*111a0*/  ULDC.64 UR14, c[0x0][0x288] ;  /* 0x0000a200000e7ab9 */ /* 0x000fe40000000a00 */
[----:B------:R-:W3:Y:S04]  /*111b0*/  LDL.LU R21, [R1+0x16c] ;  /* 0x00016c0001157983 */ /* 0x000ee80000300800 */
[----:B--2---:R-:W2:Y:S04]  /*111c0*/  LDL.LU R20, [R1+0x148] ;  /* 0x0001480001147983 */ /* 0x004ea80000300800 */
[----:B------:R-:W4:Y:S01]  /*111d0*/  LDL.LU R19, [R1+0x14c] ;  /* 0x00014c0001137983 */ /* 0x000f220000300800 */
[----:B------:R-:W-:Y:S01]  /*111e0*/  MOV R13, R5 ;  /* 0x00000005000d7202 */ /* 0x000fe20000000f00 */
[----:B------:R-:W-:Y:S01]  /*111f0*/  IMAD R14, R14, UR14, RZ ;  /* 0x0000000e0e0e7c24 */ /* 0x000fe2000f8e02ff */
[----:B------:R-:W-:-:S03]  /*11200*/  MOV R10, UR5 ;  /* 0x00000005000a7c02 */ /* 0x000fc60008000f00 */
[----:B------:R-:W-:Y:S02]  /*11210*/  IMAD R14, R11, UR15, R14 ;  /* 0x0000000f0b0e7c24 */ /* 0x000fe4000f8e020e */
[----:B------:R-:W-:Y:S01]  /*11220*/  FFMA.FTZ R18, R12, R18, UR13 ;  /* 0x0000000d0c127e23 */ /* 0x000fe20008010012 */
[----:B------:R-:W-:-:S05]  /*11230*/  MOV R12, R2 ;  /* 0x00000002000c7202 */ /* 0x000fca0000000f00 */
[----:B------:R-:W-:-:S04]  /*11240*/  IMAD.WIDE.U32 R12, R11, UR14, R12 ;  /* 0x0000000e0b0c7c25 */ /* 0x000fc8000f8e000c */
[----:B---3--:R-:W-:Y:S01]  /*11250*/  FFMA.FTZ R11, R21, R10, UR13 ;  /* 0x0000000d150b7e23 */ /* 0x008fe2000801000a */
[----:B------:R-:W-:Y:S01]  /*11260*/  ULDC.64 UR14, c[0x0][0x210] ;  /* 0x00008400000e7ab9 */ /* 0x000fe20000000a00 */
[----:B--2---:R-:W-:Y:S01]  /*11270*/  FFMA.FTZ R18, R8, R20, -R18 ;  /* 0x0000001408127223 */ /* 0x004fe20000010812 */
[----:B------:R-:W-:Y:S01]  /*11280*/  LEA R10, P0, R12, UR14, 0x2 ;  /* 0x0000000e0c0a7c11 */ /* 0x000fe2000f8010ff */
[----:B----4-:R-:W-:Y:S01]  /*11290*/  FFMA.FTZ R19, R9, R19, -R11 ;  /* 0x0000001309137223 */ /* 0x010fe2000001080b */
[----:B------:R-:W-:Y:S01]  /*112a0*/  IADD3 R14, R13, R14, RZ ;  /* 0x0000000e0d0e7210 */ /* 0x000fe20007ffe0ff */
[----:B------:R-:W-:Y:S02]  /*112b0*/  FMUL.FTZ R18, R18, UR26 ;  /* 0x0000001a12127c20 */ /* 0x000fe40008410000 */
[----:B------:R-:W-:Y:S01]  /*112c0*/  FMUL.FTZ R19, R19, UR26 ;  /* 0x0000001a13137c20 */ /* 0x000fe20008410000 */
[----:B------:R-:W-:-:S05]  /*112d0*/  LEA.HI.X R11, R12, UR15, R14, 0x2, P0 ;  /* 0x0000000f0c0b7c11 */ /* 0x000fca00080f140e */
[----:B------:R1:W-:Y:S02]  /*112e0*/  STG.E.64 desc[UR22][R10.64], R18 ;  /* 0x000000120a007986 */ /* 0x0003e4000c101b16 */
.L_x_2371:
[----:B------:R-:W-:Y:S05]  /*112f0*/  BSYNC B0 ;  /* 0x0000000000007941 */ /* 0x000fea0003800000 */
.L_x_2370:
[----:B-----5:R2:W5:Y:S04]  /*11300*/  LDL R29, [R1+0xa8] ;  /* 0x0000a800011d7983 */ /* 0x0205680000100800 */
[----:B0-----:R2:W5:Y:S01]  /*11310*/  LDL R27, [R1+0xac] ;  /* 0x0000ac00011b7983 */ /* 0x0015620000100800 */
[C---:B-1----:R-:W-:Y:S02]  /*11320*/  IADD3 R10, R16.reuse, 0x180, RZ ;  /* 0x00000180100a7810 */ /* 0x042fe40007ffe0ff */
[C---:B------:R-:W-:Y:S02]  /*11330*/  IADD3 R11, R16.reuse, 0x190, RZ ;  /* 0x00000190100b7810 */ /* 0x040fe40007ffe0ff */
[C---:B------:R-:W-:Y:S02]  /*11340*/  IADD3 R12, R16.reuse, 0x1a0, RZ ;  /* 0x000001a0100c7810 */ /* 0x040fe40007ffe0ff */
[----:B------:R-:W-:-:S02]  /*11350*/  IADD3 R13, R16, 0x160, RZ ;  /* 0x00000160100d7810 */ /* 0x000fc40007ffe0ff */
[C---:B------:R-:W-:Y:S02]  /*11360*/  IADD3 R24, R16.reuse, 0x1a0, RZ ;  /* 0x000001a010187810 */ /* 0x040fe40007ffe0ff */
[C---:B------:R-:W-:Y:S02]  /*11370*/  IADD3 R25, R16.reuse, 0x190, RZ ;  /* 0x0000019010197810 */ /* 0x040fe40007ffe0ff */
[C---:B------:R-:W-:Y:S02]  /*11380*/  IADD3 R26, R16.reuse, 0x180, RZ ;  /* 0x00000180101a7810 */ /* 0x040fe40007ffe0ff */
[----:B------:R-:W-:Y:S02]  /*11390*/  IADD3 R28, R16, 0x170, RZ ;  /* 0x00000170101c7810 */ /* 0x000fe40007ffe0ff */
[----:B------:R-:W-:Y:S02]  /*113a0*/  ISETP.GE.U32.AND P6, PT, R15, UR6, PT ;  /* 0x000000060f007c0c */ /* 0x000fe4000bfc6070 */
[----:B------:R-:W-:-:S02]  /*113b0*/  ISETP.GE.U32.AND P0, PT, R17, UR6, PT ;  /* 0x0000000611007c0c */ /* 0x000fc4000bf06070 */
[----:B------:R-:W-:Y:S02]  /*113c0*/  SHF.R.S32.HI R13, RZ, 0x1f, R13 ;  /* 0x0000001fff0d7819 */ /* 0x000fe4000001140d */
[----:B------:R-:W-:Y:S02]  /*113d0*/  ISETP.GE.U32.AND P2, PT, R10, UR6, PT ;  /* 0x000000060a007c0c */ /* 0x000fe4000bf46070 */
[----:B------:R-:W-:Y:S02]  /*113e0*/  ISETP.GE.U32.AND P3, PT, R11, UR6, PT ;  /* 0x000000060b007c0c */ /* 0x000fe4000bf66070 */
[----:B------:R-:W-:Y:S02]  /*113f0*/  ISETP.GE.U32.AND P4, PT, R12, UR6, PT ;  /* 0x000000060c007c0c */ /* 0x000fe4000bf86070 */
[----:B------:R-:W-:Y:S02]  /*11400*/  SHF.R.S32.HI R28, RZ, 0x1f, R28 ;  /* 0x0000001fff1c7819 */ /* 0x000fe4000001141c */
[----:B------:R-:W-:-:S02]  /*11410*/  SHF.R.S32.HI R26, RZ, 0x1f, R26 ;  /* 0x0000001fff1a7819 */ /* 0x000fc4000001141a */
[----:B------:R-:W-:Y:S02]  /*11420*/  SHF.R.S32.HI R25, RZ, 0x1f, R25 ;  /* 0x0000001fff197819 */ /* 0x000fe40000011419 */
[----:B------:R-:W-:Y:S02]  /*11430*/  SHF.R.S32.HI R24, RZ, 0x1f, R24 ;  /* 0x0000001fff187819 */ /* 0x000fe40000011418 */
[----:B------:R-:W-:Y:S02]  /*11440*/  ISETP.GE.AND.EX P6, PT, R13, UR7, PT, P6 ;  /* 0x000000070d007c0c */ /* 0x000fe4000bfc6360 */
[----:B------:R-:W-:Y:S02]  /*11450*/  ISETP.GE.AND.EX P0, PT, R28, UR7, PT, P0 ;  /* 0x000000071c007c0c */ /* 0x000fe4000bf06300 */
[----:B------:R-:W-:Y:S02]  /*11460*/  ISETP.GE.AND.EX P2, PT, R26, UR7, PT, P2 ;  /* 0x000000071a007c0c */ /* 0x000fe4000bf46320 */
[----:B------:R-:W-:-:S02]  /*11470*/  ISETP.GE.AND.EX P3, PT, R25, UR7, PT, P3 ;  /* 0x0000000719007c0c */ /* 0x000fc4000bf66330 */
[----:B------:R-:W-:Y:S02]  /*11480*/  ISETP.GE.AND.EX P4, PT, R24, UR7, PT, P4 ;  /* 0x0000000718007c0c */ /* 0x000fe4000bf86340 */
[C---:B------:R-:W-:Y:S02]  /*11490*/  ISETP.GT.U32.OR P6, PT, R0.reuse, 0x27f, P6 ;  /* 0x0000027f0000780c */ /* 0x040fe400037c4470 */
[C---:B------:R-:W-:Y:S02]  /*114a0*/  ISETP.GT.U32.OR P0, PT, R0.reuse, 0x27f, P0 ;  /* 0x0000027f0000780c */ /* 0x040fe40000704470 */
[C---:B------:R-:W-:Y:S02]  /*114b0*/  ISETP.GT.U32.OR P2, PT, R0.reuse, 0x27f, P2 ;  /* 0x0000027f0000780c */ /* 0x040fe40001744470 */
[C---:B------:R-:W-:Y:S02]  /*114c0*/  ISETP.GT.U32.OR P3, PT, R0.reuse, 0x27f, P3 ;  /* 0x0000027f0000780c */ /* 0x040fe40001f64470 */
[----:B------:R-:W-:-:S02]  /*114d0*/  ISETP.GT.U32.OR P4, PT, R0, 0x27f, P4 ;  /* 0x0000027f0000780c */ /* 0x000fc40002784470 */
[C---:B------:R-:W-:Y:S02]  /*114e0*/  IADD3 R13, R16.reuse, 0x1b0, RZ ;  /* 0x000001b0100d7810 */ /* 0x040fe40007ffe0ff */
[----:B------:R-:W-:Y:S01]  /*114f0*/  IADD3 R22, R16, 0x1c0, RZ ;  /* 0x000001c010167810 */ /* 0x000fe20007ffe0ff */
[----:B--2---:R-:W-:Y:S08]  /*11500*/  @!P5 BRA `(.L_x_2372) ;  /* 0x000000000058d947 */ /* 0x004ff00003800000 */
[----:B---34-:R-:W2:Y:S04]  /*11510*/  LDL R18, [R1+0x1b0] ;  /* 0x0001b00001127983 */ /* 0x018ea80000100800 */
[----:B------:R-:W3:Y:S01]  /*11520*/  LDL R14, [R1+0xf8] ;  /* 0x0000f800010e7983 */ /* 0x000ee20000100800 */
[----:B--2---:R-:W-:Y:S01]  /*11530*/  FFMA.FTZ R18, R18, R9, R7 ;  /* 0x0000000912127223 */ /* 0x004fe20000010007 */
[----:B---3--:R-:W-:-:S03]  /*11540*/  FFMA.FTZ R14, R14, R8, R6 ;  /* 0x000000080e0e7223 */ /* 0x008fc60000010006 */
[----:B------:R-:W-:Y:S01]  /*11550*/  FMUL.FTZ R20, R18, -1.4426950216293334961 ;  /* 0xbfb8aa3b12147820 */ /* 0x000fe20000410000 */
[----:B------:R-:W-:-:S05]  /*11560*/  FMUL.FTZ R19, R14, -1.4426950216293334961 ;  /* 0xbfb8aa3b0e137820 */ /* 0x000fca0000410000 */
[----:B------:R-:W0:Y:S08]  /*11570*/  MUFU.EX2 R20, R20 ;  /* 0x0000001400147308 */ /* 0x000e300000000800 */
[----:B------:R-:W1:Y:S01]  /*11580*/  MUFU.EX2 R19, R19 ;  /* 0x0000001300137308 */ /* 0x000e620000000800 */
[----:B0-----:R-:W-:Y:S01]  /*11590*/  FADD.FTZ R20, R20, 1 ;  /* 0x3f80000014147421 */ /* 0x001fe20000010000 */
[----:B-1----:R-:W-:-:S06]  /*115a0*/  FADD.FTZ R19, R19, 1 ;  /* 0x3f80000013137421 */ /* 0x002fcc0000010000 */
[----:B------:R-:W0:Y:S08]  /*115b0*/  MUFU.RCP R20, R20 ;  /* 0x0000001400147308 */ /* 0x000e300000001000 */
[----:B------:R-:W1:Y:S01]  /*115c0*/  MUFU.RCP R19, R19 ;  /* 0x0000001300137308 */ /* 0x000e620000001000 */
[----:B0----5:R-:W-:Y:S01]  /*115d0*/  FMUL.FTZ R23, R27, R20 ;  /* 0x000000141b177220 */ /* 0x021fe20000410000 */
[----:B------:R-:W-:Y:S01]  /*115e0*/  FADD.FTZ R20, -R20, 1 ;  /* 0x3f80000014147421 */ /* 0x000fe20000010100 */
[----:B-1----:R-:W-:Y:S01]  /*115f0*/  FMUL.FTZ R21, R29, R19 ;  /* 0x000000131d157220 */ /* 0x002fe20000410000 */
[----:B------:R-:W-:-:S02]  /*11600*/  FADD.FTZ R19, -R19, 1 ;  /* 0x3f80000013137421 */ /* 0x000fc40000010100 */
[----:B------:R-:W-:Y:S02]  /*11610*/  FFMA.FTZ R20, R18, R20, 1 ;  /* 0x3f80000012147423 */ /* 0x000fe40000010014 */
[----:B------:R-:W-:Y:S02]  /*11620*/  FFMA.FTZ R19, R14, R19, 1 ;  /* 0x3f8000000e137423 */ /* 0x000fe40000010013 */
[----:B------:R-:W-:Y:S02]  /*11630*/  FMUL.FTZ R27, R23, R20 ;  /* 0x00000014171b7220 */ /* 0x000fe40000410000 */
[----:B------:R-:W-:-:S03]  /*11640*/  FMUL.FTZ R29, R21, R19 ;  /* 0x00000013151d7220 */ /* 0x000fc60000410000 */
[----:B------:R0:W-:Y:S04]  /*11650*/  STL [R1+0xac], R27 ;  /* 0x0000ac1b01007387 */ /* 0x0001e80000100800 */
[----:B------:R0:W-:Y:S02]  /*11660*/  STL [R1+0xa8], R29 ;  /* 0x0000a81d01007387 */ /* 0x0001e40000100800 */
.L_x_2372:
[----:B------:R-:W-:Y:S04]  /*11670*/  BSSY B0, `(.L_x_2373) ;  /* 0x0000019000007945 */ /* 0x000fe80003800000 */
[----:B------:R-:W-:Y:S05]  /*11680*/  @P6 BRA `(.L_x_2374) ;  /* 0x00000000005c6947 */ /* 0x000fea0003800000 */
[----:B---34-:R-:W2:Y:S01]  /*11690*/  LDL.LU R18, [R1+0xf8] ;  /* 0x0000f80001127983 */ /* 0x018ea20000300800 */
[----:B------:R-:W-:Y:S01]  /*116a0*/  IADD3 R19, R16, 0x160, RZ ;  /* 0x0000016010137810 */ /* 0x000fe20007ffe0ff */
[----:B------:R-:W-:Y:S02]  /*116b0*/  ULDC.64 UR14, c[0x0][0x288] ;  /* 0x0000a200000e7ab9 */ /* 0x000fe40000000a00 */
[----:B------:R-:W3:Y:S01]  /*116c0*/  LDL.LU R23, [R1+0x1b0] ;  /* 0x0001b00001177983 */ /* 0x000ee20000300800 */
[----:B------:R-:W-:Y:S02]  /*116d0*/  SHF.R.S32.HI R19, RZ, 0x1f, R19 ;  /* 0x0000001fff137819 */ /* 0x000fe40000011413 */
[----:B------:R-:W-:Y:S02]  /*116e0*/  MOV R21, UR5 ;  /* 0x0000000500157c02 */ /* 0x000fe40008000f00 */
[----:B------:R-:W-:Y:S01]  /*116f0*/  MOV R14, UR5 ;  /* 0x00000005000e7c02 */ /* 0x000fe20008000f00 */
[----:B------:R-:W-:Y:S01]  /*11700*/  IMAD R20, R19, UR14, RZ ;  /* 0x0000000e13147c24 */ /* 0x000fe2000f8e02ff */
[----:B------:R-:W-:-:S03]  /*11710*/  MOV R19, R5 ;  /* 0x0000000500137202 */ /* 0x000fc60000000f00 */
[----:B------:R-:W-:Y:S02]  /*11720*/  IMAD R20, R15, UR15, R20 ;  /* 0x0000000f0f147c24 */ /* 0x000fe4000f8e0214 */
[----:B--2---:R-:W-:Y:S01]  /*11730*/  FFMA.FTZ R21, R18, R21, UR13 ;  /* 0x0000000d12157e23 */ /* 0x004fe20008010015 */
[----:B------:R-:W-:-:S03]  /*11740*/  MOV R18, R2 ;  /* 0x0000000200127202 */ /* 0x000fc60000000f00 */
[----:B-----5:R-:W-:Y:S02]  /*11750*/  FFMA.FTZ R21, R8, R29, -R21 ;  /* 0x0000001d08157223 */ /* 0x020fe40000010815 */
[----:B------:R-:W-:-:S04]  /*11760*/  IMAD.WIDE.U32 R18, R15, UR14, R18 ;  /* 0x0000000e0f127c25 */ /* 0x000fc8000f8e0012 */
[----:B---3--:R-:W-:Y:S01]  /*11770*/  FFMA.FTZ R15, R23, R14, UR13 ;  /* 0x0000000d170f7e23 */ /* 0x008fe2000801000e */
[----:B------:R-:W-:Y:S02]  /*11780*/  ULDC.64 UR14, c[0x0][0x210] ;  /* 0x00008400000e7ab9 */ /* 0x000fe40000000a00 */
[C---:B------:R-:W-:Y:S01]  /*11790*/  LEA R14, P6, R18.reuse, UR14, 0x2 ;  /* 0x0000000e120e7c11 */ /* 0x040fe2000f8c10ff */
[----:B------:R-:W-:Y:S01]  /*117a0*/  FFMA.FTZ R23, R9, R27, -R15 ;  /* 0x0000001b09177223 */ /* 0x000fe2000001080f */
[----:B------:R-:W-:Y:S01]  /*117b0*/  IADD3 R19, R19, R20, RZ ;  /* 0x0000001413137210 */ /* 0x000fe20007ffe0ff */
[----:B------:R-:W-:Y:S02]  /*117c0*/  FMUL.FTZ R20, R21, UR26 ;  /* 0x0000001a15147c20 */ /* 0x000fe40008410000 */
[----:B------:R-:W-:Y:S01]  /*117d0*/  FMUL.FTZ R21, R23, UR26 ;  /* 0x0000001a17157c20 */ /* 0x000fe20008410000 */
[----:B------:R-:W-:-:S05]  /*117e0*/  LEA.HI.X R15, R18, UR15, R19, 0x2, P6 ;  /* 0x0000000f120f7c11 */ /* 0x000fca000b0f1413 */
[----:B------:R1:W-:Y:S02]  /*117f0*/  STG.E.64 desc[UR22][R14.64], R20 ;  /* 0x000000140e007986 */ /* 0x0003e4000c101b16 */
.L_x_2374:
[----:B------:R-:W-:Y:S05]  /*11800*/  BSYNC B0 ;  /* 0x0000000000007941 */ /* 0x000fea0003800000 */
.L_x_2373:
[----:B------:R-:W-:Y:S05]  /*11810*/  @!P5 BRA `(.L_x_2375) ;  /* 0x000000000060d947 */ /* 0x000fea0003800000 */
[----:B-1----:R-:W3:Y:S04]  /*11820*/  LDL R15, [R1+0xfc] ;  /* 0x0000fc00010f7983 */ /* 0x002ee80000100800 */
[----:B------:R-:W2:Y:S04]  /*11830*/  LDL R14, [R1+0x1b4] ;  /* 0x0001b400010e7983 */ /* 0x000ea80000100800 */
[----:B0----5:R-:W2:Y:S04]  /*11840*/  LDL.LU R27, [R1+0x158] ;  /* 0x00015800011b7983 */ /* 0x021ea80000300800 */
[----:B------:R-:W2:Y:S01]  /*11850*/  LDL.LU R23, [R1+0x15c] ;  /* 0x00015c0001177983 */ /* 0x000ea20000300800 */
[----:B---34-:R-:W-:Y:S01]  /*11860*/  FFMA.FTZ R18, R15, R8, R6 ;  /* 0x000000080f127223 */ /* 0x018fe20000010006 */
[----:B--2---:R-:W-:-:S03]  /*11870*/  FFMA.FTZ R15, R14, R9, R7 ;  /* 0x000000090e0f7223 */ /* 0x004fc60000010007 */
        /* <DEDUP_REMOVED lines=15> */
[----:B------:R-:W-:-:S05]  /*11970*/  FMUL.FTZ R14, R20, R14 ;  /* 0x0000000e140e7220 */ /* 0x000fca0000410000 */
[----:B------:R2:W-:Y:S04]  /*11980*/  STL [R1+0x15c], R14 ;  /* 0x00015c0e01007387 */ /* 0x0005e80000100800 */
[----:B------:R2:W-:Y:S02]  /*11990*/  STL [R1+0x158], R15 ;  /* 0x0001580f01007387 */ /* 0x0005e40000100800 */
.L_x_2375:
[----:B------:R-:W-:Y:S04]  /*119a0*/  BSSY B0, `(.L_x_2376) ;  /* 0x0000019000007945 */ /* 0x000fe80003800000 */
[----:B------:R-:W-:Y:S05]  /*119b0*/  @P0 BRA `(.L_x_2377) ;  /* 0x00000000005c0947 */ /* 0x000fea0003800000 */
[----:B-12---:R-:W2:Y:S01]  /*119c0*/  LDL.LU R14, [R1+0xfc] ;  /* 0x0000fc00010e7983 */ /* 0x006ea20000300800 */
[----:B---34-:R-:W-:Y:S01]  /*119d0*/  MOV R18, UR5 ;  /* 0x0000000500127c02 */ /* 0x018fe20008000f00 */
[----:B------:R-:W-:Y:S02]  /*119e0*/  ULDC.64 UR14, c[0x0][0x288] ;  /* 0x0000a200000e7ab9 */ /* 0x000fe40000000a00 */
[----:B0----5:R-:W3:Y:S04]  /*119f0*/  LDL.LU R27, [R1+0x1b4] ;  /* 0x0001b400011b7983 */ /* 0x021ee80000300800 */
[----:B------:R-:W4:Y:S04]  /*11a00*/  LDL.LU R23, [R1+0x158] ;  /* 0x0001580001177983 */ /* 0x000f280000300800 */
[----:B------:R-:W4:Y:S01]  /*11a10*/  LDL.LU R21, [R1+0x15c] ;  /* 0x00015c0001157983 */ /* 0x000f220000300800 */
[----:B------:R-:W-:Y:S01]  /*11a20*/  MOV R15, R5 ;  /* 0x00000005000f7202 */ /* 0x000fe20000000f00 */
[----:B------:R-:W-:Y:S01]  /*11a30*/  IMAD R20, R28, UR14, RZ ;  /* 0x0000000e1c147c24 */ /* 0x000fe2000f8e02ff */
[----:B------:R-:W-:Y:S01]  /*11a40*/  MOV R19, UR5 ;  /* 0x0000000500137c02 */ /* 0x000fe20008000f00 */
[----:B--2---:R-:W-:Y:S01]  /*11a50*/  FFMA.FTZ R18, R14, R18, UR13 ;  /* 0x0000000d0e127e23 */ /* 0x004fe20008010012 */
[----:B------:R-:W-:-:S03]  /*11a60*/  MOV R14, R2 ;  /* 0x00000002000e7202 */ /* 0x000fc60000000f00 */
[----:B---3--:R-:W-:Y:S02]  /*11a70*/  FFMA.FTZ R19, R27, R19, UR13 ;  /* 0x0000000d1b137e23 */ /* 0x008fe40008010013 */
[----:B------:R-:W-:-:S04]  /*11a80*/  IMAD.WIDE.U32 R14, R17, UR14, R14 ;  /* 0x0000000e110e7c25 */ /* 0x000fc8000f8e000e */
[----:B------:R-:W-:Y:S01]  /*11a90*/  IMAD R17, R17, UR15, R20 ;  /* 0x0000000f11117c24 */ /* 0x000fe2000f8e0214 */
[----:B------:R-:W-:Y:S01]  /*11aa0*/  ULDC.64 UR14, c[0x0][0x210] ;  /* 0x00008400000e7ab9 */ /* 0x000fe20000000a00 */
[----:B----4-:R-:W-:Y:S01]  /*11ab0*/  FFMA.FTZ R20, R8, R23, -R18 ;  /* 0x0000001708147223 */ /* 0x010fe20000010812 */
[----:B------:R-:W-:Y:S01]  /*11ac0*/  LEA R18, P0, R14, UR14, 0x2 ;  /* 0x0000000e0e127c11 */ /* 0x000fe2000f8010ff */
[----:B------:R-:W-:Y:S01]  /*11ad0*/  FFMA.FTZ R21, R9, R21, -R19 ;  /* 0x0000001509157223 */ /* 0x000fe20000010813 */
[----:B------:R-:W-:Y:S01]  /*11ae0*/  IADD3 R17, R15, R17, RZ ;  /* 0x000000110f117210 */ /* 0x000fe20007ffe0ff */
[----:B------:R-:W-:Y:S02]  /*11af0*/  FMUL.FTZ R20, R20, UR26 ;  /* 0x0000001a14147c20 */ /* 0x000fe40008410000 */
[----:B------:R-:W-:Y:S01]  /*11b00*/  FMUL.FTZ R21, R21, UR26 ;  /* 0x0000001a15157c20 */ /* 0x000fe20008410000 */
[----:B------:R-:W-:-:S05]  /*11b10*/  LEA.HI.X R19, R14, UR15, R17, 0x2, P0 ;  /* 0x0000000f0e137c11 */ /* 0x000fca00080f1411 */
[----:B------:R0:W-:Y:S02]  /*11b20*/  STG.E.64 desc[UR22][R18.64], R20 ;  /* 0x0000001412007986 */ /* 0x0001e4000c101b16 */
.L_x_2377:
[----:B------:R-:W-:Y:S05]  /*11b30*/  BSYNC B0 ;  /* 0x0000000000007941 */ /* 0x000fea0003800000 */
.L_x_2376:
[----:B------:R-:W-:Y:S05]  /*11b40*/  @!P5 BRA `(.L_x_2378) ;  /* 0x000000000060d947 */ /* 0x000fea0003800000 */
[----:B-12---:R-:W2:Y:S04]  /*11b50*/  LDL R14, [R1+0x200] ;  /* 0x00020000010e7983 */ /* 0x006ea80000100800 */
[----:B------:R-:W3:Y:S04]  /*11b60*/  LDL R15, [R1+0x190] ;  /* 0x00019000010f7983 */ /* 0x000ee80000100800 */
[----:B------:R-:W3:Y:S04]  /*11b70*/  LDL.LU R23, [R1+0x160] ;  /* 0x0001600001177983 */ /* 0x000ee80000300800 */
[----:B0---4-:R-:W4:Y:S01]  /*11b80*/  LDL.LU R21, [R1+0x164] ;  /* 0x0001640001157983 */ /* 0x011f220000300800 */
        /* <DEDUP_REMOVED lines=10> */
[----:B0-----:R-:W-:Y:S01]  /*11c30*/  FADD.FTZ R19, -R17, 1 ;  /* 0x3f80000011137421 */ /* 0x001fe20000010100 */
[----:B----4-:R-:W-:-:S03]  /*11c40*/  FMUL.FTZ R17, R21, R17 ;  /* 0x0000001115117220 */ /* 0x010fc60000410000 */
[----:B------:R-:W-:Y:S01]  /*11c50*/  FFMA.FTZ R19, R14, R19, 1 ;  /* 0x3f8000000e137423 */ /* 0x000fe20000010013 */
[----:B-1----:R-:W-:Y:S01]  /*11c60*/  FADD.FTZ R18, -R20, 1 ;  /* 0x3f80000014127421 */ /* 0x002fe20000010100 */
[----:B------:R-:W-:-:S03]  /*11c70*/  FMUL.FTZ R20, R23, R20 ;  /* 0x0000001417147220 */ /* 0x000fc60000410000 */
[----:B------:R-:W-:Y:S01]  /*11c80*/  FFMA.FTZ R18, R15, R18, 1 ;  /* 0x3f8000000f127423 */ /* 0x000fe20000010012 */
[----:B------:R-:W-:-:S03]  /*11c90*/  FMUL.FTZ R14, R17, R19 ;  /* 0x00000013110e7220 */ /* 0x000fc60000410000 */
[----:B------:R-:W-:Y:S02]  /*11ca0*/  FMUL.FTZ R15, R20, R18 ;  /* 0x00000012140f7220 */ /* 0x000fe40000410000 */
[----:B------:R0:W-:Y:S04]  /*11cb0*/  STL [R1+0x164], R14 ;  /* 0x0001640e01007387 */ /* 0x0001e80000100800 */
[----:B------:R0:W-:Y:S02]  /*11cc0*/  STL [R1+0x160], R15 ;  /* 0x0001600f01007387 */ /* 0x0001e40000100800 */
.L_x_2378:
[----:B------:R-:W-:Y:S04]  /*11cd0*/  BSSY B0, `(.L_x_2379) ;  /* 0x0000019000007945 */ /* 0x000fe80003800000 */
[----:B------:R-:W-:Y:S05]  /*11ce0*/  @P2 BRA `(.L_x_2380) ;  /* 0x00000000005c2947 */ /* 0x000fea0003800000 */
[----:B012---:R-:W2:Y:S01]  /*11cf0*/  LDL.LU R14, [R1+0x190] ;  /* 0x00019000010e7983 */ /* 0x007ea20000300800 */
[----:B------:R-:W-:Y:S01]  /*11d00*/  MOV R17, UR5 ;  /* 0x0000000500117c02 */ /* 0x000fe20008000f00 */
[----:B------:R-:W-:Y:S02]  /*11d10*/  ULDC.64 UR14, c[0x0][0x288] ;  /* 0x0000a200000e7ab9 */ /* 0x000fe40000000a00 */
[----:B------:R-:W2:Y:S04]  /*11d20*/  LDL.LU R23, [R1+0x200] ;  /* 0x0002000001177983 */ /* 0x000ea80000300800 */
[----:B----4-:R-:W4:Y:S04]  /*11d30*/  LDL.LU R21, [R1+0x160] ;  /* 0x0001600001157983 */ /* 0x010f280000300800 */
[----:B------:R-:W4:Y:S01]  /*11d40*/  LDL.LU R20, [R1+0x164] ;  /* 0x0001640001147983 */ /* 0x000f220000300800 */
[----:B------:R-:W-:Y:S01]  /*11d50*/  MOV R15, R5 ;  /* 0x00000005000f7202 */ /* 0x000fe20000000f00 */
[----:B------:R-:W-:Y:S01]  /*11d60*/  IMAD R19, R26, UR14, RZ ;  /* 0x0000000e1a137c24 */ /* 0x000fe2000f8e02ff */
[----:B---3--:R-:W-:Y:S01]  /*11d70*/  MOV R18, UR5 ;  /* 0x0000000500127c02 */ /* 0x008fe20008000f00 */
[----:B--2---:R-:W-:Y:S01]  /*11d80*/  FFMA.FTZ R17, R14, R17, UR13 ;  /* 0x0000000d0e117e23 */ /* 0x004fe20008010011 */
[----:B------:R-:W-:-:S05]  /*11d90*/  MOV R14, R2 ;  /* 0x00000002000e7202 */ /* 0x000fca0000000f00 */
[----:B------:R-:W-:-:S04]  /*11da0*/  IMAD.WIDE.U32 R14, R10, UR14, R14 ;  /* 0x0000000e0a0e7c25 */ /* 0x000fc8000f8e000e */
[----:B----4-:R-:W-:Y:S01]  /*11db0*/  FFMA.FTZ R17, R8, R21, -R17 ;  /* 0x0000001508117223 */ /* 0x010fe20000010811 */
[----:B------:R-:W-:Y:S02]  /*11dc0*/  IMAD R10, R10, UR15, R19 ;  /* 0x0000000f0a0a7c24 */ /* 0x000fe4000f8e0213 */
[----:B------:R-:W-:Y:S01]  /*11dd0*/  FFMA.FTZ R19, R23, R18, UR13 ;  /* 0x0000000d17137e23 */ /* 0x000fe20008010012 */
        /* <DEDUP_REMOVED lines=8> */
.L_x_2380:
[----:B------:R-:W-:Y:S05]  /*11e60*/  BSYNC B0 ;  /* 0x0000000000007941 */ /* 0x000fea0003800000 */
.L_x_2379:
[----:B------:R-:W-:Y:S05]  /*11e70*/  @!P5 BRA `(.L_x_2381) ;  /* 0x000000000060d947 */ /* 0x000fea0003800000 */
[----:B012---:R-:W2:Y:S04]  /*11e80*/  LDL R14, [R1+0x1ac] ;  /* 0x0001ac00010e7983 */ /* 0x007ea80000100800 */
[----:B------:R-:W3:Y:S04]  /*11e90*/  LDL R10, [R1+0x194] ;  /* 0x00019400010a7983 */ /* 0x000ee80000100800 */
[----:B----4-:R-:W4:Y:S04]  /*11ea0*/  LDL.LU R21, [R1+0x170] ;  /* 0x0001700001157983 */ /* 0x010f280000300800 */
[----:B------:R-:W4:Y:S01]  /*11eb0*/  LDL.LU R20, [R1+0x174] ;  /* 0x0001740001147983 */ /* 0x000f220000300800 */
        /* <DEDUP_REMOVED lines=20> */
.L_x_2381:
[----:B------:R-:W-:Y:S04]  /*12000*/  BSSY B0, `(.L_x_2382) ;  /* 0x0000019000007945 */ /* 0x000fe80003800000 */
[----:B------:R-:W-:Y:S05]  /*12010*/  @P3 BRA `(.L_x_2383) ;  /* 0x00000000005c3947 */ /* 0x000fea0003800000 */
[----:B012---:R-:W2:Y:S01]  /*12020*/  LDL.LU R14, [R1+0x194] ;  /* 0x00019400010e7983 */ /* 0x007ea20000300800 */
[----:B------:R-:W-:Y:S01]  /*12030*/  MOV R10, UR5 ;  /* 0x00000005000a7c02 */ /* 0x000fe20008000f00 */
[----:B------:R-:W-:Y:S02]  /*12040*/  ULDC.64 UR14, c[0x0][0x288] ;  /* 0x0000a200000e7ab9 */ /* 0x000fe40000000a00 */
[----:B----4-:R-:W4:Y:S04]  /*12050*/  LDL.LU R21, [R1+0x1ac] ;  /* 0x0001ac0001157983 */ /* 0x010f280000300800 */
[----:B------:R-:W4:Y:S04]  /*12060*/  LDL.LU R20, [R1+0x170] ;  /* 0x0001700001147983 */ /* 0x000f280000300800 */
[----:B------:R-:W4:Y:S01]  /*12070*/  LDL.LU R19, [R1+0x174] ;  /* 0x0001740001137983 */ /* 0x000f220000300800 */
[----:B------:R-:W-:Y:S01]  /*12080*/  MOV R15, R5 ;  /* 0x00000005000f7202 */ /* 0x000fe20000000f00 */
[----:B---3--:R-:W-:Y:S01]  /*12090*/  IMAD R18, R25, UR14, RZ ;  /* 0x0000000e19127c24 */ /* 0x008fe2000f8e02ff */
[----:B------:R-:W-:-:S03]  /*120a0*/  MOV R17, UR5 ;  /* 0x0000000500117c02 */ /* 0x000fc60008000f00 */
[----:B------:R-:W-:Y:S02]  /*120b0*/  IMAD R18, R11, UR15, R18 ;  /* 0x0000000f0b127c24 */ /* 0x000fe4000f8e0212 */
[----:B--2---:R-:W-:Y:S01]  /*120c0*/  FFMA.FTZ R10, R14, R10, UR13 ;  /* 0x0000000d0e0a7e23 */ /* 0x004fe2000801000a */
[----:B------:R-:W-:Y:S01]  /*120d0*/  MOV R14, R2 ;  /* 0x00000002000e7202 */ /* 0x000fe20000000f00 */
[----:B----4-:R-:W-:-:S04]  /*120e0*/  FFMA.FTZ R17, R21, R17, UR13 ;  /* 0x0000000d15117e23 */ /* 0x010fc80008010011 */
[----:B------:R-:W-:Y:S01]  /*120f0*/  IMAD.WIDE.U32 R14, R11, UR14, R14 ;  /* 0x0000000e0b0e7c25 */ /* 0x000fe2000f8e000e */
[----:B------:R-:W-:-:S03]  /*12100*/  ULDC.64 UR14, c[0x0][0x210] ;  /* 0x00008400000e7ab9 */ /* 0x000fc60000000a00 */
[----:B------:R-:W-:Y:S01]  /*12110*/  FFMA.FTZ R11, R8, R20, -R10 ;  /* 0x00000014080b7223 */ /* 0x000fe2000001080a */
[C---:B------:R-:W-:Y:S01]  /*12120*/  LEA R10, P0, R14.reuse, UR14, 0x2 ;  /* 0x0000000e0e0a7c11 */ /* 0x040fe2000f8010ff */
[----:B------:R-:W-:Y:S01]  /*12130*/  FFMA.FTZ R17, R9, R19, -R17 ;  /* 0x0000001309117223 */ /* 0x000fe20000010811 */
[----:B------:R-:W-:Y:S01]  /*12140*/  IADD3 R15, R15, R18, RZ ;  /* 0x000000120f0f7210 */ /* 0x000fe20007ffe0ff */
[----:B------:R-:W-:Y:S02]  /*12150*/  FMUL.FTZ R18, R11, UR26 ;  /* 0x0000001a0b127c20 */ /* 0x000fe40008410000 */
[----:B------:R-:W-:Y:S01]  /*12160*/  FMUL.FTZ R19, R17, UR26 ;  /* 0x0000001a11137c20 */ /* 0x000fe20008410000 */
[----:B------:R-:W-:-:S05]  /*12170*/  LEA.HI.X R11, R14, UR15, R15, 0x2, P0 ;  /* 0x0000000f0e0b7c11 */ /* 0x000fca00080f140f */
[----:B------:R0:W-:Y:S02]  /*12180*/  STG.E.64 desc[UR22][R10.64], R18 ;  /* 0x000000120a007986 */ /* 0x0001e4000c101b16 */
.L_x_2383:
[----:B------:R-:W-:Y:S05]  /*12190*/  BSYNC B0 ;  /* 0x0000000000007941 */ /* 0x000fea0003800000 */
.L_x_2382:
[----:B------:R-:W-:Y:S05]  /*121a0*/  @!P5 BRA `(.L_x_2384) ;  /* 0x000000000060d947 */ /* 0x000fea0003800000 */
[----:B0-----:R-:W2:Y:S04]  /*121b0*/  LDL R10, [R1+0x1c4] ;  /* 0x0001c400010a7983 */ /* 0x001ea80000100800 */
[----:B------:R-:W3:Y:S04]  /*121c0*/  LDL R11, [R1+0x1a0] ;  /* 0x0001a000010b7983 */ /* 0x000ee80000100800 */
[----:B-1--4-:R-:W4:Y:S04]  /*121d0*/  LDL.LU R20, [R1+0x188] ;  /* 0x0001880001147983 */ /* 0x012f280000300800 */
        /* <DEDUP_REMOVED lines=21> */
.L_x_2384:
[----:B------:R-:W-:Y:S04]  /*12330*/  BSSY B0, `(.L_x_2385) ;  /* 0x0000019000007945 */ /* 0x000fe80003800000 */
[----:B------:R-:W-:Y:S05]  /*12340*/  @P4 BRA `(.L_x_2386) ;  /* 0x00000000005c4947 */ /* 0x000fea0003800000 */
[----:B0-----:R-:W3:Y:S01]  /*12350*/  LDL.LU R10, [R1+0x1a0] ;  /* 0x0001a000010a7983 */ /* 0x001ee20000300800 */
[----:B-12---:R-:W-:Y:S01]  /*12360*/  MOV R14, UR5 ;  /* 0x00000005000e7c02 */ /* 0x006fe20008000f00 */
[----:B------:R-:W-:Y:S02]  /*12370*/  ULDC.64 UR14, c[0x0][0x288] ;  /* 0x0000a200000e7ab9 */ /* 0x000fe40000000a00 */
[----:B----4-:R-:W2:Y:S04]  /*12380*/  LDL.LU R20, [R1+0x1c4] ;  /* 0x0001c40001147983 */ /* 0x010ea80000300800 */
[----:B---3--:R-:W3:Y:S04]  /*12390*/  LDL.LU R18, [R1+0x188] ;  /* 0x0001880001127983 */ /* 0x008ee80000300800 */
[----:B------:R-:W4:Y:S01]  /*123a0*/  LDL.LU R19, [R1+0x18c] ;  /* 0x00018c0001137983 */ /* 0x000f220000300800 */
[----:B------:R-:W-:Y:S01]  /*123b0*/  MOV R11, R5 ;  /* 0x00000005000b7202 */ /* 0x000fe20000000f00 */
[----:B------:R-:W-:Y:S01]  /*123c0*/  IMAD R17, R24, UR14, RZ ;  /* 0x0000000e18117c24 */ /* 0x000fe2000f8e02ff */
[----:B------:R-:W-:Y:S01]  /*123d0*/  MOV R15, UR5 ;  /* 0x00000005000f7c02 */ /* 0x000fe20008000f00 */
[----:B------:R-:W-:Y:S01]  /*123e0*/  FFMA.FTZ R14, R10, R14, UR13 ;  /* 0x0000000d0a0e7e23 */ /* 0x000fe2000801000e */
[----:B------:R-:W-:-:S03]  /*123f0*/  MOV R10, R2 ;  /* 0x00000002000a7202 */ /* 0x000fc60000000f00 */
[----:B--2---:R-:W-:Y:S02]  /*12400*/  FFMA.FTZ R15, R20, R15, UR13 ;  /* 0x0000000d140f7e23 */ /* 0x004fe4000801000f */
[----:B------:R-:W-:-:S04]  /*12410*/  IMAD.WIDE.U32 R10, R12, UR14, R10 ;  /* 0x0000000e0c0a7c25 */ /* 0x000fc8000f8e000a */
[----:B---3--:R-:W-:Y:S01]  /*12420*/  FFMA.FTZ R18, R8, R18, -R14 ;  /* 0x0000001208127223 */ /* 0x008fe2000001080e */
[----:B------:R-:W-:Y:S01]  /*12430*/  IMAD R12, R12, UR15, R17 ;  /* 0x0000000f0c0c7c24 */ /* 0x000fe2000f8e0211 */
[----:B------:R-:W-:Y:S01]  /*12440*/  ULDC.64 UR14, c[0x0][0x210] ;  /* 0x00008400000e7ab9 */ /* 0x000fe20000000a00 */
[----:B----4-:R-:W-:Y:S01]  /*12450*/  FFMA.FTZ R19, R9, R19, -R15 ;  /* 0x0000001309137223 */ /* 0x010fe2000001080f */
[----:B------:R-:W-:Y:S01]  /*12460*/  LEA R14, P0, R10, UR14, 0x2 ;  /* 0x0000000e0a0e7c11 */ /* 0x000fe2000f8010ff */
[----:B------:R-:W-:Y:S01]  /*12470*/  FMUL.FTZ R18, R18, UR26 ;  /* 0x0000001a12127c20 */ /* 0x000fe20008410000 */
[----:B------:R-:W-:Y:S01]  /*12480*/  IADD3 R12, R11, R12, RZ ;  /* 0x0000000c0b0c7210 */ /* 0x000fe20007ffe0ff */
[----:B------:R-:W-:-:S03]  /*12490*/  FMUL.FTZ R19, R19, UR26 ;  /* 0x0000001a13137c20 */ /* 0x000fc60008410000 */
[----:B------:R-:W-:-:S05]  /*124a0*/  LEA.HI.X R15, R10, UR15, R12, 0x2, P0 ;  /* 0x0000000f0a0f7c11 */ /* 0x000fca00080f140c */
[----:B------:R0:W-:Y:S02]  /*124b0*/  STG.E.64 desc[UR22][R14.64], R18 ;  /* 0x000000120e007986 */ /* 0x0001e4000c101b16 */
.L_x_2386:
[----:B------:R-:W-:Y:S05]  /*124c0*/  BSYNC B0 ;  /* 0x0000000000007941 */ /* 0x000fea0003800000 */
.L_x_2385:
[----:B0----5:R0:W5:Y:S04]  /*124d0*/  LDL R29, [R1+0x1a8] ;  /* 0x0001a800011d7983 */ /* 0x0211680000100800 */
[----:B------:R0:W5:Y:S04]  /*124e0*/  LDL R28, [R1+0x1e0] ;  /* 0x0001e000011c7983 */ /* 0x0001680000100800 */
[----:B------:R0:W5:Y:S04]  /*124f0*/  LDL R27, [R1+0x178] ;  /* 0x00017800011b7983 */ /* 0x0001680000100800 */
[----:B------:R0:W5:Y:S01]  /*12500*/  LDL R25, [R1+0x17c] ;  /* 0x00017c0001197983 */ /* 0x0001620000100800 */
[----:B------:R-:W-:-:S02]  /*12510*/  IADD3 R10, R16, 0x1d0, RZ ;  /* 0x000001d0100a7810 */ /* 0x000fc40007ffe0ff */
[C---:B------:R-:W-:Y:S02]  /*12520*/  IADD3 R11, R16.reuse, 0x1e0, RZ ;  /* 0x000001e0100b7810 */ /* 0x040fe40007ffe0ff */
[C---:B------:R-:W-:Y:S02]  /*12530*/  IADD3 R17, R16.reuse, 0x1f0, RZ ;  /* 0x000001f010117810 */ /* 0x040fe40007ffe0ff */
[C---:B------:R-:W-:Y:S02]  /*12540*/  IADD3 R12, R16.reuse, 0x1b0, RZ ;  /* 0x000001b0100c7810 */ /* 0x040fe40007ffe0ff */
[C---:B-1--4-:R-:W-:Y:S02]  /*12550*/  IADD3 R21, R16.reuse, 0x1f0, RZ ;  /* 0x000001f010157810 */ /* 0x052fe40007ffe0ff */
[C---:B------:R-:W-:Y:S02]  /*12560*/  IADD3 R23, R16.reuse, 0x1e0, RZ ;  /* 0x000001e010177810 */ /* 0x040fe40007ffe0ff */
[----:B------:R-:W-:-:S02]  /*12570*/  IADD3 R24, R16, 0x1d0, RZ ;  /* 0x000001d010187810 */ /* 0x000fc40007ffe0ff */
[----:B------:R-:W-:Y:S02]  /*12580*/  IADD3 R26, R16, 0x1c0, RZ ;  /* 0x000001c0101a7810 */ /* 0x000fe40007ffe0ff */
[----:B------:R-:W-:Y:S02]  /*12590*/  ISETP.GE.U32.AND P6, PT, R13, UR6, PT ;  /* 0x000000060d007c0c */ /* 0x000fe4000bfc6070 */
[----:B------:R-:W-:Y:S02]  /*125a0*/  ISETP.GE.U32.AND P0, PT, R22, UR6, PT ;  /* 0x0000000616007c0c */ /* 0x000fe4000bf06070 */
        /* <DEDUP_REMOVED lines=17> */
[----:B------:R-:W-:Y:S01]  /*126c0*/  ISETP.GT.U32.OR P4, PT, R0, 0x27f, P4 ;  /* 0x0000027f0000780c */ /* 0x000fe20002784470 */
[----:B0-----:R-:W-:-:S12]  /*126d0*/  @!P5 BRA `(.L_x_2387) ;  /* 0x000000000050d947 */ /* 0x001fd80003800000 */
[----:B-----5:R-:W-:Y:S01]  /*126e0*/  FFMA.FTZ R12, R28, R9, R7 ;  /* 0x000000091c0c7223 */ /* 0x020fe20000010007 */
[----:B--2---:R-:W-:-:S03]  /*126f0*/  FFMA.FTZ R14, R29, R8, R6 ;  /* 0x000000081d0e7223 */ /* 0x004fc60000010006 */
[----:B------:R-:W-:Y:S01]  /*12700*/  FMUL.FTZ R15, R12, -1.4426950216293334961 ;  /* 0xbfb8aa3b0c0f7820 */ /* 0x000fe20000410000 */
[----:B---3--:R-:W-:-:S05]  /*12710*/  FMUL.FTZ R18, R14, -1.4426950216293334961 ;  /* 0xbfb8aa3b0e127820 */ /* 0x008fca0000410000 */
        /* <DEDUP_REMOVED lines=13> */
[----:B------:R0:W-:Y:S01]  /*127f0*/  STL [R1+0x17c], R25 ;  /* 0x00017c1901007387 */ /* 0x0001e20000100800 */
[----:B------:R-:W-:-:S05]  /*12800*/  FMUL.FTZ R27, R20, R18 ;  /* 0x00000012141b7220 */ /* 0x000fca0000410000 */
[----:B------:R0:W-:Y:S02]  /*12810*/  STL [R1+0x178], R27 ;  /* 0x0001781b01007387 */ /* 0x0001e40000100800 */
.L_x_2387:
[----:B------:R-:W-:Y:S04]  /*12820*/  BSSY B0, `(.L_x_2388) ;  /* 0x0000017000007945 */ /* 0x000fe80003800000 */
[----:B------:R-:W-:Y:S05]  /*12830*/  @P6 BRA `(.L_x_2389) ;  /* 0x0000000000546947 */ /* 0x000fea0003800000 */
[----:B--2---:R-:W-:Y:S01]  /*12840*/  IADD3 R14, R16, 0x1b0, RZ ;  /* 0x000001b0100e7810 */ /* 0x004fe20007ffe0ff */
[----:B------:R-:W-:Y:S01]  /*12850*/  ULDC.64 UR6, c[0x0][0x288] ;  /* 0x0000a20000067ab9 */ /* 0x000fe20000000a00 */
[----:B------:R-:W-:Y:S02]  /*12860*/  MOV R15, R5 ;  /* 0x00000005000f7202 */ /* 0x000fe40000000f00 */
[----:B------:R-:W-:Y:S02]  /*12870*/  SHF.R.S32.HI R14, RZ, 0x1f, R14 ;  /* 0x0000001fff0e7819 */ /* 0x000fe4000001140e */
[----:B------:R-:W-:Y:S02]  /*12880*/  MOV R12, UR5 ;  /* 0x00000005000c7c02 */ /* 0x000fe40008000f00 */
[----:B---3--:R-:W-:Y:S01]  /*12890*/  MOV R18, UR5 ;  /* 0x0000000500127c02 */ /* 0x008fe20008000f00 */
[----:B------:R-:W-:Y:S01]  /*128a0*/  IMAD R19, R14, UR6, RZ ;  /* 0x000000060e137c24 */ /* 0x000fe2000f8e02ff */
[----:B------:R-:W-:Y:S01]  /*128b0*/  MOV R14, R2 ;  /* 0x00000002000e7202 */ /* 0x000fe20000000f00 */
[----:B-----5:R-:W-:-:S02]  /*128c0*/  FFMA.FTZ R12, R29, R12, UR13 ;  /* 0x0000000d1d0c7e23 */ /* 0x020fc4000801000c */
[----:B------:R-:W-:Y:S02]  /*128d0*/  FFMA.FTZ R18, R28, R18, UR13 ;  /* 0x0000000d1c127e23 */ /* 0x000fe40008010012 */
[----:B------:R-:W-:-:S04]  /*128e0*/  IMAD.WIDE.U32 R14, R13, UR6, R14 ;  /* 0x000000060d0e7c25 */ /* 0x000fc8000f8e000e */
[----:B------:R-:W-:Y:S01]  /*128f0*/  IMAD R13, R13, UR7, R19 ;  /* 0x000000070d0d7c24 */ /* 0x000fe2000f8e0213 */
[----:B------:R-:W-:Y:S01]  /*12900*/  ULDC.64 UR6, c[0x0][0x210] ;  /* 0x0000840000067ab9 */ /* 0x000fe20000000a00 */
[----:B------:R-:W-:Y:S01]  /*12910*/  FFMA.FTZ R19, R8, R27, -R12 ;  /* 0x0000001b08137223 */ /* 0x000fe2000001080c */
[C---:B------:R-:W-:Y:S02]  /*12920*/  LEA R12, P6, R14.reuse, UR6, 0x2 ;  /* 0x000000060e0c7c11 */ /* 0x040fe4000f8c10ff */
[----:B------:R-:W-:Y:S01]  /*12930*/  IADD3 R13, R15, R13, RZ ;  /* 0x0000000d0f0d7210 */ /* 0x000fe20007ffe0ff */
[----:B------:R-:W-:Y:S01]  /*12940*/  FFMA.FTZ R15, R9, R25, -R18 ;  /* 0x00000019090f7223 */ /* 0x000fe20000010812 */
[----:B------:R-:W-:Y:S02]  /*12950*/  FMUL.FTZ R18, R19, UR26 ;  /* 0x0000001a13127c20 */ /* 0x000fe40008410000 */
[----:B------:R-:W-:Y:S01]  /*12960*/  LEA.HI.X R13, R14, UR7, R13, 0x2, P6 ;  /* 0x000000070e0d7c11 */ /* 0x000fe2000b0f140d */
[----:B------:R-:W-:-:S05]  /*12970*/  FMUL.FTZ R19, R15, UR26 ;  /* 0x0000001a0f137c20 */ /* 0x000fca0008410000 */
[----:B------:R1:W-:Y:S02]  /*12980*/  STG.E.64 desc[UR22][R12.64], R18 ;  /* 0x000000120c007986 */ /* 0x0003e4000c101b16 */
.L_x_2389:
[----:B------:R-:W-:Y:S05]  /*12990*/  BSYNC B0 ;  /* 0x0000000000007941 */ /* 0x000fea0003800000 */
.L_x_2388:
[----:B------:R-:W-:Y:S05]  /*129a0*/  @!P5 BRA `(.L_x_2390) ;  /* 0x000000000060d947 */ /* 0x000fea0003800000 */
[----:B-1----:R-:W4:Y:S04]  /*129b0*/  LDL R13, [R1+0x1f8] ;  /* 0x0001f800010d7983 */ /* 0x002f280000100800 */
[----:B------:R-:W2:Y:S04]  /*129c0*/  LDL R12, [R1+0x1c0] ;  /* 0x0001c000010c7983 */ /* 0x000ea80000100800 */
[----:B0----5:R-:W3:Y:S04]  /*129d0*/  LDL.LU R25, [R1+0x150] ;  /* 0x0001500001197983 */ /* 0x021ee80000300800 */
[----:B------:R-:W3:Y:S01]  /*129e0*/  LDL.LU R20, [R1+0x154] ;  /* 0x0001540001147983 */ /* 0x000ee20000300800 */
[----:B----4-:R-:W-:Y:S01]  /*129f0*/  FFMA.FTZ R13, R13, R9, R7 ;  /* 0x000000090d0d7223 */ /* 0x010fe20000010007 */
[----:B--2---:R-:W-:-:S03]  /*12a00*/  FFMA.FTZ R12, R12, R8, R6 ;  /* 0x000000080c0c7223 */ /* 0x004fc60000010006 */
        /* <DEDUP_REMOVED lines=9> */
[----:B---3--:R-:W-:-:S03]  /*12aa0*/  FMUL.FTZ R15, R20, R15 ;  /* 0x0000000f140f7220 */ /* 0x008fc60000410000 */
        /* <DEDUP_REMOVED lines=8> */
.L_x_2390:
[----:B------:R-:W-:Y:S04]  /*12b30*/  BSSY B0, `(.L_x_2391) ;  /* 0x0000019000007945 */ /* 0x000fe80003800000 */
[----:B------:R-:W-:Y:S05]  /*12b40*/  @P0 BRA `(.L_x_2392) ;  /* 0x00000000005c0947 */ /* 0x000fea0003800000 */
[----:B-1--4-:R-:W4:Y:S01]  /*12b50*/  LDL.LU R12, [R1+0x1c0] ;  /* 0x0001c000010c7983 */ /* 0x012f220000300800 */
[----:B---3--:R-:W-:Y:S01]  /*12b60*/  MOV R18, UR5 ;  /* 0x0000000500127c02 */ /* 0x008fe20008000f00 */
[----:B------:R-:W-:Y:S02]  /*12b70*/  ULDC.64 UR6, c[0x0][0x288] ;  /* 0x0000a20000067ab9 */ /* 0x000fe40000000a00 */
[----:B------:R-:W3:Y:S04]  /*12b80*/  LDL.LU R19, [R1+0x1f8] ;  /* 0x0001f80001137983 */ /* 0x000ee80000300800 */
[----:B0----5:R-:W3:Y:S04]  /*12b90*/  LDL.LU R25, [R1+0x150] ;  /* 0x0001500001197983 */ /* 0x021ee80000300800 */
[----:B------:R-:W3:Y:S01]  /*12ba0*/  LDL.LU R20, [R1+0x154] ;  /* 0x0001540001147983 */ /* 0x000ee20000300800 */
[----:B------:R-:W-:Y:S01]  /*12bb0*/  MOV R13, R5 ;  /* 0x00000005000d7202 */ /* 0x000fe20000000f00 */
[----:B--2---:R-:W-:Y:S01]  /*12bc0*/  IMAD R15, R26, UR6, RZ ;  /* 0x000000061a0f7c24 */ /* 0x004fe2000f8e02ff */
[----:B------:R-:W-:-:S03]  /*12bd0*/  MOV R14, UR5 ;  /* 0x00000005000e7c02 */ /* 0x000fc60008000f00 */
[----:B------:R-:W-:Y:S02]  /*12be0*/  IMAD R15, R22, UR7, R15 ;  /* 0x00000007160f7c24 */ /* 0x000fe4000f8e020f */
[----:B----4-:R-:W-:Y:S01]  /*12bf0*/  FFMA.FTZ R18, R12, R18, UR13 ;  /* 0x0000000d0c127e23 */ /* 0x010fe20008010012 */
[----:B------:R-:W-:Y:S01]  /*12c00*/  MOV R12, R2 ;  /* 0x00000002000c7202 */ /* 0x000fe20000000f00 */
[----:B---3--:R-:W-:-:S04]  /*12c10*/  FFMA.FTZ R19, R19, R14, UR13 ;  /* 0x0000000d13137e23 */ /* 0x008fc8000801000e */
[----:B------:R-:W-:Y:S01]  /*12c20*/  IMAD.WIDE.U32 R12, R22, UR6, R12 ;  /* 0x00000006160c7c25 */ /* 0x000fe2000f8e000c */
[----:B------:R-:W-:-:S03]  /*12c30*/  ULDC.64 UR6, c[0x0][0x210] ;  /* 0x0000840000067ab9 */ /* 0x000fc60000000a00 */
        /* <DEDUP_REMOVED lines=8> */
.L_x_2392:
[----:B------:R-:W-:Y:S05]  /*12cc0*/  BSYNC B0 ;  /* 0x0000000000007941 */ /* 0x000fea0003800000 */
.L_x_2391:
[----:B------:R-:W-:Y:S05]  /*12cd0*/  @!P5 BRA `(.L_x_2393) ;  /* 0x000000000060d947 */ /* 0x000fea0003800000 */
[----:B-1--4-:R-:W4:Y:S04]  /*12ce0*/  LDL R13, [R1+0x1e4] ;  /* 0x0001e400010d7983 */ /* 0x012f280000100800 */
[----:B------:R-:W2:Y:S04]  /*12cf0*/  LDL R12, [R1+0x1a4] ;  /* 0x0001a400010c7983 */ /* 0x000ea80000100800 */
[----:B------:R-:W3:Y:S04]  /*12d00*/  LDL.LU R22, [R1+0xd0] ;  /* 0x0000d00001167983 */ /* 0x000ee80000300800 */
[----:B------:R-:W3:Y:S01]  /*12d10*/  LDL.LU R20, [R1+0xd4] ;  /* 0x0000d40001147983 */ /* 0x000ee20000300800 */
[----:B----4-:R-:W-:Y:S01]  /*12d20*/  FFMA.FTZ R13, R13, R9, R7 ;  /* 0x000000090d0d7223 */ /* 0x010fe20000010007 */
[----:B--2---:R-:W-:-:S03]  /*12d30*/  FFMA.FTZ R12, R12, R8, R6 ;  /* 0x000000080c0c7223 */ /* 0x004fc60000010006 */
[----:B0-----:R-:W-:Y:S01]  /*12d40*/  FMUL.FTZ R15, R13, -1.4426950216293334961 ;  /* 0xbfb8aa3b0d0f7820 */ /* 0x001fe20000410000 */
        /* <DEDUP_REMOVED lines=17> */
.L_x_2393:
[----:B------:R-:W-:Y:S04]  /*12e60*/  BSSY B0, `(.L_x_2394) ;  /* 0x0000019000007945 */ /* 0x000fe80003800000 */
[----:B------:R-:W-:Y:S05]  /*12e70*/  @P2 BRA `(.L_x_2395) ;  /* 0x00000000005c2947 */ /* 0x000fea0003800000 */
[----:B01--4-:R-:W4:Y:S01]  /*12e80*/  LDL.LU R12, [R1+0x1a4] ;  /* 0x0001a400010c7983 */ /* 0x013f220000300800 */
[----:B---3--:R-:W-:Y:S01]  /*12e90*/  MOV R18, UR5 ;  /* 0x0000000500127c02 */ /* 0x008fe20008000f00 */
[----:B------:R-:W-:Y:S02]  /*12ea0*/  ULDC.64 UR6, c[0x0][0x288] ;  /* 0x0000a20000067ab9 */ /* 0x000fe40000000a00 */
[----:B------:R-:W3:Y:S04]  /*12eb0*/  LDL.LU R22, [R1+0x1e4] ;  /* 0x0001e40001167983 */ /* 0x000ee80000300800 */
[----:B------:R-:W3:Y:S04]  /*12ec0*/  LDL.LU R20, [R1+0xd0] ;  /* 0x0000d00001147983 */ /* 0x000ee80000300800 */
[----:B------:R-:W3:Y:S01]  /*12ed0*/  LDL.LU R19, [R1+0xd4] ;  /* 0x0000d40001137983 */ /* 0x000ee20000300800 */
[----:B------:R-:W-:Y:S01]  /*12ee0*/  MOV R13, R5 ;  /* 0x00000005000d7202 */ /* 0x000fe20000000f00 */
[----:B--2---:R-:W-:Y:S01]  /*12ef0*/  IMAD R15, R24, UR6, RZ ;  /* 0x00000006180f7c24 */ /* 0x004fe2000f8e02ff */
[----:B------:R-:W-:-:S03]  /*12f00*/  MOV R14, UR5 ;  /* 0x00000005000e7c02 */ /* 0x000fc60008000f00 */
[----:B------:R-:W-:Y:S02]  /*12f10*/  IMAD R15, R10, UR7, R15 ;  /* 0x000000070a0f7c24 */ /* 0x000fe4000f8e020f */
[----:B----4-:R-:W-:Y:S01]  /*12f20*/  FFMA.FTZ R18, R12, R18, UR13 ;  /* 0x0000000d0c127e23 */ /* 0x010fe20008010012 */
[----:B------:R-:W-:-:S05]  /*12f30*/  MOV R12, R2 ;  /* 0x00000002000c7202 */ /* 0x000fca0000000f00 */
[----:B------:R-:W-:-:S04]  /*12f40*/  IMAD.WIDE.U32 R12, R10, UR6, R12 ;  /* 0x000000060a0c7c25 */ /* 0x000fc8000f8e000c */
[----:B---3--:R-:W-:Y:S01]  /*12f50*/  FFMA.FTZ R10, R22, R14, UR13 ;  /* 0x0000000d160a7e23 */ /* 0x008fe2000801000e */
        /* <DEDUP_REMOVED lines=9> */
.L_x_2395:
[----:B------:R-:W-:Y:S05]  /*12ff0*/  BSYNC B0 ;  /* 0x0000000000007941 */ /* 0x000fea0003800000 */
.L_x_2394:
[----:B------:R-:W-:Y:S05]  /*13000*/  @!P5 BRA `(.L_x_2396) ;  /* 0x000000000060d947 */ /* 0x000fea0003800000 */
[----:B01--4-:R-:W4:Y:S04]  /*13010*/  LDL R12, [R1+0xc0] ;  /* 0x0000c000010c7983 */ /* 0x013f280000100800 */
[----:B------:R-:W2:Y:S04]  /*13020*/  LDL R10, [R1+0xe8] ;  /* 0x0000e800010a7983 */ /* 0x000ea80000100800 */
[----:B------:R-:W3:Y:S04]  /*13030*/  LDL.LU R20, [R1+0xb0] ;  /* 0x0000b00001147983 */ /* 0x000ee80000300800 */
        /* <DEDUP_REMOVED lines=9> */
[----:B------:R-:W3:Y:S08]  /*130d0*/  MUFU.RCP R14, R14 ;  /* 0x0000000e000e7308 */ /* 0x000ef00000001000 */
[----:B------:R-:W0:Y:S01]  /*130e0*/  MUFU.RCP R13, R13 ;  /* 0x0000000d000d7308 */ /* 0x000e220000001000 */
[----:B---3--:R-:W-:Y:S01]  /*130f0*/  FADD.FTZ R18, -R14, 1 ;  /* 0x3f8000000e127421 */ /* 0x008fe20000010100 */
[----:B------:R-:W-:-:S03]  /*13100*/  FMUL.FTZ R14, R19, R14 ;  /* 0x0000000e130e7220 */ /* 0x000fc60000410000 */
[----:B------:R-:W-:Y:S01]  /*13110*/  FFMA.FTZ R18, R12, R18, 1 ;  /* 0x3f8000000c127423 */ /* 0x000fe20000010012 */
[----:B0-----:R-:W-:Y:S01]  /*13120*/  FADD.FTZ R15, -R13, 1 ;  /* 0x3f8000000d0f7421 */ /* 0x001fe20000010100 */
[----:B------:R-:W-:-:S03]  /*13130*/  FMUL.FTZ R13, R20, R13 ;  /* 0x0000000d140d7220 */ /* 0x000fc60000410000 */
[----:B------:R-:W-:Y:S01]  /*13140*/  FFMA.FTZ R15, R10, R15, 1 ;  /* 0x3f8000000a0f7423 */ /* 0x000fe2000001000f */
[----:B------:R-:W-:-:S03]  /*13150*/  FMUL.FTZ R10, R14, R18 ;  /* 0x000000120e0a7220 */ /* 0x000fc60000410000 */
[----:B------:R-:W-:Y:S02]  /*13160*/  FMUL.FTZ R12, R13, R15 ;  /* 0x0000000f0d0c7220 */ /* 0x000fe40000410000 */
[----:B------:R0:W-:Y:S04]  /*13170*/  STL [R1+0xb4], R10 ;  /* 0x0000b40a01007387 */ /* 0x0001e80000100800 */
[----:B------:R0:W-:Y:S02]  /*13180*/  STL [R1+0xb0], R12 ;  /* 0x0000b00c01007387 */ /* 0x0001e40000100800 */
.L_x_2396:
[----:B------:R-:W-:Y:S04]  /*13190*/  BSSY B0, `(.L_x_2397) ;  /* 0x0000019000007945 */ /* 0x000fe80003800000 */
[----:B------:R-:W-:Y:S05]  /*131a0*/  @P3 BRA `(.L_x_2398) ;  /* 0x00000000005c3947 */ /* 0x000fea0003800000 */
[----:B01--4-:R-:W4:Y:S01]  /*131b0*/  LDL.LU R12, [R1+0xe8] ;  /* 0x0000e800010c7983 */ /* 0x013f220000300800 */
[----:B--2---:R-:W-:Y:S01]  /*131c0*/  MOV R15, UR5 ;  /* 0x00000005000f7c02 */ /* 0x004fe20008000f00 */
[----:B------:R-:W-:Y:S02]  /*131d0*/  ULDC.64 UR6, c[0x0][0x288] ;  /* 0x0000a20000067ab9 */ /* 0x000fe40000000a00 */
[----:B------:R-:W2:Y:S04]  /*131e0*/  LDL.LU R20, [R1+0xc0] ;  /* 0x0000c00001147983 */ /* 0x000ea80000300800 */
[----:B------:R-:W2:Y:S04]  /*131f0*/  LDL.LU R19, [R1+0xb0] ;  /* 0x0000b00001137983 */ /* 0x000ea80000300800 */
[----:B---3--:R-:W3:Y:S01]  /*13200*/  LDL.LU R18, [R1+0xb4] ;  /* 0x0000b40001127983 */ /* 0x008ee20000300800 */
[----:B------:R-:W-:Y:S01]  /*13210*/  MOV R13, R5 ;  /* 0x00000005000d7202 */ /* 0x000fe20000000f00 */
[----:B------:R-:W-:Y:S01]  /*13220*/  IMAD R14, R23, UR6, RZ ;  /* 0x00000006170e7c24 */ /* 0x000fe2000f8e02ff */
[----:B------:R-:W-:-:S03]  /*13230*/  MOV R10, UR5 ;  /* 0x00000005000a7c02 */ /* 0x000fc60008000f00 */
[----:B------:R-:W-:Y:S02]  /*13240*/  IMAD R14, R11, UR7, R14 ;  /* 0x000000070b0e7c24 */ /* 0x000fe4000f8e020e */
[----:B----4-:R-:W-:Y:S01]  /*13250*/  FFMA.FTZ R15, R12, R15, UR13 ;  /* 0x0000000d0c0f7e23 */ /* 0x010fe2000801000f */
[----:B------:R-:W-:-:S05]  /*13260*/  MOV R12, R2 ;  /* 0x00000002000c7202 */ /* 0x000fca0000000f00 */
[----:B------:R-:W-:-:S04]  /*13270*/  IMAD.WIDE.U32 R12, R11, UR6, R12 ;  /* 0x000000060b0c7c25 */ /* 0x000fc8000f8e000c */
[----:B--2---:R-:W-:Y:S01]  /*13280*/  FFMA.FTZ R11, R20, R10, UR13 ;  /* 0x0000000d140b7e23 */ /* 0x004fe2000801000a */
[----:B------:R-:W-:Y:S01]  /*13290*/  ULDC.64 UR6, c[0x0][0x210] ;  /* 0x0000840000067ab9 */ /* 0x000fe20000000a00 */
[----:B------:R-:W-:Y:S01]  /*132a0*/  FFMA.FTZ R15, R8, R19, -R15 ;  /* 0x00000013080f7223 */ /* 0x000fe2000001080f */
[----:B------:R-:W-:Y:S01]  /*132b0*/  LEA R10, P0, R12, UR6, 0x2 ;  /* 0x000000060c0a7c11 */ /* 0x000fe2000f8010ff */
[----:B---3--:R-:W-:Y:S01]  /*132c0*/  FFMA.FTZ R18, R9, R18, -R11 ;  /* 0x0000001209127223 */ /* 0x008fe2000001080b */
[----:B------:R-:W-:Y:S01]  /*132d0*/  IADD3 R13, R13, R14, RZ ;  /* 0x0000000e0d0d7210 */ /* 0x000fe20007ffe0ff */
[----:B------:R-:W-:Y:S02]  /*132e0*/  FMUL.FTZ R14, R15, UR26 ;  /* 0x0000001a0f0e7c20 */ /* 0x000fe40008410000 */
[----:B------:R-:W-:Y:S01]  /*132f0*/  FMUL.FTZ R15, R18, UR26 ;  /* 0x0000001a120f7c20 */ /* 0x000fe20008410000 */
[----:B------:R-:W-:-:S05]  /*13300*/  LEA.HI.X R11, R12, UR7, R13, 0x2, P0 ;  /* 0x000000070c0b7c11 */ /* 0x000fca00080f140d */
[----:B------:R0:W-:Y:S02]  /*13310*/  STG.E.64 desc[UR22][R10.64], R14 ;  /* 0x0000000e0a007986 */ /* 0x0001e4000c101b16 */
.L_x_2398:
[----:B------:R-:W-:Y:S05]  /*13320*/  BSYNC B0 ;  /* 0x0000000000007941 */ /* 0x000fea0003800000 */
.L_x_2397:
[----:B------:R-:W-:Y:S05]  /*13330*/  @!P5 BRA `(.L_x_2399) ;  /* 0x000000000060d947 */ /* 0x000fea0003800000 */
[----:B0-----:R-:W3:Y:S04]  /*13340*/  LDL R11, [R1+0x18] ;  /* 0x00001800010b7983 */ /* 0x001ee80000100800 */
[----:B------:R-:W4:Y:S04]  /*13350*/  LDL R10, [R1+0x5c] ;  /* 0x00005c00010a7983 */ /* 0x000f280000100800 */
[----:B--2---:R-:W2:Y:S04]  /*13360*/  LDL.LU R15, [R1+0xa0] ;  /* 0x0000a000010f7983 */ /* 0x004ea80000300800 */
[----:B------:R-:W2:Y:S01]  /*13370*/  LDL.LU R14, [R1+0xa4] ;  /* 0x0000a400010e7983 */ /* 0x000ea20000300800 */
[----:B---3--:R-:W-:Y:S01]  /*13380*/  FFMA.FTZ R7, R11, R9, R7 ;  /* 0x000000090b077223 */ /* 0x008fe20000010007 */
[----:B----4-:R-:W-:-:S03]  /*13390*/  FFMA.FTZ R6, R10, R8, R6 ;  /* 0x000000080a067223 */ /* 0x010fc60000010006 */
[----:B------:R-:W-:Y:S01]  /*133a0*/  FMUL.FTZ R11, R7, -1.4426950216293334961 ;  /* 0xbfb8aa3b070b7820 */ /* 0x000fe20000410000 */
[----:B------:R-:W-:-:S05]  /*133b0*/  FMUL.FTZ R10, R6, -1.4426950216293334961 ;  /* 0xbfb8aa3b060a7820 */ /* 0x000fca0000410000 */
[----:B------:R-:W0:Y:S08]  /*133c0*/  MUFU.EX2 R11, R11 ;  /* 0x0000000b000b7308 */ /* 0x000e300000000800 */
[----:B------:R-:W3:Y:S01]  /*133d0*/  MUFU.EX2 R10, R10 ;  /* 0x0000000a000a7308 */ /* 0x000ee20000000800 */
[----:B0-----:R-:W-:Y:S01]  /*133e0*/  FADD.FTZ R11, R11, 1 ;  /* 0x3f8000000b0b7421 */ /* 0x001fe20000010000 */
[----:B---3--:R-:W-:-:S06]  /*133f0*/  FADD.FTZ R10, R10, 1 ;  /* 0x3f8000000a0a7421 */ /* 0x008fcc0000010000 */
[----:B------:R-:W1:Y:S08]  /*13400*/  MUFU.RCP R11, R11 ;  /* 0x0000000b000b7308 */ /* 0x000e700000001000 */
[----:B------:R-:W0:Y:S01]  /*13410*/  MUFU.RCP R10, R10 ;  /* 0x0000000a000a7308 */ /* 0x000e220000001000 */
[----:B-1----:R-:W-:Y:S01]  /*13420*/  FADD.FTZ R13, -R11, 1 ;  /* 0x3f8000000b0d7421 */ /* 0x002fe20000010100 */
[----:B--2---:R-:W-:-:S03]  /*13430*/  FMUL.FTZ R11, R14, R11 ;  /* 0x0000000b0e0b7220 */ /* 0x004fc60000410000 */
        /* <DEDUP_REMOVED lines=8> */
.L_x_2399:
[----:B------:R-:W-:Y:S04]  /*134c0*/  BSSY B0, `(.L_x_2400) ;  /* 0x0000018000007945 */ /* 0x000fe80003800000 */
[----:B------:R-:W-:Y:S05]  /*134d0*/  @P4 BRA `(.L_x_2401) ;  /* 0x0000000000584947 */ /* 0x000fea0003800000 */
[----:B01--4-:R-:W4:Y:S01]  /*134e0*/  LDL.LU R13, [R1+0x5c] ;  /* 0x00005c00010d7983 */ /* 0x013f220000300800 */
[----:B------:R-:W-:-:S03]  /*134f0*/  ULDC.64 UR6, c[0x0][0x288] ;  /* 0x0000a20000067ab9 */ /* 0x000fc60000000a00 */
[----:B------:R-:W2:Y:S04]  /*13500*/  LDL.LU R12, [R1+0x18] ;  /* 0x00001800010c7983 */ /* 0x000ea80000300800 */
[----:B------:R-:W3:Y:S04]  /*13510*/  LDL.LU R11, [R1+0xa0] ;  /* 0x0000a000010b7983 */ /* 0x000ee80000300800 */
[----:B------:R-:W3:Y:S01]  /*13520*/  LDL.LU R10, [R1+0xa4] ;  /* 0x0000a400010a7983 */ /* 0x000ee20000300800 */
[----:B------:R-:W-:Y:S01]  /*13530*/  MOV R3, R5 ;  /* 0x0000000500037202 */ /* 0x000fe20000000f00 */
[----:B------:R-:W-:Y:S01]  /*13540*/  IMAD R6, R21, UR6, RZ ;  /* 0x0000000615067c24 */ /* 0x000fe2000f8e02ff */
[----:B------:R-:W-:-:S02]  /*13550*/  MOV R7, UR5 ;  /* 0x0000000500077c02 */ /* 0x000fc40008000f00 */
[----:B------:R-:W-:Y:S01]  /*13560*/  MOV R4, UR5 ;  /* 0x0000000500047c02 */ /* 0x000fe20008000f00 */
[----:B------:R-:W-:-:S04]  /*13570*/  IMAD.WIDE.U32 R2, R17, UR6, R2 ;  /* 0x0000000611027c25 */ /* 0x000fc8000f8e0002 */
[----:B------:R-:W-:Y:S01]  /*13580*/  IMAD R17, R17, UR7, R6 ;  /* 0x0000000711117c24 */ /* 0x000fe2000f8e0206 */
[----:B------:R-:W-:-:S04]  /*13590*/  ULDC.64 UR6, c[0x0][0x210] ;  /* 0x0000840000067ab9 */ /* 0x000fc80000000a00 */
[----:B------:R-:W-:Y:S01]  /*135a0*/  IADD3 R17, R3, R17, RZ ;  /* 0x0000001103117210 */ /* 0x000fe20007ffe0ff */
[----:B----4-:R-:W-:Y:S01]  /*135b0*/  FFMA.FTZ R7, R13, R7, UR13 ;  /* 0x0000000d0d077e23 */ /* 0x010fe20008010007 */
[----:B--2---:R-:W-:Y:S01]  /*135c0*/  FFMA.FTZ R6, R12, R4, UR13 ;  /* 0x0000000d0c067e23 */ /* 0x004fe20008010004 */
[----:B------:R-:W-:Y:S02]  /*135d0*/  LEA R4, P0, R2, UR6, 0x2 ;  /* 0x0000000602047c11 */ /* 0x000fe4000f8010ff */
[----:B---3--:R-:W-:Y:S02]  /*135e0*/  FFMA.FTZ R7, R8, R11, -R7 ;  /* 0x0000000b08077223 */ /* 0x008fe40000010807 */
[----:B------:R-:W-:Y:S01]  /*135f0*/  LEA.HI.X R5, R2, UR7, R17, 0x2, P0 ;  /* 0x0000000702057c11 */ /* 0x000fe200080f1411 */
[----:B------:R-:W-:Y:S01]  /*13600*/  FFMA.FTZ R9, R9, R10, -R6 ;  /* 0x0000000a09097223 */ /* 0x000fe20000010806 */
[----:B------:R-:W-:-:S03]  /*13610*/  FMUL.FTZ R6, R7, UR26 ;  /* 0x0000001a07067c20 */ /* 0x000fc60008410000 */
[----:B------:R-:W-:-:S05]  /*13620*/  FMUL.FTZ R7, R9, UR26 ;  /* 0x0000001a09077c20 */ /* 0x000fca0008410000 */
[----:B------:R0:W-:Y:S02]  /*13630*/  STG.E.64 desc[UR22][R4.64], R6 ;  /* 0x0000000604007986 */ /* 0x0001e4000c101b16 */
.L_x_2401:
[----:B------:R-:W-:Y:S05]  /*13640*/  BSYNC B0 ;  /* 0x0000000000007941 */ /* 0x000fea0003800000 */
.L_x_2400:
        /* <DEDUP_REMOVED lines=9> */
.L_x_2255:
        /* <DEDUP_REMOVED lines=19> */
.L_x_2404:
[----:B------:R-:W-:Y:S05]  /*13810*/  BSYNC B0 ;  /* 0x0000000000007941 */ /* 0x000fea0003800000 */
.L_x_2403:
        /* <DEDUP_REMOVED lines=11> */
.L_x_2406:
[----:B------:R-:W2:Y:S04]  /*138d0*/  LDG.E.STRONG.GPU R5, desc[UR22][R2.64] ;  /* 0x0000001602057981 */ /* 0x000ea8000c1ef900 */
[----:B--2---:R-:W-:Y:S01]  /*138e0*/  CCTL.IVALL ;  /* 0x00000000ff00798f */ /* 0x004fe20002000000 */
[----:B------:R-:W-:Y:S05]  /*138f0*/  YIELD ;  /* 0x0000000000007946 */ /* 0x000fea0003800000 */
[----:B------:R-:W-:-:S13]  /*13900*/  ISETP.NE.AND P0, PT, R5, R4, PT ;  /* 0x000000040500720c */ /* 0x000fda0003f05270 */
[----:B------:R-:W-:Y:S05]  /*13910*/  @P0 BRA `(.L_x_2406) ;  /* 0xfffffffc00ec0947 */ /* 0x000fea000383ffff */
.L_x_2405:
        /* <DEDUP_REMOVED lines=12> */
[----:B----4-:R-:W-:Y:S01]  /*139e0*/  LEA R13, R7, R7, 0x1 ;  /* 0x00000007070d7211 */ /* 0x010fe200078e08ff */
[----:B------:R-:W0:Y:S01]  /*139f0*/  LDC.64 R4, c[0x0][0x218] ;  /* 0x00008600ff047b82 */ /* 0x000e220000000a00 */
[----:B------:R-:W-:Y:S01]  /*13a00*/  SHF.L.U64.HI R7, R6, 0x2, R7 ;  /* 0x0000000206077819 */ /* 0x000fe20000010207 */
[----:B------:R-:W-:Y:S01]  /*13a10*/  ULDC.64 UR4, c[0x0][0x268] ;  /* 0x00009a0000047ab9 */ /* 0x000fe20000000a00 */
[----:B------:R-:W-:Y:S02]  /*13a20*/  IADD3 R13, R9, R13, RZ ;  /* 0x0000000d090d7210 */ /* 0x000fe40007ffe0ff */
[----:B-----5:R-:W-:Y:S02]  /*13a30*/  SHF.L.U64.HI R27, R21, 0x2, R20 ;  /* 0x00000002151b7819 */ /* 0x020fe40000010214 */
[----:B------:R-:W-:Y:S01]  /*13a40*/  LEA.HI R23, P0, R13, R8, RZ, 0x1 ;  /* 0x000000080d177211 */ /* 0x000fe200078108ff */
[----:B------:R-:W1:Y:S03]  /*13a50*/  LDC.64 R2, c[0x0][0x220] ;  /* 0x00008800ff027b82 */ /* 0x000e660000000a00 */
[----:B------:R-:W-:-:S02]  /*13a60*/  IADD3.X R8, RZ, R13, RZ, P0, !PT ;  /* 0x0000000dff087210 */ /* 0x000fc400007fe4ff */
[----:B------:R-:W-:Y:S02]  /*13a70*/  MOV R13, R11 ;  /* 0x0000000b000d7202 */ /* 0x000fe40000000f00 */
[--C-:B------:R-:W-:Y:S02]  /*13a80*/  SHF.R.S64 R23, R23, 0x1, R8.reuse ;  /* 0x0000000117177819 */ /* 0x100fe40000001008 */
[----:B------:R-:W-:-:S04]  /*13a90*/  SHF.R.S32.HI R8, RZ, 0x1, R8 ;  /* 0x00000001ff087819 */ /* 0x000fc80000011408 */
[----:B------:R-:W-:-:S07]  /*13aa0*/  SHF.L.U64.HI R29, R23, 0x2, R8 ;  /* 0x00000002171d7819 */ /* 0x000fce0000010208 */
.L_x_2407:
        /* <DEDUP_REMOVED lines=10> */
[----:B---3--:R-:W3:Y:S04]  /*13b50*/  LDG.E R18, desc[UR22][R16.64] ;  /* 0x0000001610127981 */ /* 0x008ee8000c1e1900 */
[----:B------:R1:W3:Y:S01]  /*13b60*/  LDG.E R19, desc[UR22][R10.64] ;  /* 0x000000160a137981 */ /* 0x0002e2000c1e1900 */
        /* <DEDUP_REMOVED lines=11> */
.L_x_2408:
        /* <DEDUP_REMOVED lines=14> */
.L_x_5141:


//--------------------- .text._Z35group_norm_nhwc_bwd_one_pass_kernelI11Fp32IOBf16WLi64ELi80ELi640EEv26Group_norm_nhwc_bwd_params --------------------------
	.section	.text._Z35group_norm_nhwc_bwd_one_pass_kernelI11Fp32IOBf16WLi64ELi80ELi640EEv26Group_norm_nhwc_bwd_params,"ax",@progbits
	.align	128
        .global         _Z35group_norm_nhwc_bwd_one_pass_kernelI11Fp32IOBf16WLi64ELi80ELi640EEv26Group_norm_nhwc_bwd_params
        .type           _Z35group_norm_nhwc_bwd_one_pass_kernelI11Fp32IOBf16WLi64ELi80ELi640EEv26Group_norm_nhwc_bwd_params,@function
        .size           _Z35group_norm_nhwc_bwd_one_pass_kernelI11Fp32IOBf16WLi64ELi80ELi640EEv26Group_norm_nhwc_bwd_params,(.L_x_5142 - _Z35group_norm_nhwc_bwd_one_pass_kernelI11Fp32IOBf16WLi64ELi80ELi640EEv26Group_norm_nhwc_bwd_params)
        .other          _Z35group_norm_nhwc_bwd_one_pass_kernelI11Fp32IOBf16WLi64ELi80ELi640EEv26Group_norm_nhwc_bwd_params,@"STO_CUDA_ENTRY STV_DEFAULT"
_Z35group_norm_nhwc_bwd_one_pass_kernelI11Fp32IOBf16WLi64ELi80ELi640EEv26Group_norm_nhwc_bwd_params:
.text._Z35group_norm_nhwc_bwd_one_pass_kernelI11Fp32IOBf16WLi64ELi80ELi640EEv26Group_norm_nhwc_bwd_params:
        /* <DEDUP_REMOVED lines=14> */
[----:B------:R-:W-:Y:S01]  /*00e0*/  UIMAD.WIDE.U32 UR8, UR10, 0x3, URZ ;  /* 0x000000030a0878a5 */ /* 0x000fe2000f8e003f */
[----:B------:R-:W-:Y:S01]  /*00f0*/  SHF.R.S32.HI R0, RZ, 0x1f, R47 ;  /* 0x0000001fff007819 */ /* 0x000fe2000001142f */
[----:B------:R-:W-:Y:S01]  /*0100*/  UIMAD UR12, UR11, 0x3, URZ ;  /* 0x000000030b0c78a4 */ /* 0x000fe2000f8e023f */
[----:B------:R-:W-:Y:S01]  /*0110*/  SHF.R.U32.HI R2, RZ, 0x5, R3 ;  /* 0x00000005ff027819 */ /* 0x000fe20000011603 */
[----:B------:R-:W0:Y:S01]  /*0120*/  LDC R45, c[0x0][0x2ac] ;  /* 0x0000ab00ff2d7b82 */ /* 0x000e220000000800 */
[----:B------:R-:W1:Y:S01]  /*0130*/  S2R R3, SR_LANEID ;  /* 0x0000000000037919 */ /* 0x000e620000000000 */
[----:B------:R-:W-:Y:S01]  /*0140*/  ULEA.HI UR10, UP0, UR11, UR10, URZ, 0x1 ;  /* 0x0000000a0b0a7291 */ /* 0x000fe2000f81083f */
[----:B------:R-:W-:Y:S01]  /*0150*/  LEA.HI R0, R0, R47, RZ, 0x5 ;  /* 0x0000002f00007211 */ /* 0x000fe200078f28ff */
[----:B------:R-:W-:Y:S01]  /*0160*/  UIADD3 UR12, UR9, UR12, URZ ;  /* 0x0000000c090c7290 */ /* 0x000fe2000fffe03f */
[----:B------:R-:W-:Y:S01]  /*0170*/  IMAD R46, R2, -0x28, R47 ;  /* 0xffffffd8022e7824 */ /* 0x000fe200078e022f */
[----:B------:R-:W-:Y:S01]  /*0180*/  UIADD3.X UR11, URZ, UR11, URZ, UP0, !UPT ;  /* 0x0000000b3f0b7290 */ /* 0x000fe200087fe43f */
[----:B------:R-:W-:Y:S01]  /*0190*/  SHF.R.S32.HI R0, RZ, 0x5, R0 ;  /* 0x00000005ff007819 */ /* 0x000fe20000011400 */
[----:B------:R-:W2:Y:S01]  /*01a0*/  S2UR UR7, SR_CgaCtaId ;  /* 0x00000000000779c3 */ /* 0x000ea20000008800 */
[----:B------:R-:W-:Y:S01]  /*01b0*/  ULEA.HI UR8, UP0, UR12, UR8, URZ, 0x1 ;  /* 0x000000080c087291 */ /* 0x000fe2000f81083f */
[----:B------:R-:W-:Y:S01]  /*01c0*/  SHF.L.U32 R46, R46, 0x1, RZ ;  /* 0x000000012e2e7819 */ /* 0x000fe200000006ff */
[----:B------:R-:W-:Y:S01]  /*01d0*/  UMOV UR4, 0x400 ;  /* 0x0000040000047882 */ /* 0x000fe20000000000 */
[----:B------:R-:W-:-:S02]  /*01e0*/  USHF.R.S32.HI UR9, URZ, 0x1, UR11 ;  /* 0x000000013f097899 */ /* 0x000fc4000801140b */
        /* <DEDUP_REMOVED lines=9> */
[----:B------:R-:W-:Y:S01]  /*0280*/  IADD3 R44, R45, 0x10, RZ ;  /* 0x000000102d2c7810 */ /* 0x000fe20007ffe0ff */
[----:B------:R-:W-:Y:S01]  /*0290*/  USHF.R.S64 UR7, UR10, 0x1, UR11 ;  /* 0x000000010a077899 */ /* 0x000fe2000800100b */
[----:B------:R-:W-:Y:S02]  /*02a0*/  ISETP.GE.AND.EX P1, PT, R5, UR17, PT, P1 ;  /* 0x0000001105007c0c */ /* 0x000fe4000bf26310 */
[----:B------:R-:W-:Y:S01]  /*02b0*/  IADD3 R42, R45, 0x20, RZ ;  /* 0x000000202d2a7810 */ /* 0x000fe20007ffe0ff */
[----:B------:R-:W-:Y:S01]  /*02c0*/  USHF.L.U64.HI UR9, UR7, 0x2, UR9 ;  /* 0x0000000207097899 */ /* 0x000fe20008010209 */
[----:B------:R-:W-:-:S02]  /*02d0*/  ISETP.LT.U32.AND P1, PT, R47, 0x280, !P1 ;  /* 0x000002802f00780c */ /* 0x000fc40004f21070 */
[----:B------:R-:W-:Y:S02]  /*02e0*/  IADD3 R40, R45, 0x30, RZ ;  /* 0x000000302d287810 */ /* 0x000fe40007ffe0ff */
[----:B------:R-:W-:Y:S01]  /*02f0*/  LEA R4, R0, UR4, 0x3 ;  /* 0x0000000400047c11 */ /* 0x000fe2000f8e18ff */
[----:B-1----:R-:W-:-:S08]  /*0300*/  UMOV UR4, URZ ;  /* 0x0000003f00047c82 */ /* 0x002fd00008000000 */
.L_x_2444:
[----:B0-----:R-:W0:Y:S01]  /*0310*/  LDC R10, c[0x0][0x2a0] ;  /* 0x0000a800ff0a7b82 */ /* 0x001e220000000800 */
[----:B------:R-:W-:Y:S01]  /*0320*/  IABS R8, UR6 ;  /* 0x0000000600087c13 */ /* 0x000fe20008000000 */
[----:B------:R-:W-:Y:S01]  /*0330*/  ULDC.64 UR10, c[0x0][0x298] ;  /* 0x0000a600000a7ab9 */ /* 0x000fe20000000a00 */
[----:B------:R-:W-:Y:S01]  /*0340*/  ISETP.LE.AND P5, PT, RZ, UR6, PT ;  /* 0x00000006ff007c0c */ /* 0x000fe2000bfa3270 */
[----:B------:R-:W-:-:S04]  /*0350*/  ULDC.64 UR16, c[0x0][0x290] ;  /* 0x0000a40000107ab9 */ /* 0x000fc80000000a00 */
[----:B-1----:R-:W1:Y:S08]  /*0360*/  @P1 LDC.64 R16, c[0x0][0x288] ;  /* 0x0000a200ff101b82 */ /* 0x002e700000000a00 */
[----:B--2---:R-:W2:Y:S01]  /*0370*/  @P1 LDC.64 R20, c[0x0][0x230] ;  /* 0x00008c00ff141b82 */ /* 0x004ea20000000a00 */
[----:B0-----:R-:W-:-:S07]  /*0380*/  IABS R9, R10 ;  /* 0x0000000a00097213 */ /* 0x001fce0000000000 */
[----:B------:R-:W0:Y:S01]  /*0390*/  @P1 LDC.64 R24, c[0x0][0x228] ;  /* 0x00008a00ff181b82 */ /* 0x000e220000000a00 */
[----:B---3--:R-:W3:Y:S08]  /*03a0*/  I2F.RP R0, R9 ;  /* 0x0000000900007306 */ /* 0x008ef00000209400 */
[----:B---3--:R-:W3:Y:S02]  /*03b0*/  MUFU.RCP R0, R0 ;  /* 0x0000000000007308 */ /* 0x008ee40000001000 */
[----:B---3--:R-:W-:-:S06]  /*03c0*/  IADD3 R6, R0, 0xffffffe, RZ ;  /* 0x0ffffffe00067810 */ /* 0x008fcc0007ffe0ff */
[----:B------:R3:W4:Y:S02]  /*03d0*/  F2I.FTZ.U32.TRUNC.NTZ R7, R6 ;  /* 0x0000000600077305 */ /* 0x000724000021f000 */
[----:B---3--:R-:W-:Y:S01]  /*03e0*/  HFMA2.MMA R6, -RZ, RZ, 0, 0 ;  /* 0x00000000ff067435 */ /* 0x008fe200000001ff */
[----:B----4-:R-:W-:-:S05]  /*03f0*/  IADD3 R2, RZ, -R7, RZ ;  /* 0x80000007ff027210 */ /* 0x010fca0007ffe0ff */
[----:B------:R-:W-:-:S04]  /*0400*/  IMAD R11, R2, R9, RZ ;  /* 0x00000009020b7224 */ /* 0x000fc800078e02ff */
[----:B------:R-:W-:Y:S01]  /*0410*/  IMAD.HI.U32 R7, R7, R11, R6 ;  /* 0x0000000b07077227 */ /* 0x000fe200078e0006 */
[----:B------:R-:W-:Y:S02]  /*0420*/  LOP3.LUT R6, R10, UR6, RZ, 0x3c, !PT ;  /* 0x000000060a067c12 */ /* 0x000fe4000f8e3cff */
[----:B------:R-:W-:Y:S02]  /*0430*/  SHF.R.S32.HI R11, RZ, 0x1f, R40 ;  /* 0x0000001fff0b7819 */ /* 0x000fe40000011428 */
        /* <DEDUP_REMOVED lines=17> */
[----:B------:R-:W-:Y:S01]  /*0550*/  SHF.R.S32.HI R7, RZ, 0x1f, R44 ;  /* 0x0000001fff077819 */ /* 0x000fe2000001142c */
[----:B------:R-:W-:Y:S01]  /*0560*/  IMAD R13, R6, 0x50, RZ ;  /* 0x00000050060d7824 */ /* 0x000fe200078e02ff */
[----:B------:R-:W-:Y:S02]  /*0570*/  SEL R15, R9, R2, !P3 ;  /* 0x00000002090f7207 */ /* 0x000fe40005800000 */
[----:B------:R-:W-:Y:S02]  /*0580*/  SHF.R.S32.HI R2, RZ, 0x1f, R46 ;  /* 0x0000001fff027819 */ /* 0x000fe4000001142e */
[----:B------:R-:W-:Y:S02]  /*0590*/  IADD3 R50, P3, R46, R13, RZ ;  /* 0x0000000d2e327210 */ /* 0x000fe40007f7e0ff */
[----:B------:R-:W-:Y:S02]  /*05a0*/  SHF.R.S32.HI R0, RZ, 0x1f, R15 ;  /* 0x0000001fff007819 */ /* 0x000fe4000001140f */
[----:B------:R-:W-:-:S02]  /*05b0*/  LEA.HI.X.SX32 R51, R13, R2, 0x1, P3 ;  /* 0x000000020d337211 */ /* 0x000fc400018f0eff */
[----:B------:R-:W-:Y:S01]  /*05c0*/  ISETP.GE.U32.AND P0, PT, R44, UR16, PT ;  /* 0x000000102c007c0c */ /* 0x000fe2000bf06070 */
[----:B------:R-:W-:Y:S01]  /*05d0*/  IMAD R0, R0, UR10, RZ ;  /* 0x0000000a00007c24 */ /* 0x000fe2000f8e02ff */
[----:B------:R-:W-:Y:S01]  /*05e0*/  SHF.R.S32.HI R9, RZ, 0x1f, R42 ;  /* 0x0000001fff097819 */ /* 0x000fe2000001142a */
[----:B------:R-:W-:Y:S01]  /*05f0*/  IMAD.WIDE.U32 R50, R15, UR10, R50 ;  /* 0x0000000a0f327c25 */ /* 0x000fe2000f8e0032 */
[----:B------:R-:W-:Y:S02]  /*0600*/  ISETP.GE.AND.EX P0, PT, R7, UR17, PT, P0 ;  /* 0x0000001107007c0c */ /* 0x000fe4000bf06300 */
[----:B------:R-:W-:Y:S01]  /*0610*/  ISETP.GE.U32.AND P2, PT, R42, UR16, PT ;  /* 0x000000102a007c0c */ /* 0x000fe2000bf46070 */
[----:B------:R-:W-:Y:S01]  /*0620*/  IMAD R53, R15, UR11, R0 ;  /* 0x0000000b0f357c24 */ /* 0x000fe2000f8e0200 */
[----:B------:R-:W-:Y:S01]  /*0630*/  @P1 MOV R52, R50 ;  /* 0x0000003200341202 */ /* 0x000fe20000000f00 */
[-C--:B-1----:R-:W-:Y:S01]  /*0640*/  @P1 IMAD R0, R5, R16.reuse, RZ ;  /* 0x0000001005001224 */ /* 0x082fe200078e02ff */
[----:B------:R-:W-:Y:S01]  /*0650*/  ISETP.GT.U32.OR P0, PT, R47, 0x27f, P0 ;  /* 0x0000027f2f00780c */ /* 0x000fe20000704470 */
[----:B------:R-:W-:Y:S01]  /*0660*/  ULDC.64 UR10, c[0x0][0x248] ;  /* 0x00009200000a7ab9 */ /* 0x000fe20000000a00 */
[----:B------:R-:W-:Y:S01]  /*0670*/  IADD3 R53, R51, R53, RZ ;  /* 0x0000003533357210 */ /* 0x000fe20007ffe0ff */
[----:B------:R-:W-:Y:S01]  /*0680*/  @P1 IMAD R17, R45, R17, R0 ;  /* 0x000000112d111224 */ /* 0x000fe200078e0200 */
[----:B------:R-:W-:Y:S01]  /*0690*/  UIMAD.WIDE UR10, UR6, 0x8, UR10 ;  /* 0x00000008060a78a5 */ /* 0x000fe2000f8e020a */
[----:B------:R-:W-:Y:S01]  /*06a0*/  ISETP.GE.AND.EX P2, PT, R9, UR17, PT, P2 ;  /* 0x0000001109007c0c */ /* 0x000fe2000bf46320 */
[----:B------:R-:W-:Y:S01]  /*06b0*/  @P1 IMAD.WIDE.U32 R14, R45, R16, R52 ;  /* 0x000000102d0e1225 */ /* 0x000fe200078e0034 */
[----:B------:R-:W-:-:S03]  /*06c0*/  ISETP.GE.U32.AND P3, PT, R40, UR16, PT ;  /* 0x0000001028007c0c */ /* 0x000fc6000bf66070 */
[----:B------:R-:W-:Y:S02]  /*06d0*/  MOV R18, UR10 ;  /* 0x0000000a00127c02 */ /* 0x000fe40008000f00 */
[----:B------:R-:W-:Y:S01]  /*06e0*/  @P1 IADD3 R15, R15, R17, RZ ;  /* 0x000000110f0f1210 */ /* 0x000fe20007ffe0ff */
[----:B------:R-:W1:Y:S01]  /*06f0*/  @!P0 LDC.64 R38, c[0x0][0x288] ;  /* 0x0000a200ff268b82 */ /* 0x000e620000000a00 */
[----:B------:R-:W-:Y:S02]  /*0700*/  MOV R19, UR11 ;  /* 0x0000000b00137c02 */ /* 0x000fe40008000f00 */
[C---:B------:R-:W-:Y:S02]  /*0710*/  @P1 SHF.L.U32 R23, R14.reuse, 0x2, RZ ;  /* 0x000000020e171819 */ /* 0x040fe400000006ff */
[----:B------:R-:W-:Y:S02]  /*0720*/  @P1 SHF.L.U64.HI R0, R14, 0x2, R15 ;  /* 0x000000020e001819 */ /* 0x000fe4000001020f */
[----:B------:R-:W-:Y:S01]  /*0730*/  ISETP.GT.U32.OR P2, PT, R47, 0x27f, P2 ;  /* 0x0000027f2f00780c */ /* 0x000fe20001744470 */
[----:B------:R3:W4:Y:S01]  /*0740*/  LDG.E.64 R14, desc[UR14][R18.64] ;  /* 0x0000000e120e7981 */ /* 0x000722000c1e1b00 */
[----:B------:R-:W-:Y:S01]  /*0750*/  ISETP.GE.AND.EX P3, PT, R11, UR17, PT, P3 ;  /* 0x000000110b007c0c */ /* 0x000fe2000bf66330 */
[----:B------:R-:W3:Y:S03]  /*0760*/  @!P0 LDC.64 R30, c[0x0][0x230] ;  /* 0x00008c00ff1e8b82 */ /* 0x000ee60000000a00 */
[----:B------:R-:W-:-:S02]  /*0770*/  ISETP.GT.U32.OR P3, PT, R47, 0x27f, P3 ;  /* 0x0000027f2f00780c */ /* 0x000fc40001f64470 */
[----:B------:R-:W-:-:S03]  /*0780*/  @!P0 MOV R36, R50 ;  /* 0x0000003200248202 */ /* 0x000fc60000000f00 */
[----:B------:R-:W3:Y:S01]  /*0790*/  @!P0 LDC.64 R32, c[0x0][0x228] ;  /* 0x00008a00ff208b82 */ /* 0x000ee20000000a00 */
[----:B------:R-:W-:Y:S01]  /*07a0*/  @!P0 MOV R37, R53 ;  /* 0x0000003500258202 */ /* 0x000fe20000000f00 */
[----:B-1----:R-:W-:-:S06]  /*07b0*/  @!P0 IMAD R2, R7, R38, RZ ;  /* 0x0000002607028224 */ /* 0x002fcc00078e02ff */
[----:B------:R-:W1:Y:S08]  /*07c0*/  @!P2 LDC.64 R34, c[0x0][0x288] ;  /* 0x0000a200ff22ab82 */ /* 0x000e700000000a00 */
[----:B------:R-:W3:Y:S01]  /*07d0*/  @!P3 LDC.64 R28, c[0x0][0x288] ;  /* 0x0000a200ff1cbb82 */ /* 0x000ee20000000a00 */
[C---:B------:R-:W-:Y:S02]  /*07e0*/  @!P0 IMAD R39, R44.reuse, R39, R2 ;  /* 0x000000272c278224 */ /* 0x040fe400078e0202 */
[----:B------:R-:W-:Y:S01]  /*07f0*/  @!P0 IMAD.WIDE.U32 R36, R44, R38, R36 ;  /* 0x000000262c248225 */ /* 0x000fe200078e0024 */
[----:B--2---:R-:W-:-:S02]  /*0800*/  @P1 IADD3 R20, P4, R23, R20, RZ ;  /* 0x0000001417141210 */ /* 0x004fc40007f9e0ff */
[----:B0-----:R-:W-:Y:S02]  /*0810*/  @P1 IADD3 R22, P5, R23, R24, RZ ;  /* 0x0000001817161210 */ /* 0x001fe40007fbe0ff */
[----:B------:R-:W-:Y:S01]  /*0820*/  @!P0 IADD3 R37, R37, R39, RZ ;  /* 0x0000002725258210 */ /* 0x000fe20007ffe0ff */
[----:B------:R-:W0:Y:S01]  /*0830*/  @!P3 LDC.64 R16, c[0x0][0x230] ;  /* 0x00008c00ff10bb82 */ /* 0x000e220000000a00 */
[C---:B------:R-:W-:Y:S02]  /*0840*/  @P1 IADD3.X R21, R0.reuse, R21, RZ, P4, !PT ;  /* 0x0000001500151210 */ /* 0x040fe400027fe4ff */
[----:B------:R-:W-:Y:S02]  /*0850*/  @P1 IADD3.X R23, R0, R25, RZ, P5, !PT ;  /* 0x0000001900171210 */ /* 0x000fe40002ffe4ff */
[C---:B------:R-:W-:Y:S02]  /*0860*/  @!P0 SHF.L.U32 R39, R36.reuse, 0x2, RZ ;  /* 0x0000000224278819 */ /* 0x040fe400000006ff */
[----:B------:R-:W-:Y:S01]  /*0870*/  @!P0 SHF.L.U64.HI R0, R36, 0x2, R37 ;  /* 0x0000000224008819 */ /* 0x000fe20000010225 */
[----:B------:R-:W2:Y:S01]  /*0880*/  @!P2 LDC.64 R24, c[0x0][0x230] ;  /* 0x00008c00ff18ab82 */ /* 0x000ea20000000a00 */
[----:B-1----:R-:W-:Y:S01]  /*0890*/  @!P2 IMAD R2, R9, R34, RZ ;  /* 0x000000220902a224 */ /* 0x002fe200078e02ff */
[----:B------:R-:W-:-:S02]  /*08a0*/  @!P2 MOV R36, R50 ;  /* 0x000000320024a202 */ /* 0x000fc40000000f00 */
[----:B------:R-:W-:Y:S01]  /*08b0*/  @!P2 MOV R37, R53 ;  /* 0x000000350025a202 */ /* 0x000fe20000000f00 */
[----:B------:R-:W-:-:S03]  /*08c0*/  @!P2 IMAD R41, R42, R35, R2 ;  /* 0x000000232a29a224 */ /* 0x000fc600078e0202 */
[----:B------:R-:W1:Y:S01]  /*08d0*/  @!P2 LDC.64 R26, c[0x0][0x228] ;  /* 0x00008a00ff1aab82 */ /* 0x000e620000000a00 */
[----:B------:R-:W-:Y:S01]  /*08e0*/  @!P2 IMAD.WIDE.U32 R34, R42, R34, R36 ;  /* 0x000000222a22a225 */ /* 0x000fe200078e0024 */
[----:B------:R-:W-:Y:S02]  /*08f0*/  @!P3 MOV R36, R50 ;  /* 0x000000320024b202 */ /* 0x000fe40000000f00 */
[----:B------:R-:W-:Y:S01]  /*0900*/  @!P3 MOV R37, R53 ;  /* 0x000000350025b202 */ /* 0x000fe20000000f00 */
[----:B---3--:R-:W-:-:S03]  /*0910*/  @!P3 IMAD R2, R11, R28, RZ ;  /* 0x0000001c0b02b224 */ /* 0x008fc600078e02ff */
[----:B------:R-:W3:Y:S01]  /*0920*/  @!P3 LDC.64 R18, c[0x0][0x228] ;  /* 0x00008a00ff12bb82 */ /* 0x000ee20000000a00 */
[C---:B------:R-:W-:Y:S02]  /*0930*/  @!P3 IMAD R43, R40.reuse, R29, R2 ;  /* 0x0000001d282bb224 */ /* 0x040fe400078e0202 */
[----:B------:R-:W-:Y:S01]  /*0940*/  @!P3 IMAD.WIDE.U32 R28, R40, R28, R36 ;  /* 0x0000001c281cb225 */ /* 0x000fe200078e0024 */
[C---:B------:R-:W-:Y:S02]  /*0950*/  @!P0 IADD3 R30, P4, R39.reuse, R30, RZ ;  /* 0x0000001e271e8210 */ /* 0x040fe40007f9e0ff */
[----:B------:R-:W-:Y:S02]  /*0960*/  @!P0 IADD3 R32, P5, R39, R32, RZ ;  /* 0x0000002027208210 */ /* 0x000fe40007fbe0ff */
[----:B------:R-:W-:Y:S02]  /*0970*/  @!P3 IADD3 R29, R29, R43, RZ ;  /* 0x0000002b1d1db210 */ /* 0x000fe40007ffe0ff */
[----:B------:R-:W-:-:S02]  /*0980*/  @!P3 SHF.L.U32 R55, R28, 0x2, RZ ;  /* 0x000000021c37b819 */ /* 0x000fc400000006ff */
[C---:B------:R-:W-:Y:S02]  /*0990*/  @!P0 IADD3.X R31, R0.reuse, R31, RZ, P4, !PT ;  /* 0x0000001f001f8210 */ /* 0x040fe400027fe4ff */
[----:B------:R-:W-:Y:S02]  /*09a0*/  @!P0 IADD3.X R33, R0, R33, RZ, P5, !PT ;  /* 0x0000002100218210 */ /* 0x000fe40002ffe4ff */
[----:B------:R-:W-:Y:S02]  /*09b0*/  @!P2 IADD3 R35, R35, R41, RZ ;  /* 0x000000292323a210 */ /* 0x000fe40007ffe0ff */
[----:B------:R-:W-:Y:S02]  /*09c0*/  @!P2 SHF.L.U32 R39, R34, 0x2, RZ ;  /* 0x000000022227a819 */ /* 0x000fe400000006ff */
[----:B------:R-:W-:Y:S02]  /*09d0*/  @!P3 SHF.L.U64.HI R0, R28, 0x2, R29 ;  /* 0x000000021c00b819 */ /* 0x000fe4000001021d */
[----:B0-----:R-:W-:-:S02]  /*09e0*/  @!P3 IADD3 R48, P4, R55, R16, RZ ;  /* 0x000000103730b210 */ /* 0x001fc40007f9e0ff */
[----:B------:R-:W-:Y:S02]  /*09f0*/  @!P2 SHF.L.U64.HI R34, R34, 0x2, R35 ;  /* 0x000000022222a819 */ /* 0x000fe40000010223 */
[C---:B--2---:R-:W-:Y:S02]  /*0a00*/  @!P2 IADD3 R36, P5, R39.reuse, R24, RZ ;  /* 0x000000182724a210 */ /* 0x044fe40007fbe0ff */
[----:B------:R-:W-:Y:S02]  /*0a10*/  @!P3 IADD3.X R49, R0, R17, RZ, P4, !PT ;  /* 0x000000110031b210 */ /* 0x000fe400027fe4ff */
[----:B------:R-:W-:Y:S02]  /*0a20*/  CS2R R16, SRZ ;  /* 0x0000000000107805 */ /* 0x000fe4000001ff00 */
[----:B-1----:R-:W-:Y:S02]  /*0a30*/  @!P2 IADD3 R38, P6, R39, R26, RZ ;  /* 0x0000001a2726a210 */ /* 0x002fe40007fde0ff */
[----:B------:R-:W-:-:S02]  /*0a40*/  @!P2 IADD3.X R37, R34, R25, RZ, P5, !PT ;  /* 0x000000192225a210 */ /* 0x000fc40002ffe4ff */
[----:B---3--:R-:W-:Y:S01]  /*0a50*/  @!P3 IADD3 R54, P5, R55, R18, RZ ;  /* 0x000000123736b210 */ /* 0x008fe20007fbe0ff */
[----:B------:R0:W5:Y:S01]  /*0a60*/  @P1 LDG.E.64 R16, desc[UR14][R22.64] ;  /* 0x0000000e16101981 */ /* 0x000162000c1e1b00 */
[----:B------:R-:W-:Y:S02]  /*0a70*/  @!P2 IADD3.X R39, R34, R27, RZ, P6, !PT ;  /* 0x0000001b2227a210 */ /* 0x000fe400037fe4ff */
[----:B------:R-:W-:Y:S02]  /*0a80*/  CS2R R26, SRZ ;  /* 0x00000000001a7805 */ /* 0x000fe4000001ff00 */
[----:B------:R-:W-:Y:S02]  /*0a90*/  CS2R R24, SRZ ;  /* 0x0000000000187805 */ /* 0x000fe4000001ff00 */
[----:B------:R-:W-:Y:S02]  /*0aa0*/  @!P3 IADD3.X R55, R0, R19, RZ, P5, !PT ;  /* 0x000000130037b210 */ /* 0x000fe40002ffe4ff */
[----:B------:R-:W5:Y:S01]  /*0ab0*/  @!P2 LDG.E.64 R26, desc[UR14][R36.64] ;  /* 0x0000000e241aa981 */ /* 0x000f62000c1e1b00 */
[----:B0-----:R-:W-:-:S03]  /*0ac0*/  CS2R R22, SRZ ;  /* 0x0000000000167805 */ /* 0x001fc6000001ff00 */
[----:B------:R-:W5:Y:S04]  /*0ad0*/  @!P3 LDG.E.64 R24, desc[UR14][R48.64] ;  /* 0x0000000e3018b981 */ /* 0x000f68000c1e1b00 */
[----:B------:R-:W5:Y:S01]  /*0ae0*/  @!P3 LDG.E.64 R22, desc[UR14][R54.64] ;  /* 0x0000000e3616b981 */ /* 0x000f62000c1e1b00 */
[----:B------:R-:W-:Y:S02]  /*0af0*/  CS2R R34, SRZ ;  /* 0x0000000000227805 */ /* 0x000fe4000001ff00 */
[----:B------:R-:W-:-:S04]  /*0b00*/  CS2R R18, SRZ ;  /* 0x0000000000127805 */ /* 0x000fc8000001ff00 */
[----:B------:R-:W5:Y:S04]  /*0b10*/  @!P0 LDG.E.64 R34, desc[UR14][R30.64] ;  /* 0x0000000e1e228981 */ /* 0x000f68000c1e1b00 */
[----:B------:R-:W5:Y:S01]  /*0b20*/  @!P0 LDG.E.64 R18, desc[UR14][R32.64] ;  /* 0x0000000e20128981 */ /* 0x000f62000c1e1b00 */
[----:B------:R-:W-:Y:S01]  /*0b30*/  CS2R R28, SRZ ;  /* 0x00000000001c7805 */ /* 0x000fe2000001ff00 */
[----:B------:R-:W-:-:S05]  /*0b40*/  UMOV UR16, 0x3f800000 ;  /* 0x3f80000000107882 */ /* 0x000fca0000000000 */
[----:B------:R0:W5:Y:S01]  /*0b50*/  @P1 LDG.E.64 R28, desc[UR14][R20.64] ;  /* 0x0000000e141c1981 */ /* 0x000162000c1e1b00 */
[----:B------:R-:W-:Y:S01]  /*0b60*/  BSSY B0, `(.L_x_2410) ;  /* 0x0000021000007945 */ /* 0x000fe20003800000 */
[----:B------:R-:W-:Y:S01]  /*0b70*/  HFMA2.MMA R43, -RZ, RZ, 0, 0 ;  /* 0x00000000ff2b7435 */ /* 0x000fe200000001ff */
[----:B------:R-:W-:Y:S02]  /*0b80*/  MOV R41, RZ ;  /* 0x000000ff00297202 */ /* 0x000fe40000000f00 */
[----:B0-----:R-:W-:-:S06]  /*0b90*/  CS2R R20, SRZ ;  /* 0x0000000000147805 */ /* 0x001fcc000001ff00 */
        /* <DEDUP_REMOVED lines=17> */
[----:B------:R-:W1:Y:S02]  /*0cb0*/  @P0 LDC.64 R30, c[0x0][0x240] ;  /* 0x00009000ff1e0b82 */ /* 0x000e640000000a00 */
[----:B-1----:R-:W-:-:S04]  /*0cc0*/  @P0 LEA R30, P2, R13, R30, 0x1 ;  /* 0x0000001e0d1e0211 */ /* 0x002fc800078408ff */
[C---:B------:R-:W-:Y:S01]  /*0cd0*/  @P0 LEA.HI.X R31, R13.reuse, R31, R0, 0x1, P2 ;  /* 0x0000001f0d1f0211 */ /* 0x040fe200010f0c00 */
[----:B0-----:R-:W-:-:S04]  /*0ce0*/  IMAD.WIDE R12, R13, 0x2, R32 ;  /* 0x000000020d0c7825 */ /* 0x001fc800078e0220 */
[----:B------:R-:W2:Y:S04]  /*0cf0*/  @P0 LDG.E.U16 R2, desc[UR14][R30.64] ;  /* 0x0000000e1e020981 */ /* 0x000ea8000c1e1500 */
[----:B------:R-:W3:Y:S04]  /*0d00*/  @P0 LDG.E.U16 R0, desc[UR14][R30.64+0x2] ;  /* 0x0000020e1e000981 */ /* 0x000ee8000c1e1500 */
[----:B------:R-:W4:Y:S04]  /*0d10*/  LDG.E.U16 R43, desc[UR14][R12.64] ;  /* 0x0000000e0c2b7981 */ /* 0x000f28000c1e1500 */
[----:B------:R-:W4:Y:S01]  /*0d20*/  LDG.E.U16 R38, desc[UR14][R12.64+0x2] ;  /* 0x0000020e0c267981 */ /* 0x000f22000c1e1500 */
[----:B--2---:R-:W-:-:S02]  /*0d30*/  @P0 SHF.L.U32 R41, R2, 0x10, RZ ;  /* 0x0000001002290819 */ /* 0x004fc400000006ff */
[----:B---3--:R-:W-:Y:S02]  /*0d40*/  @P0 SHF.L.U32 R39, R0, 0x10, RZ ;  /* 0x0000001000270819 */ /* 0x008fe400000006ff */
[----:B----4-:R-:W-:Y:S02]  /*0d50*/  SHF.L.U32 R43, R43, 0x10, RZ ;  /* 0x000000102b2b7819 */ /* 0x010fe400000006ff */
[----:B------:R-:W-:-:S07]  /*0d60*/  SHF.L.U32 R38, R38, 0x10, RZ ;  /* 0x0000001026267819 */ /* 0x000fce00000006ff */
.L_x_2411:
[----:B------:R-:W-:Y:S05]  /*0d70*/  BSYNC B0 ;  /* 0x0000000000007941 */ /* 0x000fea0003800000 */
.L_x_2410:
        /* <DEDUP_REMOVED lines=29> */
.L_x_2412:
[----:B------:R-:W-:Y:S01]  /*0f50*/  FMUL.FTZ R13, R29, R43 ;  /* 0x0000002b1d0d7220 */ /* 0x000fe20000410000 */
        /* <DEDUP_REMOVED lines=19> */
[----:B------:R-:W-:-:S04]  /*1090*/  FMUL.FTZ R28, R18, R33 ;  /* 0x00000021121c7220 */ /* 0x000fc80000410000 */
[----:B------:R-:W-:Y:S01]  /*10a0*/  FMUL.FTZ R28, R28, R37 ;  /* 0x000000251c1c7220 */ /* 0x000fe20000410000 */
[----:B-1----:R-:W-:Y:S01]  /*10b0*/  FADD.FTZ R49, -R36, 1 ;  /* 0x3f80000024317421 */ /* 0x002fe20000010100 */
[----:B------:R-:W-:-:S03]  /*10c0*/  FMUL.FTZ R33, R19, R36 ;  /* 0x0000002413217220 */ /* 0x000fc60000410000 */
[----:B------:R-:W-:-:S04]  /*10d0*/  FFMA.FTZ R30, R30, R49, 1 ;  /* 0x3f8000001e1e7423 */ /* 0x000fc80000010031 */
[----:B------:R-:W-:-:S07]  /*10e0*/  FMUL.FTZ R33, R33, R30 ;  /* 0x0000001e21217220 */ /* 0x000fce0000410000 */
.L_x_2413:
[----:B------:R-:W-:Y:S01]  /*10f0*/  FFMA.FTZ R35, R2, R12, R15 ;  /* 0x0000000c02237223 */ /* 0x000fe2000001000f */
[----:B------:R-:W-:Y:S01]  /*1100*/  FMUL.FTZ R15, R28, R43 ;  /* 0x0000002b1c0f7220 */ /* 0x000fe20000410000 */
[----:B------:R-:W-:Y:S01]  /*1110*/  FADD.FTZ R30, R12, R13 ;  /* 0x0000000d0c1e7221 */ /* 0x000fe20000010000 */
[----:B------:R-:W-:Y:S02]  /*1120*/  FMUL.FTZ R12, R33, R38 ;  /* 0x00000026210c7220 */ /* 0x000fe40000410000 */
[----:B------:R-:W-:Y:S01]  /*1130*/  FFMA.FTZ R13, R8, R15, R35 ;  /* 0x0000000f080d7223 */ /* 0x000fe20000010023 */
[----:B------:R-:W-:-:S03]  /*1140*/  FADD.FTZ R15, R30, R15 ;  /* 0x0000000f1e0f7221 */ /* 0x000fc60000010000 */
[----:B------:R-:W-:Y:S01]  /*1150*/  FFMA.FTZ R49, R10, R12, R13 ;  /* 0x0000000c0a317223 */ /* 0x000fe2000001000d */
[----:B------:R-:W-:Y:S01]  /*1160*/  FADD.FTZ R48, R12, R15 ;  /* 0x0000000f0c307221 */ /* 0x000fe20000010000 */
[C---:B------:R-:W-:Y:S01]  /*1170*/  FADD.FTZ R12, -R14.reuse, R26 ;  /* 0x0000001a0e0c7221 */ /* 0x040fe20000010100 */
[----:B------:R-:W-:Y:S01]  /*1180*/  FADD.FTZ R13, -R14, R27 ;  /* 0x0000001b0e0d7221 */ /* 0x000fe20000010100 */
[----:B------:R-:W-:Y:S02]  /*1190*/  MOV R26, R20 ;  /* 0x00000014001a7202 */ /* 0x000fe40000000f00 */
        /* <DEDUP_REMOVED lines=15> */
[----:B------:R-:W-:Y:S01]  /*1290*/  FMUL.FTZ R27, R21, R34 ;  /* 0x00000022151b7220 */ /* 0x000fe20000410000 */
[----:B-1----:R-:W-:-:S04]  /*12a0*/  FADD.FTZ R36, -R35, 1 ;  /* 0x3f80000023247421 */ /* 0x002fc80000010100 */
[----:B------:R-:W-:Y:S01]  /*12b0*/  FFMA.FTZ R15, R15, R36, 1 ;  /* 0x3f8000000f0f7423 */ /* 0x000fe20000010024 */
[----:B------:R-:W-:Y:S01]  /*12c0*/  FFMA.FTZ R36, R26, R37, 1 ;  /* 0x3f8000001a247423 */ /* 0x000fe20000010025 */
[----:B------:R-:W-:-:S03]  /*12d0*/  FMUL.FTZ R26, R20, R35 ;  /* 0x00000023141a7220 */ /* 0x000fc60000410000 */
[----:B------:R-:W-:Y:S01]  /*12e0*/  FMUL.FTZ R27, R27, R36 ;  /* 0x000000241b1b7220 */ /* 0x000fe20000410000 */
[----:B------:R-:W-:-:S07]  /*12f0*/  FMUL.FTZ R26, R26, R15 ;  /* 0x0000000f1a1a7220 */ /* 0x000fce0000410000 */
.L_x_2414:
[----:B------:R-:W-:Y:S01]  /*1300*/  FMUL.FTZ R15, R26, R43 ;  /* 0x0000002b1a0f7220 */ /* 0x000fe20000410000 */
[C---:B------:R-:W-:Y:S01]  /*1310*/  FADD.FTZ R24, -R14.reuse, R24 ;  /* 0x000000180e187221 */ /* 0x040fe20000010100 */
[----:B------:R-:W-:Y:S02]  /*1320*/  FADD.FTZ R25, -R14, R25 ;  /* 0x000000190e197221 */ /* 0x000fe40000010100 */
[----:B------:R-:W-:Y:S01]  /*1330*/  FFMA.FTZ R30, R12, R15, R49 ;  /* 0x0000000f0c1e7223 */ /* 0x000fe20000010031 */
[----:B------:R-:W-:Y:S01]  /*1340*/  FADD.FTZ R32, R48, R15 ;  /* 0x0000000f30207221 */ /* 0x000fe20000010000 */
[----:B------:R-:W-:Y:S01]  /*1350*/  FMUL.FTZ R15, R27, R38 ;  /* 0x000000261b0f7220 */ /* 0x000fe20000410000 */
[----:B------:R-:W-:-:S03]  /*1360*/  FMUL.FTZ R14, R24, UR16 ;  /* 0x00000010180e7c20 */ /* 0x000fc60008410000 */
[----:B------:R-:W-:Y:S01]  /*1370*/  FFMA.FTZ R49, R13, R15, R30 ;  /* 0x0000000f0d317223 */ /* 0x000fe2000001001e */
[----:B------:R-:W-:Y:S01]  /*1380*/  FADD.FTZ R48, R15, R32 ;  /* 0x000000200f307221 */ /* 0x000fe20000010000 */
[----:B------:R-:W-:Y:S01]  /*1390*/  MOV R30, R22 ;  /* 0x00000016001e7202 */ /* 0x000fe20000000f00 */
[----:B------:R-:W-:Y:S01]  /*13a0*/  FMUL.FTZ R15, R25, UR16 ;  /* 0x00000010190f7c20 */ /* 0x000fe20008410000 */
[----:B------:R-:W-:Y:S01]  /*13b0*/  MOV R32, R23 ;  /* 0x0000001700207202 */ /* 0x000fe20000000f00 */
        /* <DEDUP_REMOVED lines=13> */
[----:B------:R-:W-:-:S04]  /*1490*/  FFMA.FTZ R37, R24, R37, 1 ;  /* 0x3f80000018257423 */ /* 0x000fc80000010025 */
[----:B------:R-:W-:Y:S01]  /*14a0*/  FMUL.FTZ R30, R30, R37 ;  /* 0x000000251e1e7220 */ /* 0x000fe20000410000 */
[----:B-1----:R-:W-:-:S04]  /*14b0*/  FADD.FTZ R24, -R36, 1 ;  /* 0x3f80000024187421 */ /* 0x002fc80000010100 */
[----:B------:R-:W-:Y:S01]  /*14c0*/  FFMA.FTZ R25, R25, R24, 1 ;  /* 0x3f80000019197423 */ /* 0x000fe20000010018 */
[----:B------:R-:W-:-:S04]  /*14d0*/  FMUL.FTZ R24, R23, R36 ;  /* 0x0000002417187220 */ /* 0x000fc80000410000 */
[----:B------:R-:W-:-:S07]  /*14e0*/  FMUL.FTZ R32, R24, R25 ;  /* 0x0000001918207220 */ /* 0x000fce0000410000 */
.L_x_2415:
[----:B------:R-:W-:Y:S01]  /*14f0*/  FMUL.FTZ R25, R30, R43 ;  /* 0x0000002b1e197220 */ /* 0x000fe20000410000 */
[----:B------:R-:W-:Y:S01]  /*1500*/  ISETP.GT.AND P0, PT, R3, 0x1e, PT ;  /* 0x0000001e0300780c */ /* 0x000fe20003f04270 */
[----:B------:R-:W0:Y:S01]  /*1510*/  S2UR UR17, SR_CgaCtaId ;  /* 0x00000000001179c3 */ /* 0x000e220000008800 */
[----:B------:R-:W-:Y:S01]  /*1520*/  UMOV UR11, 0x400 ;  /* 0x00000400000b7882 */ /* 0x000fe20000000000 */
[----:B------:R-:W-:Y:S01]  /*1530*/  FFMA.FTZ R24, R14, R25, R49 ;  /* 0x000000190e187223 */ /* 0x000fe20000010031 */
[----:B------:R-:W-:Y:S01]  /*1540*/  FADD.FTZ R34, R48, R25 ;  /* 0x0000001930227221 */ /* 0x000fe20000010000 */
[----:B------:R-:W-:Y:S01]  /*1550*/  FMUL.FTZ R25, R32, R38 ;  /* 0x0000002620197220 */ /* 0x000fe20000410000 */
[----:B------:R-:W-:Y:S01]  /*1560*/  FFMA.FTZ R49, R0, R29, RZ ;  /* 0x0000001d00317223 */ /* 0x000fe200000100ff */
[----:B------:R-:W-:Y:S01]  /*1570*/  UIADD3 UR10, UR11, 0xd0, URZ ;  /* 0x000000d00b0a7890 */ /* 0x000fe2000fffe03f */
[----:B------:R-:W-:Y:S01]  /*1580*/  ISETP.NE.AND P2, PT, R47, RZ, PT ;  /* 0x000000ff2f00720c */ /* 0x000fe20003f45270 */
[----:B------:R-:W-:Y:S01]  /*1590*/  FFMA.FTZ R36, R15, R25, R24 ;  /* 0x000000190f247223 */ /* 0x000fe20000010018 */
[----:B------:R-:W-:Y:S01]  /*15a0*/  FADD.FTZ R37, R25, R34 ;  /* 0x0000002219257221 */ /* 0x000fe20000010000 */
[----:B------:R-:W-:Y:S01]  /*15b0*/  FFMA.FTZ R49, R8, R28, R49 ;  /* 0x0000001c08317223 */ /* 0x000fe20000010031 */
[----:B------:R-:W-:Y:S01]  /*15c0*/  BSSY B0, `(.L_x_2416) ;  /* 0x0000060000007945 */ /* 0x000fe20003800000 */
[----:B------:R-:W-:Y:S01]  /*15d0*/  ISETP.GT.U32.AND P3, PT, R47, 0x27, PT ;  /* 0x000000272f00780c */ /* 0x000fe20003f64070 */
[----:B------:R-:W1:Y:S01]  /*15e0*/  SHFL.DOWN PT, R25, R36, 0x1, 0x1f ;  /* 0x08201f0024197f89 */ /* 0x000e6200000e0000 */
[----:B------:R-:W-:-:S03]  /*15f0*/  FFMA.FTZ R49, R12, R26, R49 ;  /* 0x0000001a0c317223 */ /* 0x000fc60000010031 */
[----:B------:R-:W2:Y:S01]  /*1600*/  SHFL.DOWN PT, R24, R37, 0x1, 0x1f ;  /* 0x08201f0025187f89 */ /* 0x000ea200000e0000 */
[----:B0-----:R-:W-:-:S06]  /*1610*/  ULEA UR10, UR17, UR10, 0x18 ;  /* 0x0000000a110a7291 */ /* 0x001fcc000f8ec03f */
[----:B------:R-:W-:Y:S01]  /*1620*/  LEA R48, R47, UR10, 0x4 ;  /* 0x0000000a2f307c11 */ /* 0x000fe2000f8e20ff */
        /* <DEDUP_REMOVED lines=16> */
[----:B------:R-:W-:Y:S01]  /*1730*/  FADD.FTZ R25, RZ, R29 ;  /* 0x0000001dff197221 */ /* 0x000fe20000010000 */
[----:B-1----:R-:W-:-:S03]  /*1740*/  @!P0 FADD.FTZ R37, R37, R24 ;  /* 0x0000001825258221 */ /* 0x002fc60000010000 */
[----:B------:R-:W0:Y:S01]  /*1750*/  SHFL.DOWN PT, R35, R36, 0x10, 0x1f ;  /* 0x0a001f0024237f89 */ /* 0x000e2200000e0000 */
[----:B------:R-:W-:Y:S01]  /*1760*/  ISETP.GT.AND P0, PT, R3, 0xf, PT ;  /* 0x0000000f0300780c */ /* 0x000fe20003f04270 */
[----:B------:R-:W-:Y:S01]  /*1770*/  FADD.FTZ R29, R25, R28 ;  /* 0x0000001c191d7221 */ /* 0x000fe20000010000 */
[----:B------:R-:W-:Y:S01]  /*1780*/  FADD.FTZ R24, RZ, R31 ;  /* 0x0000001fff187221 */ /* 0x000fe20000010000 */
[----:B------:R-:W1:Y:S01]  /*1790*/  SHFL.DOWN PT, R34, R37, 0x10, 0x1f ;  /* 0x0a001f0025227f89 */ /* 0x000e6200000e0000 */
[----:B------:R-:W-:Y:S01]  /*17a0*/  FFMA.FTZ R25, R2, R31, RZ ;  /* 0x0000001f02197223 */ /* 0x000fe200000100ff */
[----:B------:R-:W-:Y:S01]  /*17b0*/  FADD.FTZ R29, R29, R26 ;  /* 0x0000001a1d1d7221 */ /* 0x000fe20000010000 */
[----:B------:R-:W-:Y:S02]  /*17c0*/  FADD.FTZ R24, R24, R33 ;  /* 0x0000002118187221 */ /* 0x000fe40000010000 */
[----:B------:R-:W-:Y:S01]  /*17d0*/  FFMA.FTZ R28, R10, R33, R25 ;  /* 0x000000210a1c7223 */ /* 0x000fe20000010019 */
[----:B------:R-:W-:Y:S01]  /*17e0*/  FADD.FTZ R26, R29, R30 ;  /* 0x0000001e1d1a7221 */ /* 0x000fe20000010000 */
[----:B------:R-:W-:Y:S01]  /*17f0*/  FADD.FTZ R31, R24, R27 ;  /* 0x0000001b181f7221 */ /* 0x000fe20000010000 */
[----:B------:R-:W-:Y:S01]  /*1800*/  FFMA.FTZ R24, R14, R30, R49 ;  /* 0x0000001e0e187223 */ /* 0x000fe20000010031 */
[----:B------:R-:W-:-:S02]  /*1810*/  FFMA.FTZ R28, R13, R27, R28 ;  /* 0x0000001b0d1c7223 */ /* 0x000fc4000001001c */
[----:B------:R-:W-:Y:S02]  /*1820*/  FADD.FTZ R27, R31, R32 ;  /* 0x000000201f1b7221 */ /* 0x000fe40000010000 */
[----:B------:R-:W-:-:S05]  /*1830*/  FFMA.FTZ R25, R15, R32, R28 ;  /* 0x000000200f197223 */ /* 0x000fca000001001c */
[----:B------:R2:W-:Y:S01]  /*1840*/  STS.128 [R48], R24 ;  /* 0x0000001830007388 */ /* 0x0005e20000000c00 */
        /* <DEDUP_REMOVED lines=8> */
[----:B------:R-:W1:Y:S04]  /*18d0*/  LDS.128 R28, [UR10+0x30] ;  /* 0x0000300aff1c7984 */ /* 0x000e680008000c00 */
[----:B------:R-:W-:Y:S01]  /*18e0*/  LDS.64 R54, [UR10+0xb0] ;  /* 0x0000b00aff367984 */ /* 0x000fe20008000a00 */
[----:B0-----:R-:W-:Y:S01]  /*18f0*/  FADD.FTZ R49, R36, R32 ;  /* 0x0000002024317221 */ /* 0x001fe20000010000 */
[----:B------:R-:W-:-:S03]  /*1900*/  FADD.FTZ R32, R37, R33 ;  /* 0x0000002125207221 */ /* 0x000fc60000010000 */
[----:B------:R-:W-:Y:S01]  /*1910*/  FADD.FTZ R49, R49, R34 ;  /* 0x0000002231317221 */ /* 0x000fe20000010000 */
[----:B--2---:R-:W-:Y:S02]  /*1920*/  FADD.FTZ R36, R32, R35 ;  /* 0x0000002320247221 */ /* 0x004fe40000010000 */
[----:B------:R-:W0:Y:S01]  /*1930*/  LDS.128 R32, [UR10+0x40] ;  /* 0x0000400aff207984 */ /* 0x000e220008000c00 */
        /* <DEDUP_REMOVED lines=40> */
.L_x_2417:
[----:B------:R-:W-:Y:S05]  /*1bc0*/  BSYNC B0 ;  /* 0x0000000000007941 */ /* 0x000fea0003800000 */
.L_x_2416:
[----:B------:R-:W-:Y:S06]  /*1bd0*/  BAR.SYNC.DEFER_BLOCKING 0x0 ;  /* 0x0000000000007b1d */ /* 0x000fec0000010000 */
[----:B------:R-:W-:Y:S04]  /*1be0*/  BSSY B0, `(.L_x_2418) ;  /* 0x000004d000007945 */ /* 0x000fe80003800000 */
[----:B------:R-:W-:Y:S05]  /*1bf0*/  @P3 BRA `(.L_x_2419) ;  /* 0x00000004002c3947 */ /* 0x000fea0003800000 */
[----:B------:R-:W0:Y:S04]  /*1c00*/  LDS.128 R28, [R48+0x280] ;  /* 0x00028000301c7984 */ /* 0x000e280000000c00 */
[----:B------:R-:W1:Y:S01]  /*1c10*/  LDS.128 R32, [R48+0x500] ;  /* 0x0005000030207984 */ /* 0x000e620000000c00 */
[----:B0-----:R-:W-:Y:S01]  /*1c20*/  FADD.FTZ R49, R24, R28 ;  /* 0x0000001c18317221 */ /* 0x001fe20000010000 */
[----:B------:R-:W-:Y:S01]  /*1c30*/  FADD.FTZ R28, R25, R29 ;  /* 0x0000001d191c7221 */ /* 0x000fe20000010000 */
[----:B------:R-:W-:Y:S01]  /*1c40*/  FADD.FTZ R29, R26, R30 ;  /* 0x0000001e1a1d7221 */ /* 0x000fe20000010000 */
[----:B------:R-:W-:Y:S01]  /*1c50*/  FADD.FTZ R30, R27, R31 ;  /* 0x0000001f1b1e7221 */ /* 0x000fe20000010000 */
[----:B-1----:R-:W-:Y:S01]  /*1c60*/  FADD.FTZ R49, R49, R32 ;  /* 0x0000002031317221 */ /* 0x002fe20000010000 */
[----:B--2---:R-:W0:Y:S01]  /*1c70*/  LDS.128 R24, [R48+0x780] ;  /* 0x0007800030187984 */ /* 0x004e220000000c00 */
[----:B------:R-:W-:Y:S01]  /*1c80*/  FADD.FTZ R32, R28, R33 ;  /* 0x000000211c207221 */ /* 0x000fe20000010000 */
[----:B------:R-:W-:Y:S01]  /*1c90*/  FADD.FTZ R33, R29, R34 ;  /* 0x000000221d217221 */ /* 0x000fe20000010000 */
[----:B------:R-:W-:-:S02]  /*1ca0*/  FADD.FTZ R34, R30, R35 ;  /* 0x000000231e227221 */ /* 0x000fc40000010000 */
[----:B------:R-:W1:Y:S01]  /*1cb0*/  LDS.128 R28, [R48+0xa00] ;  /* 0x000a0000301c7984 */ /* 0x000e620000000c00 */
[----:B0-----:R-:W-:Y:S01]  /*1cc0*/  FADD.FTZ R49, R49, R24 ;  /* 0x0000001831317221 */ /* 0x001fe20000010000 */
[----:B------:R-:W-:Y:S01]  /*1cd0*/  FADD.FTZ R32, R32, R25 ;  /* 0x0000001920207221 */ /* 0x000fe20000010000 */
[----:B------:R-:W-:Y:S01]  /*1ce0*/  FADD.FTZ R33, R33, R26 ;  /* 0x0000001a21217221 */ /* 0x000fe20000010000 */
[----:B------:R-:W-:Y:S02]  /*1cf0*/  FADD.FTZ R34, R34, R27 ;  /* 0x0000001b22227221 */ /* 0x000fe40000010000 */
[----:B------:R-:W0:Y:S01]  /*1d00*/  LDS.128 R24, [R48+0xc80] ;  /* 0x000c800030187984 */ /* 0x000e220000000c00 */
[----:B-1----:R-:W-:Y:S01]  /*1d10*/  FADD.FTZ R49, R49, R28 ;  /* 0x0000001c31317221 */ /* 0x002fe20000010000 */
        /* <DEDUP_REMOVED lines=43> */
[----:B------:R-:W-:Y:S01]  /*1fd0*/  LDS.128 R28, [R48+0x2580] ;  /* 0x00258000301c7984 */ /* 0x000fe20000000c00 */
        /* <DEDUP_REMOVED lines=13> */
.L_x_2419:
[----:B------:R-:W-:Y:S05]  /*20b0*/  BSYNC B0 ;  /* 0x0000000000007941 */ /* 0x000fea0003800000 */
.L_x_2418:
[----:B------:R-:W0:Y:S01]  /*20c0*/  LDC R28, c[0x0][0xc] ;  /* 0x00000300ff1c7b82 */ /* 0x000e220000000800 */
[----:B------:R-:W-:Y:S01]  /*20d0*/  IMAD R49, R6, 0x28, R47 ;  /* 0x0000002806317824 */ /* 0x000fe200078e022f */
[----:B------:R-:W-:Y:S06]  /*20e0*/  BSSY B0, `(.L_x_2420) ;  /* 0x0000012000007945 */ /* 0x000fec0003800000 */
[----:B------:R-:W2:Y:S01]  /*20f0*/  LDC.64 R30, c[0x0][0x268] ;  /* 0x00009a00ff1e7b82 */ /* 0x000ea20000000a00 */
[----:B0-----:R-:W-:Y:S01]  /*2100*/  ISETP.GE.U32.AND P0, PT, R28, 0x2, PT ;  /* 0x000000021c00780c */ /* 0x001fe20003f06070 */
[----:B--2---:R-:W-:Y:S01]  /*2110*/  IMAD.WIDE R48, R49, 0x4, R30 ;  /* 0x0000000431307825 */ /* 0x004fe200078e021e */
[----:B------:R-:W-:Y:S11]  /*2120*/  @P3 BRA `(.L_x_2421) ;  /* 0x0000000000343947 */ /* 0x000ff60003800000 */
[----:B------:R-:W0:Y:S01]  /*2130*/  LDC.64 R30, c[0x0][0x288] ;  /* 0x0000a200ff1e7b82 */ /* 0x000e220000000a00 */
[----:B------:R-:W-:Y:S01]  /*2140*/  MOV R29, UR7 ;  /* 0x00000007001d7c02 */ /* 0x000fe20008000f00 */
[----:B------:R1:W-:Y:S01]  /*2150*/  REDG.E.ADD.F32.FTZ.RN.STRONG.GPU desc[UR14][R48.64], R24 ;  /* 0x00000018300079a6 */ /* 0x0003e2000c10f38e */
[----:B------:R-:W-:-:S04]  /*2160*/  MOV R35, UR8 ;  /* 0x0000000800237c02 */ /* 0x000fc80008000f00 */
[----:B------:R-:W-:-:S04]  /*2170*/  LEA R34, P5, R35, R48, 0x2 ;  /* 0x0000003023227211 */ /* 0x000fc800078a10ff */
[----:B------:R-:W-:Y:S02]  /*2180*/  IADD3.X R35, R49, UR12, RZ, P5, !PT ;  /* 0x0000000c31237c10 */ /* 0x000fe4000affe4ff */
[----:B0-----:R-:W-:-:S04]  /*2190*/  LEA R32, P3, R30, R48, 0x2 ;  /* 0x000000301e207211 */ /* 0x001fc800078610ff */
[----:B------:R-:W-:Y:S02]  /*21a0*/  LEA.HI.X R33, R30, R49, R31, 0x2, P3 ;  /* 0x000000311e217211 */ /* 0x000fe400018f141f */
[----:B------:R-:W-:-:S04]  /*21b0*/  LEA R30, P3, R29, R48, 0x2 ;  /* 0x000000301d1e7211 */ /* 0x000fc800078610ff */
[----:B------:R-:W-:-:S05]  /*21c0*/  IADD3.X R31, R49, UR9, RZ, P3, !PT ;  /* 0x00000009311f7c10 */ /* 0x000fca0009ffe4ff */
[----:B------:R1:W-:Y:S04]  /*21d0*/  REDG.E.ADD.F32.FTZ.RN.STRONG.GPU desc[UR14][R30.64], R25 ;  /* 0x000000191e0079a6 */ /* 0x0003e8000c10f38e */
[----:B------:R1:W-:Y:S04]  /*21e0*/  REDG.E.ADD.F32.FTZ.RN.STRONG.GPU desc[UR14][R32.64], R26 ;  /* 0x0000001a200079a6 */ /* 0x0003e8000c10f38e */
[----:B------:R1:W-:Y:S02]  /*21f0*/  REDG.E.ADD.F32.FTZ.RN.STRONG.GPU desc[UR14][R34.64], R27 ;  /* 0x0000001b220079a6 */ /* 0x0003e4000c10f38e */
.L_x_2421:
[----:B------:R-:W-:Y:S05]  /*2200*/  BSYNC B0 ;  /* 0x0000000000007941 */ /* 0x000fea0003800000 */
.L_x_2420:
[----:B------:R-:W-:Y:S05]  /*2210*/  @!P0 BRA `(.L_x_2422) ;  /* 0x0000001000908947 */ /* 0x000fea0003800000 */
[----:B------:R-:W0:Y:S01]  /*2220*/  LDC R6, c[0x0][0x10] ;  /* 0x00000400ff067b82 */ /* 0x000e220000000800 */
[----:B-1----:R-:W1:Y:S01]  /*2230*/  S2R R27, SR_CTAID.Y ;  /* 0x00000000001b7919 */ /* 0x002e620000002600 */
[----:B------:R-:W-:-:S06]  /*2240*/  ULOP3.LUT UR10, UR4, 0x1, URZ, 0xc0, !UPT ;  /* 0x00000001040a7892 */ /* 0x000fcc000f8ec03f */
[----:B------:R-:W2:Y:S08]  /*2250*/  LDC.64 R24, c[0x0][0x258] ;  /* 0x00009600ff187b82 */ /* 0x000eb00000000a00 */
[----:B------:R-:W3:Y:S01]  /*2260*/  LDC.64 R30, c[0x0][0x260] ;  /* 0x00009800ff1e7b82 */ /* 0x000ee20000000a00 */
[----:B0-----:R-:W-:-:S04]  /*2270*/  IMAD R26, R6, UR10, RZ ;  /* 0x0000000a061a7c24 */ /* 0x001fc8000f8e02ff */
[C---:B------:R-:W-:Y:S01]  /*2280*/  IMAD R29, R26.reuse, R28, RZ ;  /* 0x0000001c1a1d7224 */ /* 0x040fe200078e02ff */
[----:B-1----:R-:W-:-:S04]  /*2290*/  IADD3 R33, R26, R27, RZ ;  /* 0x0000001b1a217210 */ /* 0x002fc80007ffe0ff */
[----:B------:R-:W-:Y:S01]  /*22a0*/  SHF.L.U32 R29, R29, 0x1, RZ ;  /* 0x000000011d1d7819 */ /* 0x000fe200000006ff */
[----:B--2---:R-:W-:-:S04]  /*22b0*/  IMAD.WIDE.U32 R32, R33, 0x4, R24 ;  /* 0x0000000421207825 */ /* 0x004fc800078e0018 */
[----:B---3--:R-:W-:Y:S01]  /*22c0*/  IMAD.WIDE R24, R29, 0x4, R30 ;  /* 0x000000041d187825 */ /* 0x008fe200078e021e */
        /* <DEDUP_REMOVED lines=22> */
.L_x_2424:
[----:B------:R-:W2:Y:S04]  /*2430*/  LDG.E.STRONG.GPU R26, desc[UR14][R32.64] ;  /* 0x0000000e201a7981 */ /* 0x000ea8000c1ef900 */
[----:B--2---:R-:W-:Y:S01]  /*2440*/  CCTL.IVALL ;  /* 0x00000000ff00798f */ /* 0x004fe20002000000 */
[----:B------:R-:W-:Y:S05]  /*2450*/  YIELD ;  /* 0x0000000000007946 */ /* 0x000fea0003800000 */
[----:B------:R-:W-:-:S13]  /*2460*/  ISETP.NE.AND P0, PT, R26, R29, PT ;  /* 0x0000001d1a00720c */ /* 0x000fda0003f05270 */
[----:B------:R-:W-:Y:S05]  /*2470*/  @P0 BRA `(.L_x_2424) ;  /* 0xfffffffc00ec0947 */ /* 0x000fea000383ffff */
.L_x_2423:
[----:B------:R-:W-:Y:S01]  /*2480*/  ISETP.NE.AND P0, PT, R28, RZ, PT ;  /* 0x000000ff1c00720c */ /* 0x000fe20003f05270 */
[----:B------:R-:W-:Y:S05]  /*2490*/  WARPSYNC.ALL ;  /* 0x0000000000007948 */ /* 0x000fea0003800000 */
[----:B------:R-:W-:Y:S07]  /*24a0*/  BAR.SYNC.DEFER_BLOCKING 0x0 ;  /* 0x0000000000007b1d */ /* 0x000fee0000010000 */
[----:B------:R-:W-:Y:S05]  /*24b0*/  @!P0 BRA `(.L_x_2422) ;  /* 0x0000000c00e88947 */ /* 0x000fea0003800000 */
[----:B------:R-:W-:-:S04]  /*24c0*/  IADD3 R26, R28, -0x1, RZ ;  /* 0xffffffff1c1a7810 */ /* 0x000fc80007ffe0ff */
[----:B------:R-:W-:Y:S01]  /*24d0*/  ISETP.GE.U32.AND P0, PT, R26, 0x3, PT ;  /* 0x000000031a00780c */ /* 0x000fe20003f06070 */
[----:B------:R-:W-:-:S12]  /*24e0*/  HFMA2.MMA R26, -RZ, RZ, 0, 0 ;  /* 0x00000000ff1a7435 */ /* 0x000fd800000001ff */
        /* <DEDUP_REMOVED lines=10> */
.L_x_2428:
[----:B------:R-:W-:-:S13]  /*2590*/  ISETP.EQ.OR P3, PT, R26, UR13, P2 ;  /* 0x0000000d1a007c0c */ /* 0x000fda0009762670 */
[----:B------:R-:W-:-:S04]  /*25a0*/  @!P3 IMAD R31, R6, R26, R27 ;  /* 0x0000001a061fb224 */ /* 0x000fc800078e021b */
[----:B------:R-:W-:-:S06]  /*25b0*/  @!P3 IMAD.WIDE.U32 R30, R31, 0x8, R24 ;  /* 0x000000081f1eb825 */ /* 0x000fcc00078e0018 */
[----:B------:R-:W2:Y:S01]  /*25c0*/  @!P3 LDG.E.64 R30, desc[UR14][R30.64] ;  /* 0x0000000e1e1eb981 */ /* 0x000ea2000c1e1b00 */
[C---:B------:R-:W-:Y:S02]  /*25d0*/  IADD3 R33, R26.reuse, 0x1, RZ ;  /* 0x000000011a217810 */ /* 0x040fe40007ffe0ff */
[C---:B------:R-:W-:Y:S02]  /*25e0*/  IADD3 R35, R26.reuse, 0x2, RZ ;  /* 0x000000021a237810 */ /* 0x040fe40007ffe0ff */
[----:B------:R-:W-:Y:S02]  /*25f0*/  IADD3 R34, R26, 0x3, RZ ;  /* 0x000000031a227810 */ /* 0x000fe40007ffe0ff */
[----:B------:R-:W-:Y:S02]  /*2600*/  ISETP.EQ.OR P5, PT, R35, UR13, P2 ;  /* 0x0000000d23007c0c */ /* 0x000fe400097a2670 */
[----:B------:R-:W-:-:S11]  /*2610*/  ISETP.EQ.OR P6, PT, R34, UR13, P2 ;  /* 0x0000000d22007c0c */ /* 0x000fd600097c2670 */
[----:B------:R-:W-:Y:S02]  /*2620*/  @!P5 IMAD R35, R6, R35, R27 ;  /* 0x000000230623d224 */ /* 0x000fe400078e021b */
[----:B--2---:R-:W-:Y:S01]  /*2630*/  @!P3 FADD.FTZ R36, R36, R30 ;  /* 0x0000001e2424b221 */ /* 0x004fe20000010000 */
[----:B------:R-:W-:Y:S01]  /*2640*/  @!P3 FADD.FTZ R37, R37, R31 ;  /* 0x0000001f2525b221 */ /* 0x000fe20000010000 */
[----:B------:R-:W-:-:S13]  /*2650*/  ISETP.EQ.OR P3, PT, R33, UR13, P2 ;  /* 0x0000000d21007c0c */ /* 0x000fda0009762670 */
[----:B------:R-:W-:-:S04]  /*2660*/  @!P3 IMAD R33, R6, R33, R27 ;  /* 0x000000210621b224 */ /* 0x000fc800078e021b */
[----:B------:R-:W-:-:S04]  /*2670*/  @!P3 IMAD.WIDE.U32 R30, R33, 0x8, R24 ;  /* 0x00000008211eb825 */ /* 0x000fc800078e0018 */
[----:B------:R-:W-:Y:S02]  /*2680*/  @!P5 IMAD.WIDE.U32 R32, R35, 0x8, R24 ;  /* 0x000000082320d825 */ /* 0x000fe400078e0018 */
[----:B------:R-:W2:Y:S02]  /*2690*/  @!P3 LDG.E.64 R30, desc[UR14][R30.64] ;  /* 0x0000000e1e1eb981 */ /* 0x000ea4000c1e1b00 */
[----:B------:R-:W-:Y:S02]  /*26a0*/  @!P6 IMAD R35, R6, R34, R27 ;  /* 0x000000220623e224 */ /* 0x000fe400078e021b */
[----:B------:R-:W3:Y:S02]  /*26b0*/  @!P5 LDG.E.64 R32, desc[UR14][R32.64] ;  /* 0x0000000e2020d981 */ /* 0x000ee4000c1e1b00 */
[----:B------:R-:W-:-:S06]  /*26c0*/  @!P6 IMAD.WIDE.U32 R34, R35, 0x8, R24 ;  /* 0x000000082322e825 */ /* 0x000fcc00078e0018 */
[----:B------:R-:W4:Y:S01]  /*26d0*/  @!P6 LDG.E.64 R34, desc[UR14][R34.64] ;  /* 0x0000000e2222e981 */ /* 0x000f22000c1e1b00 */
[----:B------:R-:W-:Y:S01]  /*26e0*/  IADD3 R48, R26, 0x4, RZ ;  /* 0x000000041a307810 */ /* 0x000fe20007ffe0ff */
[----:B--2---:R-:W-:Y:S01]  /*26f0*/  @!P3 FADD.FTZ R37, R37, R31 ;  /* 0x0000001f2525b221 */ /* 0x004fe20000010000 */
[----:B------:R-:W-:Y:S01]  /*2700*/  @!P3 FADD.FTZ R36, R36, R30 ;  /* 0x0000001e2424b221 */ /* 0x000fe20000010000 */
[----:B------:R-:W-:Y:S02]  /*2710*/  IADD3 R30, R26, 0x5, RZ ;  /* 0x000000051a1e7810 */ /* 0x000fe40007ffe0ff */
[----:B---3--:R-:W-:Y:S01]  /*2720*/  @!P5 FADD.FTZ R37, R37, R33 ;  /* 0x000000212525d221 */ /* 0x008fe20000010000 */
[----:B------:R-:W-:Y:S01]  /*2730*/  ISETP.EQ.OR P3, PT, R48, UR13, P2 ;  /* 0x0000000d30007c0c */ /* 0x000fe20009762670 */
[----:B------:R-:W-:Y:S01]  /*2740*/  @!P5 FADD.FTZ R36, R36, R32 ;  /* 0x000000202424d221 */ /* 0x000fe20000010000 */
[----:B------:R-:W-:Y:S01]  /*2750*/  ISETP.EQ.OR P5, PT, R30, UR13, P2 ;  /* 0x0000000d1e007c0c */ /* 0x000fe200097a2670 */
[----:B----4-:R-:W-:Y:S01]  /*2760*/  @!P6 FADD.FTZ R37, R37, R35 ;  /* 0x000000232525e221 */ /* 0x010fe20000010000 */
[----:B------:R-:W-:Y:S01]  /*2770*/  IADD3 R35, R26, 0x6, RZ ;  /* 0x000000061a237810 */ /* 0x000fe20007ffe0ff */
[----:B------:R-:W-:-:S03]  /*2780*/  @!P6 FADD.FTZ R36, R36, R34 ;  /* 0x000000222424e221 */ /* 0x000fc60000010000 */
[----:B------:R-:W-:-:S05]  /*2790*/  ISETP.EQ.OR P6, PT, R35, UR13, P2 ;  /* 0x0000000d23007c0c */ /* 0x000fca00097c2670 */
[C-C-:B------:R-:W-:Y:S02]  /*27a0*/  @!P3 IMAD R31, R6.reuse, R48, R27.reuse ;  /* 0x00000030061fb224 */ /* 0x140fe400078e021b */
[----:B------:R-:W-:Y:S02]  /*27b0*/  @!P5 IMAD R33, R6, R30, R27 ;  /* 0x0000001e0621d224 */ /* 0x000fe400078e021b */
        /* <DEDUP_REMOVED lines=39> */
[----:B------:R-:W-:-:S05]  /*2a30*/  ISETP.EQ.OR P6, PT, R32, UR13, P2 ;  /* 0x0000000d20007c0c */ /* 0x000fca00097c2670 */
[----:B------:R-:W-:-:S05]  /*2a40*/  @!P3 IMAD R31, R6, R48, R27 ;  /* 0x00000030061fb224 */ /* 0x000fca00078e021b */
[----:B------:R-:W-:Y:S02]  /*2a50*/  @!P5 IMAD R33, R6, R30, R27 ;  /* 0x0000001e0621d224 */ /* 0x000fe400078e021b */
[----:B------:R-:W-:-:S04]  /*2a60*/  @!P3 IMAD.WIDE.U32 R30, R31, 0x8, R24 ;  /* 0x000000081f1eb825 */ /* 0x000fc800078e0018 */
[----:B------:R-:W-:Y:S02]  /*2a70*/  @!P6 IMAD R35, R6, R32, R27 ;  /* 0x000000200623e224 */ /* 0x000fe400078e021b */
[--C-:B------:R-:W-:Y:S01]  /*2a80*/  @!P5 IMAD.WIDE.U32 R32, R33, 0x8, R24.reuse ;  /* 0x000000082120d825 */ /* 0x100fe200078e0018 */
[----:B------:R-:W2:Y:S05]  /*2a90*/  @!P3 LDG.E.64 R30, desc[UR14][R30.64] ;  /* 0x0000000e1e1eb981 */ /* 0x000eaa000c1e1b00 */
[----:B------:R-:W3:Y:S01]  /*2aa0*/  @!P5 LDG.E.64 R32, desc[UR14][R32.64] ;  /* 0x0000000e2020d981 */ /* 0x000ee2000c1e1b00 */
[----:B------:R-:W-:-:S06]  /*2ab0*/  @!P6 IMAD.WIDE.U32 R34, R35, 0x8, R24 ;  /* 0x000000082322e825 */ /* 0x000fcc00078e0018 */
[----:B------:R-:W4:Y:S01]  /*2ac0*/  @!P6 LDG.E.64 R34, desc[UR14][R34.64] ;  /* 0x0000000e2222e981 */ /* 0x000f22000c1e1b00 */
[C---:B------:R-:W-:Y:S02]  /*2ad0*/  IADD3 R48, R26.reuse, 0xd, RZ ;  /* 0x0000000d1a307810 */ /* 0x040fe40007ffe0ff */
[----:B------:R-:W-:Y:S01]  /*2ae0*/  IADD3 R49, R26, 0xe, RZ ;  /* 0x0000000e1a317810 */ /* 0x000fe20007ffe0ff */
[----:B--2---:R-:W-:Y:S01]  /*2af0*/  @!P3 FADD.FTZ R36, R36, R30 ;  /* 0x0000001e2424b221 */ /* 0x004fe20000010000 */
[----:B------:R-:W-:-:S03]  /*2b00*/  @!P3 FADD.FTZ R37, R37, R31 ;  /* 0x0000001f2525b221 */ /* 0x000fc60000010000 */
[----:B---3--:R-:W-:Y:S01]  /*2b10*/  @!P5 FADD.FTZ R36, R36, R32 ;  /* 0x000000202424d221 */ /* 0x008fe20000010000 */
[----:B------:R-:W-:Y:S01]  /*2b20*/  @!P5 FADD.FTZ R37, R37, R33 ;  /* 0x000000212525d221 */ /* 0x000fe20000010000 */
[----:B------:R-:W-:Y:S02]  /*2b30*/  ISETP.EQ.OR P5, PT, R48, UR13, P2 ;  /* 0x0000000d30007c0c */ /* 0x000fe400097a2670 */
[----:B------:R-:W-:Y:S01]  /*2b40*/  ISETP.EQ.OR P3, PT, R49, UR13, P2 ;  /* 0x0000000d31007c0c */ /* 0x000fe20009762670 */
[----:B----4-:R-:W-:Y:S01]  /*2b50*/  @!P6 FADD.FTZ R37, R37, R35 ;  /* 0x000000232525e221 */ /* 0x010fe20000010000 */
[----:B------:R-:W-:Y:S01]  /*2b60*/  IADD3 R35, R26, 0xf, RZ ;  /* 0x0000000f1a237810 */ /* 0x000fe20007ffe0ff */
[----:B------:R-:W-:-:S08]  /*2b70*/  @!P6 FADD.FTZ R36, R36, R34 ;  /* 0x000000222424e221 */ /* 0x000fd00000010000 */
[C-C-:B------:R-:W-:Y:S02]  /*2b80*/  @!P5 IMAD R31, R6.reuse, R48, R27.reuse ;  /* 0x00000030061fd224 */ /* 0x140fe400078e021b */
[----:B------:R-:W-:Y:S02]  /*2b90*/  @!P3 IMAD R33, R6, R49, R27 ;  /* 0x000000310621b224 */ /* 0x000fe400078e021b */
[----:B------:R-:W-:Y:S01]  /*2ba0*/  @!P5 IMAD.WIDE.U32 R30, R31, 0x8, R24 ;  /* 0x000000081f1ed825 */ /* 0x000fe200078e0018 */
[----:B------:R-:W-:-:S03]  /*2bb0*/  ISETP.EQ.OR P6, PT, R35, UR13, P2 ;  /* 0x0000000d23007c0c */ /* 0x000fc600097c2670 */
[----:B------:R-:W-:Y:S02]  /*2bc0*/  @!P3 IMAD.WIDE.U32 R32, R33, 0x8, R24 ;  /* 0x000000082120b825 */ /* 0x000fe400078e0018 */
[----:B------:R-:W2:Y:S04]  /*2bd0*/  @!P5 LDG.E.64 R30, desc[UR14][R30.64] ;  /* 0x0000000e1e1ed981 */ /* 0x000ea8000c1e1b00 */
        /* <DEDUP_REMOVED lines=14> */
.L_x_2427:
        /* <DEDUP_REMOVED lines=16> */
[C---:B------:R-:W-:Y:S02]  /*2dc0*/  @!P6 IMAD R35, R6.reuse, R35, R27 ;  /* 0x000000230623e224 */ /* 0x040fe400078e021b */
[----:B--2---:R-:W-:Y:S01]  /*2dd0*/  @!P0 FADD.FTZ R37, R37, R33 ;  /* 0x0000002125258221 */ /* 0x004fe20000010000 */
[----:B------:R-:W-:Y:S02]  /*2de0*/  @!P5 IMAD R33, R6, R34, R27 ;  /* 0x000000220621d224 */ /* 0x000fe400078e021b */
[----:B------:R-:W-:Y:S01]  /*2df0*/  @!P0 FADD.FTZ R36, R36, R32 ;  /* 0x0000002024248221 */ /* 0x000fe20000010000 */
[----:B------:R-:W-:Y:S01]  /*2e00*/  ISETP.EQ.OR P0, PT, R26, UR13, P2 ;  /* 0x0000000d1a007c0c */ /* 0x000fe20009702670 */
[----:B------:R-:W-:-:S04]  /*2e10*/  @!P5 IMAD.WIDE.U32 R32, R33, 0x8, R24 ;  /* 0x000000082120d825 */ /* 0x000fc800078e0018 */
[----:B------:R-:W-:Y:S02]  /*2e20*/  @!P6 IMAD.WIDE.U32 R34, R35, 0x8, R24 ;  /* 0x000000082322e825 */ /* 0x000fe400078e0018 */
[----:B------:R-:W2:Y:S02]  /*2e30*/  @!P5 LDG.E.64 R32, desc[UR14][R32.64] ;  /* 0x0000000e2020d981 */ /* 0x000ea4000c1e1b00 */
[----:B---3--:R-:W-:Y:S01]  /*2e40*/  @!P3 FADD.FTZ R37, R37, R31 ;  /* 0x0000001f2525b221 */ /* 0x008fe20000010000 */
[----:B------:R-:W-:Y:S01]  /*2e50*/  @!P3 FADD.FTZ R36, R36, R30 ;  /* 0x0000001e2424b221 */ /* 0x000fe20000010000 */
[----:B------:R-:W3:Y:S02]  /*2e60*/  @!P6 LDG.E.64 R34, desc[UR14][R34.64] ;  /* 0x0000000e2222e981 */ /* 0x000ee4000c1e1b00 */
[----:B------:R-:W-:-:S04]  /*2e70*/  @!P0 IMAD R31, R6, R26, R27 ;  /* 0x0000001a061f8224 */ /* 0x000fc800078e021b */
[----:B------:R-:W-:-:S06]  /*2e80*/  @!P0 IMAD.WIDE.U32 R30, R31, 0x8, R24 ;  /* 0x000000081f1e8825 */ /* 0x000fcc00078e0018 */
[----:B------:R-:W4:Y:S01]  /*2e90*/  @!P0 LDG.E.64 R30, desc[UR14][R30.64] ;  /* 0x0000000e1e1e8981 */ /* 0x000f22000c1e1b00 */
[----:B--2---:R-:W-:Y:S01]  /*2ea0*/  @!P5 FADD.FTZ R36, R36, R32 ;  /* 0x000000202424d221 */ /* 0x004fe20000010000 */
[C---:B------:R-:W-:Y:S01]  /*2eb0*/  IADD3 R32, R26.reuse, 0x1, RZ ;  /* 0x000000011a207810 */ /* 0x040fe20007ffe0ff */
        /* <DEDUP_REMOVED lines=29> */
.L_x_2429:
[----:B------:R-:W-:-:S13]  /*3090*/  ISETP.NE.OR P0, PT, R29, RZ, P0 ;  /* 0x000000ff1d00720c */ /* 0x000fda0000705670 */
[----:B------:R-:W-:Y:S05]  /*30a0*/  @!P0 BRA `(.L_x_2425) ;  /* 0x00000000007c8947 */ /* 0x000fea0003800000 */
.L_x_2426:
        /* <DEDUP_REMOVED lines=8> */
[----:B------:R-:W-:-:S04]  /*3130*/  IADD3 R49, R26, 0x3, RZ ;  /* 0x000000031a317810 */ /* 0x000fc80007ffe0ff */
[----:B------:R-:W-:-:S05]  /*3140*/  ISETP.EQ.OR P0, PT, R49, UR13, P2 ;  /* 0x0000000d31007c0c */ /* 0x000fca0009702670 */
[C-C-:B------:R-:W-:Y:S02]  /*3150*/  @!P5 IMAD R33, R6.reuse, R33, R27.reuse ;  /* 0x000000210621d224 */ /* 0x140fe400078e021b */
[----:B------:R-:W-:Y:S02]  /*3160*/  @!P6 IMAD R35, R6, R35, R27 ;  /* 0x000000230623e224 */ /* 0x000fe400078e021b */
[----:B------:R-:W-:-:S04]  /*3170*/  @!P5 IMAD.WIDE.U32 R32, R33, 0x8, R24 ;  /* 0x000000082120d825 */ /* 0x000fc800078e0018 */
[----:B------:R-:W-:Y:S02]  /*3180*/  @!P6 IMAD.WIDE.U32 R34, R35, 0x8, R24 ;  /* 0x000000082322e825 */ /* 0x000fe400078e0018 */
[----:B------:R-:W3:Y:S02]  /*3190*/  @!P5 LDG.E.64 R32, desc[UR14][R32.64] ;  /* 0x0000000e2020d981 */ /* 0x000ee4000c1e1b00 */
[----:B------:R-:W-:Y:S02]  /*31a0*/  @!P0 IMAD R49, R6, R49, R27 ;  /* 0x0000003106318224 */ /* 0x000fe400078e021b */
[----:B------:R-:W4:Y:S01]  /*31b0*/  @!P6 LDG.E.64 R34, desc[UR14][R34.64] ;  /* 0x0000000e2222e981 */ /* 0x000f22000c1e1b00 */
[----:B--2---:R-:W-:Y:S01]  /*31c0*/  @!P3 FADD.FTZ R36, R36, R30 ;  /* 0x0000001e2424b221 */ /* 0x004fe20000010000 */
[----:B------:R-:W-:Y:S01]  /*31d0*/  @!P3 FADD.FTZ R37, R37, R31 ;  /* 0x0000001f2525b221 */ /* 0x000fe20000010000 */
[----:B------:R-:W-:-:S06]  /*31e0*/  @!P0 IMAD.WIDE.U32 R30, R49, 0x8, R24 ;  /* 0x00000008311e8825 */ /* 0x000fcc00078e0018 */
[----:B------:R-:W2:Y:S01]  /*31f0*/  @!P0 LDG.E.64 R30, desc[UR14][R30.64] ;  /* 0x0000000e1e1e8981 */ /* 0x000ea2000c1e1b00 */
[----:B------:R-:W-:-:S04]  /*3200*/  IADD3 R29, R29, -0x4, RZ ;  /* 0xfffffffc1d1d7810 */ /* 0x000fc80007ffe0ff */
[----:B------:R-:W-:Y:S02]  /*3210*/  ISETP.NE.AND P3, PT, R29, RZ, PT ;  /* 0x000000ff1d00720c */ /* 0x000fe40003f65270 */
[----:B------:R-:W-:Y:S01]  /*3220*/  IADD3 R26, R26, 0x4, RZ ;  /* 0x000000041a1a7810 */ /* 0x000fe20007ffe0ff */
[----:B---3--:R-:W-:Y:S01]  /*3230*/  @!P5 FADD.FTZ R36, R36, R32 ;  /* 0x000000202424d221 */ /* 0x008fe20000010000 */
[----:B------:R-:W-:-:S03]  /*3240*/  @!P5 FADD.FTZ R37, R37, R33 ;  /* 0x000000212525d221 */ /* 0x000fc60000010000 */
[----:B----4-:R-:W-:Y:S01]  /*3250*/  @!P6 FADD.FTZ R36, R36, R34 ;  /* 0x000000222424e221 */ /* 0x010fe20000010000 */
[----:B------:R-:W-:-:S03]  /*3260*/  @!P6 FADD.FTZ R37, R37, R35 ;  /* 0x000000232525e221 */ /* 0x000fc60000010000 */
[----:B--2---:R-:W-:Y:S01]  /*3270*/  @!P0 FADD.FTZ R36, R36, R30 ;  /* 0x0000001e24248221 */ /* 0x004fe20000010000 */
[----:B------:R-:W-:Y:S01]  /*3280*/  @!P0 FADD.FTZ R37, R37, R31 ;  /* 0x0000001f25258221 */ /* 0x000fe20000010000 */
[----:B------:R-:W-:Y:S06]  /*3290*/  @P3 BRA `(.L_x_2426) ;  /* 0xfffffffc00843947 */ /* 0x000fec000383ffff */
.L_x_2425:
        /* <DEDUP_REMOVED lines=11> */
.L_x_2431:
[----:B------:R-:W-:Y:S05]  /*3350*/  BSYNC B0 ;  /* 0x0000000000007941 */ /* 0x000fea0003800000 */
.L_x_2430:
        /* <DEDUP_REMOVED lines=16> */
.L_x_2422:
[----:B------:R-:W0:Y:S01]  /*3460*/  S2UR UR11, SR_CgaCtaId ;  /* 0x00000000000b79c3 */ /* 0x000e220000008800 */
[----:B------:R-:W-:Y:S02]  /*3470*/  UMOV UR10, 0x400 ;  /* 0x00000400000a7882 */ /* 0x000fe40000000000 */
[----:B0-----:R-:W-:-:S09]  /*3480*/  ULEA UR10, UR11, UR10, 0x18 ;  /* 0x0000000a0b0a7291 */ /* 0x001fd2000f8ec03f */
[----:B------:R-:W-:Y:S01]  /*3490*/  @!P2 STS.64 [UR10+0xc0], R36 ;  /* 0x0000c024ff00a988 */ /* 0x000fe20008000a0a */
[----:B------:R-:W-:Y:S06]  /*34a0*/  BAR.SYNC.DEFER_BLOCKING 0x0 ;  /* 0x0000000000007b1d */ /* 0x000fec0000010000 */
[----:B-1----:R-:W0:Y:S01]  /*34b0*/  LDS.64 R26, [UR10+0xc0] ;  /* 0x0000c00aff1a7984 */ /* 0x002e220008000a00 */
        /* <DEDUP_REMOVED lines=32> */
.L_x_2432:
        /* <DEDUP_REMOVED lines=19> */
.L_x_2434:
[----:B------:R-:W-:Y:S05]  /*37f0*/  BSYNC B0 ;  /* 0x0000000000007941 */ /* 0x000fea0003800000 */
.L_x_2433:
[----:B------:R-:W-:Y:S05]  /*3800*/  @!P4 BRA `(.L_x_2435) ;  /* 0x000000000048c947 */ /* 0x000fea0003800000 */
        /* <DEDUP_REMOVED lines=18> */
.L_x_2435:
[----:B------:R-:W-:Y:S04]  /*3930*/  BSSY B0, `(.L_x_2436) ;  /* 0x0000013000007945 */ /* 0x000fe80003800000 */
[----:B------:R-:W-:Y:S05]  /*3940*/  @P0 BRA `(.L_x_2437) ;  /* 0x0000000000440947 */ /* 0x000fea0003800000 */
[----:B------:R-:W-:Y:S01]  /*3950*/  ULDC.64 UR10, c[0x0][0x288] ;  /* 0x0000a200000a7ab9 */ /* 0x000fe20000000a00 */
[----:B------:R-:W-:Y:S01]  /*3960*/  MOV R6, R50 ;  /* 0x0000003200067202 */ /* 0x000fe20000000f00 */
[----:B------:R-:W-:Y:S01]  /*3970*/  IMAD R29, R7, UR10, RZ ;  /* 0x0000000a071d7c24 */ /* 0x000fe2000f8e02ff */
[----:B------:R-:W-:Y:S01]  /*3980*/  MOV R7, R53 ;  /* 0x0000003500077202 */ /* 0x000fe20000000f00 */
[----:B------:R-:W-:Y:S02]  /*3990*/  FFMA.FTZ R8, R8, R25, R27 ;  /* 0x0000001908087223 */ /* 0x000fe4000001001b */
[C---:B------:R-:W-:Y:S02]  /*39a0*/  IMAD R29, R44.reuse, UR11, R29 ;  /* 0x0000000b2c1d7c24 */ /* 0x040fe4000f8e021d */
[----:B0-----:R-:W-:-:S04]  /*39b0*/  IMAD.WIDE.U32 R16, R44, UR10, R6 ;  /* 0x0000000a2c107c25 */ /* 0x001fc8000f8e0006 */
[----:B------:R-:W-:Y:S01]  /*39c0*/  FFMA.FTZ R7, R10, R25, R27 ;  /* 0x000000190a077223 */ /* 0x000fe2000001001b */
        /* <DEDUP_REMOVED lines=9> */
.L_x_2437:
[----:B------:R-:W-:Y:S05]  /*3a60*/  BSYNC B0 ;  /* 0x0000000000007941 */ /* 0x000fea0003800000 */
.L_x_2436:
[----:B------:R-:W-:Y:S05]  /*3a70*/  @!P4 BRA `(.L_x_2438) ;  /* 0x000000000048c947 */ /* 0x000fea0003800000 */
[----:B------:R-:W-:Y:S01]  /*3a80*/  FFMA.FTZ R0, R12, R43, R41 ;  /* 0x0000002b0c007223 */ /* 0x000fe20000010029 */
[----:B------:R-:W-:-:S03]  /*3a90*/  FFMA.FTZ R2, R13, R38, R39 ;  /* 0x000000260d027223 */ /* 0x000fc60000010027 */
[----:B-1----:R-:W-:Y:S01]  /*3aa0*/  FMUL.FTZ R6, R0, -1.4426950216293334961 ;  /* 0xbfb8aa3b00067820 */ /* 0x002fe20000410000 */
        /* <DEDUP_REMOVED lines=15> */
.L_x_2438:
[----:B------:R-:W-:Y:S04]  /*3ba0*/  BSSY B0, `(.L_x_2439) ;  /* 0x0000013000007945 */ /* 0x000fe80003800000 */
[----:B------:R-:W-:Y:S05]  /*3bb0*/  @P2 BRA `(.L_x_2440) ;  /* 0x0000000000442947 */ /* 0x000fea0003800000 */
[----:B------:R-:W-:Y:S01]  /*3bc0*/  ULDC.64 UR10, c[0x0][0x288] ;  /* 0x0000a200000a7ab9 */ /* 0x000fe20000000a00 */
[----:B-1----:R-:W-:Y:S01]  /*3bd0*/  MOV R6, R50 ;  /* 0x0000003200067202 */ /* 0x002fe20000000f00 */
[----:B0-----:R-:W-:Y:S01]  /*3be0*/  IMAD R17, R9, UR10, RZ ;  /* 0x0000000a09117c24 */ /* 0x001fe2000f8e02ff */
        /* <DEDUP_REMOVED lines=14> */
.L_x_2440:
[----:B------:R-:W-:Y:S05]  /*3cd0*/  BSYNC B0 ;  /* 0x0000000000007941 */ /* 0x000fea0003800000 */
.L_x_2439:
[----:B------:R-:W-:Y:S05]  /*3ce0*/  @!P4 BRA `(.L_x_2441) ;  /* 0x000000000048c947 */ /* 0x000fea0003800000 */
[----:B------:R-:W-:Y:S01]  /*3cf0*/  FFMA.FTZ R39, R15, R38, R39 ;  /* 0x000000260f277223 */ /* 0x000fe20000010027 */
[----:B------:R-:W-:-:S03]  /*3d00*/  FFMA.FTZ R41, R14, R43, R41 ;  /* 0x0000002b0e297223 */ /* 0x000fc60000010029 */
[----:B-12---:R-:W-:Y:S01]  /*3d10*/  FMUL.FTZ R6, R39, -1.4426950216293334961 ;  /* 0xbfb8aa3b27067820 */ /* 0x006fe20000410000 */
[----:B------:R-:W-:-:S05]  /*3d20*/  FMUL.FTZ R0, R41, -1.4426950216293334961 ;  /* 0xbfb8aa3b29007820 */ /* 0x000fca0000410000 */
[----:B------:R-:W1:Y:S08]  /*3d30*/  MUFU.EX2 R6, R6 ;  /* 0x0000000600067308 */ /* 0x000e700000000800 */
[----:B------:R-:W2:Y:S01]  /*3d40*/  MUFU.EX2 R0, R0 ;  /* 0x0000000000007308 */ /* 0x000ea20000000800 */
[----:B-1----:R-:W-:-:S07]  /*3d50*/  FADD.FTZ R8, R6, 1 ;  /* 0x3f80000006087421 */ /* 0x002fce0000010000 */
[----:B------:R-:W1:Y:S01]  /*3d60*/  MUFU.RCP R8, R8 ;  /* 0x0000000800087308 */ /* 0x000e620000001000 */
[----:B--2---:R-:W-:-:S07]  /*3d70*/  FADD.FTZ R2, R0, 1 ;  /* 0x3f80000000027421 */ /* 0x004fce0000010000 */
[----:B------:R-:W2:Y:S01]  /*3d80*/  MUFU.RCP R7, R2 ;  /* 0x0000000200077308 */ /* 0x000ea20000001000 */
[----:B-1----:R-:W-:Y:S01]  /*3d90*/  FADD.FTZ R12, -R8, 1 ;  /* 0x3f800000080c7421 */ /* 0x002fe20000010100 */
[----:B------:R-:W-:-:S03]  /*3da0*/  FMUL.FTZ R23, R23, R8 ;  /* 0x0000000817177220 */ /* 0x000fc60000410000 */
[----:B------:R-:W-:Y:S01]  /*3db0*/  FFMA.FTZ R12, R39, R12, 1 ;  /* 0x3f800000270c7423 */ /* 0x000fe2000001000c */
[----:B--2---:R-:W-:Y:S01]  /*3dc0*/  FADD.FTZ R10, -R7, 1 ;  /* 0x3f800000070a7421 */ /* 0x004fe20000010100 */
[----:B------:R-:W-:Y:S02]  /*3dd0*/  FMUL.FTZ R22, R22, R7 ;  /* 0x0000000716167220 */ /* 0x000fe40000410000 */
[----:B------:R-:W-:Y:S01]  /*3de0*/  FMUL.FTZ R23, R23, R12 ;  /* 0x0000000c17177220 */ /* 0x000fe20000410000 */
[----:B------:R-:W-:-:S04]  /*3df0*/  FFMA.FTZ R41, R41, R10, 1 ;  /* 0x3f80000029297423 */ /* 0x000fc8000001000a */
[----:B------:R-:W-:-:S07]  /*3e00*/  FMUL.FTZ R22, R22, R41 ;  /* 0x0000002916167220 */ /* 0x000fce0000410000 */
.L_x_2441:
        /* <DEDUP_REMOVED lines=12> */
[----:B------:R-:W-:Y:S01]  /*3ed0*/  FMUL.FTZ R14, R14, UR16 ;  /* 0x000000100e0e7c20 */ /* 0x000fe20008410000 */
[----:B-12---:R-:W-:Y:S01]  /*3ee0*/  LEA R6, P0, R50, UR10, 0x2 ;  /* 0x0000000a32067c11 */ /* 0x006fe2000f8010ff */
[----:B------:R-:W-:Y:S01]  /*3ef0*/  FMUL.FTZ R15, R15, UR16 ;  /* 0x000000100f0f7c20 */ /* 0x000fe20008410000 */
[----:B------:R-:W-:-:S04]  /*3f00*/  IADD3 R11, R51, R11, RZ ;  /* 0x0000000b330b7210 */ /* 0x000fc80007ffe0ff */
[----:B------:R-:W-:-:S05]  /*3f10*/  LEA.HI.X R7, R50, UR11, R11, 0x2, P0 ;  /* 0x0000000b32077c11 */ /* 0x000fca00080f140b */
[----:B------:R3:W-:Y:S02]  /*3f20*/  STG.E.64 desc[UR14][R6.64], R14 ;  /* 0x0000000e06007986 */ /* 0x0007e4000c101b0e */
.L_x_2443:
[----:B------:R-:W-:Y:S05]  /*3f30*/  BSYNC B0 ;  /* 0x0000000000007941 */ /* 0x000fea0003800000 */
.L_x_2442:
[----:B------:R-:W-:Y:S01]  /*3f40*/  ULDC UR10, c[0x0][0x10] ;  /* 0x00000400000a7ab9 */ /* 0x000fe20000000800 */
[----:B------:R-:W-:Y:S02]  /*3f50*/  UIADD3 UR4, UR4, 0x1, URZ ;  /* 0x0000000104047890 */ /* 0x000fe4000fffe03f */
[----:B------:R-:W-:-:S04]  /*3f60*/  UIADD3 UR6, UR10, UR6, URZ ;  /* 0x000000060a067290 */ /* 0x000fc8000fffe03f */
[----:B------:R-:W-:-:S06]  /*3f70*/  UISETP.GE.AND UP0, UPT, UR6, UR5, UPT ;  /* 0x000000050600728c */ /* 0x000fcc000bf06270 */
[----:B------:R-:W-:-:S13]  /*3f80*/  PLOP3.LUT P0, PT, PT, PT, UP0, 0x80, 0x0 ;  /* 0x000000000000781c */ /* 0x000fda0003f0f008 */
[----:B------:R-:W-:Y:S05]  /*3f90*/  @!P0 BRA `(.L_x_2444) ;  /* 0xffffffc000dc8947 */ /* 0x000fea000383ffff */
.L_x_2409:
[----:B------:R-:W4:Y:S01]  /*3fa0*/  LDC R4, c[0x0][0xc] ;  /* 0x00000300ff047b82 */ /* 0x000f220000000800 */
[----:B------:R-:W-:Y:S01]  /*3fb0*/  ISETP.NE.AND P1, PT, R47, RZ, PT ;  /* 0x000000ff2f00720c */ /* 0x000fe20003f25270 */
[----:B------:R-:W-:Y:S06]  /*3fc0*/  BSSY B0, `(.L_x_2445) ;  /* 0x0000011000007945 */ /* 0x000fec0003800000 */
[----:B-123--:R-:W1:Y:S08]  /*3fd0*/  LDC R7, c[0x0][0x10] ;  /* 0x00000400ff077b82 */ /* 0x00ee700000000800 */
[----:B------:R-:W2:Y:S01]  /*3fe0*/  LDC.64 R2, c[0x0][0x258] ;  /* 0x00009600ff027b82 */ /* 0x000ea20000000a00 */
[----:B----4-:R-:W-:-:S02]  /*3ff0*/  ISETP.NE.AND P0, PT, R4, 0x1, PT ;  /* 0x000000010400780c */ /* 0x010fc40003f05270 */
        /* <DEDUP_REMOVED lines=13> */
.L_x_2446:
[----:B------:R-:W-:Y:S05]  /*40d0*/  BSYNC B0 ;  /* 0x0000000000007941 */ /* 0x000fea0003800000 */
.L_x_2445:
        /* <DEDUP_REMOVED lines=11> */
.L_x_2448:
[----:B------:R-:W2:Y:S04]  /*4190*/  LDG.E.STRONG.GPU R5, desc[UR14][R2.64] ;  /* 0x0000000e02057981 */ /* 0x000ea8000c1ef900 */
[----:B--2---:R-:W-:Y:S01]  /*41a0*/  CCTL.IVALL ;  /* 0x00000000ff00798f */ /* 0x004fe20002000000 */
[----:B------:R-:W-:Y:S05]  /*41b0*/  YIELD ;  /* 0x0000000000007946 */ /* 0x000fea0003800000 */
[----:B------:R-:W-:-:S13]  /*41c0*/  ISETP.NE.AND P0, PT, R5, R0, PT ;  /* 0x000000000500720c */ /* 0x000fda0003f05270 */
[----:B------:R-:W-:Y:S05]  /*41d0*/  @P0 BRA `(.L_x_2448) ;  /* 0xfffffffc00ec0947 */ /* 0x000fea000383ffff */
.L_x_2447:
        /* <DEDUP_REMOVED lines=17> */
[----:B0-----:R-:W-:Y:S02]  /*42f0*/  SHF.L.U64.HI R31, R18, 0x2, R25 ;  /* 0x00000002121f7819 */ /* 0x001fe40000010219 */
[----:B------:R-:W-:Y:S01]  /*4300*/  LEA.HI R2, P0, R5, R2, RZ, 0x1 ;  /* 0x0000000205027211 */ /* 0x000fe200078108ff */
[----:B------:R-:W0:Y:S03]  /*4310*/  LDC.64 R16, c[0x0][0x220] ;  /* 0x00008800ff107b82 */ /* 0x000e260000000a00 */
[----:B------:R-:W-:-:S04]  /*4320*/  IADD3.X R5, RZ, R5, RZ, P0, !PT ;  /* 0x00000005ff057210 */ /* 0x000fc800007fe4ff */
[--C-:B------:R-:W-:Y:S02]  /*4330*/  SHF.R.S64 R27, R2, 0x1, R5.reuse ;  /* 0x00000001021b7819 */ /* 0x100fe40000001005 */
[----:B------:R-:W-:-:S04]  /*4340*/  SHF.R.S32.HI R2, RZ, 0x1, R5 ;  /* 0x00000001ff027819 */ /* 0x000fc80000011405 */
[----:B------:R-:W-:-:S07]  /*4350*/  SHF.L.U64.HI R29, R27, 0x2, R2 ;  /* 0x000000021b1d7819 */ /* 0x000fce0000010202 */
.L_x_2449:
        /* <DEDUP_REMOVED lines=14> */
[----:B-1----:R-:W-:-:S04]  /*4440*/  IMAD.WIDE R2, R5, 0x2, R14 ;  /* 0x0000000205027825 */ /* 0x002fc800078e020e */
[----:B0-----:R-:W-:Y:S01]  /*4450*/  IMAD.WIDE R4, R5, 0x2, R16 ;  /* 0x0000000205047825 */ /* 0x001fe200078e0210 */
        /* <DEDUP_REMOVED lines=9> */
.L_x_2450:
        /* <DEDUP_REMOVED lines=9> */
.L_x_5142:


//--------------------- .text._Z35group_norm_nhwc_bwd_one_pass_kernelI11Fp32IOBf16WLi128ELi80ELi640EEv26Group_norm_nhwc_bwd_params --------------------------
	.section	.text._Z35group_norm_nhwc_bwd_one_pass_kernelI11Fp32IOBf16WLi128ELi80ELi640EEv26Group_norm_nhwc_bwd_params,"ax",@progbits
	.align	128
        .global         _Z35group_norm_nhwc_bwd_one_pass_kernelI11Fp32IOBf16WLi128ELi80ELi640EEv26Group_norm_nhwc_bwd_params
        .type           _Z35group_norm_nhwc_bwd_one_pass_kernelI11Fp32IOBf16WLi128ELi80ELi640EEv26Group_norm_nhwc_bwd_params,@function
        .size           _Z35group_norm_nhwc_bwd_one_pass_kernelI11Fp32IOBf16WLi128ELi80ELi640EEv26Group_norm_nhwc_bwd_params,(.L_x_5143 - _Z35group_norm_nhwc_bwd_one_pass_kernelI11Fp32IOBf16WLi128ELi80ELi640EEv26Group_norm_nhwc_bwd_params)
        .other          _Z35group_norm_nhwc_bwd_one_pass_kernelI11Fp32IOBf16WLi128ELi80ELi640EEv26Group_norm_nhwc_bwd_params,@"STO_CUDA_ENTRY STV_DEFAULT"
_Z35group_norm_nhwc_bwd_one_pass_kernelI11Fp32IOBf16WLi128ELi80ELi640EEv26Group_norm_nhwc_bwd_params:
.text._Z35group_norm_nhwc_bwd_one_pass_kernelI11Fp32IOBf16WLi128ELi80ELi640EEv26Group_norm_nhwc_bwd_params:
        /* <DEDUP_REMOVED lines=27> */
[----:B------:R-:W-:-:S04]  /*01b0*/  LEA.HI R3, P2, R5, R4, RZ, 0x1 ;  /* 0x0000000405037211 */ /* 0x000fc800078508ff */
[----:B------:R-:W-:Y:S01]  /*01c0*/  IADD3.X R6, RZ, R5, RZ, P2, !PT ;  /* 0x00000005ff067210 */ /* 0x000fe200017fe4ff */
[----:B--2---:R-:W-:Y:S01]  /*01d0*/  IMAD R63, R63, UR7, R2 ;  /* 0x000000073f3f7c24 */ /* 0x004fe2000f8e0202 */
[----:B------:R-:W-:Y:S02]  /*01e0*/  LEA.HI R2, P0, R9, R8, RZ, 0x1 ;  /* 0x0000000809027211 */ /* 0x000fe400078108ff */
[----:B------:R-:W-:Y:S02]  /*01f0*/  SHF.R.S64 R3, R3, 0x1, R6 ;  /* 0x0000000103037819 */ /* 0x000fe40000001006 */
[----:B------:R-:W-:Y:S02]  /*0200*/  IADD3.X R7, RZ, R9, RZ, P0, !PT ;  /* 0x00000009ff077210 */ /* 0x000fe400007fe4ff */
[----:B------:R-:W-:Y:S01]  /*0210*/  ISETP.GE.U32.AND P1, PT, R63, UR10, PT ;  /* 0x0000000a3f007c0c */ /* 0x000fe2000bf26070 */
[----:B---3--:R-:W-:Y:S01]  /*0220*/  ULEA UR5, UR6, UR5, 0x18 ;  /* 0x0000000506057291 */ /* 0x008fe2000f8ec03f */
[----:B------:R-:W-:Y:S01]  /*0230*/  SHF.R.S32.HI R51, RZ, 0x1f, R63 ;  /* 0x0000001fff337819 */ /* 0x000fe2000001143f */
[----:B------:R-:W-:Y:S01]  /*0240*/  ULDC.U8 UR10, c[0x0][0x2a4] ;  /* 0x0000a900000a7ab9 */ /* 0x000fe20000000000 */
[----:B------:R-:W-:-:S02]  /*0250*/  SHF.R.S64 R2, R2, 0x1, R7 ;  /* 0x0000000102027819 */ /* 0x000fc40000001007 */
[----:B------:R-:W-:Y:S02]  /*0260*/  ISETP.GE.AND.EX P1, PT, R51, UR11, PT, P1 ;  /* 0x0000000b33007c0c */ /* 0x000fe4000bf26310 */
[----:B------:R-:W-:Y:S02]  /*0270*/  SHF.R.S32.HI R7, RZ, 0x1, R7 ;  /* 0x00000001ff077819 */ /* 0x000fe40000011407 */
[----:B------:R-:W-:Y:S02]  /*0280*/  SHF.R.S32.HI R6, RZ, 0x1, R6 ;  /* 0x00000001ff067819 */ /* 0x000fe40000011406 */
[----:B------:R-:W-:Y:S02]  /*0290*/  LEA R0, R0, UR5, 0x3 ;  /* 0x0000000500007c11 */ /* 0x000fe4000f8e18ff */
[C---:B------:R-:W-:Y:S02]  /*02a0*/  IADD3 R62, R63.reuse, 0x10, RZ ;  /* 0x000000103f3e7810 */ /* 0x040fe40007ffe0ff */
[----:B------:R-:W-:-:S02]  /*02b0*/  IADD3 R61, R63, 0x20, RZ ;  /* 0x000000203f3d7810 */ /* 0x000fc40007ffe0ff */
[C---:B------:R-:W-:Y:S02]  /*02c0*/  IADD3 R60, R63.reuse, 0x30, RZ ;  /* 0x000000303f3c7810 */ /* 0x040fe40007ffe0ff */
[C---:B------:R-:W-:Y:S02]  /*02d0*/  IADD3 R59, R63.reuse, 0x40, RZ ;  /* 0x000000403f3b7810 */ /* 0x040fe40007ffe0ff */
[----:B------:R-:W-:Y:S02]  /*02e0*/  IADD3 R58, R63, 0x50, RZ ;  /* 0x000000503f3a7810 */ /* 0x000fe40007ffe0ff */
[----:B------:R-:W-:Y:S02]  /*02f0*/  ISETP.LT.U32.AND P1, PT, R65, 0x280, !P1 ;  /* 0x000002804100780c */ /* 0x000fe40004f21070 */
[C---:B------:R-:W-:Y:S02]  /*0300*/  IADD3 R57, R63.reuse, 0x60, RZ ;  /* 0x000000603f397810 */ /* 0x040fe40007ffe0ff */
[----:B------:R-:W-:-:S02]  /*0310*/  IADD3 R56, R63, 0x70, RZ ;  /* 0x000000703f387810 */ /* 0x000fc40007ffe0ff */
[----:B------:R-:W-:Y:S02]  /*0320*/  SHF.L.U64.HI R4, R2, 0x2, R7 ;  /* 0x0000000202047819 */ /* 0x000fe40000010207 */
[----:B-1----:R-:W-:-:S07]  /*0330*/  SHF.L.U64.HI R5, R3, 0x2, R6 ;  /* 0x0000000203057819 */ /* 0x002fce0000010206 */
.L_x_2502:
[----:B--234-:R-:W0:Y:S01]  /*0340*/  LDC R13, c[0x0][0x2a0] ;  /* 0x0000a800ff0d7b82 */ /* 0x01ce220000000800 */
[----:B------:R-:W-:Y:S01]  /*0350*/  ISETP.GE.AND P4, PT, R64, RZ, PT ;  /* 0x000000ff4000720c */ /* 0x000fe20003f86270 */
[----:B------:R-:W-:Y:S01]  /*0360*/  ULDC.64 UR14, c[0x0][0x290] ;  /* 0x0000a400000e7ab9 */ /* 0x000fe20000000a00 */
[----:B------:R-:W-:Y:S01]  /*0370*/  SHF.R.S32.HI R50, RZ, 0x1f, R62 ;  /* 0x0000001fff327819 */ /* 0x000fe2000001143e */
[----:B------:R-:W-:Y:S01]  /*0380*/  ULDC.64 UR12, c[0x0][0x298] ;  /* 0x0000a600000c7ab9 */ /* 0x000fe20000000a00 */
[----:B------:R-:W-:Y:S02]  /*0390*/  SHF.R.S32.HI R49, RZ, 0x1f, R61 ;  /* 0x0000001fff317819 */ /* 0x000fe4000001143d */
[----:B------:R-:W-:Y:S02]  /*03a0*/  CS2R R42, SRZ ;  /* 0x00000000002a7805 */ /* 0x000fe4000001ff00 */
[----:B------:R-:W-:Y:S01]  /*03b0*/  SHF.R.S32.HI R48, RZ, 0x1f, R60 ;  /* 0x0000001fff307819 */ /* 0x000fe2000001143c */
[----:B-1----:R-:W1:Y:S08]  /*03c0*/  @P1 LDC.64 R16, c[0x0][0x288] ;  /* 0x0000a200ff101b82 */ /* 0x002e700000000a00 */
        /* <DEDUP_REMOVED lines=28> */
[----:B------:R-:W-:Y:S02]  /*0590*/  SEL R86, R9, R8, !P0 ;  /* 0x0000000809567207 */ /* 0x000fe40004000000 */
[----:B------:R-:W-:-:S02]  /*05a0*/  ISETP.GE.AND.EX P4, PT, R50, UR15, PT, P4 ;  /* 0x0000000f32007c0c */ /* 0x000fc4000bf86340 */
[----:B------:R-:W-:Y:S01]  /*05b0*/  @P2 IADD3 R7, R7, 0x1, RZ ;  /* 0x0000000107072810 */ /* 0x000fe20007ffe0ff */
[----:B------:R-:W-:Y:S01]  /*05c0*/  IMAD R70, R86, 0x50, RZ ;  /* 0x0000005056467824 */ /* 0x000fe200078e02ff */
[----:B------:R-:W-:Y:S02]  /*05d0*/  ISETP.GT.U32.OR P4, PT, R65, 0x27f, P4 ;  /* 0x0000027f4100780c */ /* 0x000fe40002784470 */
[----:B------:R-:W-:Y:S02]  /*05e0*/  @!P5 IADD3 R7, -R7, RZ, RZ ;  /* 0x000000ff0707d210 */ /* 0x000fe40007ffe1ff */
[----:B------:R-:W-:Y:S02]  /*05f0*/  ISETP.GE.U32.AND P2, PT, R60, UR14, PT ;  /* 0x0000000e3c007c0c */ /* 0x000fe4000bf46070 */
[----:B------:R-:W-:Y:S02]  /*0600*/  SEL R7, R9, R7, !P0 ;  /* 0x0000000709077207 */ /* 0x000fe40004000000 */
[----:B------:R-:W-:-:S02]  /*0610*/  SHF.R.S32.HI R9, RZ, 0x1f, R66 ;  /* 0x0000001fff097819 */ /* 0x000fc40000011442 */
[----:B------:R-:W-:Y:S02]  /*0620*/  IADD3 R88, P0, R66, R70, RZ ;  /* 0x0000004642587210 */ /* 0x000fe40007f1e0ff */
[----:B------:R-:W-:Y:S01]  /*0630*/  SHF.R.S32.HI R6, RZ, 0x1f, R7 ;  /* 0x0000001fff067819 */ /* 0x000fe20000011407 */
[----:B------:R-:W3:Y:S01]  /*0640*/  @!P4 LDC.64 R14, c[0x0][0x288] ;  /* 0x0000a200ff0ecb82 */ /* 0x000ee20000000a00 */
[----:B------:R-:W-:Y:S02]  /*0650*/  LEA.HI.X.SX32 R89, R70, R9, 0x1, P0 ;  /* 0x0000000946597211 */ /* 0x000fe400000f0eff */
[----:B------:R-:W-:Y:S01]  /*0660*/  ISETP.GE.U32.AND P0, PT, R61, UR14, PT ;  /* 0x0000000e3d007c0c */ /* 0x000fe2000bf06070 */
[----:B------:R-:W-:Y:S01]  /*0670*/  IMAD R6, R6, UR12, RZ ;  /* 0x0000000c06067c24 */ /* 0x000fe2000f8e02ff */
[----:B------:R-:W-:Y:S01]  /*0680*/  ISETP.GE.AND.EX P2, PT, R48, UR15, PT, P2 ;  /* 0x0000000f30007c0c */ /* 0x000fe2000bf46320 */
[----:B------:R-:W-:Y:S01]  /*0690*/  IMAD.WIDE.U32 R88, R7, UR12, R88 ;  /* 0x0000000c07587c25 */ /* 0x000fe2000f8e0058 */
[----:B------:R-:W-:Y:S01]  /*06a0*/  ISETP.GE.AND.EX P0, PT, R49, UR15, PT, P0 ;  /* 0x0000000f31007c0c */ /* 0x000fe2000bf06300 */
[----:B------:R-:W4:Y:S01]  /*06b0*/  @!P4 LDC.64 R20, c[0x0][0x230] ;  /* 0x00008c00ff14cb82 */ /* 0x000f220000000a00 */
[----:B------:R-:W-:Y:S01]  /*06c0*/  ISETP.GT.U32.OR P2, PT, R65, 0x27f, P2 ;  /* 0x0000027f4100780c */ /* 0x000fe20001744470 */
[----:B------:R-:W-:Y:S01]  /*06d0*/  IMAD R91, R7, UR13, R6 ;  /* 0x0000000d075b7c24 */ /* 0x000fe2000f8e0206 */
[----:B------:R-:W-:Y:S01]  /*06e0*/  ISETP.GT.U32.OR P0, PT, R65, 0x27f, P0 ;  /* 0x0000027f4100780c */ /* 0x000fe20000704470 */
[----:B-1----:R-:W-:Y:S01]  /*06f0*/  @P1 IMAD R6, R51, R16, RZ ;  /* 0x0000001033061224 */ /* 0x002fe200078e02ff */
[----:B------:R-:W-:-:S02]  /*0700*/  @P1 MOV R90, R88 ;  /* 0x00000058005a1202 */ /* 0x000fc40000000f00 */
[----:B------:R-:W-:Y:S01]  /*0710*/  IADD3 R91, R89, R91, RZ ;  /* 0x0000005b595b7210 */ /* 0x000fe20007ffe0ff */
[----:B------:R-:W-:Y:S01]  /*0720*/  @P1 IMAD R17, R63, R17, R6 ;  /* 0x000000113f111224 */ /* 0x000fe200078e0206 */
[----:B------:R-:W1:Y:S01]  /*0730*/  @!P4 LDC.64 R12, c[0x0][0x228] ;  /* 0x00008a00ff0ccb82 */ /* 0x000e620000000a00 */
[----:B------:R-:W-:Y:S01]  /*0740*/  ISETP.GE.U32.AND P3, PT, R59, UR14, PT ;  /* 0x0000000e3b007c0c */ /* 0x000fe2000bf66070 */
[----:B------:R-:W-:-:S04]  /*0750*/  @P1 IMAD.WIDE.U32 R6, R63, R16, R90 ;  /* 0x000000103f061225 */ /* 0x000fc800078e005a */
[----:B---3--:R-:W-:Y:S02]  /*0760*/  @!P4 IMAD R16, R50, R14, RZ ;  /* 0x0000000e3210c224 */ /* 0x008fe400078e02ff */
[----:B------:R-:W3:Y:S01]  /*0770*/  @!P0 LDC.64 R10, c[0x0][0x288] ;  /* 0x0000a200ff0a8b82 */ /* 0x000ee20000000a00 */
[----:B------:R-:W-:Y:S02]  /*0780*/  @P1 IADD3 R17, R7, R17, RZ ;  /* 0x0000001107111210 */ /* 0x000fe40007ffe0ff */
[C---:B------:R-:W-:Y:S02]  /*0790*/  @P1 SHF.L.U32 R7, R6.reuse, 0x2, RZ ;  /* 0x0000000206071819 */ /* 0x040fe400000006ff */
[----:B------:R-:W-:Y:S02]  /*07a0*/  @P1 SHF.L.U64.HI R26, R6, 0x2, R17 ;  /* 0x00000002061a1819 */ /* 0x000fe40000010211 */
[C---:B--2---:R-:W-:Y:S01]  /*07b0*/  @P1 IADD3 R72, P6, R7.reuse, R72, RZ ;  /* 0x0000004807481210 */ /* 0x044fe20007fde0ff */
[----:B------:R-:W2:Y:S01]  /*07c0*/  @!P2 LDC.64 R8, c[0x0][0x288] ;  /* 0x0000a200ff08ab82 */ /* 0x000ea20000000a00 */
[----:B0-----:R-:W-:Y:S01]  /*07d0*/  @P1 IADD3 R18, P5, R7, R18, RZ ;  /* 0x0000001207121210 */ /* 0x001fe20007fbe0ff */
[----:B------:R-:W-:Y:S01]  /*07e0*/  @!P4 IMAD R7, R62, R15, R16 ;  /* 0x0000000f3e07c224 */ /* 0x000fe200078e0210 */
[----:B------:R-:W-:-:S02]  /*07f0*/  @!P4 MOV R16, R88 ;  /* 0x000000580010c202 */ /* 0x000fc40000000f00 */
[----:B------:R-:W-:Y:S02]  /*0800*/  @!P4 MOV R17, R91 ;  /* 0x0000005b0011c202 */ /* 0x000fe40000000f00 */
[C---:B------:R-:W-:Y:S01]  /*0810*/  @P1 IADD3.X R73, R26.reuse, R73, RZ, P6, !PT ;  /* 0x000000491a491210 */ /* 0x040fe200037fe4ff */
[----:B------:R-:W0:Y:S01]  /*0820*/  @!P0 LDC.64 R22, c[0x0][0x230] ;  /* 0x00008c00ff168b82 */ /* 0x000e220000000a00 */
[----:B------:R-:W-:Y:S01]  /*0830*/  @P1 IADD3.X R19, R26, R19, RZ, P5, !PT ;  /* 0x000000131a131210 */ /* 0x000fe20002ffe4ff */
[----:B------:R-:W-:Y:S01]  /*0840*/  @!P4 IMAD.WIDE.U32 R14, R62, R14, R16 ;  /* 0x0000000e3e0ec225 */ /* 0x000fe200078e0010 */
[----:B------:R-:W-:-:S04]  /*0850*/  SHF.R.S32.HI R6, RZ, 0x1f, R59 ;  /* 0x0000001fff067819 */ /* 0x000fc8000001143b */
[----:B------:R-:W-:Y:S01]  /*0860*/  @!P4 IADD3 R15, R15, R7, RZ ;  /* 0x000000070f0fc210 */ /* 0x000fe20007ffe0ff */
[----:B------:R-:W0:Y:S01]  /*0870*/  @!P0 LDC.64 R24, c[0x0][0x228] ;  /* 0x00008a00ff188b82 */ /* 0x000e220000000a00 */
[C---:B------:R-:W-:Y:S01]  /*0880*/  @!P4 SHF.L.U32 R7, R14.reuse, 0x2, RZ ;  /* 0x000000020e07c819 */ /* 0x040fe200000006ff */
[----:B---3--:R-:W-:Y:S01]  /*0890*/  @!P0 IMAD R26, R49, R10, RZ ;  /* 0x0000000a311a8224 */ /* 0x008fe200078e02ff */
[----:B------:R-:W-:Y:S02]  /*08a0*/  @!P4 SHF.L.U64.HI R16, R14, 0x2, R15 ;  /* 0x000000020e10c819 */ /* 0x000fe4000001020f */
[----:B------:R-:W-:Y:S02]  /*08b0*/  @!P0 MOV R14, R88 ;  /* 0x00000058000e8202 */ /* 0x000fe40000000f00 */
[----:B------:R-:W-:Y:S01]  /*08c0*/  @!P0 MOV R15, R91 ;  /* 0x0000005b000f8202 */ /* 0x000fe20000000f00 */
[----:B--2---:R-:W-:Y:S01]  /*08d0*/  @!P2 IMAD R17, R48, R8, RZ ;  /* 0x000000083011a224 */ /* 0x004fe200078e02ff */
[C---:B----4-:R-:W-:Y:S01]  /*08e0*/  @!P4 IADD3 R20, P5, R7.reuse, R20, RZ ;  /* 0x000000140714c210 */ /* 0x050fe20007fbe0ff */
[----:B------:R-:W2:Y:S01]  /*08f0*/  @!P2 LDC.64 R30, c[0x0][0x228] ;  /* 0x00008a00ff1eab82 */ /* 0x000ea20000000a00 */
[----:B-1----:R-:W-:Y:S01]  /*0900*/  @!P4 IADD3 R12, P6, R7, R12, RZ ;  /* 0x0000000c070cc210 */ /* 0x002fe20007fde0ff */
[C---:B------:R-:W-:Y:S01]  /*0910*/  @!P0 IMAD R7, R61.reuse, R11, R26 ;  /* 0x0000000b3d078224 */ /* 0x040fe200078e021a */
[C---:B------:R-:W-:Y:S01]  /*0920*/  @!P4 IADD3.X R21, R16.reuse, R21, RZ, P5, !PT ;  /* 0x000000151015c210 */ /* 0x040fe20002ffe4ff */
[----:B------:R-:W-:Y:S01]  /*0930*/  @!P0 IMAD.WIDE.U32 R10, R61, R10, R14 ;  /* 0x0000000a3d0a8225 */ /* 0x000fe200078e000e */
[----:B------:R-:W-:-:S02]  /*0940*/  @!P4 IADD3.X R13, R16, R13, RZ, P6, !PT ;  /* 0x0000000d100dc210 */ /* 0x000fc400037fe4ff */
[----:B------:R-:W-:Y:S01]  /*0950*/  @!P2 MOV R16, R88 ;  /* 0x000000580010a202 */ /* 0x000fe20000000f00 */
[----:B------:R-:W-:Y:S01]  /*0960*/  @!P2 IMAD R27, R60, R9, R17 ;  /* 0x000000093c1ba224 */ /* 0x000fe200078e0211 */
[----:B------:R-:W-:Y:S01]  /*0970*/  @!P2 MOV R17, R91 ;  /* 0x0000005b0011a202 */ /* 0x000fe20000000f00 */
[----:B------:R1:W5:Y:S01]  /*0980*/  @!P4 LDG.E.64 R42, desc[UR8][R20.64] ;  /* 0x00000008142ac981 */ /* 0x000362000c1e1b00 */
[----:B------:R-:W-:Y:S02]  /*0990*/  ISETP.GE.AND.EX P3, PT, R6, UR15, PT, P3 ;  /* 0x0000000f06007c0c */ /* 0x000fe4000bf66330 */
[----:B------:R-:W-:Y:S01]  /*09a0*/  @!P0 IADD3 R11, R11, R7, RZ ;  /* 0x000000070b0b8210 */ /* 0x000fe20007ffe0ff */
[----:B------:R-:W-:Y:S01]  /*09b0*/  @!P2 IMAD.WIDE.U32 R8, R60, R8, R16 ;  /* 0x000000083c08a225 */ /* 0x000fe200078e0010 */
[----:B------:R-:W-:Y:S01]  /*09c0*/  ISETP.GT.U32.OR P3, PT, R65, 0x27f, P3 ;  /* 0x0000027f4100780c */ /* 0x000fe20001f64470 */
[----:B------:R-:W3:Y:S01]  /*09d0*/  @!P2 LDC.64 R16, c[0x0][0x230] ;  /* 0x00008c00ff10ab82 */ /* 0x000ee20000000a00 */
[----:B------:R-:W-:-:S02]  /*09e0*/  @!P0 SHF.L.U32 R7, R10, 0x2, RZ ;  /* 0x000000020a078819 */ /* 0x000fc400000006ff */
[----:B------:R-:W-:Y:S02]  /*09f0*/  @!P0 SHF.L.U64.HI R10, R10, 0x2, R11 ;  /* 0x000000020a0a8819 */ /* 0x000fe4000001020b */
[C---:B0-----:R-:W-:Y:S02]  /*0a00*/  @!P0 IADD3 R22, P5, R7.reuse, R22, RZ ;  /* 0x0000001607168210 */ /* 0x041fe40007fbe0ff */
[----:B------:R-:W-:Y:S02]  /*0a10*/  @!P0 IADD3 R24, P6, R7, R24, RZ ;  /* 0x0000001807188210 */ /* 0x000fe40007fde0ff */
[----:B------:R-:W-:Y:S02]  /*0a20*/  @!P2 IADD3 R7, R9, R27, RZ ;  /* 0x0000001b0907a210 */ /* 0x000fe40007ffe0ff */
[----:B------:R-:W-:Y:S01]  /*0a30*/  @!P0 IADD3.X R23, R10, R23, RZ, P5, !PT ;  /* 0x000000170a178210 */ /* 0x000fe20002ffe4ff */
[----:B------:R-:W0:Y:S01]  /*0a40*/  @!P3 LDC.64 R14, c[0x0][0x288] ;  /* 0x0000a200ff0ebb82 */ /* 0x000e220000000a00 */
[----:B------:R-:W-:-:S02]  /*0a50*/  @!P2 SHF.L.U64.HI R34, R8, 0x2, R7 ;  /* 0x000000020822a819 */ /* 0x000fc40000010207 */
[----:B------:R-:W-:Y:S02]  /*0a60*/  @!P0 IADD3.X R25, R10, R25, RZ, P6, !PT ;  /* 0x000000190a198210 */ /* 0x000fe400037fe4ff */
[----:B------:R-:W-:Y:S02]  /*0a70*/  CS2R R10, SRZ ;  /* 0x00000000000a7805 */ /* 0x000fe4000001ff00 */
[----:B------:R-:W-:Y:S02]  /*0a80*/  SHF.R.S32.HI R7, RZ, 0x1f, R58 ;  /* 0x0000001fff077819 */ /* 0x000fe4000001143a */
[----:B------:R-:W-:Y:S01]  /*0a90*/  ISETP.GE.U32.AND P5, PT, R58, UR14, PT ;  /* 0x0000000e3a007c0c */ /* 0x000fe2000bfa6070 */
[----:B------:R-:W4:Y:S01]  /*0aa0*/  @!P3 LDC.64 R28, c[0x0][0x230] ;  /* 0x00008c00ff1cbb82 */ /* 0x000f220000000a00 */
[----:B------:R-:W-:Y:S01]  /*0ab0*/  @!P2 SHF.L.U32 R27, R8, 0x2, RZ ;  /* 0x00000002081ba819 */ /* 0x000fe200000006ff */
[----:B------:R2:W5:Y:S01]  /*0ac0*/  @!P4 LDG.E.64 R10, desc[UR8][R12.64] ;  /* 0x000000080c0ac981 */ /* 0x000562000c1e1b00 */
[----:B------:R-:W-:-:S04]  /*0ad0*/  ISETP.GE.AND.EX P5, PT, R7, UR15, PT, P5 ;  /* 0x0000000f07007c0c */ /* 0x000fc8000bfa6350 */
[----:B------:R-:W-:Y:S02]  /*0ae0*/  ISETP.GT.U32.OR P4, PT, R65, 0x27f, P5 ;  /* 0x0000027f4100780c */ /* 0x000fe40002f84470 */
[----:B------:R-:W-:Y:S02]  /*0af0*/  CS2R R40, SRZ ;  /* 0x0000000000287805 */ /* 0x000fe4000001ff00 */
[----:B------:R-:W-:Y:S01]  /*0b00*/  SHF.R.S32.HI R8, RZ, 0x1f, R57 ;  /* 0x0000001fff087819 */ /* 0x000fe20000011439 */
[----:B-1----:R-:W1:Y:S01]  /*0b10*/  @!P3 LDC.64 R20, c[0x0][0x228] ;  /* 0x00008a00ff14bb82 */ /* 0x002e620000000a00 */
[----:B------:R-:W-:Y:S02]  /*0b20*/  ISETP.GE.U32.AND P5, PT, R57, UR14, PT ;  /* 0x0000000e39007c0c */ /* 0x000fe4000bfa6070 */
[----:B--2---:R-:W-:Y:S02]  /*0b30*/  CS2R R12, SRZ ;  /* 0x00000000000c7805 */ /* 0x004fe4000001ff00 */
[----:B------:R-:W-:Y:S01]  /*0b40*/  SHF.R.S32.HI R9, RZ, 0x1f, R56 ;  /* 0x0000001fff097819 */ /* 0x000fe20000011438 */
[----:B------:R2:W5:Y:S01]  /*0b50*/  @!P0 LDG.E.64 R40, desc[UR8][R22.64] ;  /* 0x0000000816288981 */ /* 0x000562000c1e1b00 */
[----:B------:R-:W-:Y:S01]  /*0b60*/  ISETP.GE.AND.EX P5, PT, R8, UR15, PT, P5 ;  /* 0x0000000f08007c0c */ /* 0x000fe2000bfa6350 */
[----:B0-----:R-:W-:Y:S01]  /*0b70*/  @!P3 IMAD R26, R6, R14, RZ ;  /* 0x0000000e061ab224 */ /* 0x001fe200078e02ff */
[----:B------:R-:W-:Y:S01]  /*0b80*/  ISETP.GE.U32.AND P6, PT, R56, UR14, PT ;  /* 0x0000000e38007c0c */ /* 0x000fe2000bfc6070 */
[----:B------:R0:W5:Y:S01]  /*0b90*/  @!P0 LDG.E.64 R12, desc[UR8][R24.64] ;  /* 0x00000008180c8981 */ /* 0x000162000c1e1b00 */
[----:B------:R-:W1:Y:S01]  /*0ba0*/  @!P4 LDC.64 R36, c[0x0][0x288] ;  /* 0x0000a200ff24cb82 */ /* 0x000e620000000a00 */
[----:B------:R-:W-:-:S02]  /*0bb0*/  ISETP.GT.U32.OR P5, PT, R65, 0x27f, P5 ;  /* 0x0000027f4100780c */ /* 0x000fc40002fa4470 */
[----:B--2---:R-:W-:Y:S02]  /*0bc0*/  @!P3 MOV R22, R88 ;  /* 0x000000580016b202 */ /* 0x004fe40000000f00 */
[----:B------:R-:W-:Y:S01]  /*0bd0*/  @!P3 MOV R23, R91 ;  /* 0x0000005b0017b202 */ /* 0x000fe20000000f00 */
[----:B------:R-:W-:Y:S01]  /*0be0*/  @!P3 IMAD R35, R59, R15, R26 ;  /* 0x0000000f3b23b224 */ /* 0x000fe200078e021a */
[----:B------:R-:W-:Y:S01]  /*0bf0*/  ISETP.GE.AND.EX P6, PT, R9, UR15, PT, P6 ;  /* 0x0000000f09007c0c */ /* 0x000fe2000bfc6360 */
[----:B0-----:R-:W0:Y:S01]  /*0c00*/  @!P4 LDC.64 R24, c[0x0][0x228] ;  /* 0x00008a00ff18cb82 */ /* 0x001e220000000a00 */
[----:B---3--:R-:W-:Y:S01]  /*0c10*/  @!P2 IADD3 R16, P0, R27, R16, RZ ;  /* 0x000000101b10a210 */ /* 0x008fe20007f1e0ff */
[----:B------:R-:W-:Y:S01]  /*0c20*/  @!P3 IMAD.WIDE.U32 R14, R59, R14, R22 ;  /* 0x0000000e3b0eb225 */ /* 0x000fe200078e0016 */
[----:B------:R-:W-:Y:S02]  /*0c30*/  ISETP.GT.U32.OR P6, PT, R65, 0x27f, P6 ;  /* 0x0000027f4100780c */ /* 0x000fe400037c4470 */
[----:B------:R-:W-:-:S02]  /*0c40*/  @!P2 IADD3.X R17, R34, R17, RZ, P0, !PT ;  /* 0x000000112211a210 */ /* 0x000fc400007fe4ff */
[----:B------:R-:W-:Y:S01]  /*0c50*/  @!P2 IADD3 R30, P0, R27, R30, RZ ;  /* 0x0000001e1b1ea210 */ /* 0x000fe20007f1e0ff */
[----:B------:R-:W2:Y:S01]  /*0c60*/  @!P5 LDC.64 R32, c[0x0][0x288] ;  /* 0x0000a200ff20db82 */ /* 0x000ea20000000a00 */
[----:B------:R-:W-:Y:S02]  /*0c70*/  @!P3 IADD3 R15, R15, R35, RZ ;  /* 0x000000230f0fb210 */ /* 0x000fe40007ffe0ff */
[----:B------:R-:W-:Y:S02]  /*0c80*/  @!P3 SHF.L.U32 R35, R14, 0x2, RZ ;  /* 0x000000020e23b819 */ /* 0x000fe400000006ff */
[----:B------:R-:W-:Y:S02]  /*0c90*/  @!P2 IADD3.X R31, R34, R31, RZ, P0, !PT ;  /* 0x0000001f221fa210 */ /* 0x000fe400007fe4ff */
[----:B------:R-:W-:Y:S01]  /*0ca0*/  @!P3 SHF.L.U64.HI R38, R14, 0x2, R15 ;  /* 0x000000020e26b819 */ /* 0x000fe2000001020f */
[----:B------:R-:W3:Y:S01]  /*0cb0*/  @!P4 LDC.64 R26, c[0x0][0x230] ;  /* 0x00008c00ff1acb82 */ /* 0x000ee20000000a00 */
[----:B----4-:R-:W-:Y:S01]  /*0cc0*/  @!P3 IADD3 R28, P0, R35, R28, RZ ;  /* 0x0000001c231cb210 */ /* 0x010fe20007f1e0ff */
[----:B-1----:R-:W-:-:S03]  /*0cd0*/  @!P4 IMAD R22, R7, R36, RZ ;  /* 0x000000240716c224 */ /* 0x002fc600078e02ff */
[----:B------:R-:W-:Y:S02]  /*0ce0*/  @!P3 IADD3.X R29, R38, R29, RZ, P0, !PT ;  /* 0x0000001d261db210 */ /* 0x000fe400007fe4ff */
[----:B------:R-:W-:Y:S01]  /*0cf0*/  @!P3 IADD3 R20, P0, R35, R20, RZ ;  /* 0x000000142314b210 */ /* 0x000fe20007f1e0ff */
[----:B------:R-:W1:Y:S01]  /*0d00*/  @!P6 LDC.64 R14, c[0x0][0x288] ;  /* 0x0000a200ff0eeb82 */ /* 0x000e620000000a00 */
[----:B------:R-:W-:Y:S01]  /*0d10*/  @!P4 IMAD R39, R58, R37, R22 ;  /* 0x000000253a27c224 */ /* 0x000fe200078e0216 */
[----:B------:R-:W-:Y:S02]  /*0d20*/  @!P4 MOV R22, R88 ;  /* 0x000000580016c202 */ /* 0x000fe40000000f00 */
[----:B------:R-:W-:-:S04]  /*0d30*/  @!P4 MOV R23, R91 ;  /* 0x0000005b0017c202 */ /* 0x000fc80000000f00 */
[----:B------:R-:W4:Y:S01]  /*0d40*/  LDC.64 R34, c[0x0][0x248] ;  /* 0x00009200ff227b82 */ /* 0x000f220000000a00 */
[----:B------:R-:W-:Y:S01]  /*0d50*/  @!P4 IMAD.WIDE.U32 R36, R58, R36, R22 ;  /* 0x000000243a24c225 */ /* 0x000fe200078e0016 */
[----:B------:R-:W-:-:S04]  /*0d60*/  @!P3 IADD3.X R21, R38, R21, RZ, P0, !PT ;  /* 0x000000152615b210 */ /* 0x000fc800007fe4ff */
[----:B------:R-:W-:Y:S02]  /*0d70*/  @!P4 IADD3 R37, R37, R39, RZ ;  /* 0x000000272525c210 */ /* 0x000fe40007ffe0ff */
[----:B------:R-:W-:Y:S01]  /*0d80*/  @!P4 SHF.L.U32 R39, R36, 0x2, RZ ;  /* 0x000000022427c819 */ /* 0x000fe200000006ff */
[----:B--2---:R-:W-:Y:S01]  /*0d90*/  @!P5 IMAD R44, R8, R32, RZ ;  /* 0x00000020082cd224 */ /* 0x004fe200078e02ff */
[----:B------:R-:W-:Y:S01]  /*0da0*/  @!P4 SHF.L.U64.HI R38, R36, 0x2, R37 ;  /* 0x000000022426c819 */ /* 0x000fe20000010225 */
[----:B------:R-:W2:Y:S01]  /*0db0*/  @!P5 LDC.64 R22, c[0x0][0x230] ;  /* 0x00008c00ff16db82 */ /* 0x000ea20000000a00 */
[----:B------:R-:W-:Y:S02]  /*0dc0*/  @!P5 MOV R36, R88 ;  /* 0x000000580024d202 */ /* 0x000fe40000000f00 */
[----:B------:R-:W-:Y:S02]  /*0dd0*/  @!P5 MOV R37, R91 ;  /* 0x0000005b0025d202 */ /* 0x000fe40000000f00 */
[----:B---3--:R-:W-:Y:S01]  /*0de0*/  @!P4 IADD3 R26, P0, R39, R26, RZ ;  /* 0x0000001a271ac210 */ /* 0x008fe20007f1e0ff */
[----:B------:R-:W-:-:S02]  /*0df0*/  @!P5 IMAD R53, R57, R33, R44 ;  /* 0x000000213935d224 */ /* 0x000fc400078e022c */
[----:B------:R-:W-:Y:S01]  /*0e00*/  @!P5 IMAD.WIDE.U32 R32, R57, R32, R36 ;  /* 0x000000203920d225 */ /* 0x000fe200078e0024 */
[----:B------:R-:W-:Y:S01]  /*0e10*/  @!P4 IADD3.X R27, R38, R27, RZ, P0, !PT ;  /* 0x0000001b261bc210 */ /* 0x000fe200007fe4ff */
[----:B------:R-:W3:Y:S01]  /*0e20*/  @!P5 LDC.64 R68, c[0x0][0x228] ;  /* 0x00008a00ff44db82 */ /* 0x000ee20000000a00 */
[----:B0-----:R-:W-:Y:S01]  /*0e30*/  @!P4 IADD3 R24, P0, R39, R24, RZ ;  /* 0x000000182718c210 */ /* 0x001fe20007f1e0ff */
[----:B-1----:R-:W-:Y:S02]  /*0e40*/  @!P6 IMAD R39, R9, R14, RZ ;  /* 0x0000000e0927e224 */ /* 0x002fe400078e02ff */
[----:B----4-:R-:W-:Y:S01]  /*0e50*/  IMAD.WIDE R34, R64, 0x8, R34 ;  /* 0x0000000840227825 */ /* 0x010fe200078e0222 */
[----:B------:R-:W-:Y:S02]  /*0e60*/  @!P5 IADD3 R33, R33, R53, RZ ;  /* 0x000000352121d210 */ /* 0x000fe40007ffe0ff */
[----:B------:R-:W-:Y:S01]  /*0e70*/  @!P4 IADD3.X R25, R38, R25, RZ, P0, !PT ;  /* 0x000000192619c210 */ /* 0x000fe200007fe4ff */
[----:B------:R-:W-:Y:S01]  /*0e80*/  @!P6 IMAD R53, R56, R15, R39 ;  /* 0x0000000f3835e224 */ /* 0x000fe200078e0227 */
[----:B------:R-:W0:Y:S01]  /*0e90*/  @!P6 LDC.64 R46, c[0x0][0x230] ;  /* 0x00008c00ff2eeb82 */ /* 0x000e220000000a00 */
[----:B------:R1:W4:Y:S01]  /*0ea0*/  LDG.E.64 R38, desc[UR8][R34.64] ;  /* 0x0000000822267981 */ /* 0x000322000c1e1b00 */
[----:B------:R-:W-:-:S02]  /*0eb0*/  @!P5 SHF.L.U32 R37, R32, 0x2, RZ ;  /* 0x000000022025d819 */ /* 0x000fc400000006ff */
[----:B------:R-:W-:-:S04]  /*0ec0*/  @!P5 SHF.L.U64.HI R36, R32, 0x2, R33 ;  /* 0x000000022024d819 */ /* 0x000fc80000010221 */
[----:B------:R-:W1:Y:S01]  /*0ed0*/  @!P6 LDC.64 R44, c[0x0][0x228] ;  /* 0x00008a00ff2ceb82 */ /* 0x000e620000000a00 */
[----:B------:R-:W-:Y:S02]  /*0ee0*/  @!P6 MOV R32, R88 ;  /* 0x000000580020e202 */ /* 0x000fe40000000f00 */
[----:B------:R-:W-:Y:S02]  /*0ef0*/  @!P6 MOV R33, R91 ;  /* 0x0000005b0021e202 */ /* 0x000fe40000000f00 */
[----:B--2---:R-:W-:Y:S01]  /*0f00*/  @!P5 IADD3 R22, P0, R37, R22, RZ ;  /* 0x000000162516d210 */ /* 0x004fe20007f1e0ff */
[----:B------:R-:W-:-:S03]  /*0f10*/  @!P6 IMAD.WIDE.U32 R14, R56, R14, R32 ;  /* 0x0000000e380ee225 */ /* 0x000fc600078e0020 */
[----:B------:R-:W-:Y:S02]  /*0f20*/  @!P5 IADD3.X R23, R36, R23, RZ, P0, !PT ;  /* 0x000000172417d210 */ /* 0x000fe400007fe4ff */
[----:B---3--:R-:W-:Y:S02]  /*0f30*/  @!P5 IADD3 R68, P0, R37, R68, RZ ;  /* 0x000000442544d210 */ /* 0x008fe40007f1e0ff */
[----:B------:R-:W-:Y:S02]  /*0f40*/  @!P6 IADD3 R33, R15, R53, RZ ;  /* 0x000000350f21e210 */ /* 0x000fe40007ffe0ff */
[----:B------:R-:W-:Y:S02]  /*0f50*/  @!P6 SHF.L.U32 R15, R14, 0x2, RZ ;  /* 0x000000020e0fe819 */ /* 0x000fe400000006ff */
[----:B------:R-:W-:Y:S02]  /*0f60*/  @!P5 IADD3.X R69, R36, R69, RZ, P0, !PT ;  /* 0x000000452445d210 */ /* 0x000fe400007fe4ff */
[----:B------:R-:W-:-:S02]  /*0f70*/  @!P6 SHF.L.U64.HI R14, R14, 0x2, R33 ;  /* 0x000000020e0ee819 */ /* 0x000fc40000010221 */
[----:B0-----:R-:W-:-:S04]  /*0f80*/  @!P6 IADD3 R46, P0, R15, R46, RZ ;  /* 0x0000002e0f2ee210 */ /* 0x001fc80007f1e0ff */
[C---:B------:R-:W-:Y:S02]  /*0f90*/  @!P6 IADD3.X R47, R14.reuse, R47, RZ, P0, !PT ;  /* 0x0000002f0e2fe210 */ /* 0x040fe400007fe4ff */
[----:B-1----:R-:W-:Y:S02]  /*0fa0*/  @!P6 IADD3 R44, P0, R15, R44, RZ ;  /* 0x0000002c0f2ce210 */ /* 0x002fe40007f1e0ff */
[----:B------:R-:W-:Y:S02]  /*0fb0*/  CS2R R34, SRZ ;  /* 0x0000000000227805 */ /* 0x000fe4000001ff00 */
[----:B------:R-:W-:Y:S02]  /*0fc0*/  @!P6 IADD3.X R45, R14, R45, RZ, P0, !PT ;  /* 0x0000002d0e2de210 */ /* 0x000fe400007fe4ff */
[----:B------:R-:W-:Y:S02]  /*0fd0*/  CS2R R14, SRZ ;  /* 0x00000000000e7805 */ /* 0x000fe4000001ff00 */
[----:B------:R0:W5:Y:S04]  /*0fe0*/  @!P2 LDG.E.64 R34, desc[UR8][R16.64] ;  /* 0x000000081022a981 */ /* 0x000168000c1e1b00 */
[----:B------:R1:W5:Y:S01]  /*0ff0*/  @P1 LDG.E.64 R14, desc[UR8][R18.64] ;  /* 0x00000008120e1981 */ /* 0x000362000c1e1b00 */
[----:B0-----:R-:W-:-:S02]  /*1000*/  CS2R R16, SRZ ;  /* 0x0000000000107805 */ /* 0x001fc4000001ff00 */
[----:B-1----:R-:W-:-:S04]  /*1010*/  CS2R R18, SRZ ;  /* 0x0000000000127805 */ /* 0x002fc8000001ff00 */
[----:B------:R0:W5:Y:S04]  /*1020*/  @!P2 LDG.E.64 R16, desc[UR8][R30.64] ;  /* 0x000000081e10a981 */ /* 0x000168000c1e1b00 */
[----:B------:R1:W5:Y:S01]  /*1030*/  @!P3 LDG.E.64 R18, desc[UR8][R20.64] ;  /* 0x000000081412b981 */ /* 0x000362000c1e1b00 */
[----:B0-----:R-:W-:Y:S02]  /*1040*/  CS2R R30, SRZ ;  /* 0x00000000001e7805 */ /* 0x001fe4000001ff00 */
[----:B-1----:R-:W-:Y:S02]  /*1050*/  CS2R R20, SRZ ;  /* 0x0000000000147805 */ /* 0x002fe4000001ff00 */
[----:B------:R-:W-:Y:S02]  /*1060*/  CS2R R36, SRZ ;  /* 0x0000000000247805 */ /* 0x000fe4000001ff00 */
[----:B------:R0:W5:Y:S04]  /*1070*/  @!P4 LDG.E.64 R30, desc[UR8][R26.64] ;  /* 0x000000081a1ec981 */ /* 0x000168000c1e1b00 */
[----:B------:R1:W5:Y:S04]  /*1080*/  @!P4 LDG.E.64 R20, desc[UR8][R24.64] ;  /* 0x000000081814c981 */ /* 0x000368000c1e1b00 */
[----:B------:R-:W5:Y:S01]  /*1090*/  @P1 LDG.E.64 R36, desc[UR8][R72.64] ;  /* 0x0000000848241981 */ /* 0x000f62000c1e1b00 */
[----:B0-----:R-:W-:-:S02]  /*10a0*/  CS2R R26, SRZ ;  /* 0x00000000001a7805 */ /* 0x001fc4000001ff00 */
[----:B-1----:R-:W-:-:S04]  /*10b0*/  CS2R R24, SRZ ;  /* 0x0000000000187805 */ /* 0x002fc8000001ff00 */
[----:B------:R-:W5:Y:S04]  /*10c0*/  @!P6 LDG.E.64 R26, desc[UR8][R46.64] ;  /* 0x000000082e1ae981 */ /* 0x000f68000c1e1b00 */
[----:B------:R-:W5:Y:S01]  /*10d0*/  @!P6 LDG.E.64 R24, desc[UR8][R44.64] ;  /* 0x000000082c18e981 */ /* 0x000f62000c1e1b00 */
[----:B------:R-:W-:Y:S02]  /*10e0*/  MOV R67, 0x3f800000 ;  /* 0x3f80000000437802 */ /* 0x000fe40000000f00 */
[----:B------:R-:W-:-:S06]  /*10f0*/  CS2R R32, SRZ ;  /* 0x0000000000207805 */ /* 0x000fcc000001ff00 */
[----:B------:R0:W5:Y:S02]  /*1100*/  @!P3 LDG.E.64 R32, desc[UR8][R28.64] ;  /* 0x000000081c20b981 */ /* 0x000164000c1e1b00 */
[----:B0-----:R-:W-:Y:S01]  /*1110*/  CS2R R28, SRZ ;  /* 0x00000000001c7805 */ /* 0x001fe2000001ff00 */
[----:B------:R-:W-:Y:S05]  /*1120*/  BSSY B0, `(.L_x_2452) ;  /* 0x000001e000007945 */ /* 0x000fea0003800000 */
[----:B------:R0:W5:Y:S01]  /*1130*/  @!P5 LDG.E.64 R28, desc[UR8][R22.64] ;  /* 0x00000008161cd981 */ /* 0x000162000c1e1b00 */
[----:B------:R-:W-:Y:S02]  /*1140*/  MOV R53, RZ ;  /* 0x000000ff00357202 */ /* 0x000fe40000000f00 */
[----:B0-----:R-:W-:-:S06]  /*1150*/  CS2R R22, SRZ ;  /* 0x0000000000167805 */ /* 0x001fcc000001ff00 */
[----:B------:R0:W5:Y:S02]  /*1160*/  @!P5 LDG.E.64 R22, desc[UR8][R68.64] ;  /* 0x000000084416d981 */ /* 0x000164000c1e1b00 */
[----:B0-----:R-:W-:Y:S01]  /*1170*/  CS2R R68, SRZ ;  /* 0x0000000000447805 */ /* 0x001fe2000001ff00 */
[----:B----4-:R-:W-:-:S05]  /*1180*/  FFMA.FTZ R54, -R38, R38, R39 ;  /* 0x0000002626367223 */ /* 0x010fca0000010127 */
[----:B------:R-:W-:-:S13]  /*1190*/  FSETP.GTU.FTZ.AND P0, PT, R54, RZ, PT ;  /* 0x000000ff3600720b */ /* 0x000fda0003f1c000 */
[----:B------:R-:W0:Y:S02]  /*11a0*/  @P0 LDC R39, c[0x0][0x250] ;  /* 0x00009400ff270b82 */ /* 0x000e240000000800 */
[----:B0-----:R-:W-:-:S04]  /*11b0*/  @P0 FADD.FTZ R39, R54, R39 ;  /* 0x0000002736270221 */ /* 0x001fc80000010000 */
        /* <DEDUP_REMOVED lines=10> */
[----:B------:R-:W3:Y:S01]  /*1260*/  LDG.E.U16 R69, desc[UR8][R46.64] ;  /* 0x000000082e457981 */ /* 0x000ee2000c1e1500 */
[----:B--2---:R-:W-:-:S04]  /*1270*/  @P0 LEA R44, P2, R39, R44, 0x1 ;  /* 0x0000002c272c0211 */ /* 0x004fc800078408ff */
[----:B------:R-:W-:Y:S02]  /*1280*/  @P0 LEA.HI.X R45, R39, R45, R68, 0x1, P2 ;  /* 0x0000002d272d0211 */ /* 0x000fe400010f0c44 */
[----:B------:R-:W2:Y:S04]  /*1290*/  LDG.E.U16 R68, desc[UR8][R46.64+0x2] ;  /* 0x000002082e447981 */ /* 0x000ea8000c1e1500 */
[----:B------:R-:W4:Y:S04]  /*12a0*/  @P0 LDG.E.U16 R70, desc[UR8][R44.64] ;  /* 0x000000082c460981 */ /* 0x000f28000c1e1500 */
[----:B------:R-:W4:Y:S01]  /*12b0*/  @P0 LDG.E.U16 R39, desc[UR8][R44.64+0x2] ;  /* 0x000002082c270981 */ /* 0x000f22000c1e1500 */
[----:B---3--:R-:W-:-:S02]  /*12c0*/  SHF.L.U32 R69, R69, 0x10, RZ ;  /* 0x0000001045457819 */ /* 0x008fc400000006ff */
[----:B--2---:R-:W-:Y:S02]  /*12d0*/  SHF.L.U32 R68, R68, 0x10, RZ ;  /* 0x0000001044447819 */ /* 0x004fe400000006ff */
[----:B----4-:R-:W-:Y:S02]  /*12e0*/  @P0 SHF.L.U32 R54, R70, 0x10, RZ ;  /* 0x0000001046360819 */ /* 0x010fe400000006ff */
[----:B------:R-:W-:-:S07]  /*12f0*/  @P0 SHF.L.U32 R53, R39, 0x10, RZ ;  /* 0x0000001027350819 */ /* 0x000fce00000006ff */
.L_x_2453:
[----:B------:R-:W-:Y:S05]  /*1300*/  BSYNC B0 ;  /* 0x0000000000007941 */ /* 0x000fea0003800000 */
.L_x_2452:
[----:B------:R-:W-:Y:S01]  /*1310*/  ISETP.NE.AND P5, PT, RZ, UR10, PT ;  /* 0x0000000aff007c0c */ /* 0x000fe2000bfa5270 */
[C---:B-----5:R-:W-:Y:S01]  /*1320*/  FADD.FTZ R44, -R38.reuse, R36 ;  /* 0x00000024262c7221 */ /* 0x060fe20000010100 */
[C---:B------:R-:W-:Y:S01]  /*1330*/  FADD.FTZ R72, -R38.reuse, R37 ;  /* 0x0000002526487221 */ /* 0x040fe20000010100 */
[C---:B------:R-:W-:Y:S01]  /*1340*/  FADD.FTZ R78, -R38.reuse, R42 ;  /* 0x0000002a264e7221 */ /* 0x040fe20000010100 */
[----:B------:R-:W-:Y:S01]  /*1350*/  FADD.FTZ R70, -R38, R43 ;  /* 0x0000002b26467221 */ /* 0x000fe20000010100 */
[----:B------:R-:W-:Y:S01]  /*1360*/  MOV R42, R14 ;  /* 0x0000000e002a7202 */ /* 0x000fe20000000f00 */
[----:B-1----:R-:W-:Y:S01]  /*1370*/  FMUL.FTZ R73, R44, R67 ;  /* 0x000000432c497220 */ /* 0x002fe20000410000 */
        /* <DEDUP_REMOVED lines=17> */
[----:B-1----:R-:W-:-:S03]  /*1490*/  FADD.FTZ R76, -R46, 1 ;  /* 0x3f8000002e4c7421 */ /* 0x002fc60000010100 */
[----:B------:R-:W-:Y:S01]  /*14a0*/  FMUL.FTZ R42, R47, R74 ;  /* 0x0000004a2f2a7220 */ /* 0x000fe20000410000 */
[----:B------:R-:W-:Y:S01]  /*14b0*/  FFMA.FTZ R76, R39, R76, 1 ;  /* 0x3f800000274c7423 */ /* 0x000fe2000001004c */
[----:B------:R-:W-:-:S04]  /*14c0*/  FMUL.FTZ R39, R15, R46 ;  /* 0x0000002e0f277220 */ /* 0x000fc80000410000 */
[----:B------:R-:W-:-:S07]  /*14d0*/  FMUL.FTZ R39, R39, R76 ;  /* 0x0000004c27277220 */ /* 0x000fce0000410000 */
.L_x_2454:
[----:B------:R-:W-:Y:S01]  /*14e0*/  FMUL.FTZ R44, R42, R69 ;  /* 0x000000452a2c7220 */ /* 0x000fe20000410000 */
[----:B------:R-:W-:Y:S01]  /*14f0*/  MOV R37, R11 ;  /* 0x0000000b00257202 */ /* 0x000fe20000000f00 */
[-C--:B------:R-:W-:Y:S01]  /*1500*/  FMUL.FTZ R71, R78, R67.reuse ;  /* 0x000000434e477220 */ /* 0x080fe20000410000 */
        /* <DEDUP_REMOVED lines=23> */
.L_x_2455:
[----:B------:R-:W-:Y:S01]  /*1680*/  FFMA.FTZ R74, R72, R43, R45 ;  /* 0x0000002b484a7223 */ /* 0x000fe2000001002d */
[----:B------:R-:W-:Y:S01]  /*1690*/  FMUL.FTZ R46, R36, R69 ;  /* 0x00000045242e7220 */ /* 0x000fe20000410000 */
[----:B------:R-:W-:-:S03]  /*16a0*/  FADD.FTZ R45, R43, R44 ;  /* 0x0000002c2b2d7221 */ /* 0x000fc60000010000 */
[----:B------:R-:W-:Y:S01]  /*16b0*/  FFMA.FTZ R43, R71, R46, R74 ;  /* 0x0000002e472b7223 */ /* 0x000fe2000001004a */
[----:B------:R-:W-:Y:S01]  /*16c0*/  FADD.FTZ R44, R45, R46 ;  /* 0x0000002e2d2c7221 */ /* 0x000fe20000010000 */
[C---:B------:R-:W-:Y:S01]  /*16d0*/  FADD.FTZ R46, -R38.reuse, R40 ;  /* 0x00000028262e7221 */ /* 0x040fe20000010100 */
[----:B------:R-:W-:Y:S01]  /*16e0*/  FADD.FTZ R74, -R38, R41 ;  /* 0x00000029264a7221 */ /* 0x000fe20000010100 */
[----:B------:R-:W-:Y:S01]  /*16f0*/  MOV R40, R12 ;  /* 0x0000000c00287202 */ /* 0x000fe20000000f00 */
[----:B------:R-:W-:Y:S01]  /*1700*/  FMUL.FTZ R45, R37, R68 ;  /* 0x00000044252d7220 */ /* 0x000fe20000410000 */
[----:B------:R-:W-:Y:S01]  /*1710*/  MOV R41, R13 ;  /* 0x0000000d00297202 */ /* 0x000fe20000000f00 */
        /* <DEDUP_REMOVED lines=21> */
.L_x_2456:
        /* <DEDUP_REMOVED lines=31> */
.L_x_2457:
        /* <DEDUP_REMOVED lines=31> */
.L_x_2458:
        /* <DEDUP_REMOVED lines=31> */
.L_x_2459:
[----:B------:R-:W-:Y:S01]  /*1e40*/  FFMA.FTZ R82, R78, R45, R43 ;  /* 0x0000002d4e527223 */ /* 0x000fe2000001002b */
[----:B------:R-:W-:Y:S01]  /*1e50*/  FMUL.FTZ R46, R30, R69 ;  /* 0x000000451e2e7220 */ /* 0x000fe20000410000 */
[----:B------:R-:W-:Y:S01]  /*1e60*/  FADD.FTZ R47, R45, R44 ;  /* 0x0000002c2d2f7221 */ /* 0x000fe20000010000 */
[----:B------:R-:W-:Y:S02]  /*1e70*/  FMUL.FTZ R45, R31, R68 ;  /* 0x000000441f2d7220 */ /* 0x000fe40000410000 */
[----:B------:R-:W-:Y:S01]  /*1e80*/  FFMA.FTZ R43, R81, R46, R82 ;  /* 0x0000002e512b7223 */ /* 0x000fe20000010052 */
[----:B------:R-:W-:Y:S01]  /*1e90*/  FADD.FTZ R46, R47, R46 ;  /* 0x0000002e2f2e7221 */ /* 0x000fe20000010000 */
[----:B------:R-:W-:Y:S01]  /*1ea0*/  FADD.FTZ R82, -R38, R29 ;  /* 0x0000001d26527221 */ /* 0x000fe20000010100 */
[----:B------:R-:W-:Y:S01]  /*1eb0*/  MOV R29, R23 ;  /* 0x00000017001d7202 */ /* 0x000fe20000000f00 */
[----:B------:R-:W-:Y:S01]  /*1ec0*/  FFMA.FTZ R44, R80, R45, R43 ;  /* 0x0000002d502c7223 */ /* 0x000fe2000001002b */
[----:B------:R-:W-:Y:S01]  /*1ed0*/  FADD.FTZ R43, R45, R46 ;  /* 0x0000002e2d2b7221 */ /* 0x000fe20000010000 */
[----:B------:R-:W-:Y:S01]  /*1ee0*/  FADD.FTZ R46, -R38, R28 ;  /* 0x0000001c262e7221 */ /* 0x000fe20000010100 */
[----:B------:R-:W-:Y:S01]  /*1ef0*/  MOV R28, R22 ;  /* 0x00000016001c7202 */ /* 0x000fe20000000f00 */
[----:B------:R-:W-:-:S02]  /*1f00*/  FMUL.FTZ R82, R82, R67 ;  /* 0x0000004352527220 */ /* 0x000fc40000410000 */
        /* <DEDUP_REMOVED lines=20> */
.L_x_2460:
[----:B------:R-:W-:Y:S01]  /*2050*/  FMUL.FTZ R46, R28, R69 ;  /* 0x000000451c2e7220 */ /* 0x000fe20000410000 */
[----:B------:R-:W-:-:S03]  /*2060*/  FADD.FTZ R84, -R38, R27 ;  /* 0x0000001b26547221 */ /* 0x000fc60000010100 */
[----:B------:R-:W-:Y:S01]  /*2070*/  FFMA.FTZ R45, R83, R46, R44 ;  /* 0x0000002e532d7223 */ /* 0x000fe2000001002c */
[----:B------:R-:W-:Y:S01]  /*2080*/  FADD.FTZ R46, R43, R46 ;  /* 0x0000002e2b2e7221 */ /* 0x000fe20000010000 */
[----:B------:R-:W-:Y:S01]  /*2090*/  FMUL.FTZ R43, R29, R68 ;  /* 0x000000441d2b7220 */ /* 0x000fe20000410000 */
[----:B------:R-:W-:Y:S01]  /*20a0*/  FADD.FTZ R44, -R38, R26 ;  /* 0x0000001a262c7221 */ /* 0x000fe20000010100 */
[----:B------:R-:W-:Y:S01]  /*20b0*/  MOV R38, R24 ;  /* 0x0000001800267202 */ /* 0x000fe20000000f00 */
[----:B------:R-:W-:Y:S01]  /*20c0*/  FMUL.FTZ R84, R84, R67 ;  /* 0x0000004354547220 */ /* 0x000fe20000410000 */
[----:B------:R-:W-:Y:S01]  /*20d0*/  FFMA.FTZ R26, R82, R43, R45 ;  /* 0x0000002b521a7223 */ /* 0x000fe2000001002d */
[----:B------:R-:W-:Y:S01]  /*20e0*/  FADD.FTZ R27, R43, R46 ;  /* 0x0000002e2b1b7221 */ /* 0x000fe20000010000 */
[----:B------:R-:W-:Y:S01]  /*20f0*/  FMUL.FTZ R85, R44, R67 ;  /* 0x000000432c557220 */ /* 0x000fe20000410000 */
        /* <DEDUP_REMOVED lines=20> */
.L_x_2461:
[----:B------:R-:W-:Y:S01]  /*2240*/  FMUL.FTZ R44, R38, R69 ;  /* 0x00000045262c7220 */ /* 0x000fe20000410000 */
[----:B------:R-:W-:Y:S01]  /*2250*/  ISETP.GT.AND P0, PT, R52, 0x1e, PT ;  /* 0x0000001e3400780c */ /* 0x000fe20003f04270 */
[----:B------:R-:W-:Y:S01]  /*2260*/  FFMA.FTZ R46, R73, R42, RZ ;  /* 0x0000002a492e7223 */ /* 0x000fe200000100ff */
[----:B------:R-:W-:Y:S01]  /*2270*/  FADD.FTZ R47, RZ, R42 ;  /* 0x0000002aff2f7221 */ /* 0x000fe20000010000 */
[----:B------:R-:W-:Y:S01]  /*2280*/  FFMA.FTZ R45, R85, R44, R26 ;  /* 0x0000002c552d7223 */ /* 0x000fe2000001001a */
[----:B------:R-:W-:Y:S01]  /*2290*/  FADD.FTZ R44, R27, R44 ;  /* 0x0000002c1b2c7221 */ /* 0x000fe20000010000 */
[----:B------:R-:W-:Y:S01]  /*22a0*/  FMUL.FTZ R27, R43, R68 ;  /* 0x000000442b1b7220 */ /* 0x000fe20000410000 */
[----:B------:R-:W-:Y:S01]  /*22b0*/  FFMA.FTZ R42, R71, R36, R46 ;  /* 0x00000024472a7223 */ /* 0x000fe2000001002e */
[----:B------:R-:W-:Y:S01]  /*22c0*/  FADD.FTZ R87, R47, R36 ;  /* 0x000000242f577221 */ /* 0x000fe20000010000 */
[----:B------:R-:W-:Y:S01]  /*22d0*/  FADD.FTZ R36, RZ, R39 ;  /* 0x00000027ff247221 */ /* 0x000fe20000010000 */
[----:B------:R-:W-:Y:S01]  /*22e0*/  FFMA.FTZ R26, R84, R27, R45 ;  /* 0x0000001b541a7223 */ /* 0x000fe2000001002d */
[----:B------:R-:W-:Y:S01]  /*22f0*/  FADD.FTZ R27, R27, R44 ;  /* 0x0000002c1b1b7221 */ /* 0x000fe20000010000 */
[----:B------:R-:W-:Y:S01]  /*2300*/  FFMA.FTZ R47, R72, R39, RZ ;  /* 0x00000027482f7223 */ /* 0x000fe200000100ff */
[----:B------:R-:W-:Y:S01]  /*2310*/  FADD.FTZ R36, R36, R37 ;  /* 0x0000002524247221 */ /* 0x000fe20000010000 */
[----:B------:R-:W-:Y:S01]  /*2320*/  FADD.FTZ R87, R87, R40 ;  /* 0x0000002857577221 */ /* 0x000fe20000010000 */
[----:B------:R-:W0:Y:S01]  /*2330*/  SHFL.DOWN PT, R45, R26, 0x1, 0x1f ;  /* 0x08201f001a2d7f89 */ /* 0x000e2200000e0000 */
[----:B------:R-:W-:Y:S01]  /*2340*/  FFMA.FTZ R42, R75, R40, R42 ;  /* 0x000000284b2a7223 */ /* 0x000fe2000001002a */
[----:B------:R-:W-:Y:S01]  /*2350*/  FFMA.FTZ R47, R70, R37, R47 ;  /* 0x00000025462f7223 */ /* 0x000fe2000001002f */
[----:B------:R-:W-:Y:S01]  /*2360*/  FADD.FTZ R40, R36, R41 ;  /* 0x0000002924287221 */ /* 0x000fe20000010000 */
[----:B------:R-:W1:Y:S01]  /*2370*/  SHFL.DOWN PT, R44, R27, 0x1, 0x1f ;  /* 0x08201f001b2c7f89 */ /* 0x000e6200000e0000 */
[----:B------:R-:W2:Y:S01]  /*2380*/  S2UR UR11, SR_CgaCtaId ;  /* 0x00000000000b79c3 */ /* 0x000ea20000008800 */
        /* <DEDUP_REMOVED lines=9> */
[----:B------:R-:W-:Y:S01]  /*2420*/  UMOV UR6, 0x400 ;  /* 0x0000040000067882 */ /* 0x000fe20000000000 */
[----:B------:R-:W-:Y:S01]  /*2430*/  FADD.FTZ R87, R87, R30 ;  /* 0x0000001e57577221 */ /* 0x000fe20000010000 */
[----:B------:R-:W-:Y:S01]  /*2440*/  UIADD3 UR5, UR6, 0xd0, URZ ;  /* 0x000000d006057890 */ /* 0x000fe2000fffe03f */
[----:B------:R-:W-:Y:S01]  /*2450*/  FFMA.FTZ R47, R80, R31, R47 ;  /* 0x0000001f502f7223 */ /* 0x000fe2000001002f */
[----:B------:R-:W-:Y:S01]  /*2460*/  FFMA.FTZ R42, R81, R30, R42 ;  /* 0x0000001e512a7223 */ /* 0x000fe2000001002a */
[----:B------:R-:W-:Y:S01]  /*2470*/  FADD.FTZ R40, R40, R31 ;  /* 0x0000001f28287221 */ /* 0x000fe20000010000 */
[----:B------:R-:W-:Y:S01]  /*2480*/  FADD.FTZ R87, R87, R28 ;  /* 0x0000001c57577221 */ /* 0x000fe20000010000 */
[----:B------:R-:W-:Y:S01]  /*2490*/  FFMA.FTZ R47, R82, R29, R47 ;  /* 0x0000001d522f7223 */ /* 0x000fe2000001002f */
[----:B------:R-:W-:Y:S01]  /*24a0*/  ISETP.NE.AND P2, PT, R65, RZ, PT ;  /* 0x000000ff4100720c */ /* 0x000fe20003f45270 */
[----:B0-----:R-:W-:Y:S01]  /*24b0*/  @!P0 FADD.FTZ R26, R26, R45 ;  /* 0x0000002d1a1a8221 */ /* 0x001fe20000010000 */
[----:B------:R-:W-:Y:S01]  /*24c0*/  FFMA.FTZ R42, R83, R28, R42 ;  /* 0x0000001c532a7223 */ /* 0x000fe2000001002a */
[----:B------:R-:W-:Y:S01]  /*24d0*/  FADD.FTZ R40, R40, R29 ;  /* 0x0000001d28287221 */ /* 0x000fe20000010000 */
[----:B------:R-:W-:Y:S01]  /*24e0*/  FADD.FTZ R46, R87, R38 ;  /* 0x00000026572e7221 */ /* 0x000fe20000010000 */
[----:B-1----:R-:W-:Y:S01]  /*24f0*/  @!P0 FADD.FTZ R27, R27, R44 ;  /* 0x0000002c1b1b8221 */ /* 0x002fe20000010000 */
[----:B------:R-:W0:Y:S01]  /*2500*/  SHFL.DOWN PT, R45, R26, 0x2, 0x1f ;  /* 0x08401f001a2d7f89 */ /* 0x000e2200000e0000 */
[----:B------:R-:W-:Y:S01]  /*2510*/  ISETP.GT.AND P0, PT, R52, 0x1d, PT ;  /* 0x0000001d3400780c */ /* 0x000fe20003f04270 */
[----:B--2---:R-:W-:Y:S01]  /*2520*/  ULEA UR5, UR11, UR5, 0x18 ;  /* 0x000000050b057291 */ /* 0x004fe2000f8ec03f */
[----:B------:R-:W-:Y:S01]  /*2530*/  BSSY B0, `(.L_x_2462) ;  /* 0x000004e000007945 */ /* 0x000fe20003800000 */
[----:B------:R-:W1:Y:S01]  /*2540*/  SHFL.DOWN PT, R44, R27, 0x2, 0x1f ;  /* 0x08401f001b2c7f89 */ /* 0x000e6200000e0000 */
[----:B------:R-:W-:-:S03]  /*2550*/  ISETP.GT.U32.AND P3, PT, R65, 0x27, PT ;  /* 0x000000274100780c */ /* 0x000fc60003f64070 */
[----:B------:R-:W-:-:S06]  /*2560*/  LEA R87, R65, UR5, 0x4 ;  /* 0x0000000541577c11 */ /* 0x000fcc000f8e20ff */
        /* <DEDUP_REMOVED lines=15> */
[----:B------:R-:W-:Y:S01]  /*2660*/  ISETP.GT.AND P0, PT, R52, 0xf, PT ;  /* 0x0000000f3400780c */ /* 0x000fe20003f04270 */
[----:B------:R-:W-:Y:S02]  /*2670*/  FFMA.FTZ R44, R85, R38, R42 ;  /* 0x00000026552c7223 */ /* 0x000fe4000001002a */
        /* <DEDUP_REMOVED lines=11> */
[----:B------:R-:W3:Y:S01]  /*2730*/  LDS.128 R28, [UR5+0x40] ;  /* 0x00004005ff1c7984 */ /* 0x000ee20008000c00 */
[----:B0-----:R-:W-:Y:S01]  /*2740*/  FADD.FTZ R41, R26, R36 ;  /* 0x000000241a297221 */ /* 0x001fe20000010000 */
[----:B--2---:R-:W-:-:S03]  /*2750*/  FADD.FTZ R26, R27, R37 ;  /* 0x000000251b1a7221 */ /* 0x004fc60000010000 */
[----:B------:R-:W-:Y:S01]  /*2760*/  FADD.FTZ R27, R41, R38 ;  /* 0x00000026291b7221 */ /* 0x000fe20000010000 */
[----:B------:R-:W-:Y:S01]  /*2770*/  FADD.FTZ R26, R26, R39 ;  /* 0x000000271a1a7221 */ /* 0x000fe20000010000 */
[----:B------:R-:W0:Y:S02]  /*2780*/  LDS.128 R40, [UR5+0x50] ;  /* 0x00005005ff287984 */ /* 0x000e240008000c00 */
[----:B-1----:R-:W-:Y:S01]  /*2790*/  FADD.FTZ R27, R27, R32 ;  /* 0x000000201b1b7221 */ /* 0x002fe20000010000 */
        /* <DEDUP_REMOVED lines=39> */
.L_x_2463:
[----:B------:R-:W-:Y:S05]  /*2a10*/  BSYNC B0 ;  /* 0x0000000000007941 */ /* 0x000fea0003800000 */
.L_x_2462:
        /* <DEDUP_REMOVED lines=78> */
.L_x_2465:
[----:B------:R-:W-:Y:S05]  /*2f00*/  BSYNC B0 ;  /* 0x0000000000007941 */ /* 0x000fea0003800000 */
.L_x_2464:
        /* <DEDUP_REMOVED lines=18> */
.L_x_2467:
[----:B------:R-:W-:Y:S05]  /*3030*/  BSYNC B0 ;  /* 0x0000000000007941 */ /* 0x000fea0003800000 */
.L_x_2466:
        /* <DEDUP_REMOVED lines=32> */
.L_x_2470:
[----:B-1----:R-:W3:Y:S04]  /*3240*/  LDG.E.STRONG.GPU R30, desc[UR8][R28.64] ;  /* 0x000000081c1e7981 */ /* 0x002ee8000c1ef900 */
[----:B---3--:R-:W-:Y:S01]  /*3250*/  CCTL.IVALL ;  /* 0x00000000ff00798f */ /* 0x008fe20002000000 */
[----:B------:R-:W-:Y:S05]  /*3260*/  YIELD ;  /* 0x0000000000007946 */ /* 0x000fea0003800000 */
[----:B------:R-:W-:-:S13]  /*3270*/  ISETP.NE.AND P0, PT, R30, R35, PT ;  /* 0x000000231e00720c */ /* 0x000fda0003f05270 */
[----:B------:R-:W-:Y:S05]  /*3280*/  @P0 BRA `(.L_x_2470) ;  /* 0xfffffffc00ec0947 */ /* 0x000fea000383ffff */
.L_x_2469:
        /* <DEDUP_REMOVED lines=17> */
.L_x_2474:
        /* <DEDUP_REMOVED lines=115> */
.L_x_2473:
        /* <DEDUP_REMOVED lines=61> */
.L_x_2475:
[----:B------:R-:W-:-:S13]  /*3ea0*/  ISETP.NE.OR P0, PT, R39, RZ, P0 ;  /* 0x000000ff2700720c */ /* 0x000fda0000705670 */
[----:B------:R-:W-:Y:S05]  /*3eb0*/  @!P0 BRA `(.L_x_2471) ;  /* 0x00000000007c8947 */ /* 0x000fea0003800000 */
.L_x_2472:
        /* <DEDUP_REMOVED lines=31> */
.L_x_2471:
        /* <DEDUP_REMOVED lines=11> */
.L_x_2477:
[----:B------:R-:W-:Y:S05]  /*4160*/  BSYNC B0 ;  /* 0x0000000000007941 */ /* 0x000fea0003800000 */
.L_x_2476:
        /* <DEDUP_REMOVED lines=16> */
.L_x_2468:
        /* <DEDUP_REMOVED lines=14> */
[----:B-12---:R-:W0:Y:S01]  /*4350*/  LDS.64 R26, [UR5+0xc0] ;  /* 0x0000c005ff1a7984 */ /* 0x006e220008000a00 */
        /* <DEDUP_REMOVED lines=22> */
.L_x_2478:
        /* <DEDUP_REMOVED lines=14> */
[----:B------:R-:W-:Y:S01]  /*45a0*/  FMUL.FTZ R14, R14, R67 ;  /* 0x000000430e0e7220 */ /* 0x000fe20000410000 */
[----:B------:R-:W-:Y:S01]  /*45b0*/  IADD3 R33, R27, R33, RZ ;  /* 0x000000211b217210 */ /* 0x000fe20007ffe0ff */
[----:B------:R-:W-:-:S03]  /*45c0*/  FMUL.FTZ R15, R32, R67 ;  /* 0x00000043200f7220 */ /* 0x000fc60000410000 */
[----:B------:R-:W-:-:S05]  /*45d0*/  LEA.HI.X R29, R26, UR13, R33, 0x2, P6 ;  /* 0x0000000d1a1d7c11 */ /* 0x000fca000b0f1421 */
[----:B------:R0:W-:Y:S02]  /*45e0*/  STG.E.64 desc[UR8][R28.64], R14 ;  /* 0x0000000e1c007986 */ /* 0x0001e4000c101b08 */
.L_x_2480:
[----:B------:R-:W-:Y:S05]  /*45f0*/  BSYNC B0 ;  /* 0x0000000000007941 */ /* 0x000fea0003800000 */
.L_x_2479:
        /* <DEDUP_REMOVED lines=19> */
.L_x_2481:
[----:B------:R-:W-:Y:S04]  /*4730*/  BSSY B0, `(.L_x_2482) ;  /* 0x0000013000007945 */ /* 0x000fe80003800000 */
[----:B------:R-:W-:Y:S05]  /*4740*/  @P2 BRA `(.L_x_2483) ;  /* 0x0000000000442947 */ /* 0x000fea0003800000 */
[----:B------:R-:W-:Y:S01]  /*4750*/  ULDC.64 UR12, c[0x0][0x288] ;  /* 0x0000a200000c7ab9 */ /* 0x000fe20000000a00 */
[----:B0-----:R-:W-:Y:S01]  /*4760*/  MOV R14, R88 ;  /* 0x00000058000e7202 */ /* 0x001fe20000000f00 */
[----:B------:R-:W-:Y:S01]  /*4770*/  IMAD R27, R50, UR12, RZ ;  /* 0x0000000c321b7c24 */ /* 0x000fe2000f8e02ff */
[----:B------:R-:W-:Y:S01]  /*4780*/  MOV R15, R91 ;  /* 0x0000005b000f7202 */ /* 0x000fe20000000f00 */
[-C--:B------:R-:W-:Y:S02]  /*4790*/  FFMA.FTZ R26, R71, R30.reuse, R31 ;  /* 0x0000001e471a7223 */ /* 0x080fe4000001001f */
[----:B------:R-:W-:Y:S02]  /*47a0*/  IMAD R29, R62, UR13, R27 ;  /* 0x0000000d3e1d7c24 */ /* 0x000fe4000f8e021b */
[----:B------:R-:W-:Y:S01]  /*47b0*/  FFMA.FTZ R27, R70, R30, R31 ;  /* 0x0000001e461b7223 */ /* 0x000fe2000001001f */
        /* <DEDUP_REMOVED lines=10> */
.L_x_2483:
[----:B------:R-:W-:Y:S05]  /*4860*/  BSYNC B0 ;  /* 0x0000000000007941 */ /* 0x000fea0003800000 */
.L_x_2482:
[----:B------:R-:W-:Y:S05]  /*4870*/  @!P5 BRA `(.L_x_2484) ;  /* 0x000000000048d947 */ /* 0x000fea0003800000 */
        /* <DEDUP_REMOVED lines=18> */
.L_x_2484:
        /* <DEDUP_REMOVED lines=19> */
.L_x_2486:
[----:B------:R-:W-:Y:S05]  /*4ad0*/  BSYNC B0 ;  /* 0x0000000000007941 */ /* 0x000fea0003800000 */
.L_x_2485:
        /* <DEDUP_REMOVED lines=14> */
[----:B-12---:R-:W-:Y:S01]  /*4bc0*/  FFMA.FTZ R10, R77, R69, R54 ;  /* 0x000000454d0a7223 */ /* 0x006fe20000010036 */
        /* <DEDUP_REMOVED lines=17> */
.L_x_2487:
[----:B------:R-:W-:Y:S04]  /*4ce0*/  BSSY B0, `(.L_x_2488) ;  /* 0x0000013000007945 */ /* 0x000fe80003800000 */
[----:B------:R-:W-:Y:S05]  /*4cf0*/  @P4 BRA `(.L_x_2489) ;  /* 0x0000000000444947 */ /* 0x000fea0003800000 */
[----:B------:R-:W-:Y:S01]  /*4d00*/  ULDC.64 UR12, c[0x0][0x288] ;  /* 0x0000a200000c7ab9 */ /* 0x000fe20000000a00 */
[----:B-12---:R-:W-:Y:S01]  /*4d10*/  MOV R10, R88 ;  /* 0x00000058000a7202 */ /* 0x006fe20000000f00 */
[----:B------:R-:W-:Y:S01]  /*4d20*/  IMAD R13, R48, UR12, RZ ;  /* 0x0000000c300d7c24 */ /* 0x000fe2000f8e02ff */
[----:B------:R-:W-:Y:S01]  /*4d30*/  MOV R11, R91 ;  /* 0x0000005b000b7202 */ /* 0x000fe20000000f00 */
[-C--:B------:R-:W-:Y:S02]  /*4d40*/  FFMA.FTZ R12, R77, R30.reuse, R31 ;  /* 0x0000001e4d0c7223 */ /* 0x080fe4000001001f */
[----:B0-----:R-:W-:Y:S02]  /*4d50*/  IMAD R15, R60, UR13, R13 ;  /* 0x0000000d3c0f7c24 */ /* 0x001fe4000f8e020d */
        /* <DEDUP_REMOVED lines=11> */
.L_x_2489:
[----:B------:R-:W-:Y:S05]  /*4e10*/  BSYNC B0 ;  /* 0x0000000000007941 */ /* 0x000fea0003800000 */
.L_x_2488:
[----:B------:R-:W-:Y:S05]  /*4e20*/  @!P5 BRA `(.L_x_2490) ;  /* 0x000000000048d947 */ /* 0x000fea0003800000 */
[----:B-12---:R-:W-:Y:S01]  /*4e30*/  FFMA.FTZ R10, R79, R69, R54 ;  /* 0x000000454f0a7223 */ /* 0x006fe20000010036 */
[----:B------:R-:W-:-:S03]  /*4e40*/  FFMA.FTZ R11, R78, R68, R53 ;  /* 0x000000444e0b7223 */ /* 0x000fc60000010035 */
[----:B---3--:R-:W-:Y:S01]  /*4e50*/  FMUL.FTZ R12, R10, -1.4426950216293334961 ;  /* 0xbfb8aa3b0a0c7820 */ /* 0x008fe20000410000 */
        /* <DEDUP_REMOVED lines=15> */
.L_x_2490:
[----:B------:R-:W-:Y:S04]  /*4f50*/  BSSY B0, `(.L_x_2491) ;  /* 0x0000013000007945 */ /* 0x000fe80003800000 */
[----:B------:R-:W-:Y:S05]  /*4f60*/  @P0 BRA `(.L_x_2492) ;  /* 0x0000000000440947 */ /* 0x000fea0003800000 */
[----:B------:R-:W-:Y:S01]  /*4f70*/  ULDC.64 UR12, c[0x0][0x288] ;  /* 0x0000a200000c7ab9 */ /* 0x000fe20000000a00 */
[----:B-12---:R-:W-:Y:S01]  /*4f80*/  MOV R10, R88 ;  /* 0x00000058000a7202 */ /* 0x006fe20000000f00 */
[----:B---3--:R-:W-:Y:S01]  /*4f90*/  IMAD R12, R6, UR12, RZ ;  /* 0x0000000c060c7c24 */ /* 0x008fe2000f8e02ff */
[----:B------:R-:W-:Y:S01]  /*4fa0*/  MOV R11, R91 ;  /* 0x0000005b000b7202 */ /* 0x000fe20000000f00 */
[-CC-:B------:R-:W-:Y:S01]  /*4fb0*/  FFMA.FTZ R6, R79, R30.reuse, R31.reuse ;  /* 0x0000001e4f067223 */ /* 0x180fe2000001001f */
[----:B------:R-:W-:Y:S01]  /*4fc0*/  FFMA.FTZ R13, R78, R30, R31 ;  /* 0x0000001e4e0d7223 */ /* 0x000fe2000001001f */
[C---:B0-----:R-:W-:Y:S02]  /*4fd0*/  IMAD R15, R59.reuse, UR13, R12 ;  /* 0x0000000d3b0f7c24 */ /* 0x041fe4000f8e020c */
[----:B------:R-:W-:Y:S01]  /*4fe0*/  IMAD.WIDE.U32 R10, R59, UR12, R10 ;  /* 0x0000000c3b0a7c25 */ /* 0x000fe2000f8e000a */
[----:B------:R-:W-:-:S03]  /*4ff0*/  ULDC.64 UR12, c[0x0][0x210] ;  /* 0x00008400000c7ab9 */ /* 0x000fc60000000a00 */
[----:B------:R-:W-:Y:S01]  /*5000*/  FFMA.FTZ R6, R69, R18, -R6 ;  /* 0x0000001245067223 */ /* 0x000fe20000010806 */
[----:B------:R-:W-:Y:S01]  /*5010*/  FFMA.FTZ R16, R68, R19, -R13 ;  /* 0x0000001344107223 */ /* 0x000fe2000001080d */
[----:B------:R-:W-:Y:S02]  /*5020*/  LEA R12, P0, R10, UR12, 0x2 ;  /* 0x0000000c0a0c7c11 */ /* 0x000fe4000f8010ff */
[----:B------:R-:W-:Y:S01]  /*5030*/  FMUL.FTZ R14, R6, R67 ;  /* 0x00000043060e7220 */ /* 0x000fe20000410000 */
[----:B------:R-:W-:-:S04]  /*5040*/  IADD3 R15, R11, R15, RZ ;  /* 0x0000000f0b0f7210 */ /* 0x000fc80007ffe0ff */
[----:B------:R-:W-:Y:S01]  /*5050*/  LEA.HI.X R13, R10, UR13, R15, 0x2, P0 ;  /* 0x0000000d0a0d7c11 */ /* 0x000fe200080f140f */
[----:B------:R-:W-:-:S05]  /*5060*/  FMUL.FTZ R15, R16, R67 ;  /* 0x00000043100f7220 */ /* 0x000fca0000410000 */
[----:B------:R4:W-:Y:S02]  /*5070*/  STG.E.64 desc[UR8][R12.64], R14 ;  /* 0x0000000e0c007986 */ /* 0x0009e4000c101b08 */
.L_x_2492:
[----:B------:R-:W-:Y:S05]  /*5080*/  BSYNC B0 ;  /* 0x0000000000007941 */ /* 0x000fea0003800000 */
.L_x_2491:
[----:B------:R-:W-:Y:S05]  /*5090*/  @!P5 BRA `(.L_x_2493) ;  /* 0x000000000048d947 */ /* 0x000fea0003800000 */
[----:B------:R-:W-:Y:S01]  /*50a0*/  FFMA.FTZ R6, R81, R69, R54 ;  /* 0x0000004551067223 */ /* 0x000fe20000010036 */
[----:B-12---:R-:W-:-:S03]  /*50b0*/  FFMA.FTZ R10, R80, R68, R53 ;  /* 0x00000044500a7223 */ /* 0x006fc60000010035 */
[----:B------:R-:W-:Y:S01]  /*50c0*/  FMUL.FTZ R11, R6, -1.4426950216293334961 ;  /* 0xbfb8aa3b060b7820 */ /* 0x000fe20000410000 */
[----:B0--34-:R-:W-:-:S05]  /*50d0*/  FMUL.FTZ R14, R10, -1.4426950216293334961 ;  /* 0xbfb8aa3b0a0e7820 */ /* 0x019fca0000410000 */
        /* <DEDUP_REMOVED lines=14> */
.L_x_2493:
[----:B------:R-:W-:Y:S04]  /*51c0*/  BSSY B0, `(.L_x_2494) ;  /* 0x0000013000007945 */ /* 0x000fe80003800000 */
[----:B------:R-:W-:Y:S05]  /*51d0*/  @P2 BRA `(.L_x_2495) ;  /* 0x0000000000442947 */ /* 0x000fea0003800000 */
[----:B------:R-:W-:Y:S01]  /*51e0*/  ULDC.64 UR12, c[0x0][0x288] ;  /* 0x0000a200000c7ab9 */ /* 0x000fe20000000a00 */
[----:B------:R-:W-:Y:S01]  /*51f0*/  MOV R6, R88 ;  /* 0x0000005800067202 */ /* 0x000fe20000000f00 */
[----:B-12---:R-:W-:Y:S01]  /*5200*/  IMAD R11, R7, UR12, RZ ;  /* 0x0000000c070b7c24 */ /* 0x006fe2000f8e02ff */
[----:B------:R-:W-:Y:S01]  /*5210*/  MOV R7, R91 ;  /* 0x0000005b00077202 */ /* 0x000fe20000000f00 */
[-C--:B------:R-:W-:Y:S02]  /*5220*/  FFMA.FTZ R10, R81, R30.reuse, R31 ;  /* 0x0000001e510a7223 */ /* 0x080fe4000001001f */
[----:B---34-:R-:W-:Y:S02]  /*5230*/  IMAD R13, R58, UR13, R11 ;  /* 0x0000000d3a0d7c24 */ /* 0x018fe4000f8e020b */
        /* <DEDUP_REMOVED lines=11> */
.L_x_2495:
[----:B------:R-:W-:Y:S05]  /*52f0*/  BSYNC B0 ;  /* 0x0000000000007941 */ /* 0x000fea0003800000 */
.L_x_2494:
[----:B------:R-:W-:Y:S05]  /*5300*/  @!P5 BRA `(.L_x_2496) ;  /* 0x000000000048d947 */ /* 0x000fea0003800000 */
[----:B------:R-:W-:Y:S01]  /*5310*/  FFMA.FTZ R6, R83, R69, R54 ;  /* 0x0000004553067223 */ /* 0x000fe20000010036 */
[----:B------:R-:W-:-:S03]  /*5320*/  FFMA.FTZ R7, R82, R68, R53 ;  /* 0x0000004452077223 */ /* 0x000fc60000010035 */
[----:B-12---:R-:W-:Y:S01]  /*5330*/  FMUL.FTZ R10, R6, -1.4426950216293334961 ;  /* 0xbfb8aa3b060a7820 */ /* 0x006fe20000410000 */
[----:B---34-:R-:W-:-:S05]  /*5340*/  FMUL.FTZ R12, R7, -1.4426950216293334961 ;  /* 0xbfb8aa3b070c7820 */ /* 0x018fca0000410000 */
[----:B------:R-:W1:Y:S08]  /*5350*/  MUFU.EX2 R10, R10 ;  /* 0x0000000a000a7308 */ /* 0x000e700000000800 */
[----:B------:R-:W2:Y:S01]  /*5360*/  MUFU.EX2 R12, R12 ;  /* 0x0000000c000c7308 */ /* 0x000ea20000000800 */
[----:B-1----:R-:W-:-:S07]  /*5370*/  FADD.FTZ R11, R10, 1 ;  /* 0x3f8000000a0b7421 */ /* 0x002fce0000010000 */
[----:B------:R-:W1:Y:S01]  /*5380*/  MUFU.RCP R11, R11 ;  /* 0x0000000b000b7308 */ /* 0x000e620000001000 */
[----:B--2---:R-:W-:-:S07]  /*5390*/  FADD.FTZ R13, R12, 1 ;  /* 0x3f8000000c0d7421 */ /* 0x004fce0000010000 */
        /* <DEDUP_REMOVED lines=9> */
.L_x_2496:
[----:B------:R-:W-:Y:S04]  /*5430*/  BSSY B0, `(.L_x_2497) ;  /* 0x0000013000007945 */ /* 0x000fe80003800000 */
[----:B------:R-:W-:Y:S05]  /*5440*/  @P3 BRA `(.L_x_2498) ;  /* 0x0000000000443947 */ /* 0x000fea0003800000 */
[----:B------:R-:W-:Y:S01]  /*5450*/  ULDC.64 UR12, c[0x0][0x288] ;  /* 0x0000a200000c7ab9 */ /* 0x000fe20000000a00 */
[----:B------:R-:W-:Y:S01]  /*5460*/  MOV R6, R88 ;  /* 0x0000005800067202 */ /* 0x000fe20000000f00 */
[----:B--234-:R-:W-:Y:S01]  /*5470*/  IMAD R12, R8, UR12, RZ ;  /* 0x0000000c080c7c24 */ /* 0x01cfe2000f8e02ff */
[----:B------:R-:W-:Y:S01]  /*5480*/  MOV R7, R91 ;  /* 0x0000005b00077202 */ /* 0x000fe20000000f00 */
[----:B------:R-:W-:Y:S02]  /*5490*/  FFMA.FTZ R8, R83, R30, R31 ;  /* 0x0000001e53087223 */ /* 0x000fe4000001001f */
[C---:B------:R-:W-:Y:S02]  /*54a0*/  IMAD R13, R57.reuse, UR13, R12 ;  /* 0x0000000d390d7c24 */ /* 0x040fe4000f8e020c */
[----:B-1----:R-:W-:-:S04]  /*54b0*/  IMAD.WIDE.U32 R10, R57, UR12, R6 ;  /* 0x0000000c390a7c25 */ /* 0x002fc8000f8e0006 */
[----:B------:R-:W-:Y:S01]  /*54c0*/  FFMA.FTZ R7, R82, R30, R31 ;  /* 0x0000001e52077223 */ /* 0x000fe2000001001f */
[----:B------:R-:W-:Y:S01]  /*54d0*/  ULDC.64 UR12, c[0x0][0x210] ;  /* 0x00008400000c7ab9 */ /* 0x000fe20000000a00 */
[----:B------:R-:W-:Y:S01]  /*54e0*/  FFMA.FTZ R8, R69, R22, -R8 ;  /* 0x0000001645087223 */ /* 0x000fe20000010808 */
[----:B------:R-:W-:Y:S01]  /*54f0*/  LEA R6, P0, R10, UR12, 0x2 ;  /* 0x0000000c0a067c11 */ /* 0x000fe2000f8010ff */
[----:B0-----:R-:W-:Y:S01]  /*5500*/  FFMA.FTZ R14, R68, R23, -R7 ;  /* 0x00000017440e7223 */ /* 0x001fe20000010807 */
[----:B------:R-:W-:Y:S01]  /*5510*/  IADD3 R13, R11, R13, RZ ;  /* 0x0000000d0b0d7210 */ /* 0x000fe20007ffe0ff */
[----:B------:R-:W-:-:S03]  /*5520*/  FMUL.FTZ R12, R8, R67 ;  /* 0x00000043080c7220 */ /* 0x000fc60000410000 */
[----:B------:R-:W-:Y:S01]  /*5530*/  LEA.HI.X R7, R10, UR13, R13, 0x2, P0 ;  /* 0x0000000d0a077c11 */ /* 0x000fe200080f140d */
[----:B------:R-:W-:-:S05]  /*5540*/  FMUL.FTZ R13, R14, R67 ;  /* 0x000000430e0d7220 */ /* 0x000fca0000410000 */
[----:B------:R0:W-:Y:S02]  /*5550*/  STG.E.64 desc[UR8][R6.64], R12 ;  /* 0x0000000c06007986 */ /* 0x0001e4000c101b08 */
.L_x_2498:
[----:B------:R-:W-:Y:S05]  /*5560*/  BSYNC B0 ;  /* 0x0000000000007941 */ /* 0x000fea0003800000 */
.L_x_2497:
[----:B------:R-:W-:Y:S05]  /*5570*/  @!P5 BRA `(.L_x_2499) ;  /* 0x000000000048d947 */ /* 0x000fea0003800000 */
        /* <DEDUP_REMOVED lines=8> */
[----:B-12---:R-:W-:-:S07]  /*5600*/  FADD.FTZ R10, R8, 1 ;  /* 0x3f800000080a7421 */ /* 0x006fce0000010000 */
[----:B------:R-:W3:Y:S01]  /*5610*/  MUFU.RCP R10, R10 ;  /* 0x0000000a000a7308 */ /* 0x000ee20000001000 */
[----:B0-----:R-:W-:Y:S01]  /*5620*/  FADD.FTZ R11, -R7, 1 ;  /* 0x3f800000070b7421 */ /* 0x001fe20000010100 */
[----:B------:R-:W-:-:S03]  /*5630*/  FMUL.FTZ R24, R24, R7 ;  /* 0x0000000718187220 */ /* 0x000fc60000410000 */
[----:B------:R-:W-:Y:S01]  /*5640*/  FFMA.FTZ R11, R54, R11, 1 ;  /* 0x3f800000360b7423 */ /* 0x000fe2000001000b */
[----:B---34-:R-:W-:Y:S01]  /*5650*/  FADD.FTZ R12, -R10, 1 ;  /* 0x3f8000000a0c7421 */ /* 0x018fe20000010100 */
[----:B------:R-:W-:Y:S02]  /*5660*/  FMUL.FTZ R25, R25, R10 ;  /* 0x0000000a19197220 */ /* 0x000fe40000410000 */
[----:B------:R-:W-:Y:S01]  /*5670*/  FMUL.FTZ R24, R24, R11 ;  /* 0x0000000b18187220 */ /* 0x000fe20000410000 */
[----:B------:R-:W-:-:S04]  /*5680*/  FFMA.FTZ R12, R53, R12, 1 ;  /* 0x3f800000350c7423 */ /* 0x000fc8000001000c */
[----:B------:R-:W-:-:S07]  /*5690*/  FMUL.FTZ R25, R25, R12 ;  /* 0x0000000c19197220 */ /* 0x000fce0000410000 */
.L_x_2499:
[----:B------:R-:W-:Y:S04]  /*56a0*/  BSSY B0, `(.L_x_2500) ;  /* 0x0000012000007945 */ /* 0x000fe80003800000 */
[----:B------:R-:W-:Y:S05]  /*56b0*/  @P6 BRA `(.L_x_2501) ;  /* 0x0000000000406947 */ /* 0x000fea0003800000 */
[----:B------:R-:W-:Y:S01]  /*56c0*/  ULDC.64 UR12, c[0x0][0x288] ;  /* 0x0000a200000c7ab9 */ /* 0x000fe20000000a00 */
[----:B------:R-:W-:Y:S01]  /*56d0*/  MOV R89, R91 ;  /* 0x0000005b00597202 */ /* 0x000fe20000000f00 */
[----:B------:R-:W-:Y:S02]  /*56e0*/  IMAD R9, R9, UR12, RZ ;  /* 0x0000000c09097c24 */ /* 0x000fe4000f8e02ff */
[-CC-:B0-----:R-:W-:Y:S01]  /*56f0*/  FFMA.FTZ R6, R85, R30.reuse, R31.reuse ;  /* 0x0000001e55067223 */ /* 0x181fe2000001001f */
[----:B------:R-:W-:Y:S01]  /*5700*/  FFMA.FTZ R31, R84, R30, R31 ;  /* 0x0000001e541f7223 */ /* 0x000fe2000001001f */
[----:B------:R-:W-:-:S04]  /*5710*/  IMAD.WIDE.U32 R88, R56, UR12, R88 ;  /* 0x0000000c38587c25 */ /* 0x000fc8000f8e0058 */
[----:B------:R-:W-:Y:S01]  /*5720*/  FFMA.FTZ R24, R69, R24, -R6 ;  /* 0x0000001845187223 */ /* 0x000fe20000010806 */
[----:B------:R-:W-:Y:S01]  /*5730*/  FFMA.FTZ R68, R68, R25, -R31 ;  /* 0x0000001944447223 */ /* 0x000fe2000001081f */
[----:B------:R-:W-:Y:S01]  /*5740*/  IMAD R9, R56, UR13, R9 ;  /* 0x0000000d38097c24 */ /* 0x000fe2000f8e0209 */
[----:B------:R-:W-:Y:S01]  /*5750*/  ULDC.64 UR12, c[0x0][0x210] ;  /* 0x00008400000c7ab9 */ /* 0x000fe20000000a00 */
[-C--:B------:R-:W-:Y:S01]  /*5760*/  FMUL.FTZ R24, R24, R67.reuse ;  /* 0x0000004318187220 */ /* 0x080fe20000410000 */
[----:B------:R-:W-:Y:S01]  /*5770*/  LEA R6, P0, R88, UR12, 0x2 ;  /* 0x0000000c58067c11 */ /* 0x000fe2000f8010ff */
[----:B------:R-:W-:Y:S01]  /*5780*/  FMUL.FTZ R25, R68, R67 ;  /* 0x0000004344197220 */ /* 0x000fe20000410000 */
[----:B------:R-:W-:-:S04]  /*5790*/  IADD3 R9, R89, R9, RZ ;  /* 0x0000000959097210 */ /* 0x000fc80007ffe0ff */
[----:B------:R-:W-:-:S05]  /*57a0*/  LEA.HI.X R7, R88, UR13, R9, 0x2, P0 ;  /* 0x0000000d58077c11 */ /* 0x000fca00080f1409 */
[----:B------:R0:W-:Y:S02]  /*57b0*/  STG.E.64 desc[UR8][R6.64], R24 ;  /* 0x0000001806007986 */ /* 0x0001e4000c101b08 */
.L_x_2501:
[----:B------:R-:W-:Y:S05]  /*57c0*/  BSYNC B0 ;  /* 0x0000000000007941 */ /* 0x000fea0003800000 */
.L_x_2500:
[----:B0-----:R-:W0:Y:S01]  /*57d0*/  LDC R7, c[0x0][0x10] ;  /* 0x00000400ff077b82 */ /* 0x001e220000000800 */
[----:B------:R-:W-:Y:S02]  /*57e0*/  IADD3 R55, R55, 0x1, RZ ;  /* 0x0000000137377810 */ /* 0x000fe40007ffe0ff */
[----:B0-----:R-:W-:-:S04]  /*57f0*/  IADD3 R64, R7, R64, RZ ;  /* 0x0000004007407210 */ /* 0x001fc80007ffe0ff */
[----:B------:R-:W-:-:S13]  /*5800*/  ISETP.GE.AND P0, PT, R64, UR4, PT ;  /* 0x0000000440007c0c */ /* 0x000fda000bf06270 */
[----:B------:R-:W-:Y:S05]  /*5810*/  @!P0 BRA `(.L_x_2502) ;  /* 0xffffffa800c88947 */ /* 0x000fea000383ffff */
.L_x_2451:
[----:B------:R-:W0:Y:S01]  /*5820*/  LDC R4, c[0x0][0xc] ;  /* 0x00000300ff047b82 */ /* 0x000e220000000800 */
[----:B------:R-:W-:Y:S01]  /*5830*/  ISETP.NE.AND P1, PT, R65, RZ, PT ;  /* 0x000000ff4100720c */ /* 0x000fe20003f25270 */
[----:B------:R-:W-:Y:S06]  /*5840*/  BSSY B0, `(.L_x_2503) ;  /* 0x0000011000007945 */ /* 0x000fec0003800000 */
[----:B------:R-:W5:Y:S08]  /*5850*/  LDC R7, c[0x0][0x10] ;  /* 0x00000400ff077b82 */ /* 0x000f700000000800 */
[----:B------:R-:W1:Y:S01]  /*5860*/  LDC.64 R2, c[0x0][0x258] ;  /* 0x00009600ff027b82 */ /* 0x000e620000000a00 */
[----:B0-----:R-:W-:-:S02]  /*5870*/  ISETP.NE.AND P0, PT, R4, 0x1, PT ;  /* 0x000000010400780c */ /* 0x001fc40003f05270 */
[----:B-----5:R-:W-:-:S04]  /*5880*/  SHF.L.U32 R0, R7, 0x1, RZ ;  /* 0x0000000107007819 */ /* 0x020fc800000006ff */
        /* <DEDUP_REMOVED lines=12> */
.L_x_2504:
[----:B------:R-:W-:Y:S05]  /*5950*/  BSYNC B0 ;  /* 0x0000000000007941 */ /* 0x000fea0003800000 */
.L_x_2503:
        /* <DEDUP_REMOVED lines=11> */
.L_x_2506:
[----:B------:R-:W5:Y:S04]  /*5a10*/  LDG.E.STRONG.GPU R5, desc[UR8][R2.64] ;  /* 0x0000000802057981 */ /* 0x000f68000c1ef900 */
[----:B-----5:R-:W-:Y:S01]  /*5a20*/  CCTL.IVALL ;  /* 0x00000000ff00798f */ /* 0x020fe20002000000 */
[----:B------:R-:W-:Y:S05]  /*5a30*/  YIELD ;  /* 0x0000000000007946 */ /* 0x000fea0003800000 */
[----:B------:R-:W-:-:S13]  /*5a40*/  ISETP.NE.AND P0, PT, R5, R0, PT ;  /* 0x000000000500720c */ /* 0x000fda0003f05270 */
[----:B------:R-:W-:Y:S05]  /*5a50*/  @P0 BRA `(.L_x_2506) ;  /* 0xfffffffc00ec0947 */ /* 0x000fea000383ffff */
.L_x_2505:
        /* <DEDUP_REMOVED lines=13> */
[----:B---34-:R-:W0:Y:S01]  /*5b30*/  LDC.64 R14, c[0x0][0x218] ;  /* 0x00008600ff0e7b82 */ /* 0x018e220000000a00 */
        /* <DEDUP_REMOVED lines=10> */
.L_x_2507:
[----:B------:R-:W-:-:S04]  /*5be0*/  LEA R6, P0, R65, UR4, 0x2 ;  /* 0x0000000441067c11 */ /* 0x000fc8000f8010ff */
[----:B------:R-:W-:Y:S02]  /*5bf0*/  LEA.HI.X R7, R65, UR5, R0, 0x2, P0 ;  /* 0x0000000541077c11 */ /* 0x000fe400080f1400 */
[-C--:B------:R-:W-:Y:S02]  /*5c00*/  LEA R8, P0, R18, R6.reuse, 0x2 ;  /* 0x0000000612087211 */ /* 0x080fe400078010ff */
[-C--:B--2---:R-:W-:Y:S01]  /*5c10*/  LEA R12, P2, R27, R6.reuse, 0x2 ;  /* 0x000000061b0c7211 */ /* 0x084fe200078410ff */
        /* <DEDUP_REMOVED lines=19> */
[----:B---3--:R-:W-:Y:S05]  /*5d50*/  @P0 BRA `(.L_x_2507) ;  /* 0xfffffffc00a00947 */ /* 0x008fea000383ffff */
[----:B------:R-:W-:Y:S05]  /*5d60*/  EXIT ;  /* 0x000000000000794d */ /* 0x000fea0003800000 */
.L_x_2508:
        /* <DEDUP_REMOVED lines=9> */
.L_x_5143:


//--------------------- .text._Z35group_norm_nhwc_bwd_one_pass_kernelI11Fp32IOBf16WLi256ELi80ELi640EEv26Group_norm_nhwc_bwd_params --------------------------
	.section	.text._Z35group_norm_nhwc_bwd_one_pass_kernelI11Fp32IOBf16WLi256ELi80ELi640EEv26Group_norm_nhwc_bwd_params,"ax",@progbits
	.align	128
        .global         _Z35group_norm_nhwc_bwd_one_pass_kernelI11Fp32IOBf16WLi256ELi80ELi640EEv26Group_norm_nhwc_bwd_params
        .type           _Z35group_norm_nhwc_bwd_one_pass_kernelI11Fp32IOBf16WLi256ELi80ELi640EEv26Group_norm_nhwc_bwd_params,@function
        .size           _Z35group_norm_nhwc_bwd_one_pass_kernelI11Fp32IOBf16WLi256ELi80ELi640EEv26Group_norm_nhwc_bwd_params,(.L_x_5144 - _Z35group_norm_nhwc_bwd_one_pass_kernelI11Fp32IOBf16WLi256ELi80ELi640EEv26Group_norm_nhwc_bwd_params)
        .other          _Z35group_norm_nhwc_bwd_one_pass_kernelI11Fp32IOBf16WLi256ELi80ELi640EEv26Group_norm_nhwc_bwd_params,@"STO_CUDA_ENTRY STV_DEFAULT"
_Z35group_norm_nhwc_bwd_one_pass_kernelI11Fp32IOBf16WLi256ELi80ELi640EEv26Group_norm_nhwc_bwd_params:
.text._Z35group_norm_nhwc_bwd_one_pass_kernelI11Fp32IOBf16WLi256ELi80ELi640EEv26Group_norm_nhwc_bwd_params:
        /* <DEDUP_REMOVED lines=52> */
.L_x_2592:
        /* <DEDUP_REMOVED lines=11> */
[----:B------:R-:W-:-:S02]  /*03f0*/  R2UR UR15, R3 ;  /* 0x00000000030f72ca */ /* 0x000fc400000e0000 */
[----:B------:R-:W-:Y:S02]  /*0400*/  CS2R R54, SRZ ;  /* 0x0000000000367805 */ /* 0x000fe4000001ff00 */
[----:B------:R-:W-:Y:S02]  /*0410*/  ISETP.GE.U32.AND P2, PT, R7, UR18, PT ;  /* 0x0000001207007c0c */ /* 0x000fe4000bf46070 */
[----:B------:R-:W-:Y:S02]  /*0420*/  SHF.R.S32.HI R9, RZ, 0x1f, R7 ;  /* 0x0000001fff097819 */ /* 0x000fe40000011407 */
[C---:B------:R-:W-:Y:S01]  /*0430*/  IADD3 R35, R2.reuse, 0x60, RZ ;  /* 0x0000006002237810 */ /* 0x040fe20007ffe0ff */
[----:B-1----:R-:W1:Y:S01]  /*0440*/  @P1 LDC.64 R68, c[0x0][0x230] ;  /* 0x00008c00ff441b82 */ /* 0x002e620000000a00 */
[----:B------:R-:W-:Y:S02]  /*0450*/  ISETP.GE.AND.EX P2, PT, R9, UR19, PT, P2 ;  /* 0x0000001309007c0c */ /* 0x000fe4000bf46320 */
[----:B------:R-:W-:-:S02]  /*0460*/  IADD3 R37, R2, 0x70, RZ ;  /* 0x0000007002257810 */ /* 0x000fc40007ffe0ff */
[----:B------:R-:W-:Y:S01]  /*0470*/  ISETP.GT.U32.OR P2, PT, R0, 0x27f, P2 ;  /* 0x0000027f0000780c */ /* 0x000fe20001744470 */
[----:B--2---:R-:W2:Y:S01]  /*0480*/  I2F.RP R3, UR15 ;  /* 0x0000000f00037d06 */ /* 0x004ea20008209400 */
[----:B------:R-:W-:Y:S02]  /*0490*/  ISETP.GE.U32.AND P5, PT, R35, UR18, PT ;  /* 0x0000001223007c0c */ /* 0x000fe4000bfa6070 */
[----:B---34-:R-:W-:Y:S02]  /*04a0*/  SHF.R.S32.HI R17, RZ, 0x1f, R35 ;  /* 0x0000001fff117819 */ /* 0x018fe40000011423 */
[----:B------:R-:W-:Y:S02]  /*04b0*/  ISETP.GE.U32.AND P4, PT, R37, UR18, PT ;  /* 0x0000001225007c0c */ /* 0x000fe4000bf86070 */
[----:B------:R-:W-:Y:S02]  /*04c0*/  SHF.R.S32.HI R27, RZ, 0x1f, R37 ;  /* 0x0000001fff1b7819 */ /* 0x000fe40000011425 */
[----:B------:R-:W-:-:S02]  /*04d0*/  ISETP.GE.AND.EX P5, PT, R17, UR19, PT, P5 ;  /* 0x0000001311007c0c */ /* 0x000fc4000bfa6350 */
[----:B------:R-:W-:Y:S01]  /*04e0*/  ISETP.GE.AND.EX P4, PT, R27, UR19, PT, P4 ;  /* 0x000000131b007c0c */ /* 0x000fe2000bf86340 */
[----:B------:R-:W3:Y:S01]  /*04f0*/  @!P2 LDC.64 R18, c[0x0][0x288] ;  /* 0x0000a200ff12ab82 */ /* 0x000ee20000000a00 */
[----:B------:R-:W-:Y:S01]  /*0500*/  SHF.R.S32.HI R11, RZ, 0x1f, R2 ;  /* 0x0000001fff0b7819 */ /* 0x000fe20000011402 */
[----:B--2---:R-:W2:Y:S01]  /*0510*/  MUFU.RCP R3, R3 ;  /* 0x0000000300037308 */ /* 0x004ea20000001000 */
[C---:B------:R-:W-:Y:S02]  /*0520*/  ISETP.GT.U32.OR P5, PT, R0.reuse, 0x27f, P5 ;  /* 0x0000027f0000780c */ /* 0x040fe40002fa4470 */
[----:B------:R-:W-:Y:S02]  /*0530*/  ISETP.GT.U32.OR P4, PT, R0, 0x27f, P4 ;  /* 0x0000027f0000780c */ /* 0x000fe40002784470 */
[----:B------:R-:W-:Y:S01]  /*0540*/  SHF.R.S32.HI R13, RZ, 0x1f, R7 ;  /* 0x0000001fff0d7819 */ /* 0x000fe20000011407 */
[----:B------:R-:W4:Y:S01]  /*0550*/  @!P2 LDC.64 R20, c[0x0][0x228] ;  /* 0x00008a00ff14ab82 */ /* 0x000f220000000a00 */
[----:B------:R-:W-:-:S07]  /*0560*/  IADD3 R39, R2, 0xb0, RZ ;  /* 0x000000b002277810 */ /* 0x000fce0007ffe0ff */
[----:B------:R-:W0:Y:S01]  /*0570*/  @!P5 LDC.64 R24, c[0x0][0x288] ;  /* 0x0000a200ff18db82 */ /* 0x000e220000000a00 */
[----:B--2---:R-:W-:Y:S02]  /*0580*/  IADD3 R4, R3, 0xffffffe, RZ ;  /* 0x0ffffffe03047810 */ /* 0x004fe40007ffe0ff */
[----:B------:R-:W-:Y:S01]  /*0590*/  SHF.R.S32.HI R3, RZ, 0x1f, R86 ;  /* 0x0000001fff037819 */ /* 0x000fe20000011456 */
[----:B---3--:R-:W-:-:S04]  /*05a0*/  @!P2 IMAD R12, R13, R18, RZ ;  /* 0x000000120d0ca224 */ /* 0x008fc800078e02ff */
[----:B------:R-:W2:Y:S01]  /*05b0*/  @!P4 LDC.64 R22, c[0x0][0x288] ;  /* 0x0000a200ff16cb82 */ /* 0x000ea20000000a00 */
[----:B------:R-:W3:Y:S01]  /*05c0*/  F2I.FTZ.U32.TRUNC.NTZ R4, R4 ;  /* 0x0000000400047305 */ /* 0x000ee2000021f000 */
[----:B------:R-:W-:Y:S01]  /*05d0*/  @!P2 IMAD R19, R7, R19, R12 ;  /* 0x000000130713a224 */ /* 0x000fe200078e020c */
[----:B---3--:R-:W-:Y:S01]  /*05e0*/  R2UR UR7, R4 ;  /* 0x00000000040772ca */ /* 0x008fe200000e0000 */
[----:B0-----:R-:W-:-:S04]  /*05f0*/  @!P5 IMAD R16, R17, R24, RZ ;  /* 0x000000181110d224 */ /* 0x001fc800078e02ff */
[----:B------:R-:W0:Y:S01]  /*0600*/  @P1 LDC.64 R4, c[0x0][0x288] ;  /* 0x0000a200ff041b82 */ /* 0x000e220000000a00 */
[----:B------:R-:W-:Y:S02]  /*0610*/  @!P5 IMAD R33, R35, R25, R16 ;  /* 0x000000192321d224 */ /* 0x000fe400078e0210 */
[----:B--2---:R-:W-:-:S05]  /*0620*/  @!P4 IMAD R30, R27, R22, RZ ;  /* 0x000000161b1ec224 */ /* 0x004fca00078e02ff */
[----:B------:R-:W2:Y:S01]  /*0630*/  @!P4 LDC.64 R16, c[0x0][0x228] ;  /* 0x00008a00ff10cb82 */ /* 0x000ea20000000a00 */
[----:B------:R-:W-:-:S04]  /*0640*/  UIADD3 UR5, URZ, -UR7, URZ ;  /* 0x800000073f057290 */ /* 0x000fc8000fffe03f */
        /* <DEDUP_REMOVED lines=30> */
[----:B0-----:R-:W-:Y:S01]  /*0830*/  @P1 IMAD R3, R11, R4, RZ ;  /* 0x000000040b031224 */ /* 0x001fe200078e02ff */
[-C--:B------:R-:W-:Y:S02]  /*0840*/  @P1 MOV R10, R8.reuse ;  /* 0x00000008000a1202 */ /* 0x080fe40000000f00 */
[----:B------:R-:W-:Y:S02]  /*0850*/  CS2R R62, SRZ ;  /* 0x00000000003e7805 */ /* 0x000fe4000001ff00 */
[----:B------:R-:W-:Y:S01]  /*0860*/  @!P2 MOV R12, R8 ;  /* 0x00000008000ca202 */ /* 0x000fe20000000f00 */
[----:B------:R-:W-:Y:S01]  /*0870*/  @P1 IMAD R3, R2, R5, R3 ;  /* 0x0000000502031224 */ /* 0x000fe200078e0203 */
[----:B------:R-:W-:-:S02]  /*0880*/  IADD3 R11, R9, UR5, RZ ;  /* 0x00000005090b7c10 */ /* 0x000fc4000fffe0ff */
[----:B------:R-:W-:Y:S02]  /*0890*/  CS2R R60, SRZ ;  /* 0x00000000003c7805 */ /* 0x000fe4000001ff00 */
[----:B------:R-:W-:Y:S02]  /*08a0*/  @!P5 MOV R26, R8 ;  /* 0x00000008001ad202 */ /* 0x000fe40000000f00 */
[----:B------:R-:W-:Y:S02]  /*08b0*/  CS2R R58, SRZ ;  /* 0x00000000003a7805 */ /* 0x000fe4000001ff00 */
[-C--:B------:R-:W-:Y:S01]  /*08c0*/  @!P2 MOV R13, R11.reuse ;  /* 0x0000000b000da202 */ /* 0x080fe20000000f00 */
[----:B------:R-:W-:Y:S01]  /*08d0*/  @P1 IMAD.WIDE.U32 R4, R2, R4, R10 ;  /* 0x0000000402041225 */ /* 0x000fe200078e000a */
[----:B------:R-:W-:Y:S02]  /*08e0*/  @!P5 MOV R27, R11 ;  /* 0x0000000b001bd202 */ /* 0x000fe40000000f00 */
[----:B------:R-:W-:-:S02]  /*08f0*/  CS2R R56, SRZ ;  /* 0x0000000000387805 */ /* 0x000fc4000001ff00 */
[C---:B------:R-:W-:Y:S01]  /*0900*/  IADD3 R67, R2.reuse, 0x10, RZ ;  /* 0x0000001002437810 */ /* 0x040fe20007ffe0ff */
[----:B------:R-:W-:Y:S01]  /*0910*/  @!P2 IMAD.WIDE.U32 R12, R7, R18, R12 ;  /* 0x00000012070ca225 */ /* 0x000fe200078e000c */
[----:B------:R-:W-:Y:S02]  /*0920*/  @P1 IADD3 R5, R5, R3, RZ ;  /* 0x0000000305051210 */ /* 0x000fe40007ffe0ff */
[----:B------:R-:W-:Y:S02]  /*0930*/  CS2R R44, SRZ ;  /* 0x00000000002c7805 */ /* 0x000fe4000001ff00 */
[----:B------:R-:W-:Y:S01]  /*0940*/  IADD3 R3, R2, 0x80, RZ ;  /* 0x0000008002037810 */ /* 0x000fe20007ffe0ff */
[----:B------:R-:W-:Y:S01]  /*0950*/  @!P5 IMAD.WIDE.U32 R24, R35, R24, R26 ;  /* 0x000000182318d225 */ /* 0x000fe200078e001a */
[----:B------:R-:W-:Y:S02]  /*0960*/  @P1 SHF.L.U32 R49, R4, 0x2, RZ ;  /* 0x0000000204311819 */ /* 0x000fe400000006ff */
[----:B------:R-:W-:-:S02]  /*0970*/  IADD3 R65, R2, 0x20, RZ ;  /* 0x0000002002417810 */ /* 0x000fc40007ffe0ff */
[C---:B------:R-:W-:Y:S02]  /*0980*/  IADD3 R52, R2.reuse, 0x30, RZ ;  /* 0x0000003002347810 */ /* 0x040fe40007ffe0ff */
[----:B------:R-:W-:Y:S02]  /*0990*/  IADD3 R77, R2, 0x40, RZ ;  /* 0x00000040024d7810 */ /* 0x000fe40007ffe0ff */
[----:B------:R-:W-:Y:S02]  /*09a0*/  CS2R R72, SRZ ;  /* 0x0000000000487805 */ /* 0x000fe4000001ff00 */
[----:B------:R-:W-:Y:S01]  /*09b0*/  ISETP.GE.U32.AND P3, PT, R3, UR18, PT ;  /* 0x0000001203007c0c */ /* 0x000fe2000bf66070 */
[----:B------:R-:W-:Y:S01]  /*09c0*/  ULDC.64 UR6, c[0x0][0x248] ;  /* 0x0000920000067ab9 */ /* 0x000fe20000000a00 */
[----:B------:R-:W-:Y:S02]  /*09d0*/  SHF.R.S32.HI R29, RZ, 0x1f, R3 ;  /* 0x0000001fff1d7819 */ /* 0x000fe40000011403 */
[----:B------:R-:W-:-:S02]  /*09e0*/  @P1 SHF.L.U64.HI R6, R4, 0x2, R5 ;  /* 0x0000000204061819 */ /* 0x000fc40000010205 */
[----:B------:R-:W0:Y:S01]  /*09f0*/  @!P2 LDC.64 R4, c[0x0][0x230] ;  /* 0x00008c00ff04ab82 */ /* 0x000e220000000a00 */
[----:B------:R-:W-:Y:S02]  /*0a00*/  ISETP.GE.AND.EX P3, PT, R29, UR19, PT, P3 ;  /* 0x000000131d007c0c */ /* 0x000fe4000bf66330 */
[C---:B------:R-:W-:Y:S02]  /*0a10*/  @P1 IADD3 R48, P6, R49.reuse, R14, RZ ;  /* 0x0000000e31301210 */ /* 0x040fe40007fde0ff */
[----:B------:R-:W-:Y:S02]  /*0a20*/  ISETP.GT.U32.OR P3, PT, R0, 0x27f, P3 ;  /* 0x0000027f0000780c */ /* 0x000fe40001f64470 */
[----:B-1----:R-:W-:Y:S02]  /*0a30*/  @P1 IADD3 R68, P0, R49, R68, RZ ;  /* 0x0000004431441210 */ /* 0x002fe40007f1e0ff */
[----:B------:R-:W-:Y:S02]  /*0a40*/  @P1 IADD3.X R49, R6, R15, RZ, P6, !PT ;  /* 0x0000000f06311210 */ /* 0x000fe400037fe4ff */
[----:B------:R-:W1:Y:S01]  /*0a50*/  @!P5 LDC.64 R14, c[0x0][0x230] ;  /* 0x00008c00ff0edb82 */ /* 0x000e620000000a00 */
[----:B------:R-:W-:-:S02]  /*0a60*/  @!P2 IADD3 R13, R13, R19, RZ ;  /* 0x000000130d0da210 */ /* 0x000fc40007ffe0ff */
[----:B------:R-:W-:Y:S02]  /*0a70*/  @P1 IADD3.X R69, R6, R69, RZ, P0, !PT ;  /* 0x0000004506451210 */ /* 0x000fe400007fe4ff */
[C---:B------:R-:W-:Y:S02]  /*0a80*/  @!P2 SHF.L.U32 R31, R12.reuse, 0x2, RZ ;  /* 0x000000020c1fa819 */ /* 0x040fe400000006ff */
[----:B------:R-:W-:Y:S01]  /*0a90*/  @!P2 SHF.L.U64.HI R28, R12, 0x2, R13 ;  /* 0x000000020c1ca819 */ /* 0x000fe2000001020d */
[----:B------:R-:W3:Y:S01]  /*0aa0*/  @!P4 LDC.64 R18, c[0x0][0x230] ;  /* 0x00008c00ff12cb82 */ /* 0x000ee20000000a00 */
[----:B------:R-:W-:Y:S02]  /*0ab0*/  @!P4 MOV R26, R8 ;  /* 0x00000008001ac202 */ /* 0x000fe40000000f00 */
[----:B------:R-:W-:Y:S02]  /*0ac0*/  @!P4 MOV R27, R11 ;  /* 0x0000000b001bc202 */ /* 0x000fe40000000f00 */
[----:B0-----:R-:W-:-:S02]  /*0ad0*/  @!P2 IADD3 R4, P0, R31, R4, RZ ;  /* 0x000000041f04a210 */ /* 0x001fc40007f1e0ff */
[----:B----4-:R-:W-:Y:S01]  /*0ae0*/  @!P2 IADD3 R20, P6, R31, R20, RZ ;  /* 0x000000141f14a210 */ /* 0x010fe20007fde0ff */
[----:B------:R-:W0:Y:S01]  /*0af0*/  @!P5 LDC.64 R6, c[0x0][0x228] ;  /* 0x00008a00ff06db82 */ /* 0x000e220000000a00 */
[----:B------:R-:W-:Y:S01]  /*0b00*/  @!P4 IMAD R31, R37, R23, R30 ;  /* 0x00000017251fc224 */ /* 0x000fe200078e021e */
[----:B------:R-:W-:Y:S01]  /*0b10*/  @!P5 IADD3 R23, R25, R33, RZ ;  /* 0x000000211917d210 */ /* 0x000fe20007ffe0ff */
[----:B------:R-:W-:Y:S01]  /*0b20*/  @!P4 IMAD.WIDE.U32 R26, R37, R22, R26 ;  /* 0x00000016251ac225 */ /* 0x000fe200078e001a */
[----:B------:R-:W-:Y:S02]  /*0b30*/  @!P5 SHF.L.U32 R25, R24, 0x2, RZ ;  /* 0x000000021819d819 */ /* 0x000fe400000006ff */
[C---:B------:R-:W-:Y:S02]  /*0b40*/  @!P2 IADD3.X R5, R28.reuse, R5, RZ, P0, !PT ;  /* 0x000000051c05a210 */ /* 0x040fe400007fe4ff */
[----:B------:R-:W4:Y:S01]  /*0b50*/  @!P3 LDC.64 R12, c[0x0][0x288] ;  /* 0x0000a200ff0cbb82 */ /* 0x000f220000000a00 */
[----:B------:R-:W-:-:S02]  /*0b60*/  @!P2 IADD3.X R21, R28, R21, RZ, P6, !PT ;  /* 0x000000151c15a210 */ /* 0x000fc400037fe4ff */
[----:B------:R-:W-:Y:S01]  /*0b70*/  @!P5 SHF.L.U64.HI R28, R24, 0x2, R23 ;  /* 0x00000002181cd819 */ /* 0x000fe20000010217 */
[----:B------:R-:W5:Y:S01]  /*0b80*/  @!P2 LDG.E.64 R54, desc[UR22][R4.64] ;  /* 0x000000160436a981 */ /* 0x000f62000c1e1b00 */
[----:B------:R-:W-:Y:S02]  /*0b90*/  @!P4 IADD3 R23, R27, R31, RZ ;  /* 0x0000001f1b17c210 */ /* 0x000fe40007ffe0ff */
[----:B-1----:R-:W-:Y:S01]  /*0ba0*/  @!P5 IADD3 R22, P0, R25, R14, RZ ;  /* 0x0000000e1916d210 */ /* 0x002fe20007f1e0ff */
[----:B------:R-:W1:Y:S01]  /*0bb0*/  @!P3 LDC.64 R30, c[0x0][0x228] ;  /* 0x00008a00ff1ebb82 */ /* 0x000e620000000a00 */
[C---:B------:R-:W-:Y:S02]  /*0bc0*/  @!P4 SHF.L.U32 R27, R26.reuse, 0x2, RZ ;  /* 0x000000021a1bc819 */ /* 0x040fe400000006ff */
[----:B------:R-:W-:Y:S02]  /*0bd0*/  @!P4 SHF.L.U64.HI R26, R26, 0x2, R23 ;  /* 0x000000021a1ac819 */ /* 0x000fe40000010217 */
[----:B------:R-:W-:-:S02]  /*0be0*/  @!P5 IADD3.X R23, R28, R15, RZ, P0, !PT ;  /* 0x0000000f1c17d210 */ /* 0x000fc400007fe4ff */
[----:B---3--:R-:W-:Y:S02]  /*0bf0*/  @!P4 IADD3 R18, P0, R27, R18, RZ ;  /* 0x000000121b12c210 */ /* 0x008fe40007f1e0ff */
[----:B------:R-:W-:Y:S01]  /*0c00*/  IADD3 R35, R2, 0x90, RZ ;  /* 0x0000009002237810 */ /* 0x000fe20007ffe0ff */
[----:B------:R-:W5:Y:S01]  /*0c10*/  @!P5 LDG.E.64 R62, desc[UR22][R22.64] ;  /* 0x00000016163ed981 */ /* 0x000f62000c1e1b00 */
[----:B0-----:R-:W-:Y:S02]  /*0c20*/  @!P5 IADD3 R24, P6, R25, R6, RZ ;  /* 0x000000061918d210 */ /* 0x001fe40007fde0ff */
[----:B------:R-:W-:Y:S02]  /*0c30*/  @!P4 IADD3.X R19, R26, R19, RZ, P0, !PT ;  /* 0x000000131a13c210 */ /* 0x000fe400007fe4ff */
[----:B------:R-:W-:Y:S01]  /*0c40*/  ISETP.GE.U32.AND P0, PT, R35, UR18, PT ;  /* 0x0000001223007c0c */ /* 0x000fe2000bf06070 */
[----:B----4-:R-:W-:Y:S01]  /*0c50*/  @!P3 IMAD R14, R29, R12, RZ ;  /* 0x0000000c1d0eb224 */ /* 0x010fe200078e02ff */
[----:B------:R-:W-:Y:S01]  /*0c60*/  SHF.R.S32.HI R29, RZ, 0x1f, R35 ;  /* 0x0000001fff1d7819 */ /* 0x000fe20000011423 */
[----:B------:R-:W5:Y:S01]  /*0c70*/  @!P4 LDG.E.64 R60, desc[UR22][R18.64] ;  /* 0x00000016123cc981 */ /* 0x000f62000c1e1b00 */
[----:B------:R-:W-:-:S02]  /*0c80*/  @!P5 IADD3.X R25, R28, R7, RZ, P6, !PT ;  /* 0x000000071c19d210 */ /* 0x000fc400037fe4ff */
[----:B--2---:R-:W-:Y:S02]  /*0c90*/  @!P4 IADD3 R6, P6, R27, R16, RZ ;  /* 0x000000101b06c210 */ /* 0x004fe40007fde0ff */
[----:B------:R-:W-:Y:S02]  /*0ca0*/  ISETP.GE.AND.EX P0, PT, R29, UR19, PT, P0 ;  /* 0x000000131d007c0c */ /* 0x000fe4000bf06300 */
[----:B------:R-:W-:Y:S01]  /*0cb0*/  @!P4 IADD3.X R7, R26, R17, RZ, P6, !PT ;  /* 0x000000111a07c210 */ /* 0x000fe200037fe4ff */
[C---:B------:R-:W-:Y:S01]  /*0cc0*/  @!P3 IMAD R17, R3.reuse, R13, R14 ;  /* 0x0000000d0311b224 */ /* 0x040fe200078e020e */
[----:B------:R-:W-:Y:S01]  /*0cd0*/  @!P3 MOV R14, R8 ;  /* 0x00000008000eb202 */ /* 0x000fe20000000f00 */
[----:B------:R-:W0:Y:S01]  /*0ce0*/  @!P3 LDC.64 R26, c[0x0][0x230] ;  /* 0x00008c00ff1abb82 */ /* 0x000e220000000a00 */
[----:B------:R-:W-:Y:S02]  /*0cf0*/  @!P3 MOV R15, R11 ;  /* 0x0000000b000fb202 */ /* 0x000fe40000000f00 */
[----:B------:R-:W-:Y:S01]  /*0d00*/  ISETP.GT.U32.OR P0, PT, R0, 0x27f, P0 ;  /* 0x0000027f0000780c */ /* 0x000fe20000704470 */
[----:B------:R-:W-:Y:S01]  /*0d10*/  @!P3 IMAD.WIDE.U32 R14, R3, R12, R14 ;  /* 0x0000000c030eb225 */ /* 0x000fe200078e000e */
[----:B------:R-:W-:-:S02]  /*0d20*/  CS2R R12, SRZ ;  /* 0x00000000000c7805 */ /* 0x000fc4000001ff00 */
[----:B------:R-:W-:Y:S02]  /*0d30*/  SHF.R.S32.HI R37, RZ, 0x1f, R39 ;  /* 0x0000001fff257819 */ /* 0x000fe40000011427 */
[----:B------:R-:W-:Y:S02]  /*0d40*/  @!P3 IADD3 R3, R15, R17, RZ ;  /* 0x000000110f03b210 */ /* 0x000fe40007ffe0ff */
[----:B------:R0:W5:Y:S01]  /*0d50*/  @!P2 LDG.E.64 R12, desc[UR22][R20.64] ;  /* 0x00000016140ca981 */ /* 0x000162000c1e1b00 */
[----:B------:R-:W-:-:S04]  /*0d60*/  ISETP.GE.U32.AND P2, PT, R39, UR18, PT ;  /* 0x0000001227007c0c */ /* 0x000fc8000bf46070 */
[----:B------:R-:W2:Y:S01]  /*0d70*/  @!P0 LDC.64 R32, c[0x0][0x288] ;  /* 0x0000a200ff208b82 */ /* 0x000ea20000000a00 */
[C---:B------:R-:W-:Y:S02]  /*0d80*/  @!P3 SHF.L.U32 R17, R14.reuse, 0x2, RZ ;  /* 0x000000020e11b819 */ /* 0x040fe400000006ff */
[----:B------:R-:W-:Y:S02]  /*0d90*/  @!P3 SHF.L.U64.HI R16, R14, 0x2, R3 ;  /* 0x000000020e10b819 */ /* 0x000fe40000010203 */
[----:B------:R-:W-:Y:S02]  /*0da0*/  CS2R R14, SRZ ;  /* 0x00000000000e7805 */ /* 0x000fe4000001ff00 */
[----:B------:R-:W-:Y:S02]  /*0db0*/  ISETP.GE.AND.EX P2, PT, R37, UR19, PT, P2 ;  /* 0x0000001325007c0c */ /* 0x000fe4000bf46320 */
[----:B------:R-:W-:Y:S02]  /*0dc0*/  IADD3 R3, R2, 0xd0, RZ ;  /* 0x000000d002037810 */ /* 0x000fe40007ffe0ff */
[----:B------:R-:W-:Y:S01]  /*0dd0*/  ISETP.GT.U32.OR P2, PT, R0, 0x27f, P2 ;  /* 0x0000027f0000780c */ /* 0x000fe20001744470 */
[----:B------:R3:W5:Y:S01]  /*0de0*/  @!P5 LDG.E.64 R14, desc[UR22][R24.64] ;  /* 0x00000016180ed981 */ /* 0x000762000c1e1b00 */
[----:B------:R-:W-:-:S02]  /*0df0*/  ISETP.GE.U32.AND P5, PT, R3, UR18, PT ;  /* 0x0000001203007c0c */ /* 0x000fc4000bfa6070 */
[----:B------:R-:W-:Y:S02]  /*0e00*/  SHF.R.S32.HI R40, RZ, 0x1f, R3 ;  /* 0x0000001fff287819 */ /* 0x000fe40000011403 */
[C---:B0-----:R-:W-:Y:S02]  /*0e10*/  @!P3 IADD3 R20, P6, R17.reuse, R26, RZ ;  /* 0x0000001a1114b210 */ /* 0x041fe40007fde0ff */
[----:B------:R-:W-:Y:S02]  /*0e20*/  ISETP.GE.AND.EX P5, PT, R40, UR19, PT, P5 ;  /* 0x0000001328007c0c */ /* 0x000fe4000bfa6350 */
[----:B------:R-:W-:Y:S02]  /*0e30*/  @!P3 IADD3.X R21, R16, R27, RZ, P6, !PT ;  /* 0x0000001b1015b210 */ /* 0x000fe400037fe4ff */
[----:B------:R-:W-:Y:S01]  /*0e40*/  ISETP.GT.U32.OR P5, PT, R0, 0x27f, P5 ;  /* 0x0000027f0000780c */ /* 0x000fe20002fa4470 */
[----:B------:R-:W0:Y:S01]  /*0e50*/  @!P2 LDC.64 R26, c[0x0][0x288] ;  /* 0x0000a200ff1aab82 */ /* 0x000e220000000a00 */
[----:B-1----:R-:W-:Y:S01]  /*0e60*/  @!P3 IADD3 R4, P6, R17, R30, RZ ;  /* 0x0000001e1104b210 */ /* 0x002fe20007fde0ff */
[----:B--2---:R-:W-:Y:S01]  /*0e70*/  @!P0 IMAD R30, R29, R32, RZ ;  /* 0x000000201d1e8224 */ /* 0x004fe200078e02ff */
[----:B---3--:R-:W-:Y:S01]  /*0e80*/  @!P0 MOV R24, R8 ;  /* 0x0000000800188202 */ /* 0x008fe20000000f00 */
[----:B------:R-:W5:Y:S01]  /*0e90*/  @!P3 LDG.E.64 R58, desc[UR22][R20.64] ;  /* 0x00000016143ab981 */ /* 0x000f62000c1e1b00 */
[----:B------:R-:W-:-:S03]  /*0ea0*/  @!P0 MOV R25, R11 ;  /* 0x0000000b00198202 */ /* 0x000fc60000000f00 */
[----:B------:R-:W1:Y:S01]  /*0eb0*/  @!P0 LDC.64 R28, c[0x0][0x230] ;  /* 0x00008c00ff1c8b82 */ /* 0x000e620000000a00 */
[C---:B------:R-:W-:Y:S02]  /*0ec0*/  @!P0 IMAD R23, R35.reuse, R33, R30 ;  /* 0x0000002123178224 */ /* 0x040fe400078e021e */
[----:B------:R-:W-:Y:S01]  /*0ed0*/  @!P0 IMAD.WIDE.U32 R24, R35, R32, R24 ;  /* 0x0000002023188225 */ /* 0x000fe200078e0018 */
[----:B------:R-:W-:-:S04]  /*0ee0*/  @!P3 IADD3.X R5, R16, R31, RZ, P6, !PT ;  /* 0x0000001f1005b210 */ /* 0x000fc800037fe4ff */
[----:B------:R-:W2:Y:S01]  /*0ef0*/  @!P0 LDC.64 R34, c[0x0][0x228] ;  /* 0x00008a00ff228b82 */ /* 0x000ea20000000a00 */
[----:B------:R-:W-:-:S07]  /*0f00*/  CS2R R16, SRZ ;  /* 0x0000000000107805 */ /* 0x000fce000001ff00 */
[----:B------:R-:W3:Y:S01]  /*0f10*/  @!P5 LDC.64 R32, c[0x0][0x288] ;  /* 0x0000a200ff20db82 */ /* 0x000ee20000000a00 */
[----:B------:R-:W-:Y:S01]  /*0f20*/  IADD3 R22, R2, 0xe0, RZ ;  /* 0x000000e002167810 */ /* 0x000fe20007ffe0ff */
[----:B------:R4:W5:Y:S06]  /*0f30*/  @!P4 LDG.E.64 R16, desc[UR22][R6.64] ;  /* 0x000000160610c981 */ /* 0x00096c000c1e1b00 */
[----:B------:R-:W2:Y:S01]  /*0f40*/  @!P2 LDC.64 R30, c[0x0][0x230] ;  /* 0x00008c00ff1eab82 */ /* 0x000ea20000000a00 */
[----:B------:R-:W-:Y:S02]  /*0f50*/  ISETP.GE.U32.AND P4, PT, R22, UR18, PT ;  /* 0x0000001216007c0c */ /* 0x000fe4000bf86070 */
[----:B------:R-:W-:Y:S01]  /*0f60*/  SHF.R.S32.HI R88, RZ, 0x1f, R22 ;  /* 0x0000001fff587819 */ /* 0x000fe20000011416 */
[----:B0-----:R-:W-:Y:S01]  /*0f70*/  @!P2 IMAD R38, R37, R26, RZ ;  /* 0x0000001a2526a224 */ /* 0x001fe200078e02ff */
[----:B------:R-:W-:-:S02]  /*0f80*/  @!P0 IADD3 R25, R25, R23, RZ ;  /* 0x0000001719198210 */ /* 0x000fc40007ffe0ff */
[----:B----4-:R-:W-:Y:S02]  /*0f90*/  @!P2 MOV R6, R8 ;  /* 0x000000080006a202 */ /* 0x010fe40000000f00 */
[----:B------:R-:W-:Y:S02]  /*0fa0*/  @!P2 MOV R7, R11 ;  /* 0x0000000b0007a202 */ /* 0x000fe40000000f00 */
[----:B------:R-:W-:Y:S02]  /*0fb0*/  @!P0 SHF.L.U32 R23, R24, 0x2, RZ ;  /* 0x0000000218178819 */ /* 0x000fe400000006ff */
[----:B------:R-:W-:Y:S01]  /*0fc0*/  ISETP.GE.AND.EX P4, PT, R88, UR19, PT, P4 ;  /* 0x0000001358007c0c */ /* 0x000fe2000bf86340 */
[C---:B------:R-:W-:Y:S01]  /*0fd0*/  @!P2 IMAD R27, R39.reuse, R27, R38 ;  /* 0x0000001b271ba224 */ /* 0x040fe200078e0226 */
[----:B------:R-:W-:Y:S01]  /*0fe0*/  @!P0 SHF.L.U64.HI R36, R24, 0x2, R25 ;  /* 0x0000000218248819 */ /* 0x000fe20000010219 */
[----:B------:R-:W-:Y:S01]  /*0ff0*/  @!P2 IMAD.WIDE.U32 R6, R39, R26, R6 ;  /* 0x0000001a2706a225 */ /* 0x000fe200078e0006 */
[----:B-1----:R-:W-:Y:S01]  /*1000*/  @!P0 IADD3 R24, P6, R23, R28, RZ ;  /* 0x0000001c17188210 */ /* 0x002fe20007fde0ff */
[----:B------:R-:W0:Y:S01]  /*1010*/  @!P5 LDC.64 R38, c[0x0][0x228] ;  /* 0x00008a00ff26db82 */ /* 0x000e220000000a00 */
[----:B------:R-:W-:-:S02]  /*1020*/  ISETP.GT.U32.OR P4, PT, R0, 0x27f, P4 ;  /* 0x0000027f0000780c */ /* 0x000fc40002784470 */
[----:B------:R-:W-:Y:S01]  /*1030*/  @!P0 IADD3.X R25, R36, R29, RZ, P6, !PT ;  /* 0x0000001d24198210 */ /* 0x000fe200037fe4ff */
[----:B---3--:R-:W-:Y:S01]  /*1040*/  @!P5 IMAD R18, R40, R32, RZ ;  /* 0x000000202812d224 */ /* 0x008fe200078e02ff */
[----:B--2---:R-:W-:Y:S02]  /*1050*/  @!P0 IADD3 R26, P6, R23, R34, RZ ;  /* 0x00000022171a8210 */ /* 0x004fe40007fde0ff */
[----:B------:R-:W-:Y:S01]  /*1060*/  @!P2 IADD3 R7, R7, R27, RZ ;  /* 0x0000001b0707a210 */ /* 0x000fe20007ffe0ff */
[----:B------:R-:W1:Y:S01]  /*1070*/  @!P2 LDC.64 R28, c[0x0][0x228] ;  /* 0x00008a00ff1cab82 */ /* 0x000e620000000a00 */
[----:B------:R-:W-:Y:S02]  /*1080*/  @!P2 SHF.L.U32 R23, R6, 0x2, RZ ;  /* 0x000000020617a819 */ /* 0x000fe400000006ff */
[----:B------:R-:W-:Y:S02]  /*1090*/  @!P5 MOV R19, R11 ;  /* 0x0000000b0013d202 */ /* 0x000fe40000000f00 */
[----:B------:R-:W-:-:S02]  /*10a0*/  CS2R R20, SRZ ;  /* 0x0000000000147805 */ /* 0x000fc4000001ff00 */
[----:B------:R-:W-:Y:S01]  /*10b0*/  @!P0 IADD3.X R27, R36, R35, RZ, P6, !PT ;  /* 0x00000023241b8210 */ /* 0x000fe200037fe4ff */
[----:B------:R-:W-:Y:S01]  /*10c0*/  @!P5 IMAD R35, R3, R33, R18 ;  /* 0x000000210323d224 */ /* 0x000fe200078e0212 */
[----:B------:R-:W-:Y:S01]  /*10d0*/  @!P2 SHF.L.U64.HI R34, R6, 0x2, R7 ;  /* 0x000000020622a819 */ /* 0x000fe20000010207 */
[----:B------:R-:W2:Y:S01]  /*10e0*/  @!P5 LDC.64 R36, c[0x0][0x230] ;  /* 0x00008c00ff24db82 */ /* 0x000ea20000000a00 */
[----:B------:R-:W-:Y:S01]  /*10f0*/  @!P2 IADD3 R6, P6, R23, R30, RZ ;  /* 0x0000001e1706a210 */ /* 0x000fe20007fde0ff */
[----:B------:R-:W5:Y:S01]  /*1100*/  @!P0 LDG.E.64 R56, desc[UR22][R24.64] ;  /* 0x0000001618388981 */ /* 0x000f62000c1e1b00 */
[----:B------:R-:W-:Y:S02]  /*1110*/  @!P5 MOV R18, R8 ;  /* 0x000000080012d202 */ /* 0x000fe40000000f00 */
[----:B------:R-:W-:Y:S01]  /*1120*/  @!P2 IADD3.X R7, R34, R31, RZ, P6, !PT ;  /* 0x0000001f2207a210 */ /* 0x000fe200037fe4ff */
[----:B------:R-:W5:Y:S02]  /*1130*/  @!P0 LDG.E.64 R20, desc[UR22][R26.64] ;  /* 0x000000161a148981 */ /* 0x000f64000c1e1b00 */
[----:B------:R-:W3:Y:S01]  /*1140*/  @!P4 LDC.64 R30, c[0x0][0x288] ;  /* 0x0000a200ff1ecb82 */ /* 0x000ee20000000a00 */
[----:B------:R-:W-:Y:S01]  /*1150*/  @!P5 IMAD.WIDE.U32 R32, R3, R32, R18 ;  /* 0x000000200320d225 */ /* 0x000fe200078e0012 */
[----:B------:R-:W-:-:S02]  /*1160*/  CS2R R18, SRZ ;  /* 0x0000000000127805 */ /* 0x000fc4000001ff00 */
[----:B------:R-:W-:Y:S01]  /*1170*/  IADD3 R3, R2, 0xc0, RZ ;  /* 0x000000c002037810 */ /* 0x000fe20007ffe0ff */
[----:B------:R-:W5:Y:S03]  /*1180*/  @!P2 LDG.E.64 R44, desc[UR22][R6.64] ;  /* 0x00000016062ca981 */ /* 0x000f66000c1e1b00 */
[----:B------:R-:W-:Y:S01]  /*1190*/  SHF.R.S32.HI R40, RZ, 0x1f, R3 ;  /* 0x0000001fff287819 */ /* 0x000fe20000011403 */
[----:B------:R3:W5:Y:S01]  /*11a0*/  @!P3 LDG.E.64 R18, desc[UR22][R4.64] ;  /* 0x000000160412b981 */ /* 0x000762000c1e1b00 */
[----:B------:R-:W-:Y:S01]  /*11b0*/  ISETP.GE.U32.AND P3, PT, R3, UR18, PT ;  /* 0x0000001203007c0c */ /* 0x000fe2000bf66070 */
[----:B------:R-:W4:Y:S03]  /*11c0*/  @!P4 LDC.64 R42, c[0x0][0x230] ;  /* 0x00008c00ff2acb82 */ /* 0x000f260000000a00 */
[----:B------:R-:W-:-:S02]  /*11d0*/  ISETP.GE.AND.EX P3, PT, R40, UR19, PT, P3 ;  /* 0x0000001328007c0c */ /* 0x000fc4000bf66330 */
[----:B-1----:R-:W-:Y:S02]  /*11e0*/  @!P2 IADD3 R28, P6, R23, R28, RZ ;  /* 0x0000001c171ca210 */ /* 0x002fe40007fde0ff */
[----:B------:R-:W-:Y:S02]  /*11f0*/  ISETP.GT.U32.OR P3, PT, R0, 0x27f, P3 ;  /* 0x0000027f0000780c */ /* 0x000fe40001f64470 */
[----:B------:R-:W-:Y:S02]  /*1200*/  @!P5 IADD3 R33, R33, R35, RZ ;  /* 0x000000232121d210 */ /* 0x000fe40007ffe0ff */
[----:B------:R-:W-:Y:S02]  /*1210*/  @!P5 SHF.L.U32 R23, R32, 0x2, RZ ;  /* 0x000000022017d819 */ /* 0x000fe400000006ff */
[----:B------:R-:W-:Y:S01]  /*1220*/  @!P2 IADD3.X R29, R34, R29, RZ, P6, !PT ;  /* 0x0000001d221da210 */ /* 0x000fe200037fe4ff */
[----:B---3--:R-:W-:Y:S01]  /*1230*/  @!P4 IMAD R4, R88, R30, RZ ;  /* 0x0000001e5804c224 */ /* 0x008fe200078e02ff */
[----:B------:R-:W-:-:S02]  /*1240*/  @!P5 SHF.L.U64.HI R32, R32, 0x2, R33 ;  /* 0x000000022020d819 */ /* 0x000fc40000010221 */
[C---:B--2---:R-:W-:Y:S01]  /*1250*/  @!P5 IADD3 R36, P6, R23.reuse, R36, RZ ;  /* 0x000000241724d210 */ /* 0x044fe20007fde0ff */
[----:B------:R-:W-:Y:S01]  /*1260*/  @!P4 IMAD R35, R22, R31, R4 ;  /* 0x0000001f1623c224 */ /* 0x000fe200078e0204 */
[----:B------:R-:W-:Y:S01]  /*1270*/  SHF.R.S32.HI R70, RZ, 0x1f, R67 ;  /* 0x0000001fff467819 */ /* 0x000fe20000011443 */
[----:B------:R-:W1:Y:S01]  /*1280*/  @!P3 LDC.64 R4, c[0x0][0x288] ;  /* 0x0000a200ff04bb82 */ /* 0x000e620000000a00 */
[C---:B------:R-:W-:Y:S02]  /*1290*/  @!P5 IADD3.X R37, R32.reuse, R37, RZ, P6, !PT ;  /* 0x000000252025d210 */ /* 0x040fe400037fe4ff */
[----:B0-----:R-:W-:Y:S02]  /*12a0*/  @!P5 IADD3 R38, P6, R23, R38, RZ ;  /* 0x000000261726d210 */ /* 0x001fe40007fde0ff */
[----:B------:R-:W-:Y:S02]  /*12b0*/  ISETP.GE.U32.AND P0, PT, R67, UR18, PT ;  /* 0x0000001243007c0c */ /* 0x000fe4000bf06070 */
[----:B------:R-:W-:-:S02]  /*12c0*/  @!P5 IADD3.X R39, R32, R39, RZ, P6, !PT ;  /* 0x000000272027d210 */ /* 0x000fc400037fe4ff */
[----:B------:R-:W-:Y:S02]  /*12d0*/  @!P4 MOV R32, R8 ;  /* 0x000000080020c202 */ /* 0x000fe40000000f00 */
[----:B------:R-:W-:Y:S02]  /*12e0*/  @!P4 MOV R33, R11 ;  /* 0x0000000b0021c202 */ /* 0x000fe40000000f00 */
[----:B------:R-:W-:Y:S01]  /*12f0*/  ISETP.GE.AND.EX P0, PT, R70, UR19, PT, P0 ;  /* 0x0000001346007c0c */ /* 0x000fe2000bf06300 */
[----:B------:R-:W-:Y:S01]  /*1300*/  @!P4 IMAD.WIDE.U32 R30, R22, R30, R32 ;  /* 0x0000001e161ec225 */ /* 0x000fe200078e0020 */
[----:B------:R-:W-:Y:S02]  /*1310*/  CS2R R22, SRZ ;  /* 0x0000000000167805 */ /* 0x000fe4000001ff00 */
[----:B------:R-:W-:Y:S02]  /*1320*/  ISETP.GT.U32.OR P0, PT, R0, 0x27f, P0 ;  /* 0x0000027f0000780c */ /* 0x000fe40000704470 */
[----:B------:R-:W-:-:S02]  /*1330*/  SHF.R.S32.HI R66, RZ, 0x1f, R65 ;  /* 0x0000001fff427819 */ /* 0x000fc40000011441 */
[----:B------:R0:W5:Y:S01]  /*1340*/  @!P2 LDG.E.64 R22, desc[UR22][R28.64] ;  /* 0x000000161c16a981 */ /* 0x000162000c1e1b00 */
[----:B------:R-:W-:-:S04]  /*1350*/  ISETP.GE.U32.AND P2, PT, R65, UR18, PT ;  /* 0x0000001241007c0c */ /* 0x000fc8000bf46070 */
[----:B------:R-:W-:Y:S01]  /*1360*/  ISETP.GE.AND.EX P2, PT, R66, UR19, PT, P2 ;  /* 0x0000001342007c0c */ /* 0x000fe2000bf46320 */
[----:B-1----:R-:W-:-:S03]  /*1370*/  @!P3 IMAD R24, R40, R4, RZ ;  /* 0x000000042818b224 */ /* 0x002fc600078e02ff */
[----:B------:R-:W1:Y:S01]  /*1380*/  @!P0 LDC.64 R26, c[0x0][0x288] ;  /* 0x0000a200ff1a8b82 */ /* 0x000e620000000a00 */
[----:B------:R-:W-:Y:S02]  /*1390*/  @!P4 IADD3 R25, R31, R35, RZ ;  /* 0x000000231f19c210 */ /* 0x000fe40007ffe0ff */
[----:B------:R-:W-:Y:S01]  /*13a0*/  ISETP.GT.U32.OR P2, PT, R0, 0x27f, P2 ;  /* 0x0000027f0000780c */ /* 0x000fe20001744470 */
[----:B------:R-:W-:Y:S01]  /*13b0*/  @!P3 IMAD R53, R3, R5, R24 ;  /* 0x000000050335b224 */ /* 0x000fe200078e0218 */
[C---:B------:R-:W-:Y:S02]  /*13c0*/  @!P4 SHF.L.U32 R51, R30.reuse, 0x2, RZ ;  /* 0x000000021e33c819 */ /* 0x040fe400000006ff */
[----:B------:R-:W-:Y:S02]  /*13d0*/  CS2R R40, SRZ ;  /* 0x0000000000287805 */ /* 0x000fe4000001ff00 */
[----:B------:R-:W-:Y:S02]  /*13e0*/  @!P4 SHF.L.U64.HI R50, R30, 0x2, R25 ;  /* 0x000000021e32c819 */ /* 0x000fe40000010219 */
[----:B------:R-:W-:-:S02]  /*13f0*/  CS2R R24, SRZ ;  /* 0x0000000000187805 */ /* 0x000fc4000001ff00 */
[----:B------:R-:W-:Y:S01]  /*1400*/  SHF.R.S32.HI R64, RZ, 0x1f, R52 ;  /* 0x0000001fff407819 */ /* 0x000fe20000011434 */
[----:B------:R-:W2:Y:S01]  /*1410*/  @!P4 LDC.64 R30, c[0x0][0x228] ;  /* 0x00008a00ff1ecb82 */ /* 0x000ea20000000a00 */
[----:B------:R-:W-:Y:S01]  /*1420*/  ISETP.GE.U32.AND P6, PT, R52, UR18, PT ;  /* 0x0000001234007c0c */ /* 0x000fe2000bfc6070 */
[----:B------:R3:W5:Y:S03]  /*1430*/  @!P5 LDG.E.64 R40, desc[UR22][R36.64] ;  /* 0x000000162428d981 */ /* 0x000766000c1e1b00 */
[----:B------:R-:W-:Y:S01]  /*1440*/  ISETP.GE.AND.EX P6, PT, R64, UR19, PT, P6 ;  /* 0x0000001340007c0c */ /* 0x000fe2000bfc6360 */
[----:B------:R2:W5:Y:S02]  /*1450*/  @!P5 LDG.E.64 R24, desc[UR22][R38.64] ;  /* 0x000000162618d981 */ /* 0x000564000c1e1b00 */
[----:B0-----:R-:W0:Y:S01]  /*1460*/  @!P3 LDC.64 R28, c[0x0][0x230] ;  /* 0x00008c00ff1cbb82 */ /* 0x001e220000000a00 */
[----:B------:R-:W-:-:S02]  /*1470*/  ISETP.GT.U32.OR P5, PT, R0, 0x27f, P6 ;  /* 0x0000027f0000780c */ /* 0x000fc400037a4470 */
[----:B------:R-:W-:Y:S02]  /*1480*/  @!P3 MOV R46, R8 ;  /* 0x00000008002eb202 */ /* 0x000fe40000000f00 */
[----:B------:R-:W-:-:S03]  /*1490*/  @!P3 MOV R47, R11 ;  /* 0x0000000b002fb202 */ /* 0x000fc60000000f00 */
[----:B------:R-:W0:Y:S01]  /*14a0*/  @!P2 LDC.64 R6, c[0x0][0x288] ;  /* 0x0000a200ff06ab82 */ /* 0x000e220000000a00 */
[----:B------:R-:W-:-:S07]  /*14b0*/  @!P3 IMAD.WIDE.U32 R46, R3, R4, R46 ;  /* 0x00000004032eb225 */ /* 0x000fce00078e002e */
[----:B------:R-:W0:Y:S01]  /*14c0*/  @!P3 LDC.64 R34, c[0x0][0x228] ;  /* 0x00008a00ff22bb82 */ /* 0x000e220000000a00 */
[----:B---3--:R-:W-:Y:S01]  /*14d0*/  @!P3 IADD3 R37, R47, R53, RZ ;  /* 0x000000352f25b210 */ /* 0x008fe20007ffe0ff */
[----:B-1----:R-:W-:Y:S01]  /*14e0*/  @!P0 IMAD R36, R70, R26, RZ ;  /* 0x0000001a46248224 */ /* 0x002fe200078e02ff */
[----:B----4-:R-:W-:Y:S02]  /*14f0*/  @!P4 IADD3 R42, P6, R51, R42, RZ ;  /* 0x0000002a332ac210 */ /* 0x010fe40007fde0ff */
[----:B------:R-:W-:-:S03]  /*1500*/  @!P3 SHF.L.U32 R3, R46, 0x2, RZ ;  /* 0x000000022e03b819 */ /* 0x000fc600000006ff */
[----:B------:R-:W1:Y:S01]  /*1510*/  @!P0 LDC.64 R32, c[0x0][0x230] ;  /* 0x00008c00ff208b82 */ /* 0x000e620000000a00 */
[----:B------:R-:W-:Y:S01]  /*1520*/  @!P3 SHF.L.U64.HI R46, R46, 0x2, R37 ;  /* 0x000000022e2eb819 */ /* 0x000fe20000010225 */
[----:B------:R-:W-:Y:S01]  /*1530*/  @!P0 IMAD R27, R67, R27, R36 ;  /* 0x0000001b431b8224 */ /* 0x000fe200078e0224 */
[----:B------:R-:W-:Y:S02]  /*1540*/  @!P0 MOV R36, R8 ;  /* 0x0000000800248202 */ /* 0x000fe40000000f00 */
[----:B------:R-:W-:-:S03]  /*1550*/  @!P0 MOV R37, R11 ;  /* 0x0000000b00258202 */ /* 0x000fc60000000f00 */
[----:B------:R-:W3:Y:S01]  /*1560*/  @!P5 LDC.64 R74, c[0x0][0x288] ;  /* 0x0000a200ff4adb82 */ /* 0x000ee20000000a00 */
[----:B------:R-:W-:Y:S02]  /*1570*/  @!P4 IADD3.X R43, R50, R43, RZ, P6, !PT ;  /* 0x0000002b322bc210 */ /* 0x000fe400037fe4ff */
[----:B--2---:R-:W-:-:S05]  /*1580*/  @!P4 IADD3 R30, P6, R51, R30, RZ ;  /* 0x0000001e331ec210 */ /* 0x004fca0007fde0ff */
[----:B------:R-:W2:Y:S01]  /*1590*/  @!P0 LDC.64 R4, c[0x0][0x228] ;  /* 0x00008a00ff048b82 */ /* 0x000ea20000000a00 */
[----:B------:R-:W-:Y:S01]  /*15a0*/  @!P0 IMAD.WIDE.U32 R36, R67, R26, R36 ;  /* 0x0000001a43248225 */ /* 0x000fe200078e0024 */
[----:B------:R-:W-:Y:S02]  /*15b0*/  @!P4 IADD3.X R31, R50, R31, RZ, P6, !PT ;  /* 0x0000001f321fc210 */ /* 0x000fe400037fe4ff */
[----:B0-----:R-:W-:Y:S01]  /*15c0*/  @!P3 IADD3 R28, P6, R3, R28, RZ ;  /* 0x0000001c031cb210 */ /* 0x001fe20007fde0ff */
[----:B------:R-:W-:Y:S01]  /*15d0*/  @!P2 IMAD R26, R66, R6, RZ ;  /* 0x00000006421aa224 */ /* 0x000fe200078e02ff */
[----:B------:R-:W-:Y:S02]  /*15e0*/  @!P0 IADD3 R27, R37, R27, RZ ;  /* 0x0000001b251b8210 */ /* 0x000fe40007ffe0ff */
[----:B------:R-:W-:Y:S02]  /*15f0*/  @!P3 IADD3.X R29, R46, R29, RZ, P6, !PT ;  /* 0x0000001d2e1db210 */ /* 0x000fe400037fe4ff */
[----:B------:R-:W-:-:S02]  /*1600*/  CS2R R38, SRZ ;  /* 0x0000000000267805 */ /* 0x000fc4000001ff00 */
[----:B------:R-:W-:Y:S01]  /*1610*/  @!P3 IADD3 R34, P6, R3, R34, RZ ;  /* 0x000000220322b210 */ /* 0x000fe20007fde0ff */
[----:B------:R-:W-:Y:S01]  /*1620*/  @!P2 IMAD R37, R65, R7, R26 ;  /* 0x000000074125a224 */ /* 0x000fe200078e021a */
[C---:B------:R-:W-:Y:S02]  /*1630*/  @!P0 SHF.L.U32 R3, R36.reuse, 0x2, RZ ;  /* 0x0000000224038819 */ /* 0x040fe400000006ff */
[----:B------:R-:W-:Y:S02]  /*1640*/  CS2R R50, SRZ ;  /* 0x0000000000327805 */ /* 0x000fe4000001ff00 */
[----:B------:R-:W-:Y:S01]  /*1650*/  @!P0 SHF.L.U64.HI R36, R36, 0x2, R27 ;  /* 0x0000000224248819 */ /* 0x000fe2000001021b */
[----:B------:R-:W5:Y:S01]  /*1660*/  @!P4 LDG.E.64 R38, desc[UR22][R42.64] ;  /* 0x000000162a26c981 */ /* 0x000f62000c1e1b00 */
[----:B------:R-:W-:Y:S01]  /*1670*/  @!P2 MOV R26, R8 ;  /* 0x00000008001aa202 */ /* 0x000fe20000000f00 */
[----:B------:R-:W0:Y:S01]  /*1680*/  @!P5 LDC.64 R66, c[0x0][0x228] ;  /* 0x00008a00ff42db82 */ /* 0x000e220000000a00 */
[----:B------:R-:W-:-:S02]  /*1690*/  @!P2 MOV R27, R11 ;  /* 0x0000000b001ba202 */ /* 0x000fc40000000f00 */
[----:B------:R-:W-:Y:S02]  /*16a0*/  @!P3 IADD3.X R35, R46, R35, RZ, P6, !PT ;  /* 0x000000232e23b210 */ /* 0x000fe400037fe4ff */
[----:B-1----:R-:W-:Y:S01]  /*16b0*/  @!P0 IADD3 R32, P6, R3, R32, RZ ;  /* 0x0000002003208210 */ /* 0x002fe20007fde0ff */
[----:B------:R-:W-:Y:S02]  /*16c0*/  @!P2 IMAD.WIDE.U32 R6, R65, R6, R26 ;  /* 0x000000064106a225 */ /* 0x000fe400078e001a */
[----:B------:R-:W1:Y:S01]  /*16d0*/  @!P2 LDC.64 R46, c[0x0][0x230] ;  /* 0x00008c00ff2eab82 */ /* 0x000e620000000a00 */
[----:B------:R-:W-:Y:S01]  /*16e0*/  @!P0 IADD3.X R33, R36, R33, RZ, P6, !PT ;  /* 0x0000002124218210 */ /* 0x000fe200037fe4ff */
[----:B---3--:R-:W-:Y:S01]  /*16f0*/  @!P5 IMAD R26, R64, R74, RZ ;  /* 0x0000004a401ad224 */ /* 0x008fe200078e02ff */
[----:B--2---:R-:W-:Y:S02]  /*1700*/  @!P0 IADD3 R4, P6, R3, R4, RZ ;  /* 0x0000000403048210 */ /* 0x004fe40007fde0ff */
[----:B------:R-:W-:Y:S01]  /*1710*/  @!P2 IADD3 R3, R7, R37, RZ ;  /* 0x000000250703a210 */ /* 0x000fe20007ffe0ff */
[----:B------:R-:W-:Y:S01]  /*1720*/  @!P5 IMAD R7, R52, R75, R26 ;  /* 0x0000004b3407d224 */ /* 0x000fe200078e021a */
[----:B------:R-:W-:-:S02]  /*1730*/  CS2R R26, SRZ ;  /* 0x00000000001a7805 */ /* 0x000fc4000001ff00 */
[----:B------:R-:W-:Y:S01]  /*1740*/  SHF.R.S32.HI R37, RZ, 0x1f, R77 ;  /* 0x0000001fff257819 */ /* 0x000fe2000001144d */
[----:B------:R-:W2:Y:S01]  /*1750*/  @!P5 LDC.64 R64, c[0x0][0x230] ;  /* 0x00008c00ff40db82 */ /* 0x000ea20000000a00 */
[----:B------:R-:W5:Y:S04]  /*1760*/  @!P0 LDG.E.64 R72, desc[UR22][R32.64] ;  /* 0x0000001620488981 */ /* 0x000f68000c1e1b00 */
[----:B------:R3:W5:Y:S01]  /*1770*/  @!P4 LDG.E.64 R26, desc[UR22][R30.64] ;  /* 0x000000161e1ac981 */ /* 0x000762000c1e1b00 */
[----:B------:R-:W-:-:S04]  /*1780*/  ISETP.GE.U32.AND P4, PT, R77, UR18, PT ;  /* 0x000000124d007c0c */ /* 0x000fc8000bf86070 */
[----:B------:R-:W-:-:S04]  /*1790*/  ISETP.GE.AND.EX P4, PT, R37, UR19, PT, P4 ;  /* 0x0000001325007c0c */ /* 0x000fc8000bf86340 */
[----:B------:R-:W-:Y:S01]  /*17a0*/  ISETP.GT.U32.OR P4, PT, R0, 0x27f, P4 ;  /* 0x0000027f0000780c */ /* 0x000fe20002784470 */
[----:B---3--:R-:W3:Y:S01]  /*17b0*/  @!P2 LDC.64 R30, c[0x0][0x228] ;  /* 0x00008a00ff1eab82 */ /* 0x008ee20000000a00 */
[----:B------:R-:W-:Y:S02]  /*17c0*/  @!P0 IADD3.X R5, R36, R5, RZ, P6, !PT ;  /* 0x0000000524058210 */ /* 0x000fe400037fe4ff */
[----:B------:R-:W-:-:S03]  /*17d0*/  @!P2 SHF.L.U32 R36, R6, 0x2, RZ ;  /* 0x000000020624a819 */ /* 0x000fc600000006ff */
[----:B------:R4:W5:Y:S06]  /*17e0*/  @!P0 LDG.E.64 R50, desc[UR22][R4.64] ;  /* 0x0000001604328981 */ /* 0x00096c000c1e1b00 */
[----:B------:R-:W0:Y:S01]  /*17f0*/  @!P4 LDC.64 R78, c[0x0][0x288] ;  /* 0x0000a200ff4ecb82 */ /* 0x000e220000000a00 */
[----:B----4-:R-:W-:Y:S02]  /*1800*/  @!P5 MOV R4, R8 ;  /* 0x000000080004d202 */ /* 0x010fe40000000f00 */
[----:B------:R-:W-:Y:S02]  /*1810*/  @!P5 MOV R5, R11 ;  /* 0x0000000b0005d202 */ /* 0x000fe40000000f00 */
[----:B------:R-:W-:Y:S01]  /*1820*/  @!P2 SHF.L.U64.HI R6, R6, 0x2, R3 ;  /* 0x000000020606a819 */ /* 0x000fe20000010203 */
[----:B------:R-:W-:Y:S01]  /*1830*/  UIMAD.WIDE UR6, UR8, 0x8, UR6 ;  /* 0x00000008080678a5 */ /* 0x000fe2000f8e0206 */
[----:B-1----:R-:W-:Y:S01]  /*1840*/  @!P2 IADD3 R46, P0, R36, R46, RZ ;  /* 0x0000002e242ea210 */ /* 0x002fe20007f1e0ff */
[----:B------:R-:W-:Y:S01]  /*1850*/  @!P5 IMAD.WIDE.U32 R74, R52, R74, R4 ;  /* 0x0000004a344ad225 */ /* 0x000fe200078e0004 */
[----:B------:R-:W-:-:S02]  /*1860*/  CS2R R42, SRZ ;  /* 0x00000000002a7805 */ /* 0x000fc4000001ff00 */
[----:B------:R-:W-:Y:S01]  /*1870*/  IADD3 R81, R2, 0x50, RZ ;  /* 0x0000005002517810 */ /* 0x000fe20007ffe0ff */
[----:B------:R-:W1:Y:S01]  /*1880*/  @!P4 LDC.64 R32, c[0x0][0x230] ;  /* 0x00008c00ff20cb82 */ /* 0x000e620000000a00 */
[----:B------:R-:W-:Y:S02]  /*1890*/  @!P2 IADD3.X R47, R6, R47, RZ, P0, !PT ;  /* 0x0000002f062fa210 */ /* 0x000fe400007fe4ff */
[----:B---3--:R-:W-:Y:S01]  /*18a0*/  @!P2 IADD3 R30, P0, R36, R30, RZ ;  /* 0x0000001e241ea210 */ /* 0x008fe20007f1e0ff */
[----:B------:R3:W5:Y:S01]  /*18b0*/  @!P3 LDG.E.64 R42, desc[UR22][R28.64] ;  /* 0x000000161c2ab981 */ /* 0x000762000c1e1b00 */
[----:B------:R-:W-:Y:S02]  /*18c0*/  @!P5 IADD3 R7, R75, R7, RZ ;  /* 0x000000074b07d210 */ /* 0x000fe40007ffe0ff */
[----:B------:R-:W-:Y:S02]  /*18d0*/  @!P5 SHF.L.U32 R5, R74, 0x2, RZ ;  /* 0x000000024a05d819 */ /* 0x000fe400000006ff */
[----:B------:R-:W-:Y:S01]  /*18e0*/  @!P2 IADD3.X R31, R6, R31, RZ, P0, !PT ;  /* 0x0000001f061fa210 */ /* 0x000fe200007fe4ff */
[----:B0-----:R-:W-:Y:S01]  /*18f0*/  @!P4 IMAD R4, R37, R78, RZ ;  /* 0x0000004e2504c224 */ /* 0x001fe200078e02ff */
[----:B------:R-:W-:-:S02]  /*1900*/  @!P5 SHF.L.U64.HI R74, R74, 0x2, R7 ;  /* 0x000000024a4ad819 */ /* 0x000fc40000010207 */
[----:B--2---:R-:W-:Y:S01]  /*1910*/  @!P5 IADD3 R64, P0, R5, R64, RZ ;  /* 0x000000400540d210 */ /* 0x004fe20007f1e0ff */
[----:B------:R-:W-:Y:S01]  /*1920*/  @!P4 IMAD R75, R77, R79, R4 ;  /* 0x0000004f4d4bc224 */ /* 0x000fe200078e0204 */
[----:B------:R-:W-:Y:S02]  /*1930*/  MOV R4, UR6 ;  /* 0x0000000600047c02 */ /* 0x000fe40008000f00 */
[----:B------:R-:W-:Y:S02]  /*1940*/  @!P5 IADD3.X R65, R74, R65, RZ, P0, !PT ;  /* 0x000000414a41d210 */ /* 0x000fe400007fe4ff */
[----:B------:R-:W-:Y:S02]  /*1950*/  @!P5 IADD3 R66, P0, R5, R66, RZ ;  /* 0x000000420542d210 */ /* 0x000fe40007f1e0ff */
[----:B------:R-:W-:Y:S02]  /*1960*/  MOV R5, UR7 ;  /* 0x0000000700057c02 */ /* 0x000fe40008000f00 */
[----:B---3--:R-:W-:-:S04]  /*1970*/  CS2R R28, SRZ ;  /* 0x00000000001c7805 */ /* 0x008fc8000001ff00 */
[----:B------:R-:W2:Y:S01]  /*1980*/  LDG.E.64 R4, desc[UR22][R4.64] ;  /* 0x0000001604047981 */ /* 0x000ea2000c1e1b00 */
[----:B------:R-:W-:-:S03]  /*1990*/  SHF.R.S32.HI R76, RZ, 0x1f, R81 ;  /* 0x0000001fff4c7819 */ /* 0x000fc60000011451 */
[----:B------:R0:W5:Y:S01]  /*19a0*/  @!P3 LDG.E.64 R28, desc[UR22][R34.64] ;  /* 0x00000016221cb981 */ /* 0x000162000c1e1b00 */
[----:B------:R-:W-:-:S04]  /*19b0*/  ISETP.GE.U32.AND P3, PT, R81, UR18, PT ;  /* 0x0000001251007c0c */ /* 0x000fc8000bf66070 */
[----:B------:R-:W-:-:S04]  /*19c0*/  ISETP.GE.AND.EX P3, PT, R76, UR19, PT, P3 ;  /* 0x000000134c007c0c */ /* 0x000fc8000bf66330 */
[----:B------:R-:W-:Y:S01]  /*19d0*/  ISETP.GT.U32.OR P3, PT, R0, 0x27f, P3 ;  /* 0x0000027f0000780c */ /* 0x000fe20001f64470 */
[----:B0-----:R-:W0:-:S12]  /*19e0*/  @!P4 LDC.64 R34, c[0x0][0x228] ;  /* 0x00008a00ff22cb82 */ /* 0x001e180000000a00 */
[----:B------:R-:W3:Y:S01]  /*19f0*/  @!P3 LDC.64 R70, c[0x0][0x288] ;  /* 0x0000a200ff46bb82 */ /* 0x000ee20000000a00 */
[----:B------:R-:W-:Y:S02]  /*1a00*/  @!P4 MOV R6, R8 ;  /* 0x000000080006c202 */ /* 0x000fe40000000f00 */
[----:B------:R-:W-:-:S05]  /*1a10*/  @!P4 MOV R7, R11 ;  /* 0x0000000b0007c202 */ /* 0x000fca0000000f00 */
[----:B------:R-:W4:Y:S01]  /*1a20*/  @!P3 LDC.64 R36, c[0x0][0x230] ;  /* 0x00008c00ff24bb82 */ /* 0x000f220000000a00 */
[----:B------:R-:W-:Y:S01]  /*1a30*/  @!P4 IMAD.WIDE.U32 R78, R77, R78, R6 ;  /* 0x0000004e4d4ec225 */ /* 0x000fe200078e0006 */
[----:B------:R-:W-:-:S04]  /*1a40*/  @!P3 MOV R77, R11 ;  /* 0x0000000b004db202 */ /* 0x000fc80000000f00 */
[----:B------:R-:W-:Y:S02]  /*1a50*/  @!P4 IADD3 R75, R79, R75, RZ ;  /* 0x0000004b4f4bc210 */ /* 0x000fe40007ffe0ff */
[----:B------:R-:W4:Y:S01]  /*1a60*/  @!P3 LDC.64 R6, c[0x0][0x228] ;  /* 0x00008a00ff06bb82 */ /* 0x000f220000000a00 */
[----:B------:R-:W-:Y:S02]  /*1a70*/  @!P4 SHF.L.U32 R80, R78, 0x2, RZ ;  /* 0x000000024e50c819 */ /* 0x000fe400000006ff */
[----:B------:R-:W-:Y:S01]  /*1a80*/  @!P5 IADD3.X R67, R74, R67, RZ, P0, !PT ;  /* 0x000000434a43d210 */ /* 0x000fe200007fe4ff */
[----:B---3--:R-:W-:Y:S01]  /*1a90*/  @!P3 IMAD R79, R76, R70, RZ ;  /* 0x000000464c4fb224 */ /* 0x008fe200078e02ff */
[----:B------:R-:W-:Y:S02]  /*1aa0*/  @!P3 MOV R76, R8 ;  /* 0x00000008004cb202 */ /* 0x000fe40000000f00 */
[----:B------:R-:W-:Y:S01]  /*1ab0*/  @!P4 SHF.L.U64.HI R78, R78, 0x2, R75 ;  /* 0x000000024e4ec819 */ /* 0x000fe2000001024b */
[C---:B------:R-:W-:Y:S01]  /*1ac0*/  @!P3 IMAD R79, R81.reuse, R71, R79 ;  /* 0x00000047514fb224 */ /* 0x040fe200078e024f */
[----:B-1----:R-:W-:Y:S01]  /*1ad0*/  @!P4 IADD3 R32, P0, R80, R32, RZ ;  /* 0x000000205020c210 */ /* 0x002fe20007f1e0ff */
[----:B------:R-:W-:-:S03]  /*1ae0*/  @!P3 IMAD.WIDE.U32 R70, R81, R70, R76 ;  /* 0x000000465146b225 */ /* 0x000fc600078e004c */
[----:B------:R-:W-:Y:S02]  /*1af0*/  @!P4 IADD3.X R33, R78, R33, RZ, P0, !PT ;  /* 0x000000214e21c210 */ /* 0x000fe400007fe4ff */
[----:B0-----:R-:W-:Y:S02]  /*1b00*/  @!P4 IADD3 R34, P0, R80, R34, RZ ;  /* 0x000000225022c210 */ /* 0x001fe40007f1e0ff */
[----:B------:R-:W-:Y:S02]  /*1b10*/  @!P3 IADD3 R80, R71, R79, RZ ;  /* 0x0000004f4750b210 */ /* 0x000fe40007ffe0ff */
[----:B------:R-:W-:Y:S02]  /*1b20*/  @!P3 SHF.L.U32 R79, R70, 0x2, RZ ;  /* 0x00000002464fb819 */ /* 0x000fe400000006ff */
[----:B------:R-:W-:Y:S02]  /*1b30*/  @!P4 IADD3.X R35, R78, R35, RZ, P0, !PT ;  /* 0x000000234e23c210 */ /* 0x000fe400007fe4ff */
[----:B------:R-:W-:-:S02]  /*1b40*/  @!P3 SHF.L.U64.HI R78, R70, 0x2, R80 ;  /* 0x00000002464eb819 */ /* 0x000fc40000010250 */
[----:B----4-:R-:W-:-:S04]  /*1b50*/  @!P3 IADD3 R36, P0, R79, R36, RZ ;  /* 0x000000244f24b210 */ /* 0x010fc80007f1e0ff */
[----:B------:R-:W-:Y:S02]  /*1b60*/  @!P3 IADD3.X R37, R78, R37, RZ, P0, !PT ;  /* 0x000000254e25b210 */ /* 0x000fe400007fe4ff */
[----:B------:R-:W-:-:S04]  /*1b70*/  @!P3 IADD3 R6, P0, R79, R6, RZ ;  /* 0x000000064f06b210 */ /* 0x000fc80007f1e0ff */
[----:B------:R-:W-:Y:S02]  /*1b80*/  @!P3 IADD3.X R7, R78, R7, RZ, P0, !PT ;  /* 0x000000074e07b210 */ /* 0x000fe400007fe4ff */
[----:B------:R-:W-:-:S06]  /*1b90*/  CS2R R78, SRZ ;  /* 0x00000000004e7805 */ /* 0x000fcc000001ff00 */
[----:B------:R0:W3:Y:S01]  /*1ba0*/  @P1 LDG.E.64 R78, desc[UR22][R68.64] ;  /* 0x00000016444e1981 */ /* 0x0000e2000c1e1b00 */
[----:B------:R-:W-:-:S04]  /*1bb0*/  IADD3 R3, R2, 0xf0, RZ ;  /* 0x000000f002037810 */ /* 0x000fc80007ffe0ff */
[----:B------:R-:W-:Y:S02]  /*1bc0*/  ISETP.GE.U32.AND P6, PT, R3, UR18, PT ;  /* 0x0000001203007c0c */ /* 0x000fe4000bfc6070 */
[----:B------:R-:W-:-:S04]  /*1bd0*/  SHF.R.S32.HI R87, RZ, 0x1f, R3 ;  /* 0x0000001fff577819 */ /* 0x000fc80000011403 */
[----:B------:R-:W-:-:S04]  /*1be0*/  ISETP.GE.AND.EX P6, PT, R87, UR19, PT, P6 ;  /* 0x0000001357007c0c */ /* 0x000fc8000bfc6360 */
[----:B------:R-:W-:-:S13]  /*1bf0*/  ISETP.GT.U32.OR P6, PT, R0, 0x27f, P6 ;  /* 0x0000027f0000780c */ /* 0x000fda00037c4470 */
[----:B------:R-:W1:Y:S08]  /*1c00*/  @!P6 LDC.64 R52, c[0x0][0x288] ;  /* 0x0000a200ff34eb82 */ /* 0x000e700000000a00 */
[----:B------:R-:W4:Y:S01]  /*1c10*/  @!P6 LDC.64 R74, c[0x0][0x230] ;  /* 0x00008c00ff4aeb82 */ /* 0x000f220000000a00 */
[----:B------:R-:W-:-:S07]  /*1c20*/  @!P6 MOV R70, R8 ;  /* 0x000000080046e202 */ /* 0x000fce0000000f00 */
[----:B------:R-:W0:Y:S01]  /*1c30*/  @!P6 LDC.64 R76, c[0x0][0x228] ;  /* 0x00008a00ff4ceb82 */ /* 0x000e220000000a00 */
[----:B-1----:R-:W-:-:S04]  /*1c40*/  @!P6 IMAD R71, R87, R52, RZ ;  /* 0x000000345747e224 */ /* 0x002fc800078e02ff */
[----:B------:R-:W-:Y:S01]  /*1c50*/  @!P6 IMAD R53, R3, R53, R71 ;  /* 0x000000350335e224 */ /* 0x000fe200078e0247 */
[----:B------:R-:W-:-:S03]  /*1c60*/  @!P6 MOV R71, R11 ;  /* 0x0000000b0047e202 */ /* 0x000fc60000000f00 */
[----:B------:R-:W-:-:S05]  /*1c70*/  @!P6 IMAD.WIDE.U32 R70, R3, R52, R70 ;  /* 0x000000340346e225 */ /* 0x000fca00078e0046 */
[----:B------:R-:W-:Y:S02]  /*1c80*/  @!P6 IADD3 R53, R71, R53, RZ ;  /* 0x000000354735e210 */ /* 0x000fe40007ffe0ff */
[C---:B------:R-:W-:Y:S02]  /*1c90*/  @!P6 SHF.L.U32 R3, R70.reuse, 0x2, RZ ;  /* 0x000000024603e819 */ /* 0x040fe400000006ff */
[----:B------:R-:W-:Y:S02]  /*1ca0*/  @!P6 SHF.L.U64.HI R53, R70, 0x2, R53 ;  /* 0x000000024635e819 */ /* 0x000fe40000010235 */
[----:B----4-:R-:W-:-:S04]  /*1cb0*/  @!P6 IADD3 R74, P0, R3, R74, RZ ;  /* 0x0000004a034ae210 */ /* 0x010fc80007f1e0ff */
[----:B------:R-:W-:Y:S02]  /*1cc0*/  @!P6 IADD3.X R75, R53, R75, RZ, P0, !PT ;  /* 0x0000004b354be210 */ /* 0x000fe400007fe4ff */
[----:B0-----:R-:W-:-:S04]  /*1cd0*/  @!P6 IADD3 R76, P0, R3, R76, RZ ;  /* 0x0000004c034ce210 */ /* 0x001fc80007f1e0ff */
[----:B------:R-:W-:Y:S02]  /*1ce0*/  @!P6 IADD3.X R77, R53, R77, RZ, P0, !PT ;  /* 0x0000004d354de210 */ /* 0x000fe400007fe4ff */
[----:B------:R-:W-:Y:S02]  /*1cf0*/  CS2R R52, SRZ ;  /* 0x0000000000347805 */ /* 0x000fe4000001ff00 */
[----:B------:R-:W-:Y:S02]  /*1d00*/  CS2R R70, SRZ ;  /* 0x0000000000467805 */ /* 0x000fe4000001ff00 */
[----:B------:R-:W-:Y:S02]  /*1d10*/  CS2R R68, SRZ ;  /* 0x0000000000447805 */ /* 0x000fe4000001ff00 */
[----:B------:R0:W5:Y:S04]  /*1d20*/  @P1 LDG.E.64 R52, desc[UR22][R48.64] ;  /* 0x0000001630341981 */ /* 0x000168000c1e1b00 */
[----:B------:R1:W5:Y:S04]  /*1d30*/  @!P2 LDG.E.64 R70, desc[UR22][R46.64] ;  /* 0x000000162e46a981 */ /* 0x000368000c1e1b00 */
[----:B------:R4:W5:Y:S01]  /*1d40*/  @!P5 LDG.E.64 R68, desc[UR22][R64.64] ;  /* 0x000000164044d981 */ /* 0x000962000c1e1b00 */
[----:B0-----:R-:W-:-:S02]  /*1d50*/  CS2R R48, SRZ ;  /* 0x0000000000307805 */ /* 0x001fc4000001ff00 */
[----:B-1----:R-:W-:-:S04]  /*1d60*/  CS2R R46, SRZ ;  /* 0x00000000002e7805 */ /* 0x002fc8000001ff00 */
[----:B------:R0:W5:Y:S01]  /*1d70*/  @!P2 LDG.E.64 R48, desc[UR22][R30.64] ;  /* 0x000000161e30a981 */ /* 0x000162000c1e1b00 */
[----:B----4-:R-:W-:-:S03]  /*1d80*/  CS2R R64, SRZ ;  /* 0x0000000000407805 */ /* 0x010fc6000001ff00 */
[----:B------:R1:W5:Y:S04]  /*1d90*/  @!P5 LDG.E.64 R46, desc[UR22][R66.64] ;  /* 0x00000016422ed981 */ /* 0x000368000c1e1b00 */
[----:B------:R4:W5:Y:S01]  /*1da0*/  @!P3 LDG.E.64 R64, desc[UR22][R36.64] ;  /* 0x000000162440b981 */ /* 0x000962000c1e1b00 */
[----:B0-----:R-:W-:Y:S02]  /*1db0*/  CS2R R30, SRZ ;  /* 0x00000000001e7805 */ /* 0x001fe4000001ff00 */
[----:B-1----:R-:W-:-:S04]  /*1dc0*/  CS2R R66, SRZ ;  /* 0x0000000000427805 */ /* 0x002fc8000001ff00 */
[----:B------:R0:W5:Y:S01]  /*1dd0*/  @!P4 LDG.E.64 R30, desc[UR22][R34.64] ;  /* 0x00000016221ec981 */ /* 0x000162000c1e1b00 */
[----:B----4-:R-:W-:-:S03]  /*1de0*/  CS2R R36, SRZ ;  /* 0x0000000000247805 */ /* 0x010fc6000001ff00 */
[----:B------:R1:W5:Y:S01]  /*1df0*/  @!P4 LDG.E.64 R66, desc[UR22][R32.64] ;  /* 0x000000162042c981 */ /* 0x000362000c1e1b00 */
[----:B------:R-:W-:Y:S01]  /*1e00*/  UMOV UR26, 0x3f800000 ;  /* 0x3f800000001a7882 */ /* 0x000fe20000000000 */
[----:B--2---:R-:W-:Y:S02]  /*1e10*/  R2UR UR6, R4 ;  /* 0x00000000040672ca */ /* 0x004fe400000e0000 */
[----:B0-----:R-:W-:Y:S02]  /*1e20*/  CS2R R34, SRZ ;  /* 0x0000000000227805 */ /* 0x001fe4000001ff00 */
[----:B-1----:R-:W-:Y:S01]  /*1e30*/  CS2R R32, SRZ ;  /* 0x0000000000207805 */ /* 0x002fe2000001ff00 */
[----:B------:R-:W-:Y:S01]  /*1e40*/  BSSY B0, `(.L_x_2510) ;  /* 0x0000026000007945 */ /* 0x000fe20003800000 */
[----:B------:R-:W-:Y:S01]  /*1e50*/  HFMA2.MMA R3, -RZ, RZ, 0, 0 ;  /* 0x00000000ff037435 */ /* 0x000fe200000001ff */
[----:B------:R-:W5:Y:S01]  /*1e60*/  @!P6 LDG.E.64 R36, desc[UR22][R74.64] ;  /* 0x000000164a24e981 */ /* 0x000f62000c1e1b00 */
[----:B------:R-:W-:-:S03]  /*1e70*/  ISETP.NE.AND P5, PT, RZ, UR25, PT ;  /* 0x00000019ff007c0c */ /* 0x000fc6000bfa5270 */
[----:B------:R0:W5:Y:S02]  /*1e80*/  @!P3 LDG.E.64 R32, desc[UR22][R6.64] ;  /* 0x000000160620b981 */ /* 0x000164000c1e1b00 */
[----:B------:R-:W-:Y:S02]  /*1e90*/  MOV R4, UR6 ;  /* 0x0000000600047c02 */ /* 0x000fe40008000f00 */
[----:B------:R3:W5:Y:S03]  /*1ea0*/  @!P6 LDG.E.64 R34, desc[UR22][R76.64] ;  /* 0x000000164c22e981 */ /* 0x000766000c1e1b00 */
[----:B------:R-:W-:-:S05]  /*1eb0*/  FFMA.FTZ R5, -R4, UR6, R5 ;  /* 0x0000000604057c23 */ /* 0x000fca0008010105 */
[----:B------:R-:W-:-:S13]  /*1ec0*/  FSETP.GTU.FTZ.AND P0, PT, R5, RZ, PT ;  /* 0x000000ff0500720b */ /* 0x000fda0003f1c000 */
[----:B------:R-:W-:Y:S01]  /*1ed0*/  VOTEU.ANY UP0, P0 ;  /* 0x00000000003f7886 */ /* 0x000fe20000000100 */
[----:B------:R-:W-:-:S04]  /*1ee0*/  PLOP3.LUT P0, PT, PT, PT, UP0, 0x80, 0x0 ;  /* 0x000000000000781c */ /* 0x000fc80003f0f008 */
[----:B------:R-:W-:-:S09]  /*1ef0*/  @UP0 ULDC UR5, c[0x0][0x250] ;  /* 0x0000940000050ab9 */ /* 0x000fd20000000800 */
[----:B------:R-:W-:-:S06]  /*1f00*/  @P0 FADD.FTZ R80, R5, UR5 ;  /* 0x0000000505500e21 */ /* 0x000fcc0008010000 */
[----:B------:R-:W1:Y:S01]  /*1f10*/  @P0 MUFU.RSQ R80, R80 ;  /* 0x0000005000500308 */ /* 0x000e620000001400 */
[----:B------:R-:W-:Y:S02]  /*1f20*/  CS2R R4, SRZ ;  /* 0x0000000000047805 */ /* 0x000fe4000001ff00 */
[----:B-1----:R-:W-:Y:S02]  /*1f30*/  @P0 R2UR UR5, R80 ;  /* 0x00000000500502ca */ /* 0x002fe400000e0000 */
[----:B------:R-:W-:Y:S02]  /*1f40*/  ISETP.GT.U32.AND P0, PT, R0, 0x27f, PT ;  /* 0x0000027f0000780c */ /* 0x000fe40003f04070 */
[----:B0-----:R-:W-:-:S09]  /*1f50*/  MOV R6, RZ ;  /* 0x000000ff00067202 */ /* 0x001fd20000000f00 */
[----:B------:R-:W-:Y:S01]  /*1f60*/  @UP0 UMOV UR26, UR5 ;  /* 0x00000005001a0c82 */ /* 0x000fe20008000000 */
[----:B---3--:R-:W-:Y:S01]  /*1f70*/  FADD.FTZ R76, R78, -UR6 ;  /* 0x800000064e4c7e21 */ /* 0x008fe20008010000 */
[----:B------:R-:W-:Y:S01]  /*1f80*/  FADD.FTZ R75, R79, -UR6 ;  /* 0x800000064f4b7e21 */ /* 0x000fe20008010000 */
[----:B------:R-:W-:Y:S06]  /*1f90*/  @P0 BRA `(.L_x_2511) ;  /* 0x0000000000400947 */ /* 0x000fec0003800000 */
        /* <DEDUP_REMOVED lines=16> */
.L_x_2511:
[----:B------:R-:W-:Y:S05]  /*20a0*/  BSYNC B0 ;  /* 0x0000000000007941 */ /* 0x000fea0003800000 */
.L_x_2510:
[----:B-----5:R-:W-:Y:S01]  /*20b0*/  MOV R78, R52 ;  /* 0x00000034004e7202 */ /* 0x020fe20000000f00 */
        /* <DEDUP_REMOVED lines=22> */
.L_x_2512:
        /* <DEDUP_REMOVED lines=31> */
.L_x_2513:
[----:B------:R-:W-:Y:S01]  /*2410*/  FMUL.FTZ R84, R72, R3 ;  /* 0x0000000348547220 */ /* 0x000fe20000410000 */
[----:B------:R-:W-:Y:S01]  /*2420*/  FFMA.FTZ R83, R76, R78, RZ ;  /* 0x0000004e4c537223 */ /* 0x000fe200000100ff */
[----:B------:R-:W-:Y:S01]  /*2430*/  FADD.FTZ R82, RZ, R78 ;  /* 0x0000004eff527221 */ /* 0x000fe20000010000 */
[----:B------:R-:W-:Y:S01]  /*2440*/  FMUL.FTZ R78, R77, R6 ;  /* 0x000000064d4e7220 */ /* 0x000fe20000410000 */
[C---:B------:R-:W-:Y:S01]  /*2450*/  FFMA.FTZ R73, R79.reuse, R84, R7 ;  /* 0x000000544f497223 */ /* 0x040fe20000010007 */
[----:B------:R-:W-:Y:S01]  /*2460*/  FADD.FTZ R70, R70, -UR6 ;  /* 0x8000000646467e21 */ /* 0x000fe20008010000 */
[----:B------:R-:W-:Y:S01]  /*2470*/  FADD.FTZ R80, R80, R84 ;  /* 0x0000005450507221 */ /* 0x000fe20000010000 */
[----:B------:R-:W-:Y:S01]  /*2480*/  FFMA.FTZ R7, R79, R72, R83 ;  /* 0x000000484f077223 */ /* 0x000fe20000010053 */
[----:B------:R-:W-:Y:S01]  /*2490*/  FADD.FTZ R84, R71, -UR6 ;  /* 0x8000000647547e21 */ /* 0x000fe20008010000 */
[----:B------:R-:W-:Y:S01]  /*24a0*/  FADD.FTZ R72, R82, R72 ;  /* 0x0000004852487221 */ /* 0x000fe20000010000 */
[----:B------:R-:W-:Y:S01]  /*24b0*/  FFMA.FTZ R73, R74, R78, R73 ;  /* 0x0000004e4a497223 */ /* 0x000fe20000010049 */
[----:B------:R-:W-:Y:S01]  /*24c0*/  FMUL.FTZ R82, R70, UR26 ;  /* 0x0000001a46527c20 */ /* 0x000fe20008410000 */
[----:B------:R-:W-:Y:S01]  /*24d0*/  FADD.FTZ R78, R78, R80 ;  /* 0x000000504e4e7221 */ /* 0x000fe20000010000 */
[----:B------:R-:W-:Y:S01]  /*24e0*/  FFMA.FTZ R71, R75, R81, RZ ;  /* 0x000000514b477223 */ /* 0x000fe200000100ff */
[----:B------:R-:W-:Y:S01]  /*24f0*/  FADD.FTZ R70, RZ, R81 ;  /* 0x00000051ff467221 */ /* 0x000fe20000010000 */
[----:B------:R-:W-:Y:S01]  /*2500*/  MOV R83, R48 ;  /* 0x0000003000537202 */ /* 0x000fe20000000f00 */
        /* <DEDUP_REMOVED lines=21> */
.L_x_2514:
[----:B------:R-:W-:Y:S01]  /*2660*/  FMUL.FTZ R84, R83, R3 ;  /* 0x0000000353547220 */ /* 0x000fe20000410000 */
[----:B------:R-:W-:Y:S01]  /*2670*/  FFMA.FTZ R71, R74, R77, R71 ;  /* 0x0000004d4a477223 */ /* 0x000fe20000010047 */
[----:B------:R-:W-:Y:S01]  /*2680*/  FADD.FTZ R77, R70, R77 ;  /* 0x0000004d464d7221 */ /* 0x000fe20000010000 */
[----:B------:R-:W-:Y:S01]  /*2690*/  FADD.FTZ R72, R72, R83 ;  /* 0x0000005348487221 */ /* 0x000fe20000010000 */
[----:B------:R-:W-:Y:S01]  /*26a0*/  FFMA.FTZ R70, R82, R84, R73 ;  /* 0x0000005452467223 */ /* 0x000fe20000010049 */
[----:B------:R-:W-:Y:S01]  /*26b0*/  FADD.FTZ R78, R78, R84 ;  /* 0x000000544e4e7221 */ /* 0x000fe20000010000 */
[----:B------:R-:W-:Y:S01]  /*26c0*/  FMUL.FTZ R73, R80, R6 ;  /* 0x0000000650497220 */ /* 0x000fe20000410000 */
[----:B------:R-:W-:Y:S01]  /*26d0*/  FFMA.FTZ R7, R82, R83, R7 ;  /* 0x0000005352077223 */ /* 0x000fe20000010007 */
[----:B------:R-:W-:Y:S01]  /*26e0*/  FADD.FTZ R68, R68, -UR6 ;  /* 0x8000000644447e21 */ /* 0x000fe20008010000 */
[----:B------:R-:W-:Y:S01]  /*26f0*/  FADD.FTZ R83, R69, -UR6 ;  /* 0x8000000645537e21 */ /* 0x000fe20008010000 */
        /* <DEDUP_REMOVED lines=25> */
.L_x_2515:
        /* <DEDUP_REMOVED lines=35> */
.L_x_2516:
        /* <DEDUP_REMOVED lines=35> */
.L_x_2517:
        /* <DEDUP_REMOVED lines=35> */
.L_x_2518:
        /* <DEDUP_REMOVED lines=35> */
.L_x_2519:
        /* <DEDUP_REMOVED lines=35> */
.L_x_2520:
        /* <DEDUP_REMOVED lines=35> */
.L_x_2521:
        /* <DEDUP_REMOVED lines=35> */
.L_x_2522:
        /* <DEDUP_REMOVED lines=35> */
.L_x_2523:
        /* <DEDUP_REMOVED lines=35> */
.L_x_2524:
        /* <DEDUP_REMOVED lines=33> */
.L_x_2525:
        /* <DEDUP_REMOVED lines=31> */
.L_x_2526:
        /* <DEDUP_REMOVED lines=31> */
.L_x_2527:
        /* <DEDUP_REMOVED lines=116> */
.L_x_2529:
[----:B------:R-:W-:Y:S05]  /*4970*/  BSYNC B0 ;  /* 0x0000000000007941 */ /* 0x000fea0003800000 */
.L_x_2528:
        /* <DEDUP_REMOVED lines=78> */
.L_x_2531:
[----:B------:R-:W-:Y:S05]  /*4e60*/  BSYNC B0 ;  /* 0x0000000000007941 */ /* 0x000fea0003800000 */
.L_x_2530:
        /* <DEDUP_REMOVED lines=20> */
.L_x_2533:
[----:B------:R-:W-:Y:S05]  /*4fb0*/  BSYNC B0 ;  /* 0x0000000000007941 */ /* 0x000fea0003800000 */
.L_x_2532:
        /* <DEDUP_REMOVED lines=40> */
.L_x_2536:
[----:B------:R-:W-:Y:S02]  /*5240*/  MOV R36, UR18 ;  /* 0x0000001200247c02 */ /* 0x000fe40008000f00 */
[----:B------:R-:W-:-:S05]  /*5250*/  MOV R37, UR19 ;  /* 0x0000001300257c02 */ /* 0x000fca0008000f00 */
[----:B------:R-:W2:Y:S04]  /*5260*/  LDG.E.STRONG.GPU R36, desc[UR22][R36.64] ;  /* 0x0000001624247981 */ /* 0x000ea8000c1ef900 */
[----:B--2---:R-:W-:Y:S01]  /*5270*/  CCTL.IVALL ;  /* 0x00000000ff00798f */ /* 0x004fe20002000000 */
[----:B------:R-:W-:Y:S05]  /*5280*/  YIELD ;  /* 0x0000000000007946 */ /* 0x000fea0003800000 */
[----:B------:R-:W-:-:S13]  /*5290*/  ISETP.NE.AND P0, PT, R36, R7, PT ;  /* 0x000000072400720c */ /* 0x000fda0003f05270 */
[----:B------:R-:W-:Y:S05]  /*52a0*/  @P0 BRA `(.L_x_2536) ;  /* 0xfffffffc00e40947 */ /* 0x000fea000383ffff */
.L_x_2535:
        /* <DEDUP_REMOVED lines=19> */
.L_x_2540:
        /* <DEDUP_REMOVED lines=165> */
.L_x_2539:
        /* <DEDUP_REMOVED lines=87> */
.L_x_2541:
[----:B------:R-:W-:-:S13]  /*63a0*/  ISETP.NE.OR P0, PT, RZ, UR16, P0 ;  /* 0x00000010ff007c0c */ /* 0x000fda0008705670 */
[----:B------:R-:W-:Y:S05]  /*63b0*/  @!P0 BRA `(.L_x_2537) ;  /* 0x0000000000b08947 */ /* 0x000fea0003800000 */
.L_x_2538:
        /* <DEDUP_REMOVED lines=44> */
.L_x_2537:
        /* <DEDUP_REMOVED lines=14> */
.L_x_2543:
[----:B------:R-:W-:Y:S05]  /*6760*/  BSYNC B0 ;  /* 0x0000000000007941 */ /* 0x000fea0003800000 */
.L_x_2542:
        /* <DEDUP_REMOVED lines=25> */
.L_x_2534:
        /* <DEDUP_REMOVED lines=30> */
.L_x_2544:
[----:B------:R-:W-:Y:S04]  /*6ae0*/  BSSY B0, `(.L_x_2545) ;  /* 0x0000016000007945 */ /* 0x000fe80003800000 */
[----:B------:R-:W-:Y:S05]  /*6af0*/  @!P1 BRA `(.L_x_2546) ;  /* 0x0000000000509947 */ /* 0x000fea0003800000 */
[----:B------:R-:W-:Y:S01]  /*6b00*/  MOV R7, UR5 ;  /* 0x0000000500077c02 */ /* 0x000fe20008000f00 */
[----:B------:R-:W-:Y:S01]  /*6b10*/  ULDC.64 UR6, c[0x0][0x288] ;  /* 0x0000a20000067ab9 */ /* 0x000fe20000000a00 */
[----:B-----5:R-:W-:Y:S02]  /*6b20*/  SHF.R.S32.HI R37, RZ, 0x1f, R2 ;  /* 0x0000001fff257819 */ /* 0x020fe40000011402 */
[----:B------:R-:W-:Y:S01]  /*6b30*/  MOV R38, R8 ;  /* 0x0000000800267202 */ /* 0x000fe20000000f00 */
[----:B------:R-:W-:Y:S01]  /*6b40*/  FFMA.FTZ R76, R76, R7, UR13 ;  /* 0x0000000d4c4c7e23 */ /* 0x000fe20008010007 */
[----:B------:R-:W-:Y:S01]  /*6b50*/  MOV R39, R11 ;  /* 0x0000000b00277202 */ /* 0x000fe20000000f00 */
[----:B------:R-:W-:Y:S01]  /*6b60*/  IMAD R7, R37, UR6, RZ ;  /* 0x0000000625077c24 */ /* 0x000fe2000f8e02ff */
[----:B------:R-:W-:Y:S01]  /*6b70*/  MOV R36, UR5 ;  /* 0x0000000500247c02 */ /* 0x000fe20008000f00 */
[----:B------:R-:W-:Y:S01]  /*6b80*/  FFMA.FTZ R52, R3, R52, -R76 ;  /* 0x0000003403347223 */ /* 0x000fe2000001084c */
[----:B------:R-:W-:-:S04]  /*6b90*/  IMAD.WIDE.U32 R38, R2, UR6, R38 ;  /* 0x0000000602267c25 */ /* 0x000fc8000f8e0026 */
[----:B------:R-:W-:Y:S01]  /*6ba0*/  FFMA.FTZ R75, R75, R36, UR13 ;  /* 0x0000000d4b4b7e23 */ /* 0x000fe20008010024 */
[----:B------:R-:W-:Y:S01]  /*6bb0*/  IMAD R7, R2, UR7, R7 ;  /* 0x0000000702077c24 */ /* 0x000fe2000f8e0207 */
[----:B------:R-:W-:Y:S02]  /*6bc0*/  ULDC.64 UR6, c[0x0][0x210] ;  /* 0x0000840000067ab9 */ /* 0x000fe40000000a00 */
[----:B------:R-:W-:Y:S01]  /*6bd0*/  FFMA.FTZ R53, R6, R53, -R75 ;  /* 0x0000003506357223 */ /* 0x000fe2000001084b */
[----:B------:R-:W-:Y:S02]  /*6be0*/  LEA R36, P0, R38, UR6, 0x2 ;  /* 0x0000000626247c11 */ /* 0x000fe4000f8010ff */
[----:B------:R-:W-:Y:S01]  /*6bf0*/  IADD3 R7, R39, R7, RZ ;  /* 0x0000000727077210 */ /* 0x000fe20007ffe0ff */
[----:B------:R-:W-:-:S03]  /*6c00*/  FMUL.FTZ R39, R53, UR26 ;  /* 0x0000001a35277c20 */ /* 0x000fc60008410000 */
[----:B------:R-:W-:Y:S01]  /*6c10*/  LEA.HI.X R37, R38, UR7, R7, 0x2, P0 ;  /* 0x0000000726257c11 */ /* 0x000fe200080f1407 */
[----:B------:R-:W-:-:S05]  /*6c20*/  FMUL.FTZ R38, R52, UR26 ;  /* 0x0000001a34267c20 */ /* 0x000fca0008410000 */
[----:B------:R0:W-:Y:S02]  /*6c30*/  STG.E.64 desc[UR22][R36.64], R38 ;  /* 0x0000002624007986 */ /* 0x0001e4000c101b16 */
.L_x_2546:
[----:B------:R-:W-:Y:S05]  /*6c40*/  BSYNC B0 ;  /* 0x0000000000007941 */ /* 0x000fea0003800000 */
.L_x_2545:
        /* <DEDUP_REMOVED lines=26> */
.L_x_2547:
[----:B------:R-:W-:Y:S04]  /*6df0*/  BSSY B0, `(.L_x_2548) ;  /* 0x0000015000007945 */ /* 0x000fe80003800000 */
[----:B------:R-:W-:Y:S05]  /*6e00*/  @P0 BRA `(.L_x_2549) ;  /* 0x00000000004c0947 */ /* 0x000fea0003800000 */
[----:B0-----:R-:W-:Y:S01]  /*6e10*/  MOV R36, UR5 ;  /* 0x0000000500247c02 */ /* 0x001fe20008000f00 */
        /* <DEDUP_REMOVED lines=8> */
[----:B------:R-:W-:-:S04]  /*6ea0*/  FFMA.FTZ R7, R74, R7, UR13 ;  /* 0x0000000d4a077e23 */ /* 0x000fc80008010007 */
        /* <DEDUP_REMOVED lines=9> */
.L_x_2549:
[----:B------:R-:W-:Y:S05]  /*6f40*/  BSYNC B0 ;  /* 0x0000000000007941 */ /* 0x000fea0003800000 */
.L_x_2548:
        /* <DEDUP_REMOVED lines=25> */
[----:B------:R-:W-:Y:S01]  /*70e0*/  IADD3 R42, R2, 0x70, RZ ;  /* 0x00000070022a7810 */ /* 0x000fe20007ffe0ff */
[----:B------:R-:W-:Y:S08]  /*70f0*/  @!P5 BRA `(.L_x_2550) ;  /* 0x000000000048d947 */ /* 0x000ff00003800000 */
[----:B01----:R-:W-:Y:S01]  /*7100*/  FFMA.FTZ R36, R82, R3, R4 ;  /* 0x0000000352247223 */ /* 0x003fe20000010004 */
        /* <DEDUP_REMOVED lines=17> */
.L_x_2550:
[----:B------:R-:W-:Y:S04]  /*7220*/  BSSY B0, `(.L_x_2551) ;  /* 0x0000015000007945 */ /* 0x000fe80003800000 */
[----:B------:R-:W-:Y:S05]  /*7230*/  @P4 BRA `(.L_x_2552) ;  /* 0x00000000004c4947 */ /* 0x000fea0003800000 */
[----:B01----:R-:W-:Y:S01]  /*7240*/  MOV R37, UR5 ;  /* 0x0000000500257c02 */ /* 0x003fe20008000f00 */
[----:B------:R-:W-:Y:S01]  /*7250*/  ULDC.64 UR14, c[0x0][0x288] ;  /* 0x0000a200000e7ab9 */ /* 0x000fe20000000a00 */
[----:B------:R-:W-:Y:S01]  /*7260*/  MOV R36, UR5 ;  /* 0x0000000500247c02 */ /* 0x000fe20008000f00 */
[----:B------:R-:W-:Y:S02]  /*7270*/  IMAD R38, R76, UR14, RZ ;  /* 0x0000000e4c267c24 */ /* 0x000fe4000f8e02ff */
[----:B------:R-:W-:Y:S01]  /*7280*/  FFMA.FTZ R82, R82, R37, UR13 ;  /* 0x0000000d52527e23 */ /* 0x000fe20008010025 */
[----:B------:R-:W-:Y:S01]  /*7290*/  MOV R37, R11 ;  /* 0x0000000b00257202 */ /* 0x000fe20000000f00 */
[----:B------:R-:W-:Y:S01]  /*72a0*/  FFMA.FTZ R81, R81, R36, UR13 ;  /* 0x0000000d51517e23 */ /* 0x000fe20008010024 */
[----:B------:R-:W-:Y:S01]  /*72b0*/  MOV R36, R8 ;  /* 0x0000000800247202 */ /* 0x000fe20000000f00 */
[----:B------:R-:W-:Y:S02]  /*72c0*/  IMAD R39, R75, UR15, R38 ;  /* 0x0000000f4b277c24 */ /* 0x000fe4000f8e0226 */
[----:B------:R-:W-:Y:S01]  /*72d0*/  FFMA.FTZ R82, R3, R48, -R82 ;  /* 0x0000003003527223 */ /* 0x000fe20000010852 */
[----:B------:R-:W-:Y:S01]  /*72e0*/  FFMA.FTZ R81, R6, R49, -R81 ;  /* 0x0000003106517223 */ /* 0x000fe20000010851 */
        /* <DEDUP_REMOVED lines=8> */
.L_x_2552:
[----:B------:R-:W-:Y:S05]  /*7370*/  BSYNC B0 ;  /* 0x0000000000007941 */ /* 0x000fea0003800000 */
.L_x_2551:
[----:B------:R-:W-:Y:S05]  /*7380*/  @!P5 BRA `(.L_x_2553) ;  /* 0x000000000048d947 */ /* 0x000fea0003800000 */
        /* <DEDUP_REMOVED lines=18> */
.L_x_2553:
[----:B------:R-:W-:Y:S04]  /*74b0*/  BSSY B0, `(.L_x_2554) ;  /* 0x0000015000007945 */ /* 0x000fe80003800000 */
[----:B------:R-:W-:Y:S05]  /*74c0*/  @P3 BRA `(.L_x_2555) ;  /* 0x00000000004c3947 */ /* 0x000fea0003800000 */
[----:B012---:R-:W-:Y:S01]  /*74d0*/  MOV R37, UR5 ;  /* 0x0000000500257c02 */ /* 0x007fe20008000f00 */
        /* <DEDUP_REMOVED lines=18> */
.L_x_2555:
[----:B------:R-:W-:Y:S05]  /*7600*/  BSYNC B0 ;  /* 0x0000000000007941 */ /* 0x000fea0003800000 */
.L_x_2554:
[----:B------:R-:W-:Y:S05]  /*7610*/  @!P5 BRA `(.L_x_2556) ;  /* 0x000000000048d947 */ /* 0x000fea0003800000 */
[----:B012---:R-:W-:Y:S01]  /*7620*/  FFMA.FTZ R36, R85, R3, R4 ;  /* 0x0000000355247223 */ /* 0x007fe20000010004 */
[----:B------:R-:W-:-:S03]  /*7630*/  FFMA.FTZ R37, R80, R6, R5 ;  /* 0x0000000650257223 */ /* 0x000fc60000010005 */
[----:B---3--:R-:W-:Y:S01]  /*7640*/  FMUL.FTZ R38, R36, -1.4426950216293334961 ;  /* 0xbfb8aa3b24267820 */ /* 0x008fe20000410000 */
        /* <DEDUP_REMOVED lines=15> */
.L_x_2556:
[----:B------:R-:W-:Y:S04]  /*7740*/  BSSY B0, `(.L_x_2557) ;  /* 0x0000015000007945 */ /* 0x000fe80003800000 */
[----:B------:R-:W-:Y:S05]  /*7750*/  @P0 BRA `(.L_x_2558) ;  /* 0x00000000004c0947 */ /* 0x000fea0003800000 */
[----:B------:R-:W-:Y:S01]  /*7760*/  ULDC.64 UR14, c[0x0][0x288] ;  /* 0x0000a200000e7ab9 */ /* 0x000fe20000000a00 */
[----:B0123--:R-:W-:Y:S01]  /*7770*/  MOV R38, UR5 ;  /* 0x0000000500267c02 */ /* 0x00ffe20008000f00 */
[----:B------:R-:W-:Y:S01]  /*7780*/  IMAD R39, R52, UR14, RZ ;  /* 0x0000000e34277c24 */ /* 0x000fe2000f8e02ff */
[----:B------:R-:W-:Y:S02]  /*7790*/  MOV R36, R8 ;  /* 0x0000000800247202 */ /* 0x000fe40000000f00 */
[----:B------:R-:W-:Y:S01]  /*77a0*/  MOV R37, R11 ;  /* 0x0000000b00257202 */ /* 0x000fe20000000f00 */
[----:B------:R-:W-:Y:S01]  /*77b0*/  FFMA.FTZ R38, R85, R38, UR13 ;  /* 0x0000000d55267e23 */ /* 0x000fe20008010026 */
[----:B------:R-:W-:Y:S01]  /*77c0*/  MOV R43, UR5 ;  /* 0x00000005002b7c02 */ /* 0x000fe20008000f00 */
[C---:B------:R-:W-:Y:S02]  /*77d0*/  IMAD R41, R51.reuse, UR15, R39 ;  /* 0x0000000f33297c24 */ /* 0x040fe4000f8e0227 */
[----:B------:R-:W-:Y:S01]  /*77e0*/  IMAD.WIDE.U32 R36, R51, UR14, R36 ;  /* 0x0000000e33247c25 */ /* 0x000fe2000f8e0024 */
[----:B------:R-:W-:-:S03]  /*77f0*/  ULDC.64 UR14, c[0x0][0x210] ;  /* 0x00008400000e7ab9 */ /* 0x000fc60000000a00 */
[----:B------:R-:W-:Y:S01]  /*7800*/  FFMA.FTZ R39, R80, R43, UR13 ;  /* 0x0000000d50277e23 */ /* 0x000fe2000801002b */
[----:B------:R-:W-:Y:S01]  /*7810*/  FFMA.FTZ R38, R3, R30, -R38 ;  /* 0x0000001e03267223 */ /* 0x000fe20000010826 */
[----:B------:R-:W-:Y:S02]  /*7820*/  LEA R30, P0, R36, UR14, 0x2 ;  /* 0x0000000e241e7c11 */ /* 0x000fe4000f8010ff */
[----:B------:R-:W-:Y:S01]  /*7830*/  FFMA.FTZ R39, R6, R31, -R39 ;  /* 0x0000001f06277223 */ /* 0x000fe20000010827 */
[----:B------:R-:W-:Y:S01]  /*7840*/  IADD3 R41, R37, R41, RZ ;  /* 0x0000002925297210 */ /* 0x000fe20007ffe0ff */
[----:B------:R-:W-:Y:S02]  /*7850*/  FMUL.FTZ R38, R38, UR26 ;  /* 0x0000001a26267c20 */ /* 0x000fe40008410000 */
[----:B------:R-:W-:Y:S01]  /*7860*/  FMUL.FTZ R39, R39, UR26 ;  /* 0x0000001a27277c20 */ /* 0x000fe20008410000 */
[----:B------:R-:W-:-:S05]  /*7870*/  LEA.HI.X R31, R36, UR15, R41, 0x2, P0 ;  /* 0x0000000f241f7c11 */ /* 0x000fca00080f1429 */
[----:B------:R4:W-:Y:S02]  /*7880*/  STG.E.64 desc[UR22][R30.64], R38 ;  /* 0x000000261e007986 */ /* 0x0009e4000c101b16 */
.L_x_2558:
[----:B------:R-:W-:Y:S05]  /*7890*/  BSYNC B0 ;  /* 0x0000000000007941 */ /* 0x000fea0003800000 */
.L_x_2557:
[----:B------:R-:W-:Y:S05]  /*78a0*/  @!P5 BRA `(.L_x_2559) ;  /* 0x000000000048d947 */ /* 0x000fea0003800000 */
[----:B----4-:R-:W-:Y:S01]  /*78b0*/  FFMA.FTZ R30, R73, R3, R4 ;  /* 0x00000003491e7223 */ /* 0x010fe20000010004 */
[----:B------:R-:W-:-:S03]  /*78c0*/  FFMA.FTZ R31, R72, R6, R5 ;  /* 0x00000006481f7223 */ /* 0x000fc60000010005 */
[----:B012---:R-:W-:Y:S01]  /*78d0*/  FMUL.FTZ R36, R30, -1.4426950216293334961 ;  /* 0xbfb8aa3b1e247820 */ /* 0x007fe20000410000 */
        /* <DEDUP_REMOVED lines=15> */
.L_x_2559:
[----:B------:R-:W-:Y:S04]  /*79d0*/  BSSY B0, `(.L_x_2560) ;  /* 0x0000015000007945 */ /* 0x000fe80003800000 */
[----:B------:R-:W-:Y:S05]  /*79e0*/  @P2 BRA `(.L_x_2561) ;  /* 0x00000000004c2947 */ /* 0x000fea0003800000 */
[----:B------:R-:W-:Y:S01]  /*79f0*/  ULDC.64 UR14, c[0x0][0x288] ;  /* 0x0000a200000e7ab9 */ /* 0x000fe20000000a00 */
[----:B012---:R-:W-:Y:S01]  /*7a00*/  MOV R36, UR5 ;  /* 0x0000000500247c02 */ /* 0x007fe20008000f00 */
[----:B------:R-:W-:Y:S01]  /*7a10*/  IMAD R37, R50, UR14, RZ ;  /* 0x0000000e32257c24 */ /* 0x000fe2000f8e02ff */
[----:B----4-:R-:W-:Y:S02]  /*7a20*/  MOV R30, R8 ;  /* 0x00000008001e7202 */ /* 0x010fe40000000f00 */
[----:B------:R-:W-:Y:S01]  /*7a30*/  MOV R31, R11 ;  /* 0x0000000b001f7202 */ /* 0x000fe20000000f00 */
[----:B------:R-:W-:Y:S01]  /*7a40*/  FFMA.FTZ R36, R73, R36, UR13 ;  /* 0x0000000d49247e23 */ /* 0x000fe20008010024 */
[----:B---3--:R-:W-:Y:S01]  /*7a50*/  MOV R41, UR5 ;  /* 0x0000000500297c02 */ /* 0x008fe20008000f00 */
        /* <DEDUP_REMOVED lines=12> */
.L_x_2561:
[----:B------:R-:W-:Y:S05]  /*7b20*/  BSYNC B0 ;  /* 0x0000000000007941 */ /* 0x000fea0003800000 */
.L_x_2560:
[C---:B------:R-:W-:Y:S02]  /*7b30*/  IADD3 R43, R2.reuse, 0x80, RZ ;  /* 0x00000080022b7810 */ /* 0x040fe40007ffe0ff */
[C---:B012---:R-:W-:Y:S02]  /*7b40*/  IADD3 R36, R2.reuse, 0x90, RZ ;  /* 0x0000009002247810 */ /* 0x047fe40007ffe0ff */
        /* <DEDUP_REMOVED lines=9> */
[----:B---34-:R-:W-:-:S02]  /*7be0*/  SHF.R.S32.HI R38, RZ, 0x1f, R36 ;  /* 0x0000001fff267819 */ /* 0x018fc40000011424 */
        /* <DEDUP_REMOVED lines=11> */
[----:B------:R-:W-:-:S02]  /*7ca0*/  IADD3 R40, R2, 0xb0, RZ ;  /* 0x000000b002287810 */ /* 0x000fc40007ffe0ff */
        /* <DEDUP_REMOVED lines=20> */
.L_x_2562:
[----:B------:R-:W-:Y:S04]  /*7df0*/  BSSY B0, `(.L_x_2563) ;  /* 0x0000015000007945 */ /* 0x000fe80003800000 */
[----:B------:R-:W-:Y:S05]  /*7e00*/  @P6 BRA `(.L_x_2564) ;  /* 0x00000000004c6947 */ /* 0x000fea0003800000 */
[----:B------:R-:W-:Y:S01]  /*7e10*/  ULDC.64 UR14, c[0x0][0x288] ;  /* 0x0000a200000e7ab9 */ /* 0x000fe20000000a00 */
[----:B------:R-:W-:Y:S01]  /*7e20*/  MOV R32, UR5 ;  /* 0x0000000500207c02 */ /* 0x000fe20008000f00 */
        /* <DEDUP_REMOVED lines=13> */
[----:B------:R-:W-:-:S03]  /*7f00*/  FMUL.FTZ R32, R32, UR26 ;  /* 0x0000001a20207c20 */ /* 0x000fc60008410000 */
[----:B------:R-:W-:Y:S01]  /*7f10*/  LEA.HI.X R15, R30, UR15, R33, 0x2, P6 ;  /* 0x0000000f1e0f7c11 */ /* 0x000fe2000b0f1421 */
[----:B------:R-:W-:-:S05]  /*7f20*/  FMUL.FTZ R33, R7, UR26 ;  /* 0x0000001a07217c20 */ /* 0x000fca0008410000 */
[----:B------:R0:W-:Y:S02]  /*7f30*/  STG.E.64 desc[UR22][R14.64], R32 ;  /* 0x000000200e007986 */ /* 0x0001e4000c101b16 */
.L_x_2564:
[----:B------:R-:W-:Y:S05]  /*7f40*/  BSYNC B0 ;  /* 0x0000000000007941 */ /* 0x000fea0003800000 */
.L_x_2563:
        /* <DEDUP_REMOVED lines=19> */
.L_x_2565:
[----:B------:R-:W-:Y:S04]  /*8080*/  BSSY B0, `(.L_x_2566) ;  /* 0x0000015000007945 */ /* 0x000fe80003800000 */
[----:B------:R-:W-:Y:S05]  /*8090*/  @P0 BRA `(.L_x_2567) ;  /* 0x00000000004c0947 */ /* 0x000fea0003800000 */
[----:B------:R-:W-:Y:S01]  /*80a0*/  ULDC.64 UR14, c[0x0][0x288] ;  /* 0x0000a200000e7ab9 */ /* 0x000fe20000000a00 */
[----:B------:R-:W-:Y:S01]  /*80b0*/  MOV R30, UR5 ;  /* 0x00000005001e7c02 */ /* 0x000fe20008000f00 */
[----:B------:R-:W-:Y:S01]  /*80c0*/  IMAD R45, R45, UR14, RZ ;  /* 0x0000000e2d2d7c24 */ /* 0x000fe2000f8e02ff */
[----:B0-----:R-:W-:Y:S02]  /*80d0*/  MOV R14, R8 ;  /* 0x00000008000e7202 */ /* 0x001fe40000000f00 */
        /* <DEDUP_REMOVED lines=15> */
.L_x_2567:
[----:B------:R-:W-:Y:S05]  /*81d0*/  BSYNC B0 ;  /* 0x0000000000007941 */ /* 0x000fea0003800000 */
.L_x_2566:
        /* <DEDUP_REMOVED lines=19> */
.L_x_2568:
[----:B------:R-:W-:Y:S04]  /*8310*/  BSSY B0, `(.L_x_2569) ;  /* 0x0000015000007945 */ /* 0x000fe80003800000 */
[----:B------:R-:W-:Y:S05]  /*8320*/  @P2 BRA `(.L_x_2570) ;  /* 0x00000000004c2947 */ /* 0x000fea0003800000 */
[----:B------:R-:W-:Y:S01]  /*8330*/  ULDC.64 UR14, c[0x0][0x288] ;  /* 0x0000a200000e7ab9 */ /* 0x000fe20000000a00 */
[----:B0-----:R-:W-:Y:S01]  /*8340*/  MOV R14, R8 ;  /* 0x00000008000e7202 */ /* 0x001fe20000000f00 */
[----:B------:R-:W-:Y:S01]  /*8350*/  IMAD R44, R44, UR14, RZ ;  /* 0x0000000e2c2c7c24 */ /* 0x000fe2000f8e02ff */
[----:B------:R-:W-:Y:S02]  /*8360*/  MOV R15, R11 ;  /* 0x0000000b000f7202 */ /* 0x000fe40000000f00 */
[----:B-1----:R-:W-:Y:S02]  /*8370*/  MOV R16, UR5 ;  /* 0x0000000500107c02 */ /* 0x002fe40008000f00 */
[----:B------:R-:W-:Y:S01]  /*8380*/  MOV R7, UR5 ;  /* 0x0000000500077c02 */ /* 0x000fe20008000f00 */
        /* <DEDUP_REMOVED lines=13> */
.L_x_2570:
[----:B------:R-:W-:Y:S05]  /*8460*/  BSYNC B0 ;  /* 0x0000000000007941 */ /* 0x000fea0003800000 */
.L_x_2569:
        /* <DEDUP_REMOVED lines=19> */
.L_x_2571:
[----:B------:R-:W-:Y:S04]  /*85a0*/  BSSY B0, `(.L_x_2572) ;  /* 0x0000015000007945 */ /* 0x000fe80003800000 */
[----:B------:R-:W-:Y:S05]  /*85b0*/  @P3 BRA `(.L_x_2573) ;  /* 0x00000000004c3947 */ /* 0x000fea0003800000 */
[----:B------:R-:W-:Y:S01]  /*85c0*/  ULDC.64 UR14, c[0x0][0x288] ;  /* 0x0000a200000e7ab9 */ /* 0x000fe20000000a00 */
[----:B-12---:R-:W-:Y:S01]  /*85d0*/  MOV R16, UR5 ;  /* 0x0000000500107c02 */ /* 0x006fe20008000f00 */
        /* <DEDUP_REMOVED lines=17> */
.L_x_2573:
[----:B------:R-:W-:Y:S05]  /*86f0*/  BSYNC B0 ;  /* 0x0000000000007941 */ /* 0x000fea0003800000 */
.L_x_2572:
        /* <DEDUP_REMOVED lines=19> */
.L_x_2574:
[----:B------:R-:W-:Y:S04]  /*8830*/  BSSY B0, `(.L_x_2575) ;  /* 0x0000015000007945 */ /* 0x000fe80003800000 */
[----:B------:R-:W-:Y:S05]  /*8840*/  @P4 BRA `(.L_x_2576) ;  /* 0x00000000004c4947 */ /* 0x000fea0003800000 */
[----:B------:R-:W-:Y:S01]  /*8850*/  ULDC.64 UR14, c[0x0][0x288] ;  /* 0x0000a200000e7ab9 */ /* 0x000fe20000000a00 */
[----:B0-----:R-:W-:Y:S01]  /*8860*/  MOV R14, R8 ;  /* 0x00000008000e7202 */ /* 0x001fe20000000f00 */
[----:B--23--:R-:W-:Y:S01]  /*8870*/  IMAD R18, R39, UR14, RZ ;  /* 0x0000000e27127c24 */ /* 0x00cfe2000f8e02ff */
        /* <DEDUP_REMOVED lines=16> */
.L_x_2576:
[----:B------:R-:W-:Y:S05]  /*8980*/  BSYNC B0 ;  /* 0x0000000000007941 */ /* 0x000fea0003800000 */
.L_x_2575:
[C---:B0-----:R-:W-:Y:S02]  /*8990*/  IADD3 R15, R2.reuse, 0xd0, RZ ;  /* 0x000000d0020f7810 */ /* 0x041fe40007ffe0ff */
[C---:B------:R-:W-:Y:S02]  /*89a0*/  IADD3 R14, R2.reuse, 0xe0, RZ ;  /* 0x000000e0020e7810 */ /* 0x040fe40007ffe0ff */
[C---:B------:R-:W-:Y:S02]  /*89b0*/  IADD3 R7, R2.reuse, 0xf0, RZ ;  /* 0x000000f002077810 */ /* 0x040fe40007ffe0ff */
[C---:B------:R-:W-:Y:S02]  /*89c0*/  IADD3 R32, R2.reuse, 0xd0, RZ ;  /* 0x000000d002207810 */ /* 0x040fe40007ffe0ff */
        /* <DEDUP_REMOVED lines=20> */
[----:B----4-:R-:W-:Y:S01]  /*8b10*/  FFMA.FTZ R12, R61, R3, R4 ;  /* 0x000000033d0c7223 */ /* 0x010fe20000010004 */
        /* <DEDUP_REMOVED lines=17> */
.L_x_2577:
[----:B------:R-:W-:Y:S04]  /*8c30*/  BSSY B0, `(.L_x_2578) ;  /* 0x0000015000007945 */ /* 0x000fe80003800000 */
[----:B------:R-:W-:Y:S05]  /*8c40*/  @P6 BRA `(.L_x_2579) ;  /* 0x00000000004c6947 */ /* 0x000fea0003800000 */
[----:B------:R-:W-:Y:S01]  /*8c50*/  ULDC.64 UR6, c[0x0][0x288] ;  /* 0x0000a20000067ab9 */ /* 0x000fe20000000a00 */
[----:B--234-:R-:W-:Y:S01]  /*8c60*/  MOV R16, UR5 ;  /* 0x0000000500107c02 */ /* 0x01cfe20008000f00 */
        /* <DEDUP_REMOVED lines=17> */
.L_x_2579:
[----:B------:R-:W-:Y:S05]  /*8d80*/  BSYNC B0 ;  /* 0x0000000000007941 */ /* 0x000fea0003800000 */
.L_x_2578:
[----:B------:R-:W-:Y:S05]  /*8d90*/  @!P5 BRA `(.L_x_2580) ;  /* 0x000000000048d947 */ /* 0x000fea0003800000 */
[----:B----4-:R-:W-:Y:S01]  /*8da0*/  FFMA.FTZ R12, R59, R3, R4 ;  /* 0x000000033b0c7223 */ /* 0x010fe20000010004 */
        /* <DEDUP_REMOVED lines=17> */
.L_x_2580:
[----:B------:R-:W-:Y:S04]  /*8ec0*/  BSSY B0, `(.L_x_2581) ;  /* 0x0000015000007945 */ /* 0x000fe80003800000 */
[----:B------:R-:W-:Y:S05]  /*8ed0*/  @P0 BRA `(.L_x_2582) ;  /* 0x00000000004c0947 */ /* 0x000fea0003800000 */
[----:B------:R-:W-:Y:S01]  /*8ee0*/  ULDC.64 UR6, c[0x0][0x288] ;  /* 0x0000a20000067ab9 */ /* 0x000fe20000000a00 */
[----:B----4-:R-:W-:Y:S01]  /*8ef0*/  MOV R12, R8 ;  /* 0x00000008000c7202 */ /* 0x010fe20000000f00 */
[----:B------:R-:W-:Y:S01]  /*8f00*/  IMAD R20, R33, UR6, RZ ;  /* 0x0000000621147c24 */ /* 0x000fe2000f8e02ff */
[----:B------:R-:W-:Y:S02]  /*8f10*/  MOV R13, R11 ;  /* 0x0000000b000d7202 */ /* 0x000fe40000000f00 */
[----:B--23--:R-:W-:Y:S02]  /*8f20*/  MOV R18, UR5 ;  /* 0x0000000500127c02 */ /* 0x00cfe40008000f00 */
[----:B------:R-:W-:Y:S01]  /*8f30*/  MOV R19, UR5 ;  /* 0x0000000500137c02 */ /* 0x000fe20008000f00 */
[----:B0-----:R-:W-:-:S04]  /*8f40*/  IMAD.WIDE.U32 R16, R41, UR6, R12 ;  /* 0x0000000629107c25 */ /* 0x001fc8000f8e000c */
        /* <DEDUP_REMOVED lines=12> */
.L_x_2582:
[----:B------:R-:W-:Y:S05]  /*9010*/  BSYNC B0 ;  /* 0x0000000000007941 */ /* 0x000fea0003800000 */
.L_x_2581:
[----:B------:R-:W-:Y:S05]  /*9020*/  @!P5 BRA `(.L_x_2583) ;  /* 0x000000000048d947 */ /* 0x000fea0003800000 */
[----:B-1--4-:R-:W-:Y:S01]  /*9030*/  FFMA.FTZ R12, R57, R3, R4 ;  /* 0x00000003390c7223 */ /* 0x012fe20000010004 */
        /* <DEDUP_REMOVED lines=17> */
.L_x_2583:
[----:B------:R-:W-:Y:S04]  /*9150*/  BSSY B0, `(.L_x_2584) ;  /* 0x0000015000007945 */ /* 0x000fe80003800000 */
[----:B------:R-:W-:Y:S05]  /*9160*/  @P2 BRA `(.L_x_2585) ;  /* 0x00000000004c2947 */ /* 0x000fea0003800000 */
[----:B------:R-:W-:Y:S01]  /*9170*/  ULDC.64 UR6, c[0x0][0x288] ;  /* 0x0000a20000067ab9 */ /* 0x000fe20000000a00 */
[----:B-1--4-:R-:W-:Y:S01]  /*9180*/  MOV R12, R8 ;  /* 0x00000008000c7202 */ /* 0x012fe20000000f00 */
        /* <DEDUP_REMOVED lines=17> */
.L_x_2585:
[----:B------:R-:W-:Y:S05]  /*92a0*/  BSYNC B0 ;  /* 0x0000000000007941 */ /* 0x000fea0003800000 */
.L_x_2584:
[----:B------:R-:W-:Y:S05]  /*92b0*/  @!P5 BRA `(.L_x_2586) ;  /* 0x000000000048d947 */ /* 0x000fea0003800000 */
[----:B01--4-:R-:W-:Y:S01]  /*92c0*/  FFMA.FTZ R12, R55, R3, R4 ;  /* 0x00000003370c7223 */ /* 0x013fe20000010004 */
[----:B------:R-:W-:-:S03]  /*92d0*/  FFMA.FTZ R13, R54, R6, R5 ;  /* 0x00000006360d7223 */ /* 0x000fc60000010005 */
[----:B------:R-:W-:Y:S01]  /*92e0*/  FMUL.FTZ R15, R12, -1.4426950216293334961 ;  /* 0xbfb8aa3b0c0f7820 */ /* 0x000fe20000410000 */
[----:B--23--:R-:W-:-:S05]  /*92f0*/  FMUL.FTZ R18, R13, -1.4426950216293334961 ;  /* 0xbfb8aa3b0d127820 */ /* 0x00cfca0000410000 */
        /* <DEDUP_REMOVED lines=14> */
.L_x_2586:
[----:B------:R-:W-:Y:S04]  /*93e0*/  BSSY B0, `(.L_x_2587) ;  /* 0x0000015000007945 */ /* 0x000fe80003800000 */
[----:B------:R-:W-:Y:S05]  /*93f0*/  @P3 BRA `(.L_x_2588) ;  /* 0x00000000004c3947 */ /* 0x000fea0003800000 */
[----:B------:R-:W-:Y:S01]  /*9400*/  ULDC.64 UR6, c[0x0][0x288] ;  /* 0x0000a20000067ab9 */ /* 0x000fe20000000a00 */
[----:B01--4-:R-:W-:Y:S01]  /*9410*/  MOV R12, R8 ;  /* 0x00000008000c7202 */ /* 0x013fe20000000f00 */
[----:B------:R-:W-:Y:S01]  /*9420*/  IMAD R15, R88, UR6, RZ ;  /* 0x00000006580f7c24 */ /* 0x000fe2000f8e02ff */
[----:B------:R-:W-:Y:S02]  /*9430*/  MOV R13, R11 ;  /* 0x0000000b000d7202 */ /* 0x000fe40000000f00 */
[----:B--23--:R-:W-:Y:S01]  /*9440*/  MOV R18, UR5 ;  /* 0x0000000500127c02 */ /* 0x00cfe20008000f00 */
[C---:B------:R-:W-:Y:S01]  /*9450*/  IMAD R15, R14.reuse, UR7, R15 ;  /* 0x000000070e0f7c24 */ /* 0x040fe2000f8e020f */
[----:B------:R-:W-:Y:S01]  /*9460*/  MOV R19, UR5 ;  /* 0x0000000500137c02 */ /* 0x000fe20008000f00 */
[----:B------:R-:W-:Y:S01]  /*9470*/  IMAD.WIDE.U32 R16, R14, UR6, R12 ;  /* 0x000000060e107c25 */ /* 0x000fe2000f8e000c */
[----:B------:R-:W-:-:S03]  /*9480*/  ULDC.64 UR6, c[0x0][0x210] ;  /* 0x0000840000067ab9 */ /* 0x000fc60000000a00 */
[----:B------:R-:W-:Y:S01]  /*9490*/  FFMA.FTZ R18, R55, R18, UR13 ;  /* 0x0000000d37127e23 */ /* 0x000fe20008010012 */
[----:B------:R-:W-:Y:S01]  /*94a0*/  FFMA.FTZ R13, R54, R19, UR13 ;  /* 0x0000000d360d7e23 */ /* 0x000fe20008010013 */
[----:B------:R-:W-:Y:S02]  /*94b0*/  LEA R12, P0, R16, UR6, 0x2 ;  /* 0x00000006100c7c11 */ /* 0x000fe4000f8010ff */
[----:B------:R-:W-:Y:S01]  /*94c0*/  FFMA.FTZ R18, R3, R26, -R18 ;  /* 0x0000001a03127223 */ /* 0x000fe20000010812 */
[----:B------:R-:W-:Y:S01]  /*94d0*/  IADD3 R15, R17, R15, RZ ;  /* 0x0000000f110f7210 */ /* 0x000fe20007ffe0ff */
[----:B------:R-:W-:Y:S02]  /*94e0*/  FFMA.FTZ R19, R6, R27, -R13 ;  /* 0x0000001b06137223 */ /* 0x000fe4000001080d */
[----:B------:R-:W-:Y:S01]  /*94f0*/  FMUL.FTZ R18, R18, UR26 ;  /* 0x0000001a12127c20 */ /* 0x000fe20008410000 */
[----:B------:R-:W-:Y:S01]  /*9500*/  LEA.HI.X R13, R16, UR7, R15, 0x2, P0 ;  /* 0x00000007100d7c11 */ /* 0x000fe200080f140f */
[----:B------:R-:W-:-:S05]  /*9510*/  FMUL.FTZ R19, R19, UR26 ;  /* 0x0000001a13137c20 */ /* 0x000fca0008410000 */
[----:B------:R0:W-:Y:S02]  /*9520*/  STG.E.64 desc[UR22][R12.64], R18 ;  /* 0x000000120c007986 */ /* 0x0001e4000c101b16 */
.L_x_2588:
[----:B------:R-:W-:Y:S05]  /*9530*/  BSYNC B0 ;  /* 0x0000000000007941 */ /* 0x000fea0003800000 */
.L_x_2587:
[----:B------:R-:W-:Y:S05]  /*9540*/  @!P5 BRA `(.L_x_2589) ;  /* 0x000000000048d947 */ /* 0x000fea0003800000 */
[----:B------:R-:W-:Y:S01]  /*9550*/  FFMA.FTZ R4, R78, R3, R4 ;  /* 0x000000034e047223 */ /* 0x000fe20000010004 */
[----:B------:R-:W-:-:S03]  /*9560*/  FFMA.FTZ R5, R77, R6, R5 ;  /* 0x000000064d057223 */ /* 0x000fc60000010005 */
[----:B01--4-:R-:W-:Y:S01]  /*9570*/  FMUL.FTZ R12, R4, -1.4426950216293334961 ;  /* 0xbfb8aa3b040c7820 */ /* 0x013fe20000410000 */
[----:B------:R-:W-:-:S05]  /*9580*/  FMUL.FTZ R14, R5, -1.4426950216293334961 ;  /* 0xbfb8aa3b050e7820 */ /* 0x000fca0000410000 */
        /* <DEDUP_REMOVED lines=14> */
.L_x_2589:
[----:B------:R-:W-:Y:S04]  /*9670*/  BSSY B0, `(.L_x_2590) ;  /* 0x0000014000007945 */ /* 0x000fe80003800000 */
[----:B------:R-:W-:Y:S05]  /*9680*/  @P4 BRA `(.L_x_2591) ;  /* 0x0000000000484947 */ /* 0x000fea0003800000 */
[----:B------:R-:W-:Y:S01]  /*9690*/  ULDC.64 UR6, c[0x0][0x288] ;  /* 0x0000a20000067ab9 */ /* 0x000fe20000000a00 */
[----:B------:R-:W-:Y:S01]  /*96a0*/  MOV R9, R11 ;  /* 0x0000000b00097202 */ /* 0x000fe20000000f00 */
[----:B------:R-:W-:Y:S01]  /*96b0*/  IMAD R4, R87, UR6, RZ ;  /* 0x0000000657047c24 */ /* 0x000fe2000f8e02ff */
[----:B------:R-:W-:Y:S02]  /*96c0*/  MOV R5, UR5 ;  /* 0x0000000500057c02 */ /* 0x000fe40008000f00 */
        /* <DEDUP_REMOVED lines=14> */
.L_x_2591:
[----:B------:R-:W-:Y:S05]  /*97b0*/  BSYNC B0 ;  /* 0x0000000000007941 */ /* 0x000fea0003800000 */
.L_x_2590:
        /* <DEDUP_REMOVED lines=9> */
.L_x_2509:
        /* <DEDUP_REMOVED lines=19> */
.L_x_2594:
[----:B------:R-:W-:Y:S05]  /*9980*/  BSYNC B0 ;  /* 0x0000000000007941 */ /* 0x000fea0003800000 */
.L_x_2593:
        /* <DEDUP_REMOVED lines=11> */
.L_x_2596:
[----:B------:R-:W5:Y:S04]  /*9a40*/  LDG.E.STRONG.GPU R5, desc[UR22][R2.64] ;  /* 0x0000001602057981 */ /* 0x000f68000c1ef900 */
[----:B-----5:R-:W-:Y:S01]  /*9a50*/  CCTL.IVALL ;  /* 0x00000000ff00798f */ /* 0x020fe20002000000 */
[----:B------:R-:W-:Y:S05]  /*9a60*/  YIELD ;  /* 0x0000000000007946 */ /* 0x000fea0003800000 */
[----:B------:R-:W-:-:S13]  /*9a70*/  ISETP.NE.AND P0, PT, R5, R4, PT ;  /* 0x000000040500720c */ /* 0x000fda0003f05270 */
[----:B------:R-:W-:Y:S05]  /*9a80*/  @P0 BRA `(.L_x_2596) ;  /* 0xfffffffc00ec0947 */ /* 0x000fea000383ffff */
.L_x_2595:
[----:B------:R-:W-:Y:S05]  /*9a90*/  WARPSYNC.ALL ;  /* 0x0000000000007948 */ /* 0x000fea0003800000 */
[----:B------:R-:W0:Y:S01]  /*9aa0*/  LDC.64 R22, c[0x0][0x288] ;  /* 0x0000a200ff167b82 */ /* 0x000e220000000a00 */
[----:B------:R-:W-:-:S07]  /*9ab0*/  SHF.R.S32.HI R4, RZ, 0x1f, R0 ;  /* 0x0000001fff047819 */ /* 0x000fce0000011400 */
[----:B------:R-:W-:Y:S01]  /*9ac0*/  BAR.SYNC.DEFER_BLOCKING 0x0 ;  /* 0x0000000000007b1d */ /* 0x000fe20000010000 */
[----:B0-----:R-:W-:-:S04]  /*9ad0*/  LEA.HI R2, P0, R23, R22, RZ, 0x1 ;  /* 0x0000001617027211 */ /* 0x001fc800078108ff */
[----:B------:R-:W-:-:S04]  /*9ae0*/  IADD3.X R3, RZ, R23, RZ, P0, !PT ;  /* 0x00000017ff037210 */ /* 0x000fc800007fe4ff */
[--C-:B------:R-:W-:Y:S02]  /*9af0*/  SHF.R.S64 R25, R2, 0x1, R3.reuse ;  /* 0x0000000102197819 */ /* 0x100fe40000001003 */
[----:B--23--:R-:W-:Y:S02]  /*9b00*/  SHF.R.S32.HI R18, RZ, 0x1, R3 ;  /* 0x00000001ff127819 */ /* 0x00cfe40000011403 */
        /* <DEDUP_REMOVED lines=11> */
[----:B----4-:R-:W1:Y:S01]  /*9bc0*/  LDC.64 R16, c[0x0][0x220] ;  /* 0x00008800ff107b82 */ /* 0x010e620000000a00 */
[----:B------:R-:W-:-:S02]  /*9bd0*/  SHF.L.U64.HI R31, R25, 0x2, R18 ;  /* 0x00000002191f7819 */ /* 0x000fc40000010212 */
[----:B------:R-:W-:-:S04]  /*9be0*/  IADD3.X R5, RZ, R5, RZ, P0, !PT ;  /* 0x00000005ff057210 */ /* 0x000fc800007fe4ff */
[--C-:B------:R-:W-:Y:S02]  /*9bf0*/  SHF.R.S64 R27, R2, 0x1, R5.reuse ;  /* 0x00000001021b7819 */ /* 0x100fe40000001005 */
[----:B------:R-:W-:-:S04]  /*9c00*/  SHF.R.S32.HI R2, RZ, 0x1, R5 ;  /* 0x00000001ff027819 */ /* 0x000fc80000011405 */
[----:B------:R-:W-:-:S07]  /*9c10*/  SHF.L.U64.HI R29, R27, 0x2, R2 ;  /* 0x000000021b1d7819 */ /* 0x000fce0000010202 */
.L_x_2597:
        /* <DEDUP_REMOVED lines=25> */
.L_x_2598:
        /* <DEDUP_REMOVED lines=13> */
.L_x_5144:


//--------------------- .text._Z35group_norm_nhwc_bwd_one_pass_kernelI11Fp32IOBf16WLi512ELi80ELi640EEv26Group_norm_nhwc_bwd_params --------------------------
	.section	.text._Z35group_norm_nhwc_bwd_one_pass_kernelI11Fp32IOBf16WLi512ELi80ELi640EEv26Group_norm_nhwc_bwd_params,"ax",@progbits
	.align	128
        .global         _Z35group_norm_nhwc_bwd_one_pass_kernelI11Fp32IOBf16WLi512ELi80ELi640EEv26Group_norm_nhwc_bwd_params
        .type           _Z35group_norm_nhwc_bwd_one_pass_kernelI11Fp32IOBf16WLi512ELi80ELi640EEv26Group_norm_nhwc_bwd_params,@function
        .size           _Z35group_norm_nhwc_bwd_one_pass_kernelI11Fp32IOBf16WLi512ELi80ELi640EEv26Group_norm_nhwc_bwd_params,(.L_x_5145 - _Z35group_norm_nhwc_bwd_one_pass_kernelI11Fp32IOBf16WLi512ELi80ELi640EEv26Group_norm_nhwc_bwd_params)
        .other          _Z35group_norm_nhwc_bwd_one_pass_kernelI11Fp32IOBf16WLi512ELi80ELi640EEv26Group_norm_nhwc_bwd_params,@"STO_CUDA_ENTRY STV_DEFAULT"
_Z35group_norm_nhwc_bwd_one_pass_kernelI11Fp32IOBf16WLi512ELi80ELi640EEv26Group_norm_nhwc_bwd_params:
.text._Z35group_norm_nhwc_bwd_one_pass_kernelI11Fp32IOBf16WLi512ELi80ELi640EEv26Group_norm_nhwc_bwd_params:
        /* <DEDUP_REMOVED lines=25> */
[----:B------:R-:W-:Y:S01]  /*0190*/  SHF.L.U32 R6, R3, 0x1, RZ ;  /* 0x0000000103067819 */ /* 0x000fe200000006ff */
[----:B------:R-:W-:Y:S02]  /*01a0*/  UIADD3.X UR11, URZ, UR11, URZ, UP0, !UPT ;  /* 0x0000000b3f0b7290 */ /* 0x000fe400087fe43f */
[----:B------:R-:W-:Y:S02]  /*01b0*/  ULEA.HI UR10, UP0, UR12, UR4, URZ, 0x1 ;  /* 0x000000040c0a7291 */ /* 0x000fe4000f81083f */
[----:B------:R-:W-:Y:S01]  /*01c0*/  STL [R1+0x20c], R6 ;  /* 0x00020c0601007387 */ /* 0x000fe20000100800 */
[----:B------:R-:W-:Y:S02]  /*01d0*/  USHF.R.S64 UR9, UR9, 0x1, UR11 ;  /* 0x0000000109097899 */ /* 0x000fe4000800100b */
[----:B------:R-:W-:-:S02]  /*01e0*/  UIADD3.X UR12, URZ, UR12, URZ, UP0, !UPT ;  /* 0x0000000c3f0c7290 */ /* 0x000fc400087fe43f */
[----:B------:R-:W-:Y:S02]  /*01f0*/  USHF.R.S32.HI UR11, URZ, 0x1, UR11 ;  /* 0x000000013f0b7899 */ /* 0x000fe4000801140b */
[----:B------:R-:W-:Y:S02]  /*0200*/  USHF.R.S64 UR10, UR10, 0x1, UR12 ;  /* 0x000000010a0a7899 */ /* 0x000fe4000800100c */
[----:B------:R-:W-:Y:S01]  /*0210*/  USHF.R.S32.HI UR12, URZ, 0x1, UR12 ;  /* 0x000000013f0c7899 */ /* 0x000fe2000801140c */
[----:B0-----:R-:W-:Y:S01]  /*0220*/  IMAD R2, R4, UR24, R5 ;  /* 0x0000001804027c24 */ /* 0x001fe2000f8e0205 */
[----:B------:R-:W-:Y:S01]  /*0230*/  SHF.R.S32.HI R5, RZ, 0x1f, R0 ;  /* 0x0000001fff057819 */ /* 0x000fe20000011400 */
[----:B------:R-:W-:Y:S02]  /*0240*/  USHF.L.U64.HI UR11, UR9, 0x2, UR11 ;  /* 0x00000002090b7899 */ /* 0x000fe4000801020b */
[----:B------:R-:W-:Y:S01]  /*0250*/  USHF.L.U64.HI UR12, UR10, 0x2, UR12 ;  /* 0x000000020a0c7899 */ /* 0x000fe2000801020c */
[----:B------:R-:W-:Y:S01]  /*0260*/  LEA.HI R5, R5, R0, RZ, 0x5 ;  /* 0x0000000005057211 */ /* 0x000fe200078f28ff */
[----:B------:R-:W-:Y:S01]  /*0270*/  UMOV UR4, URZ ;  /* 0x0000003f00047c82 */ /* 0x000fe20008000000 */
[----:B------:R-:W-:Y:S01]  /*0280*/  ISETP.GE.U32.AND P1, PT, R2, UR14, PT ;  /* 0x0000000e02007c0c */ /* 0x000fe2000bf26070 */
[----:B-1----:R-:W-:Y:S01]  /*0290*/  ULEA UR6, UR7, UR6, 0x18 ;  /* 0x0000000607067291 */ /* 0x002fe2000f8ec03f */
[----:B------:R-:W-:-:S02]  /*02a0*/  SHF.R.S32.HI R4, RZ, 0x1f, R2 ;  /* 0x0000001fff047819 */ /* 0x000fc40000011402 */
[----:B------:R-:W-:Y:S02]  /*02b0*/  SHF.R.S32.HI R5, RZ, 0x5, R5 ;  /* 0x00000005ff057819 */ /* 0x000fe40000011405 */
[----:B------:R-:W-:Y:S02]  /*02c0*/  ISETP.GE.AND.EX P1, PT, R4, UR15, PT, P1 ;  /* 0x0000000f04007c0c */ /* 0x000fe4000bf26310 */
[----:B------:R-:W-:Y:S02]  /*02d0*/  LEA R4, R5, UR6, 0x3 ;  /* 0x0000000605047c11 */ /* 0x000fe4000f8e18ff */
[C---:B------:R-:W-:Y:S02]  /*02e0*/  IADD3 R3, R2.reuse, 0x10, RZ ;  /* 0x0000001002037810 */ /* 0x040fe40007ffe0ff */
[C---:B------:R-:W-:Y:S01]  /*02f0*/  IADD3 R3, R2.reuse, 0x40, RZ ;  /* 0x0000004002037810 */ /* 0x040fe20007ffe0ff */
[----:B------:R0:W-:Y:S01]  /*0300*/  STL [R1+0x220], R4 ;  /* 0x0002200401007387 */ /* 0x0001e20000100800 */
[----:B------:R-:W-:-:S02]  /*0310*/  IADD3 R5, R2, 0x20, RZ ;  /* 0x0000002002057810 */ /* 0x000fc40007ffe0ff */
[C---:B------:R-:W-:Y:S02]  /*0320*/  IADD3 R3, R2.reuse, 0x60, RZ ;  /* 0x0000006002037810 */ /* 0x040fe40007ffe0ff */
[C---:B------:R-:W-:Y:S01]  /*0330*/  IADD3 R3, R2.reuse, 0x80, RZ ;  /* 0x0000008002037810 */ /* 0x040fe20007ffe0ff */
[----:B------:R1:W-:Y:S01]  /*0340*/  STL [R1+0x218], R5 ;  /* 0x0002180501007387 */ /* 0x0003e20000100800 */
[----:B------:R-:W-:Y:S02]  /*0350*/  IADD3 R3, R2, 0xb0, RZ ;  /* 0x000000b002037810 */ /* 0x000fe40007ffe0ff */
[----:B------:R-:W-:Y:S02]  /*0360*/  ISETP.LT.U32.AND P1, PT, R0, 0x280, !P1 ;  /* 0x000002800000780c */ /* 0x000fe40004f21070 */
[C---:B0-----:R-:W-:Y:S02]  /*0370*/  IADD3 R4, R2.reuse, 0x30, RZ ;  /* 0x0000003002047810 */ /* 0x041fe40007ffe0ff */
[----:B------:R-:W-:-:S02]  /*0380*/  IADD3 R4, R2, 0x50, RZ ;  /* 0x0000005002047810 */ /* 0x000fc40007ffe0ff */
[C---:B------:R-:W-:Y:S02]  /*0390*/  IADD3 R4, R2.reuse, 0x70, RZ ;  /* 0x0000007002047810 */ /* 0x040fe40007ffe0ff */
[C---:B------:R-:W-:Y:S02]  /*03a0*/  IADD3 R4, R2.reuse, 0xa0, RZ ;  /* 0x000000a002047810 */ /* 0x040fe40007ffe0ff */
[----:B-1----:R-:W-:-:S03]  /*03b0*/  IADD3 R5, R2, 0x90, RZ ;  /* 0x0000009002057810 */ /* 0x002fc60007ffe0ff */
[----:B------:R0:W-:Y:S04]  /*03c0*/  STL [R1+0x214], R4 ;  /* 0x0002140401007387 */ /* 0x0001e80000100800 */
[----:B------:R0:W-:Y:S02]  /*03d0*/  STL [R1+0x210], R3 ;  /* 0x0002100301007387 */ /* 0x0001e40000100800 */
.L_x_2746:
[----:B-12---:R-:W2:Y:S01]  /*03e0*/  LDL R6, [R1+0x20c] ;  /* 0x00020c0001067983 */ /* 0x006ea20000100800 */
[----:B------:R-:W-:Y:S01]  /*03f0*/  ULDC UR14, c[0x0][0x2a0] ;  /* 0x0000a800000e7ab9 */ /* 0x000fe20000000800 */
[----:B------:R-:W-:Y:S01]  /*0400*/  IABS R5, UR8 ;  /* 0x0000000800057c13 */ /* 0x000fe20008000000 */
[----:B------:R-:W-:Y:S01]  /*0410*/  UMOV UR6, URZ ;  /* 0x0000003f00067c82 */ /* 0x000fe20008000000 */
[----:B0-----:R-:W-:Y:S01]  /*0420*/  MOV R3, UR14 ;  /* 0x0000000e00037c02 */ /* 0x001fe20008000f00 */
[----:B------:R-:W-:Y:S01]  /*0430*/  UISETP.GE.AND UP4, UPT, UR8, URZ, UPT ;  /* 0x0000003f0800728c */ /* 0x000fe2000bf86270 */
[----:B------:R-:W-:Y:S01]  /*0440*/  R2UR UR13, R5 ;  /* 0x00000000050d72ca */ /* 0x000fe200000e0000 */
[----:B------:R-:W-:Y:S01]  /*0450*/  ULOP3.LUT UR15, UR8, UR14, URZ, 0x3c, !UPT ;  /* 0x0000000e080f7292 */ /* 0x000fe2000f8e3c3f */
[----:B------:R-:W-:Y:S01]  /*0460*/  IABS R3, R3 ;  /* 0x0000000300037213 */ /* 0x000fe20000000000 */
[----:B------:R-:W-:Y:S01]  /*0470*/  ULDC.64 UR18, c[0x0][0x290] ;  /* 0x0000a40000127ab9 */ /* 0x000fe20000000a00 */
[----:B------:R-:W-:Y:S01]  /*0480*/  IADD3 R17, R2, 0x140, RZ ;  /* 0x0000014002117810 */ /* 0x000fe20007ffe0ff */
[----:B------:R-:W-:Y:S01]  /*0490*/  UISETP.GE.AND UP5, UPT, UR15, URZ, UPT ;  /* 0x0000003f0f00728c */ /* 0x000fe2000bfa6270 */
[----:B------:R-:W-:Y:S01]  /*04a0*/  R2UR UR16, R3 ;  /* 0x00000000031072ca */ /* 0x000fe200000e0000 */
[----:B------:R-:W-:Y:S01]  /*04b0*/  UISETP.NE.AND UP0, UPT, UR14, URZ, UPT ;  /* 0x0000003f0e00728c */ /* 0x000fe2000bf05270 */
[----:B------:R-:W-:Y:S01]  /*04c0*/  ISETP.GE.U32.AND P3, PT, R17, UR18, PT ;  /* 0x0000001211007c0c */ /* 0x000fe2000bf66070 */
[----:B---3--:R-:W0:Y:S01]  /*04d0*/  @P1 LDC.64 R12, c[0x0][0x288] ;  /* 0x0000a200ff0c1b82 */ /* 0x008e220000000a00 */
[----:B------:R-:W-:-:S02]  /*04e0*/  SHF.R.S32.HI R11, RZ, 0x1f, R2 ;  /* 0x0000001fff0b7819 */ /* 0x000fc40000011402 */
[----:B-----5:R-:W-:Y:S02]  /*04f0*/  IADD3 R28, R2, 0xd0, RZ ;  /* 0x000000d0021c7810 */ /* 0x020fe40007ffe0ff */
[----:B------:R-:W-:Y:S02]  /*0500*/  SHF.R.S32.HI R25, RZ, 0x1f, R17 ;  /* 0x0000001fff197819 */ /* 0x000fe40000011411 */
[----:B------:R-:W-:Y:S01]  /*0510*/  ISETP.GE.U32.AND P4, PT, R28, UR18, PT ;  /* 0x000000121c007c0c */ /* 0x000fe2000bf86070 */
[----:B------:R-:W1:Y:S01]  /*0520*/  @P1 LDC.64 R22, c[0x0][0x230] ;  /* 0x00008c00ff161b82 */ /* 0x000e620000000a00 */
[----:B------:R-:W-:Y:S01]  /*0530*/  SHF.R.S32.HI R10, RZ, 0x1f, R28 ;  /* 0x0000001fff0a7819 */ /* 0x000fe2000001141c */
[----:B------:R-:W3:Y:S01]  /*0540*/  I2F.RP R3, UR16 ;  /* 0x0000001000037d06 */ /* 0x000ee20008209400 */
[----:B------:R-:W-:Y:S02]  /*0550*/  IADD3 R24, R2, 0xc0, RZ ;  /* 0x000000c002187810 */ /* 0x000fe40007ffe0ff */
[----:B------:R-:W-:-:S02]  /*0560*/  ISETP.GE.AND.EX P4, PT, R10, UR19, PT, P4 ;  /* 0x000000130a007c0c */ /* 0x000fc4000bf86340 */
[----:B------:R-:W-:Y:S01]  /*0570*/  SHF.R.S32.HI R29, RZ, 0x1f, R24 ;  /* 0x0000001fff1d7819 */ /* 0x000fe20000011418 */
[----:B----4-:R-:W4:Y:S01]  /*0580*/  @P1 LDC.64 R26, c[0x0][0x228] ;  /* 0x00008a00ff1a1b82 */ /* 0x010f220000000a00 */
[----:B------:R-:W-:Y:S02]  /*0590*/  ISETP.GT.U32.OR P4, PT, R0, 0x27f, P4 ;  /* 0x0000027f0000780c */ /* 0x000fe40002784470 */
[----:B------:R-:W-:Y:S01]  /*05a0*/  ISETP.GE.U32.AND P2, PT, R24, UR18, PT ;  /* 0x0000001218007c0c */ /* 0x000fe2000bf46070 */
[----:B------:R1:W-:Y:S03]  /*05b0*/  STL.64 [R1+0x2e8], R28 ;  /* 0x0002e81c01007387 */ /* 0x0003e60000100a00 */
[----:B------:R-:W-:Y:S01]  /*05c0*/  ISETP.GE.AND.EX P2, PT, R29, UR19, PT, P2 ;  /* 0x000000131d007c0c */ /* 0x000fe2000bf46320 */
[----:B---3--:R-:W3:Y:S03]  /*05d0*/  MUFU.RCP R3, R3 ;  /* 0x0000000300037308 */ /* 0x008ee60000001000 */
[----:B------:R-:W-:-:S13]  /*05e0*/  ISETP.GT.U32.OR P2, PT, R0, 0x27f, P2 ;  /* 0x0000027f0000780c */ /* 0x000fda0001744470 */
[----:B------:R-:W4:Y:S01]  /*05f0*/  @!P2 LDC.64 R20, c[0x0][0x288] ;  /* 0x0000a200ff14ab82 */ /* 0x000f220000000a00 */
[----:B---3--:R-:W-:Y:S02]  /*0600*/  IADD3 R4, R3, 0xffffffe, RZ ;  /* 0x0ffffffe03047810 */ /* 0x008fe40007ffe0ff */
[----:B------:R-:W-:-:S04]  /*0610*/  SHF.R.S32.HI R3, RZ, 0x1f, R17 ;  /* 0x0000001fff037819 */ /* 0x000fc80000011411 */
[----:B------:R-:W3:Y:S01]  /*0620*/  F2I.FTZ.U32.TRUNC.NTZ R4, R4 ;  /* 0x0000000400047305 */ /* 0x000ee2000021f000 */
[----:B------:R-:W-:Y:S01]  /*0630*/  ISETP.GE.AND.EX P3, PT, R3, UR19, PT, P3 ;  /* 0x0000001303007c0c */ /* 0x000fe2000bf66330 */
[----:B------:R-:W4:Y:S03]  /*0640*/  @!P2 LDC.64 R18, c[0x0][0x230] ;  /* 0x00008c00ff12ab82 */ /* 0x000f260000000a00 */
[----:B------:R-:W-:Y:S02]  /*0650*/  ISETP.GT.U32.OR P3, PT, R0, 0x27f, P3 ;  /* 0x0000027f0000780c */ /* 0x000fe40001f64470 */
[----:B---3--:R-:W-:-:S11]  /*0660*/  R2UR UR7, R4 ;  /* 0x00000000040772ca */ /* 0x008fd600000e0000 */
[----:B------:R-:W3:Y:S08]  /*0670*/  @!P3 LDC.64 R8, c[0x0][0x288] ;  /* 0x0000a200ff08bb82 */ /* 0x000ef00000000a00 */
[----:B------:R-:W4:Y:S01]  /*0680*/  @!P3 LDC.64 R14, c[0x0][0x228] ;  /* 0x00008a00ff0ebb82 */ /* 0x000f220000000a00 */
[----:B------:R-:W-:-:S04]  /*0690*/  UIADD3 UR5, URZ, -UR7, URZ ;  /* 0x800000073f057290 */ /* 0x000fc8000fffe03f */
[----:B------:R-:W-:-:S04]  /*06a0*/  UIMAD UR5, UR5, UR16, URZ ;  /* 0x00000010050572a4 */ /* 0x000fc8000f8e023f */
[----:B------:R-:W-:-:S04]  /*06b0*/  UIMAD.WIDE.U32 UR6, UR7, UR5, UR6 ;  /* 0x00000005070672a5 */ /* 0x000fc8000f8e0006 */
[----:B------:R-:W-:Y:S01]  /*06c0*/  UIMAD.WIDE.U32 UR6, UR7, UR13, URZ ;  /* 0x0000000d070672a5 */ /* 0x000fe2000f8e003f */
[----:B---3--:R-:W-:-:S03]  /*06d0*/  @!P3 IMAD R25, R25, R8, RZ ;  /* 0x000000081919b224 */ /* 0x008fc600078e02ff */
[----:B------:R-:W-:Y:S01]  /*06e0*/  UIADD3 UR5, -UR7, URZ, URZ ;  /* 0x0000003f07057290 */ /* 0x000fe2000fffe13f */
[----:B------:R-:W-:-:S03]  /*06f0*/  @!P3 IMAD R25, R17, R9, R25 ;  /* 0x000000091119b224 */ /* 0x000fc600078e0219 */
[----:B------:R-:W-:Y:S02]  /*0700*/  UIMAD UR5, UR16, UR5, UR13 ;  /* 0x00000005100572a4 */ /* 0x000fe4000f8e020d */
[----:B------:R-:W-:Y:S02]  /*0710*/  ULOP3.LUT UR13, URZ, UR14, URZ, 0x33, !UPT ;  /* 0x0000000e3f0d7292 */ /* 0x000fe4000f8e333f */
[----:B------:R-:W-:Y:S01]  /*0720*/  UISETP.GT.U32.AND UP2, UPT, UR16, UR5, UPT ;  /* 0x000000051000728c */ /* 0x000fe2000bf44070 */
[----:B------:R-:W-:-:S10]  /*0730*/  ULDC.64 UR14, c[0x0][0x298] ;  /* 0x0000a600000e7ab9 */ /* 0x000fd40000000a00 */
[----:B------:R-:W-:Y:S02]  /*0740*/  @!UP2 UIADD3 UR5, UR5, -UR16, URZ ;  /* 0x800000100505a290 */ /* 0x000fe4000fffe03f */
[----:B------:R-:W-:Y:S02]  /*0750*/  @!UP2 UIADD3 UR7, UR7, 0x1, URZ ;  /* 0x000000010707a890 */ /* 0x000fe4000fffe03f */
[----:B------:R-:W-:Y:S02]  /*0760*/  UIADD3 UR6, UR5, -UR16, URZ ;  /* 0x8000001005067290 */ /* 0x000fe4000fffe03f */
[----:B------:R-:W-:Y:S02]  /*0770*/  UISETP.GE.U32.AND UP1, UPT, UR5, UR16, UPT ;  /* 0x000000100500728c */ /* 0x000fe4000bf26070 */
[----:B------:R-:W-:-:S04]  /*0780*/  UISETP.GT.U32.AND UP3, UPT, UR16, UR5, UPT ;  /* 0x000000051000728c */ /* 0x000fc8000bf64070 */
[----:B------:R-:W-:-:S04]  /*0790*/  USEL UR5, UR6, UR5, !UP3 ;  /* 0x0000000506057287 */ /* 0x000fc8000d800000 */
[----:B------:R-:W-:Y:S02]  /*07a0*/  @!UP4 UIADD3 UR5, -UR5, URZ, URZ ;  /* 0x0000003f0505c290 */ /* 0x000fe4000fffe13f */
[----:B------:R-:W-:Y:S02]  /*07b0*/  @UP1 UIADD3 UR7, UR7, 0x1, URZ ;  /* 0x0000000107071890 */ /* 0x000fe4000fffe03f */
[----:B------:R-:W-:Y:S02]  /*07c0*/  USEL UR16, UR13, UR5, !UP0 ;  /* 0x000000050d107287 */ /* 0x000fe4000c000000 */
[----:B------:R-:W-:Y:S02]  /*07d0*/  @!UP5 UIADD3 UR7, -UR7, URZ, URZ ;  /* 0x0000003f0707d290 */ /* 0x000fe4000fffe13f */
[----:B------:R-:W-:Y:S02]  /*07e0*/  UIMAD UR17, UR16, 0x50, URZ ;  /* 0x00000050101178a4 */ /* 0x000fe4000f8e023f */
[----:B------:R-:W-:-:S04]  /*07f0*/  USEL UR7, UR13, UR7, !UP0 ;  /* 0x000000070d077287 */ /* 0x000fc8000c000000 */
[----:B------:R-:W-:Y:S01]  /*0800*/  MOV R4, UR17 ;  /* 0x0000001100047c02 */ /* 0x000fe20008000f00 */
[----:B------:R-:W-:-:S04]  /*0810*/  USHF.R.S32.HI UR5, URZ, 0x1f, UR7 ;  /* 0x0000001f3f057899 */ /* 0x000fc80008011407 */
[----:B------:R-:W-:-:S04]  /*0820*/  UIMAD UR5, UR5, UR14, URZ ;  /* 0x0000000e050572a4 */ /* 0x000fc8000f8e023f */
[----:B------:R-:W-:Y:S01]  /*0830*/  UIMAD UR5, UR7, UR15, UR5 ;  /* 0x0000000f070572a4 */ /* 0x000fe2000f8e0205 */
[----:B--2---:R-:W-:Y:S02]  /*0840*/  SHF.R.S32.HI R3, RZ, 0x1f, R6 ;  /* 0x0000001fff037819 */ /* 0x004fe40000011406 */
[----:B------:R-:W-:-:S04]  /*0850*/  IADD3 R6, P0, R6, UR17, RZ ;  /* 0x0000001106067c10 */ /* 0x000fc8000ff1e0ff */
[----:B------:R-:W-:Y:S02]  /*0860*/  LEA.HI.X.SX32 R7, R4, R3, 0x1, P0 ;  /* 0x0000000304077211 */ /* 0x000fe400000f0eff */
[----:B------:R-:W-:-:S05]  /*0870*/  MOV R3, UR14 ;  /* 0x0000000e00037c02 */ /* 0x000fca0008000f00 */
[----:B------:R-:W-:Y:S01]  /*0880*/  IMAD.WIDE.U32 R6, R3, UR7, R6 ;  /* 0x0000000703067c25 */ /* 0x000fe2000f8e0006 */
[----:B------:R-:W-:-:S03]  /*0890*/  ULDC.64 UR6, c[0x0][0x248] ;  /* 0x0000920000067ab9 */ /* 0x000fc60000000a00 */
[----:B0-----:R-:W-:Y:S01]  /*08a0*/  @P1 IMAD R3, R11, R12, RZ ;  /* 0x0000000c0b031224 */ /* 0x001fe200078e02ff */
[----:B------:R-:W-:Y:S01]  /*08b0*/  IADD3 R5, R7, UR5, RZ ;  /* 0x0000000507057c10 */ /* 0x000fe2000fffe0ff */
[----:B------:R-:W0:Y:S01]  /*08c0*/  @!P3 LDC.64 R10, c[0x0][0x230] ;  /* 0x00008c00ff0abb82 */ /* 0x000e220000000a00 */
[----:B------:R-:W-:Y:S01]  /*08d0*/  @P1 MOV R4, R6 ;  /* 0x0000000600041202 */ /* 0x000fe20000000f00 */
[----:B------:R-:W-:-:S04]  /*08e0*/  @P1 IMAD R3, R2, R13, R3 ;  /* 0x0000000d02031224 */ /* 0x000fc800078e0203 */
[----:B------:R-:W-:-:S05]  /*08f0*/  @P1 IMAD.WIDE.U32 R12, R2, R12, R4 ;  /* 0x0000000c020c1225 */ /* 0x000fca00078e0004 */
[----:B------:R-:W-:Y:S02]  /*0900*/  @P1 IADD3 R3, R13, R3, RZ ;  /* 0x000000030d031210 */ /* 0x000fe40007ffe0ff */
[C---:B------:R-:W-:Y:S02]  /*0910*/  @P1 SHF.L.U32 R16, R12.reuse, 0x2, RZ ;  /* 0x000000020c101819 */ /* 0x040fe400000006ff */
[----:B------:R-:W-:Y:S02]  /*0920*/  @P1 SHF.L.U64.HI R3, R12, 0x2, R3 ;  /* 0x000000020c031819 */ /* 0x000fe40000010203 */
[----:B------:R-:W-:Y:S02]  /*0930*/  @!P3 MOV R12, R6 ;  /* 0x00000006000cb202 */ /* 0x000fe40000000f00 */
[----:B------:R-:W-:Y:S02]  /*0940*/  @!P3 MOV R13, R5 ;  /* 0x00000005000db202 */ /* 0x000fe40000000f00 */
[----:B-1----:R-:W-:Y:S01]  /*0950*/  @P1 IADD3 R28, P0, R16, R22, RZ ;  /* 0x00000016101c1210 */ /* 0x002fe20007f1e0ff */
[----:B------:R-:W-:-:S03]  /*0960*/  @!P3 IMAD.WIDE.U32 R8, R17, R8, R12 ;  /* 0x000000081108b225 */ /* 0x000fc600078e000c */
[----:B------:R-:W-:Y:S01]  /*0970*/  @P1 IADD3.X R29, R3, R23, RZ, P0, !PT ;  /* 0x00000017031d1210 */ /* 0x000fe200007fe4ff */
[----:B------:R-:W1:Y:S01]  /*0980*/  @!P4 LDC.64 R12, c[0x0][0x288] ;  /* 0x0000a200ff0ccb82 */ /* 0x000e620000000a00 */
[----:B------:R-:W-:Y:S02]  /*0990*/  @!P3 IADD3 R25, R9, R25, RZ ;  /* 0x000000190919b210 */ /* 0x000fe40007ffe0ff */
[----:B------:R-:W-:-:S04]  /*09a0*/  @!P3 SHF.L.U32 R9, R8, 0x2, RZ ;  /* 0x000000020809b819 */ /* 0x000fc800000006ff */
[----:B----4-:R-:W-:Y:S01]  /*09b0*/  @!P3 IADD3 R14, P6, R9, R14, RZ ;  /* 0x0000000e090eb210 */ /* 0x010fe20007fde0ff */
[----:B-1----:R1:W-:Y:S04]  /*09c0*/  STL.64 [R1+0x2e0], R12 ;  /* 0x0002e00c01007387 */ /* 0x0023e80000100a00 */
[----:B------:R2:W-:Y:S01]  /*09d0*/  @P1 STL.64 [R1+0xa8], R28 ;  /* 0x0000a81c01001387 */ /* 0x0005e20000100a00 */
[----:B-1----:R-:W-:Y:S02]  /*09e0*/  @P1 IADD3 R12, P5, R16, R26, RZ ;  /* 0x0000001a100c1210 */ /* 0x002fe40007fbe0ff */
[----:B------:R-:W1:Y:S02]  /*09f0*/  @!P2 LDC.64 R16, c[0x0][0x228] ;  /* 0x00008a00ff10ab82 */ /* 0x000e640000000a00 */
[----:B------:R-:W-:Y:S01]  /*0a00*/  @P1 IADD3.X R13, R3, R27, RZ, P5, !PT ;  /* 0x0000001b030d1210 */ /* 0x000fe20002ffe4ff */
[----:B--2---:R-:W2:Y:S01]  /*0a10*/  LDL.LU.64 R28, [R1+0x2e8] ;  /* 0x0002e800011c7983 */ /* 0x004ea20000300a00 */
[----:B------:R-:W-:-:S02]  /*0a20*/  @!P3 SHF.L.U64.HI R3, R8, 0x2, R25 ;  /* 0x000000020803b819 */ /* 0x000fc40000010219 */
[----:B0-----:R-:W-:Y:S01]  /*0a30*/  @!P3 IADD3 R10, P5, R9, R10, RZ ;  /* 0x0000000a090ab210 */ /* 0x001fe20007fbe0ff */
[----:B------:R0:W-:Y:S01]  /*0a40*/  @P1 STL.64 [R1+0x88], R12 ;  /* 0x0000880c01001387 */ /* 0x0001e20000100a00 */
[C---:B------:R-:W-:Y:S02]  /*0a50*/  @!P3 IADD3.X R15, R3.reuse, R15, RZ, P6, !PT ;  /* 0x0000000f030fb210 */ /* 0x040fe400037fe4ff */
[----:B------:R-:W-:Y:S01]  /*0a60*/  @!P3 IADD3.X R11, R3, R11, RZ, P5, !PT ;  /* 0x0000000b030bb210 */ /* 0x000fe20002ffe4ff */
[----:B0-----:R-:W3:Y:S04]  /*0a70*/  LDL.LU.64 R12, [R1+0x2e0] ;  /* 0x0002e000010c7983 */ /* 0x001ee80000300a00 */
[----:B------:R0:W-:Y:S02]  /*0a80*/  STL.64 [R1+0x2d8], R14 ;  /* 0x0002d80e01007387 */ /* 0x0001e40000100a00 */
[----:B0-----:R-:W-:-:S06]  /*0a90*/  CS2R R14, SRZ ;  /* 0x00000000000e7805 */ /* 0x001fcc000001ff00 */
[----:B------:R-:W4:Y:S01]  /*0aa0*/  @!P3 LDG.E.64 R14, desc[UR22][R10.64] ;  /* 0x000000160a0eb981 */ /* 0x000f22000c1e1b00 */
[----:B------:R-:W-:Y:S02]  /*0ab0*/  @!P2 MOV R22, R6 ;  /* 0x000000060016a202 */ /* 0x000fe40000000f00 */
[-C--:B------:R-:W-:Y:S02]  /*0ac0*/  @!P2 MOV R23, R5.reuse ;  /* 0x000000050017a202 */ /* 0x080fe40000000f00 */
[----:B------:R-:W-:Y:S01]  /*0ad0*/  @!P4 MOV R9, R5 ;  /* 0x000000050009c202 */ /* 0x000fe20000000f00 */
[----:B--2---:R-:W-:Y:S01]  /*0ae0*/  @!P2 IMAD R29, R29, R20, RZ ;  /* 0x000000141d1da224 */ /* 0x004fe200078e02ff */
[----:B----4-:R0:W-:Y:S04]  /*0af0*/  STL.64 [R1+0x1b0], R14 ;  /* 0x0001b00e01007387 */ /* 0x0101e80000100a00 */
[----:B0-----:R-:W2:Y:S01]  /*0b00*/  LDL.LU.64 R14, [R1+0x2d8] ;  /* 0x0002d800010e7983 */ /* 0x001ea20000300a00 */
[----:B------:R-:W-:-:S02]  /*0b10*/  @!P2 IMAD R8, R24, R21, R29 ;  /* 0x000000151808a224 */ /* 0x000fc400078e021d */
[----:B------:R-:W-:Y:S01]  /*0b20*/  @!P2 IMAD.WIDE.U32 R20, R24, R20, R22 ;  /* 0x000000141814a225 */ /* 0x000fe200078e0016 */
[----:B------:R-:W-:-:S04]  /*0b30*/  SHF.R.S32.HI R26, RZ, 0x1f, R28 ;  /* 0x0000001fff1a7819 */ /* 0x000fc8000001141c */
[----:B------:R-:W-:Y:S02]  /*0b40*/  @!P2 IADD3 R8, R21, R8, RZ ;  /* 0x000000081508a210 */ /* 0x000fe40007ffe0ff */
[C---:B------:R-:W-:Y:S02]  /*0b50*/  @!P2 SHF.L.U32 R3, R20.reuse, 0x2, RZ ;  /* 0x000000021403a819 */ /* 0x040fe400000006ff */
[----:B------:R-:W-:Y:S01]  /*0b60*/  @!P2 SHF.L.U64.HI R21, R20, 0x2, R8 ;  /* 0x000000021415a819 */ /* 0x000fe20000010208 */
[----:B---3--:R-:W-:Y:S01]  /*0b70*/  @!P4 IMAD R8, R26, R12, RZ ;  /* 0x0000000c1a08c224 */ /* 0x008fe200078e02ff */
[C---:B------:R-:W-:Y:S01]  /*0b80*/  @!P2 IADD3 R18, P5, R3.reuse, R18, RZ ;  /* 0x000000120312a210 */ /* 0x040fe20007fbe0ff */
[----:B------:R-:W0:Y:S01]  /*0b90*/  @!P4 LDC.64 R26, c[0x0][0x230] ;  /* 0x00008c00ff1acb82 */ /* 0x000e220000000a00 */
[----:B-1----:R-:W-:Y:S01]  /*0ba0*/  @!P2 IADD3 R16, P6, R3, R16, RZ ;  /* 0x000000100310a210 */ /* 0x002fe20007fde0ff */
[----:B------:R-:W-:Y:S01]  /*0bb0*/  @!P4 IMAD R3, R28, R13, R8 ;  /* 0x0000000d1c03c224 */ /* 0x000fe200078e0208 */
[----:B------:R-:W-:-:S05]  /*0bc0*/  @!P4 MOV R8, R6 ;  /* 0x000000060008c202 */ /* 0x000fca0000000f00 */
[----:B------:R-:W-:Y:S01]  /*0bd0*/  @!P4 IMAD.WIDE.U32 R28, R28, R12, R8 ;  /* 0x0000000c1c1cc225 */ /* 0x000fe200078e0008 */
[----:B------:R-:W-:Y:S01]  /*0be0*/  @!P2 IADD3.X R19, R21, R19, RZ, P5, !PT ;  /* 0x000000131513a210 */ /* 0x000fe20002ffe4ff */
[----:B------:R-:W1:Y:S03]  /*0bf0*/  @!P4 LDC.64 R12, c[0x0][0x228] ;  /* 0x00008a00ff0ccb82 */ /* 0x000e660000000a00 */
[----:B------:R-:W-:Y:S02]  /*0c00*/  @!P4 IADD3 R3, R29, R3, RZ ;  /* 0x000000031d03c210 */ /* 0x000fe40007ffe0ff */
[----:B------:R-:W-:Y:S02]  /*0c10*/  @!P2 IADD3.X R17, R21, R17, RZ, P6, !PT ;  /* 0x000000111511a210 */ /* 0x000fe400037fe4ff */
[C---:B------:R-:W-:Y:S02]  /*0c20*/  @!P4 SHF.L.U32 R21, R28.reuse, 0x2, RZ ;  /* 0x000000021c15c819 */ /* 0x040fe400000006ff */
[----:B------:R-:W-:-:S02]  /*0c30*/  @!P4 SHF.L.U64.HI R3, R28, 0x2, R3 ;  /* 0x000000021c03c819 */ /* 0x000fc40000010203 */
        /* <DEDUP_REMOVED lines=25> */
[----:B------:R-:W-:-:S13]  /*0dd0*/  ISETP.GT.U32.OR P0, PT, R0, 0x27f, P0 ;  /* 0x0000027f0000780c */ /* 0x000fda0000704470 */
[----:B------:R-:W0:Y:S01]  /*0de0*/  @!P0 LDC.64 R8, c[0x0][0x288] ;  /* 0x0000a200ff088b82 */ /* 0x000e220000000a00 */
[----:B------:R-:W-:-:S07]  /*0df0*/  IADD3 R23, R2, 0x100, RZ ;  /* 0x0000010002177810 */ /* 0x000fce0007ffe0ff */
[----:B------:R-:W1:Y:S01]  /*0e00*/  @!P0 LDC.64 R14, c[0x0][0x230] ;  /* 0x00008c00ff0e8b82 */ /* 0x000e620000000a00 */
[----:B--2---:R-:W2:Y:S01]  /*0e10*/  @!P4 LDG.E.64 R12, desc[UR22][R26.64] ;  /* 0x000000161a0cc981 */ /* 0x004ea2000c1e1b00 */
[----:B0-----:R-:W-:Y:S01]  /*0e20*/  @!P0 IMAD R22, R22, R8, RZ ;  /* 0x0000000816168224 */ /* 0x001fe200078e02ff */
[----:B------:R-:W-:Y:S02]  /*0e30*/  ISETP.GE.U32.AND P3, PT, R23, UR18, PT ;  /* 0x0000001217007c0c */ /* 0x000fe4000bf66070 */
[----:B------:R-:W-:Y:S01]  /*0e40*/  SHF.R.S32.HI R10, RZ, 0x1f, R23 ;  /* 0x0000001fff0a7819 */ /* 0x000fe20000011417 */
[----:B------:R-:W-:Y:S02]  /*0e50*/  @!P0 IMAD R3, R25, R9, R22 ;  /* 0x0000000919038224 */ /* 0x000fe400078e0216 */
[----:B------:R-:W0:Y:S01]  /*0e60*/  @!P0 LDC.64 R22, c[0x0][0x228] ;  /* 0x00008a00ff168b82 */ /* 0x000e220000000a00 */
[----:B------:R-:W-:Y:S02]  /*0e70*/  ISETP.GE.AND.EX P3, PT, R10, UR19, PT, P3 ;  /* 0x000000130a007c0c */ /* 0x000fe4000bf66330 */
[----:B------:R-:W-:-:S02]  /*0e80*/  @!P0 MOV R10, R6 ;  /* 0x00000006000a8202 */ /* 0x000fc40000000f00 */
[----:B------:R-:W-:-:S03]  /*0e90*/  @!P0 MOV R11, R5 ;  /* 0x00000005000b8202 */ /* 0x000fc60000000f00 */
[----:B------:R-:W-:-:S05]  /*0ea0*/  @!P0 IMAD.WIDE.U32 R8, R25, R8, R10 ;  /* 0x0000000819088225 */ /* 0x000fca00078e000a */
[----:B------:R-:W-:Y:S02]  /*0eb0*/  @!P0 IADD3 R3, R9, R3, RZ ;  /* 0x0000000309038210 */ /* 0x000fe40007ffe0ff */
[C---:B------:R-:W-:Y:S02]  /*0ec0*/  @!P0 SHF.L.U32 R17, R8.reuse, 0x2, RZ ;  /* 0x0000000208118819 */ /* 0x040fe400000006ff */
[----:B------:R-:W-:Y:S02]  /*0ed0*/  @!P0 SHF.L.U64.HI R3, R8, 0x2, R3 ;  /* 0x0000000208038819 */ /* 0x000fe40000010203 */
[----:B-1----:R-:W-:-:S04]  /*0ee0*/  @!P0 IADD3 R14, P6, R17, R14, RZ ;  /* 0x0000000e110e8210 */ /* 0x002fc80007fde0ff */
[----:B------:R-:W-:Y:S02]  /*0ef0*/  @!P0 IADD3.X R15, R3, R15, RZ, P6, !PT ;  /* 0x0000000f030f8210 */ /* 0x000fe400037fe4ff */
[----:B0-----:R-:W-:-:S04]  /*0f00*/  @!P0 IADD3 R22, P6, R17, R22, RZ ;  /* 0x0000001611168210 */ /* 0x001fc80007fde0ff */
[----:B------:R-:W-:Y:S01]  /*0f10*/  @!P0 IADD3.X R23, R3, R23, RZ, P6, !PT ;  /* 0x0000001703178210 */ /* 0x000fe200037fe4ff */
[----:B------:R-:W-:Y:S04]  /*0f20*/  STL [R1+0x2c0], R15 ;  /* 0x0002c00f01007387 */ /* 0x000fe80000100800 */
[----:B------:R-:W-:Y:S04]  /*0f30*/  STL.64 [R1+0x2b8], R22 ;  /* 0x0002b81601007387 */ /* 0x000fe80000100a00 */
[----:B--2---:R0:W-:Y:S04]  /*0f40*/  STL.64 [R1+0xc8], R12 ;  /* 0x0000c80c01007387 */ /* 0x0041e80000100a00 */
[----:B0-----:R-:W2:Y:S01]  /*0f50*/  LDL.LU.64 R12, [R1+0x2c8] ;  /* 0x0002c800010c7983 */ /* 0x001ea20000300a00 */
[----:B------:R-:W-:Y:S01]  /*0f60*/  HFMA2.MMA R23, -RZ, RZ, 0, 0 ;  /* 0x00000000ff177435 */ /* 0x000fe200000001ff */
[----:B------:R-:W-:-:S04]  /*0f70*/  MOV R15, RZ ;  /* 0x000000ff000f7202 */ /* 0x000fc80000000f00 */
[----:B------:R-:W-:-:S05]  /*0f80*/  MOV R26, R15 ;  /* 0x0000000f001a7202 */ /* 0x000fca0000000f00 */
[----:B------:R-:W-:Y:S01]  /*0f90*/  MOV R27, R23 ;  /* 0x00000017001b7202 */ /* 0x000fe20000000f00 */
[----:B------:R-:W-:Y:S04]  /*0fa0*/  STL [R1+0xfc], R23 ;  /* 0x0000fc1701007387 */ /* 0x000fe80000100800 */
[----:B------:R0:W-:Y:S04]  /*0fb0*/  STL [R1+0xf8], R15 ;  /* 0x0000f80f01007387 */ /* 0x0001e80000100800 */
[----:B0-----:R-:W3:Y:S01]  /*0fc0*/  LDL.LU R15, [R1+0x2c0] ;  /* 0x0002c000010f7983 */ /* 0x001ee20000300800 */
[----:B------:R-:W-:-:S04]  /*0fd0*/  IADD3 R20, R2, 0xf0, RZ ;  /* 0x000000f002147810 */ /* 0x000fc80007ffe0ff */
[----:B------:R-:W-:Y:S02]  /*0fe0*/  ISETP.GE.U32.AND P5, PT, R20, UR18, PT ;  /* 0x0000001214007c0c */ /* 0x000fe4000bfa6070 */
[----:B------:R-:W-:-:S04]  /*0ff0*/  SHF.R.S32.HI R24, RZ, 0x1f, R20 ;  /* 0x0000001fff187819 */ /* 0x000fc80000011414 */
[----:B------:R-:W-:-:S04]  /*1000*/  ISETP.GE.AND.EX P5, PT, R24, UR19, PT, P5 ;  /* 0x0000001318007c0c */ /* 0x000fc8000bfa6350 */
[C---:B------:R-:W-:Y:S02]  /*1010*/  ISETP.GT.U32.OR P5, PT, R0.reuse, 0x27f, P5 ;  /* 0x0000027f0000780c */ /* 0x040fe40002fa4470 */
[----:B------:R-:W-:-:S11]  /*1020*/  ISETP.GT.U32.OR P3, PT, R0, 0x27f, P3 ;  /* 0x0000027f0000780c */ /* 0x000fd60001f64470 */
[----:B------:R-:W0:Y:S08]  /*1030*/  @!P5 LDC.64 R28, c[0x0][0x288] ;  /* 0x0000a200ff1cdb82 */ /* 0x000e300000000a00 */
[----:B------:R-:W1:Y:S01]  /*1040*/  @!P3 LDC.64 R10, c[0x0][0x288] ;  /* 0x0000a200ff0abb82 */ /* 0x000e620000000a00 */
[----:B--2---:R2:W4:Y:S01]  /*1050*/  @!P4 LDG.E.64 R26, desc[UR22][R12.64] ;  /* 0x000000160c1ac981 */ /* 0x004522000c1e1b00 */
[----:B0-----:R-:W-:Y:S01]  /*1060*/  @!P5 IMAD R16, R24, R28, RZ ;  /* 0x0000001c1810d224 */ /* 0x001fe200078e02ff */
[----:B------:R-:W-:-:S05]  /*1070*/  @!P5 MOV R8, R6 ;  /* 0x000000060008d202 */ /* 0x000fca0000000f00 */
[----:B------:R-:W0:Y:S01]  /*1080*/  @!P5 LDC.64 R18, c[0x0][0x230] ;  /* 0x00008c00ff12db82 */ /* 0x000e220000000a00 */
[----:B------:R-:W-:Y:S01]  /*1090*/  @!P5 MOV R9, R5 ;  /* 0x000000050009d202 */ /* 0x000fe20000000f00 */
[----:B------:R-:W-:Y:S01]  /*10a0*/  @!P5 IMAD R16, R20, R29, R16 ;  /* 0x0000001d1410d224 */ /* 0x000fe200078e0210 */
[----:B------:R-:W-:Y:S01]  /*10b0*/  IADD3 R21, R2, 0x100, RZ ;  /* 0x0000010002157810 */ /* 0x000fe20007ffe0ff */
[----:B------:R-:W-:-:S03]  /*10c0*/  @!P5 IMAD.WIDE.U32 R28, R20, R28, R8 ;  /* 0x0000001c141cd225 */ /* 0x000fc600078e0008 */
[----:B------:R-:W-:Y:S01]  /*10d0*/  SHF.R.S32.HI R21, RZ, 0x1f, R21 ;  /* 0x0000001fff157819 */ /* 0x000fe20000011415 */
[----:B------:R-:W2:Y:S01]  /*10e0*/  @!P5 LDC.64 R24, c[0x0][0x228] ;  /* 0x00008a00ff18db82 */ /* 0x000ea20000000a00 */
[----:B------:R-:W-:Y:S02]  /*10f0*/  ISETP.GT.U32.OR P2, PT, R0, 0x27f, P2 ;  /* 0x0000027f0000780c */ /* 0x000fe40001744470 */
[----:B------:R-:W-:Y:S01]  /*1100*/  @!P5 IADD3 R16, R29, R16, RZ ;  /* 0x000000101d10d210 */ /* 0x000fe20007ffe0ff */
[----:B-1----:R-:W-:Y:S01]  /*1110*/  @!P3 IMAD R29, R21, R10, RZ ;  /* 0x0000000a151db224 */ /* 0x002fe200078e02ff */
[----:B------:R-:W-:Y:S02]  /*1120*/  @!P5 SHF.L.U32 R3, R28, 0x2, RZ ;  /* 0x000000021c03d819 */ /* 0x000fe400000006ff */
[----:B------:R-:W-:Y:S02]  /*1130*/  IADD3 R21, R2, 0x100, RZ ;  /* 0x0000010002157810 */ /* 0x000fe40007ffe0ff */
[----:B------:R-:W-:-:S02]  /*1140*/  @!P5 SHF.L.U64.HI R28, R28, 0x2, R16 ;  /* 0x000000021c1cd819 */ /* 0x000fc40000010210 */
[----:B------:R-:W-:Y:S01]  /*1150*/  @!P3 MOV R8, R6 ;  /* 0x000000060008b202 */ /* 0x000fe20000000f00 */
[----:B------:R-:W1:Y:S01]  /*1160*/  @!P3 LDC.64 R16, c[0x0][0x230] ;  /* 0x00008c00ff10bb82 */ /* 0x000e620000000a00 */
[----:B------:R-:W-:Y:S01]  /*1170*/  @!P3 MOV R9, R5 ;  /* 0x000000050009b202 */ /* 0x000fe20000000f00 */
[C---:B------:R-:W-:Y:S02]  /*1180*/  @!P3 IMAD R29, R21.reuse, R11, R29 ;  /* 0x0000000b151db224 */ /* 0x040fe400078e021d */
[----:B------:R-:W-:-:S04]  /*1190*/  @!P3 IMAD.WIDE.U32 R10, R21, R10, R8 ;  /* 0x0000000a150ab225 */ /* 0x000fc800078e0008 */
[----:B------:R-:W3:Y:S08]  /*11a0*/  @!P3 LDC.64 R20, c[0x0][0x228] ;  /* 0x00008a00ff14bb82 */ /* 0x000ef00000000a00 */
[----:B------:R-:W4:Y:S01]  /*11b0*/  @!P2 LDC.64 R8, c[0x0][0x288] ;  /* 0x0000a200ff08ab82 */ /* 0x000f220000000a00 */
[----:B0-----:R-:W-:Y:S02]  /*11c0*/  @!P5 IADD3 R18, P6, R3, R18, RZ ;  /* 0x000000120312d210 */ /* 0x001fe40007fde0ff */
[----:B------:R-:W-:-:S02]  /*11d0*/  IADD3 R22, R2, 0x120, RZ ;  /* 0x0000012002167810 */ /* 0x000fc40007ffe0ff */
[----:B------:R-:W-:Y:S02]  /*11e0*/  @!P5 IADD3.X R19, R28, R19, RZ, P6, !PT ;  /* 0x000000131c13d210 */ /* 0x000fe400037fe4ff */
[----:B--2---:R-:W-:Y:S02]  /*11f0*/  @!P5 IADD3 R24, P6, R3, R24, RZ ;  /* 0x000000180318d210 */ /* 0x004fe40007fde0ff */
[----:B------:R-:W-:Y:S02]  /*1200*/  SHF.R.S32.HI R12, RZ, 0x1f, R22 ;  /* 0x0000001fff0c7819 */ /* 0x000fe40000011416 */
[----:B------:R-:W-:Y:S02]  /*1210*/  @!P3 IADD3 R29, R11, R29, RZ ;  /* 0x0000001d0b1db210 */ /* 0x000fe40007ffe0ff */
[----:B------:R-:W-:Y:S02]  /*1220*/  @!P3 SHF.L.U32 R3, R10, 0x2, RZ ;  /* 0x000000020a03b819 */ /* 0x000fe400000006ff */
[----:B------:R-:W-:-:S02]  /*1230*/  @!P5 IADD3.X R25, R28, R25, RZ, P6, !PT ;  /* 0x000000191c19d210 */ /* 0x000fc400037fe4ff */
[----:B------:R-:W-:Y:S02]  /*1240*/  @!P3 SHF.L.U64.HI R29, R10, 0x2, R29 ;  /* 0x000000020a1db819 */ /* 0x000fe4000001021d */
[----:B-1----:R-:W-:Y:S01]  /*1250*/  @!P3 IADD3 R16, P6, R3, R16, RZ ;  /* 0x000000100310b210 */ /* 0x002fe20007fde0ff */
[----:B------:R-:W0:Y:S01]  /*1260*/  @!P2 LDC.64 R10, c[0x0][0x230] ;  /* 0x00008c00ff0aab82 */ /* 0x000e220000000a00 */
[----:B------:R-:W-:Y:S02]  /*1270*/  IADD3 R23, R2, 0x110, RZ ;  /* 0x0000011002177810 */ /* 0x000fe40007ffe0ff */
[----:B------:R-:W-:Y:S02]  /*1280*/  @!P3 IADD3.X R17, R29, R17, RZ, P6, !PT ;  /* 0x000000111d11b210 */ /* 0x000fe400037fe4ff */
[----:B---3--:R-:W-:Y:S01]  /*1290*/  @!P3 IADD3 R20, P6, R3, R20, RZ ;  /* 0x000000140314b210 */ /* 0x008fe20007fde0ff */
[----:B----4-:R1:W-:Y:S01]  /*12a0*/  @!P4 STL.64 [R1+0xf8], R26 ;  /* 0x0000f81a0100c387 */ /* 0x0103e20000100a00 */
[----:B------:R-:W-:-:S02]  /*12b0*/  ISETP.GE.U32.AND P4, PT, R22, UR18, PT ;  /* 0x0000001216007c0c */ /* 0x000fc4000bf86070 */
[----:B------:R-:W-:-:S04]  /*12c0*/  IADD3 R22, R2, 0x110, RZ ;  /* 0x0000011002167810 */ /* 0x000fc80007ffe0ff */
[----:B------:R-:W-:Y:S02]  /*12d0*/  SHF.R.S32.HI R22, RZ, 0x1f, R22 ;  /* 0x0000001fff167819 */ /* 0x000fe40000011416 */
[----:B-1----:R-:W-:-:S03]  /*12e0*/  @!P2 MOV R26, R6 ;  /* 0x00000006001aa202 */ /* 0x002fc60000000f00 */
[----:B------:R-:W-:Y:S01]  /*12f0*/  @!P2 IMAD R3, R22, R8, RZ ;  /* 0x000000081603a224 */ /* 0x000fe200078e02ff */
[----:B------:R-:W-:-:S03]  /*1300*/  @!P2 MOV R27, R5 ;  /* 0x00000005001ba202 */ /* 0x000fc60000000f00 */
[C---:B------:R-:W-:Y:S02]  /*1310*/  @!P2 IMAD R3, R23.reuse, R9, R3 ;  /* 0x000000091703a224 */ /* 0x040fe400078e0203 */
[----:B------:R-:W-:Y:S01]  /*1320*/  @!P2 IMAD.WIDE.U32 R26, R23, R8, R26 ;  /* 0x00000008171aa225 */ /* 0x000fe200078e001a */
[----:B------:R-:W-:Y:S02]  /*1330*/  CS2R R22, SRZ ;  /* 0x0000000000167805 */ /* 0x000fe4000001ff00 */
[----:B------:R-:W-:Y:S01]  /*1340*/  @!P3 IADD3.X R21, R29, R21, RZ, P6, !PT ;  /* 0x000000151d15b210 */ /* 0x000fe200037fe4ff */
[----:B------:R-:W1:Y:S03]  /*1350*/  @!P2 LDC.64 R8, c[0x0][0x228] ;  /* 0x00008a00ff08ab82 */ /* 0x000e660000000a00 */
[----:B------:R-:W2:Y:S01]  /*1360*/  @!P0 LDG.E.64 R22, desc[UR22][R14.64] ;  /* 0x000000160e168981 */ /* 0x000ea2000c1e1b00 */
[----:B------:R-:W-:-:S05]  /*1370*/  CS2R R28, SRZ ;  /* 0x00000000001c7805 */ /* 0x000fca000001ff00 */
[----:B------:R-:W-:Y:S04]  /*1380*/  STL [R1+0x10c], R28 ;  /* 0x00010c1c01007387 */ /* 0x000fe80000100800 */
[----:B--2---:R2:W-:Y:S04]  /*1390*/  STL.64 [R1+0xd0], R22 ;  /* 0x0000d01601007387 */ /* 0x0045e80000100a00 */
[----:B--2---:R-:W2:Y:S01]  /*13a0*/  LDL.LU.64 R22, [R1+0x2b8] ;  /* 0x0002b80001167983 */ /* 0x004ea20000300a00 */
[----:B------:R-:W-:Y:S02]  /*13b0*/  MOV R14, R29 ;  /* 0x0000001d000e7202 */ /* 0x000fe40000000f00 */
[----:B------:R-:W-:-:S06]  /*13c0*/  MOV R15, R28 ;  /* 0x0000001c000f7202 */ /* 0x000fcc0000000f00 */
[----:B--2---:R-:W2:Y:S01]  /*13d0*/  @!P0 LDG.E.64 R14, desc[UR22][R22.64] ;  /* 0x00000016160e8981 */ /* 0x004ea2000c1e1b00 */
[----:B------:R-:W-:-:S03]  /*13e0*/  @!P2 IADD3 R3, R27, R3, RZ ;  /* 0x000000031b03a210 */ /* 0x000fc60007ffe0ff */
[----:B------:R-:W-:Y:S01]  /*13f0*/  STL [R1+0x108], R29 ;  /* 0x0001081d01007387 */ /* 0x000fe20000100800 */
[----:B------:R-:W-:Y:S02]  /*1400*/  @!P2 SHF.L.U64.HI R3, R26, 0x2, R3 ;  /* 0x000000021a03a819 */ /* 0x000fe40000010203 */
[----:B------:R-:W-:-:S04]  /*1410*/  ISETP.GE.AND.EX P4, PT, R12, UR19, PT, P4 ;  /* 0x000000130c007c0c */ /* 0x000fc8000bf86340 */
[----:B------:R-:W-:-:S13]  /*1420*/  ISETP.GT.U32.OR P4, PT, R0, 0x27f, P4 ;  /* 0x0000027f0000780c */ /* 0x000fda0002784470 */
[----:B------:R-:W3:Y:S01]  /*1430*/  @!P4 LDC.64 R12, c[0x0][0x288] ;  /* 0x0000a200ff0ccb82 */ /* 0x000ee20000000a00 */
[----:B--2---:R2:W-:Y:S02]  /*1440*/  @!P0 STL.64 [R1+0x108], R14 ;  /* 0x0001080e01008387 */ /* 0x0045e40000100a00 */
[----:B--2---:R-:W-:Y:S02]  /*1450*/  @!P2 SHF.L.U32 R14, R26, 0x2, RZ ;  /* 0x000000021a0ea819 */ /* 0x004fe400000006ff */
[----:B------:R-:W-:-:S06]  /*1460*/  CS2R R26, SRZ ;  /* 0x00000000001a7805 */ /* 0x000fcc000001ff00 */
[----:B------:R2:W4:Y:S01]  /*1470*/  @!P5 LDG.E.64 R26, desc[UR22][R18.64] ;  /* 0x00000016121ad981 */ /* 0x000522000c1e1b00 */
[C---:B------:R-:W-:Y:S02]  /*1480*/  IADD3 R28, R2.reuse, 0x130, RZ ;  /* 0x00000130021c7810 */ /* 0x040fe40007ffe0ff */
[----:B------:R-:W-:Y:S02]  /*1490*/  IADD3 R29, R2, 0x120, RZ ;  /* 0x00000120021d7810 */ /* 0x000fe40007ffe0ff */
[----:B------:R-:W-:Y:S02]  /*14a0*/  ISETP.GE.U32.AND P0, PT, R28, UR18, PT ;  /* 0x000000121c007c0c */ /* 0x000fe4000bf06070 */
[----:B------:R-:W-:Y:S02]  /*14b0*/  SHF.R.S32.HI R15, RZ, 0x1f, R28 ;  /* 0x0000001fff0f7819 */ /* 0x000fe4000001141c */
[----:B------:R-:W-:Y:S02]  /*14c0*/  SHF.R.S32.HI R29, RZ, 0x1f, R29 ;  /* 0x0000001fff1d7819 */ /* 0x000fe4000001141d */
[----:B------:R-:W-:-:S02]  /*14d0*/  CS2R R22, SRZ ;  /* 0x0000000000167805 */ /* 0x000fc4000001ff00 */
[----:B------:R-:W-:Y:S01]  /*14e0*/  ISETP.GE.AND.EX P0, PT, R15, UR19, PT, P0 ;  /* 0x000000130f007c0c */ /* 0x000fe2000bf06300 */
[----:B--2---:R-:W2:Y:S01]  /*14f0*/  @!P4 LDC.64 R18, c[0x0][0x230] ;  /* 0x00008c00ff12cb82 */ /* 0x004ea20000000a00 */
[----:B---3--:R-:W-:Y:S01]  /*1500*/  @!P4 IMAD R15, R29, R12, RZ ;  /* 0x0000000c1d0fc224 */ /* 0x008fe200078e02ff */
[----:B------:R-:W-:Y:S01]  /*1510*/  IADD3 R29, R2, 0x120, RZ ;  /* 0x00000120021d7810 */ /* 0x000fe20007ffe0ff */
[----:B------:R3:W2:Y:S01]  /*1520*/  @!P5 LDG.E.64 R22, desc[UR22][R24.64] ;  /* 0x000000161816d981 */ /* 0x0006a2000c1e1b00 */
[C---:B0-----:R-:W-:Y:S02]  /*1530*/  @!P2 IADD3 R10, P5, R14.reuse, R10, RZ ;  /* 0x0000000a0e0aa210 */ /* 0x041fe40007fbe0ff */
[----:B-1----:R-:W-:Y:S02]  /*1540*/  @!P2 IADD3 R8, P6, R14, R8, RZ ;  /* 0x000000080e08a210 */ /* 0x002fe40007fde0ff */
[----:B------:R-:W-:Y:S01]  /*1550*/  @!P4 MOV R14, R6 ;  /* 0x00000006000ec202 */ /* 0x000fe20000000f00 */
[----:B---3--:R-:W-:Y:S01]  /*1560*/  @!P4 IMAD R24, R29, R13, R15 ;  /* 0x0000000d1d18c224 */ /* 0x008fe200078e020f */
[----:B------:R-:W-:-:S03]  /*1570*/  @!P4 MOV R15, R5 ;  /* 0x00000005000fc202 */ /* 0x000fc60000000f00 */
[----:B------:R-:W-:Y:S01]  /*1580*/  @!P4 IMAD.WIDE.U32 R12, R29, R12, R14 ;  /* 0x0000000c1d0cc225 */ /* 0x000fe200078e000e */
[----:B------:R-:W-:-:S04]  /*1590*/  @!P2 IADD3.X R11, R3, R11, RZ, P5, !PT ;  /* 0x0000000b030ba210 */ /* 0x000fc80002ffe4ff */
[----:B------:R-:W-:Y:S02]  /*15a0*/  @!P4 IADD3 R24, R13, R24, RZ ;  /* 0x000000180d18c210 */ /* 0x000fe40007ffe0ff */
[----:B------:R-:W-:Y:S02]  /*15b0*/  @!P2 IADD3.X R9, R3, R9, RZ, P6, !PT ;  /* 0x000000090309a210 */ /* 0x000fe400037fe4ff */
[----:B------:R-:W-:Y:S01]  /*15c0*/  @!P4 SHF.L.U32 R3, R12, 0x2, RZ ;  /* 0x000000020c03c819 */ /* 0x000fe200000006ff */
[----:B----4-:R0:W-:Y:S02]  /*15d0*/  STL.64 [R1+0xe0], R26 ;  /* 0x0000e01a01007387 */ /* 0x0101e40000100a00 */
[----:B0-----:R-:W-:-:S04]  /*15e0*/  IADD3 R27, R2, 0x150, RZ ;  /* 0x00000150021b7810 */ /* 0x001fc80007ffe0ff */
[----:B------:R-:W-:Y:S02]  /*15f0*/  ISETP.GE.U32.AND P5, PT, R27, UR18, PT ;  /* 0x000000121b007c0c */ /* 0x000fe4000bfa6070 */
[----:B------:R-:W-:Y:S02]  /*1600*/  SHF.R.S32.HI R25, RZ, 0x1f, R27 ;  /* 0x0000001fff197819 */ /* 0x000fe4000001141b */
[----:B------:R-:W-:Y:S02]  /*1610*/  @!P4 SHF.L.U64.HI R26, R12, 0x2, R24 ;  /* 0x000000020c1ac819 */ /* 0x000fe40000010218 */
[----:B------:R-:W-:Y:S02]  /*1620*/  ISETP.GE.AND.EX P5, PT, R25, UR19, PT, P5 ;  /* 0x0000001319007c0c */ /* 0x000fe4000bfa6350 */
[----:B------:R-:W-:-:S06]  /*1630*/  CS2R R24, SRZ ;  /* 0x0000000000187805 */ /* 0x000fcc000001ff00 */
[----:B------:R-:W3:Y:S01]  /*1640*/  @!P3 LDG.E.64 R24, desc[UR22][R20.64] ;  /* 0x000000161418b981 */ /* 0x000ee2000c1e1b00 */
[----:B------:R-:W-:-:S06]  /*1650*/  CS2R R12, SRZ ;  /* 0x00000000000c7805 */ /* 0x000fcc000001ff00 */
[----:B------:R0:W4:Y:S01]  /*1660*/  @!P3 LDG.E.64 R12, desc[UR22][R16.64] ;  /* 0x00000016100cb981 */ /* 0x000122000c1e1b00 */
[----:B------:R-:W-:-:S13]  /*1670*/  ISETP.GT.U32.OR P0, PT, R0, 0x27f, P0 ;  /* 0x0000027f0000780c */ /* 0x000fda0000704470 */
[----:B------:R-:W1:Y:S01]  /*1680*/  @!P0 LDC.64 R14, c[0x0][0x288] ;  /* 0x0000a200ff0e8b82 */ /* 0x000e620000000a00 */
[----:B--2---:R2:W-:Y:S01]  /*1690*/  STL.64 [R1+0x120], R22 ;  /* 0x0001201601007387 */ /* 0x0045e20000100a00 */
[----:B------:R-:W-:Y:S02]  /*16a0*/  IADD3 R29, R2, 0x180, RZ ;  /* 0x00000180021d7810 */ /* 0x000fe40007ffe0ff */
[----:B------:R-:W-:Y:S02]  /*16b0*/  @!P4 IADD3 R18, P6, R3, R18, RZ ;  /* 0x000000120312c210 */ /* 0x000fe40007fde0ff */
[----:B------:R-:W-:Y:S02]  /*16c0*/  ISETP.GT.U32.OR P5, PT, R0, 0x27f, P5 ;  /* 0x0000027f0000780c */ /* 0x000fe40002fa4470 */
[----:B0-----:R-:W0:Y:S08]  /*16d0*/  @!P0 LDC.64 R16, c[0x0][0x230] ;  /* 0x00008c00ff108b82 */ /* 0x001e300000000a00 */
[----:B--2---:R-:W2:Y:S01]  /*16e0*/  @!P4 LDC.64 R22, c[0x0][0x228] ;  /* 0x00008a00ff16cb82 */ /* 0x004ea20000000a00 */
[----:B------:R-:W-:-:S02]  /*16f0*/  ISETP.GE.U32.AND P3, PT, R29, UR18, PT ;  /* 0x000000121d007c0c */ /* 0x000fc4000bf66070 */
[----:B------:R-:W-:-:S05]  /*1700*/  @!P4 IADD3.X R19, R26, R19, RZ, P6, !PT ;  /* 0x000000131a13c210 */ /* 0x000fca00037fe4ff */
[----:B------:R-:W0:Y:S01]  /*1710*/  @!P5 LDC.64 R20, c[0x0][0x288] ;  /* 0x0000a200ff14db82 */ /* 0x000e220000000a00 */
[----:B--2---:R-:W-:-:S04]  /*1720*/  @!P4 IADD3 R22, P6, R3, R22, RZ ;  /* 0x000000160316c210 */ /* 0x004fc80007fde0ff */
[----:B------:R-:W-:Y:S02]  /*1730*/  @!P4 IADD3.X R23, R26, R23, RZ, P6, !PT ;  /* 0x000000171a17c210 */ /* 0x000fe400037fe4ff */
[----:B------:R-:W-:Y:S01]  /*1740*/  MOV R26, RZ ;  /* 0x000000ff001a7202 */ /* 0x000fe20000000f00 */
[----:B---3--:R2:W-:Y:S02]  /*1750*/  STL.64 [R1+0xd8], R24 ;  /* 0x0000d81801007387 */ /* 0x0085e40000100a00 */
[----:B--2---:R-:W-:-:S05]  /*1760*/  SHF.R.S32.HI R25, RZ, 0x1f, R28 ;  /* 0x0000001fff197819 */ /* 0x004fca000001141c */
[----:B-1----:R-:W-:Y:S01]  /*1770*/  @!P0 IMAD R24, R25, R14, RZ ;  /* 0x0000000e19188224 */ /* 0x002fe200078e02ff */
[----:B------:R-:W-:-:S03]  /*1780*/  SHF.R.S32.HI R25, RZ, 0x1f, R29 ;  /* 0x0000001fff197819 */ /* 0x000fc6000001141d */
[----:B------:R-:W-:Y:S01]  /*1790*/  @!P0 IMAD R15, R28, R15, R24 ;  /* 0x0000000f1c0f8224 */ /* 0x000fe200078e0218 */
[----:B------:R-:W-:Y:S02]  /*17a0*/  ISETP.GE.AND.EX P3, PT, R25, UR19, PT, P3 ;  /* 0x0000001319007c0c */ /* 0x000fe4000bf66330 */
[----:B------:R-:W-:Y:S02]  /*17b0*/  @!P0 MOV R24, R6 ;  /* 0x0000000600188202 */ /* 0x000fe40000000f00 */
[----:B------:R-:W-:-:S03]  /*17c0*/  @!P0 MOV R25, R5 ;  /* 0x0000000500198202 */ /* 0x000fc60000000f00 */
[----:B------:R-:W-:Y:S01]  /*17d0*/  @!P0 IMAD.WIDE.U32 R24, R28, R14, R24 ;  /* 0x0000000e1c188225 */ /* 0x000fe200078e0018 */
[----:B------:R-:W-:-:S04]  /*17e0*/  HFMA2.MMA R28, -RZ, RZ, 0, 0 ;  /* 0x00000000ff1c7435 */ /* 0x000fc800000001ff */
[----:B------:R-:W-:Y:S01]  /*17f0*/  @!P0 IADD3 R3, R25, R15, RZ ;  /* 0x0000000f19038210 */ /* 0x000fe20007ffe0ff */
[----:B----4-:R1:W-:Y:S01]  /*1800*/  STL.64 [R1+0xf0], R12 ;  /* 0x0000f00c01007387 */ /* 0x0103e20000100a00 */
[C---:B------:R-:W-:Y:S02]  /*1810*/  @!P0 SHF.L.U32 R14, R24.reuse, 0x2, RZ ;  /* 0x00000002180e8819 */ /* 0x040fe400000006ff */
[----:B------:R-:W-:Y:S01]  /*1820*/  @!P0 SHF.L.U64.HI R3, R24, 0x2, R3 ;  /* 0x0000000218038819 */ /* 0x000fe20000010203 */
[----:B------:R2:W-:Y:S01]  /*1830*/  STL.64 [R1+0x2b0], R22 ;  /* 0x0002b01601007387 */ /* 0x0005e20000100a00 */
[----:B------:R-:W-:Y:S02]  /*1840*/  MOV R24, R26 ;  /* 0x0000001a00187202 */ /* 0x000fe40000000f00 */
[----:B------:R-:W-:Y:S01]  /*1850*/  MOV R25, R28 ;  /* 0x0000001c00197202 */ /* 0x000fe20000000f00 */
[----:B-1----:R-:W1:Y:S05]  /*1860*/  @!P0 LDC.64 R12, c[0x0][0x228] ;  /* 0x00008a00ff0c8b82 */ /* 0x002e6a0000000a00 */
[----:B------:R3:W4:Y:S01]  /*1870*/  @!P2 LDG.E.64 R24, desc[UR22][R10.64] ;  /* 0x000000160a18a981 */ /* 0x000722000c1e1b00 */
[----:B--2---:R-:W-:-:S06]  /*1880*/  CS2R R22, SRZ ;  /* 0x0000000000167805 */ /* 0x004fcc000001ff00 */
[----:B------:R2:W4:Y:S01]  /*1890*/  @!P2 LDG.E.64 R22, desc[UR22][R8.64] ;  /* 0x000000160816a981 */ /* 0x000522000c1e1b00 */
[----:B---3--:R-:W3:Y:S03]  /*18a0*/  @!P5 LDC.64 R10, c[0x0][0x230] ;  /* 0x00008c00ff0adb82 */ /* 0x008ee60000000a00 */
[----:B------:R-:W-:Y:S04]  /*18b0*/  STL [R1+0x114], R28 ;  /* 0x0001141c01007387 */ /* 0x000fe80000100800 */
[----:B------:R-:W-:Y:S01]  /*18c0*/  STL [R1+0x110], R26 ;  /* 0x0001101a01007387 */ /* 0x000fe20000100800 */
[----:B------:R-:W-:Y:S01]  /*18d0*/  ISETP.GT.U32.OR P3, PT, R0, 0x27f, P3 ;  /* 0x0000027f0000780c */ /* 0x000fe20001f64470 */
[----:B--2---:R-:W2:Y:S02]  /*18e0*/  @!P5 LDC.64 R8, c[0x0][0x228] ;  /* 0x00008a00ff08db82 */ /* 0x004ea40000000a00 */
[----:B----4-:R-:W-:Y:S04]  /*18f0*/  @!P2 STL.64 [R1+0x110], R24 ;  /* 0x000110180100a387 */ /* 0x010fe80000100a00 */
[----:B------:R4:W-:Y:S02]  /*1900*/  STL.64 [R1+0x130], R22 ;  /* 0x0001301601007387 */ /* 0x0009e40000100a00 */
[----:B----4-:R-:W-:-:S06]  /*1910*/  CS2R R22, SRZ ;  /* 0x0000000000167805 */ /* 0x010fcc000001ff00 */
[----:B------:R-:W4:Y:S01]  /*1920*/  @!P4 LDG.E.64 R22, desc[UR22][R18.64] ;  /* 0x000000161216c981 */ /* 0x000f22000c1e1b00 */
[----:B------:R-:W-:-:S05]  /*1930*/  SHF.R.S32.HI R28, RZ, 0x1f, R27 ;  /* 0x0000001fff1c7819 */ /* 0x000fca000001141b */
[----:B0-----:R-:W-:Y:S01]  /*1940*/  @!P5 IMAD R24, R28, R20, RZ ;  /* 0x000000141c18d224 */ /* 0x001fe200078e02ff */
[----:B------:R-:W-:-:S03]  /*1950*/  @!P5 MOV R25, R5 ;  /* 0x000000050019d202 */ /* 0x000fc60000000f00 */
[C---:B------:R-:W-:Y:S01]  /*1960*/  @!P5 IMAD R21, R27.reuse, R21, R24 ;  /* 0x000000151b15d224 */ /* 0x040fe200078e0218 */
[----:B------:R-:W-:Y:S01]  /*1970*/  @!P5 MOV R24, R6 ;  /* 0x000000060018d202 */ /* 0x000fe20000000f00 */
[----:B----4-:R0:W-:Y:S04]  /*1980*/  STL.64 [R1+0x128], R22 ;  /* 0x0001281601007387 */ /* 0x0101e80000100a00 */
[----:B0-----:R-:W4:Y:S01]  /*1990*/  LDL.LU.64 R22, [R1+0x2b0] ;  /* 0x0002b00001167983 */ /* 0x001f220000300a00 */
[----:B------:R-:W-:Y:S01]  /*19a0*/  @!P5 IMAD.WIDE.U32 R24, R27, R20, R24 ;  /* 0x000000141b18d225 */ /* 0x000fe200078e0018 */
[C---:B------:R-:W-:Y:S02]  /*19b0*/  @!P0 IADD3 R16, P2, R14.reuse, R16, RZ ;  /* 0x000000100e108210 */ /* 0x040fe40007f5e0ff */
[----:B-1----:R-:W-:-:S02]  /*19c0*/  @!P0 IADD3 R12, P6, R14, R12, RZ ;  /* 0x0000000c0e0c8210 */ /* 0x002fc40007fde0ff */
[----:B------:R-:W-:Y:S01]  /*19d0*/  @!P5 IADD3 R21, R25, R21, RZ ;  /* 0x000000151915d210 */ /* 0x000fe20007ffe0ff */
[----:B------:R-:W0:Y:S01]  /*19e0*/  @!P3 LDC.64 R14, c[0x0][0x288] ;  /* 0x0000a200ff0ebb82 */ /* 0x000e220000000a00 */
[C---:B------:R-:W-:Y:S02]  /*19f0*/  @!P0 IADD3.X R17, R3.reuse, R17, RZ, P2, !PT ;  /* 0x0000001103118210 */ /* 0x040fe400017fe4ff */
[----:B------:R-:W-:Y:S02]  /*1a00*/  @!P0 IADD3.X R13, R3, R13, RZ, P6, !PT ;  /* 0x0000000d030d8210 */ /* 0x000fe400037fe4ff */
[C---:B------:R-:W-:Y:S02]  /*1a10*/  @!P5 SHF.L.U32 R3, R24.reuse, 0x2, RZ ;  /* 0x000000021803d819 */ /* 0x040fe400000006ff */
[----:B------:R-:W-:Y:S02]  /*1a20*/  @!P5 SHF.L.U64.HI R24, R24, 0x2, R21 ;  /* 0x000000021818d819 */ /* 0x000fe40000010215 */
[----:B------:R-:W-:-:S06]  /*1a30*/  CS2R R20, SRZ ;  /* 0x0000000000147805 */ /* 0x000fcc000001ff00 */
[----:B----4-:R1:W4:Y:S01]  /*1a40*/  @!P4 LDG.E.64 R20, desc[UR22][R22.64] ;  /* 0x000000161614c981 */ /* 0x010322000c1e1b00 */
[----:B---3--:R-:W-:Y:S02]  /*1a50*/  @!P5 IADD3 R10, P4, R3, R10, RZ ;  /* 0x0000000a030ad210 */ /* 0x008fe40007f9e0ff */
[----:B-1----:R-:W-:Y:S02]  /*1a60*/  CS2R R22, SRZ ;  /* 0x0000000000167805 */ /* 0x002fe4000001ff00 */
[----:B------:R-:W-:-:S04]  /*1a70*/  @!P5 IADD3.X R11, R24, R11, RZ, P4, !PT ;  /* 0x0000000b180bd210 */ /* 0x000fc800027fe4ff */
[----:B------:R1:W3:Y:S02]  /*1a80*/  @!P0 LDG.E.64 R22, desc[UR22][R16.64] ;  /* 0x0000001610168981 */ /* 0x0002e4000c1e1b00 */
[----:B-1----:R-:W-:-:S04]  /*1a90*/  IADD3 R16, R2, 0x1b0, RZ ;  /* 0x000001b002107810 */ /* 0x002fc80007ffe0ff */
[----:B------:R-:W-:Y:S02]  /*1aa0*/  ISETP.GE.U32.AND P4, PT, R16, UR18, PT ;  /* 0x0000001210007c0c */ /* 0x000fe4000bf86070 */
[----:B------:R-:W-:Y:S01]  /*1ab0*/  IADD3 R28, R2, 0x190, RZ ;  /* 0x00000190021c7810 */ /* 0x000fe20007ffe0ff */
[----:B----4-:R1:W-:Y:S04]  /*1ac0*/  STL.64 [R1+0x140], R20 ;  /* 0x0001401401007387 */ /* 0x0103e80000100a00 */
[----:B------:R4:W-:Y:S01]  /*1ad0*/  STL.64 [R1+0x2a8], R4 ;  /* 0x0002a80401007387 */ /* 0x0009e20000100a00 */
[----:B-1----:R-:W-:Y:S02]  /*1ae0*/  CS2R R20, SRZ ;  /* 0x0000000000147805 */ /* 0x002fe4000001ff00 */
[----:B----4-:R-:W-:-:S04]  /*1af0*/  SHF.R.S32.HI R4, RZ, 0x1f, R16 ;  /* 0x0000001fff047819 */ /* 0x010fc80000011410 */
[----:B------:R1:W4:Y:S01]  /*1b00*/  @!P0 LDG.E.64 R20, desc[UR22][R12.64] ;  /* 0x000000160c148981 */ /* 0x000322000c1e1b00 */
[----:B------:R-:W-:Y:S02]  /*1b10*/  ISETP.GE.AND.EX P4, PT, R4, UR19, PT, P4 ;  /* 0x0000001304007c0c */ /* 0x000fe4000bf86340 */
[----:B-1----:R-:W-:Y:S02]  /*1b20*/  @!P3 MOV R13, R5 ;  /* 0x00000005000db202 */ /* 0x002fe40000000f00 */
[----:B------:R-:W-:-:S06]  /*1b30*/  CS2R R4, SRZ ;  /* 0x0000000000047805 */ /* 0x000fcc000001ff00 */
[----:B------:R1:W4:Y:S01]  /*1b40*/  @!P5 LDG.E.64 R4, desc[UR22][R10.64] ;  /* 0x000000160a04d981 */ /* 0x000322000c1e1b00 */
[----:B------:R-:W-:Y:S02]  /*1b50*/  ISETP.GE.U32.AND P2, PT, R28, UR18, PT ;  /* 0x000000121c007c0c */ /* 0x000fe4000bf46070 */
[----:B------:R-:W-:-:S04]  /*1b60*/  SHF.R.S32.HI R26, RZ, 0x1f, R28 ;  /* 0x0000001fff1a7819 */ /* 0x000fc8000001141c */
[----:B------:R-:W-:-:S04]  /*1b70*/  ISETP.GE.AND.EX P2, PT, R26, UR19, PT, P2 ;  /* 0x000000131a007c0c */ /* 0x000fc8000bf46320 */
[----:B------:R-:W-:Y:S02]  /*1b80*/  ISETP.GT.U32.OR P2, PT, R0, 0x27f, P2 ;  /* 0x0000027f0000780c */ /* 0x000fe40001744470 */
[----:B------:R-:W-:Y:S02]  /*1b90*/  SHF.R.S32.HI R27, RZ, 0x1f, R29 ;  /* 0x0000001fff1b7819 */ /* 0x000fe4000001141d */
[----:B--2---:R-:W-:Y:S02]  /*1ba0*/  @!P5 IADD3 R8, P6, R3, R8, RZ ;  /* 0x000000080308d210 */ /* 0x004fe40007fde0ff */
[----:B------:R-:W-:Y:S01]  /*1bb0*/  IADD3 R25, R2, 0x1a0, RZ ;  /* 0x000001a002197810 */ /* 0x000fe20007ffe0ff */
[----:B0-----:R-:W-:Y:S01]  /*1bc0*/  @!P3 IMAD R18, R27, R14, RZ ;  /* 0x0000000e1b12b224 */ /* 0x001fe200078e02ff */
[----:B------:R-:W-:-:S05]  /*1bd0*/  @!P3 MOV R12, R6 ;  /* 0x00000006000cb202 */ /* 0x000fca0000000f00 */
[----:B------:R-:W0:Y:S01]  /*1be0*/  @!P2 LDC.64 R16, c[0x0][0x230] ;  /* 0x00008c00ff10ab82 */ /* 0x000e220000000a00 */
[C---:B------:R-:W-:Y:S01]  /*1bf0*/  @!P3 IMAD R3, R29.reuse, R15, R18 ;  /* 0x0000000f1d03b224 */ /* 0x040fe200078e0212 */
[----:B------:R-:W-:Y:S01]  /*1c00*/  SHF.R.S32.HI R15, RZ, 0x1f, R25 ;  /* 0x0000001fff0f7819 */ /* 0x000fe20000011419 */
[----:B------:R-:W-:Y:S01]  /*1c10*/  @!P3 IMAD.WIDE.U32 R14, R29, R14, R12 ;  /* 0x0000000e1d0eb225 */ /* 0x000fe200078e000c */
[----:B------:R-:W-:Y:S01]  /*1c20*/  @!P5 IADD3.X R9, R24, R9, RZ, P6, !PT ;  /* 0x000000091809d210 */ /* 0x000fe200037fe4ff */
[----:B------:R-:W-:Y:S01]  /*1c30*/  HFMA2.MMA R24, -RZ, RZ, 0, 0 ;  /* 0x00000000ff187435 */ /* 0x000fe200000001ff */
[----:B---3--:R2:W-:Y:S02]  /*1c40*/  STL.64 [R1+0x150], R22 ;  /* 0x0001501601007387 */ /* 0x0085e40000100a00 */
[----:B------:R-:W3:Y:S08]  /*1c50*/  @!P2 LDC.64 R18, c[0x0][0x288] ;  /* 0x0000a200ff12ab82 */ /* 0x000ef00000000a00 */
[----:B------:R-:W3:Y:S01]  /*1c60*/  @!P3 LDC.64 R12, c[0x0][0x230] ;  /* 0x00008c00ff0cbb82 */ /* 0x000ee20000000a00 */
[----:B--2---:R-:W-:-:S02]  /*1c70*/  @!P3 IADD3 R22, R15, R3, RZ ;  /* 0x000000030f16b210 */ /* 0x004fc40007ffe0ff */
[----:B------:R-:W-:Y:S02]  /*1c80*/  MOV R15, RZ ;  /* 0x000000ff000f7202 */ /* 0x000fe40000000f00 */
[----:B-1----:R-:W-:Y:S02]  /*1c90*/  MOV R11, R24 ;  /* 0x00000018000b7202 */ /* 0x002fe40000000f00 */
[----:B------:R-:W-:-:S06]  /*1ca0*/  MOV R10, R15 ;  /* 0x0000000f000a7202 */ /* 0x000fcc0000000f00 */
[----:B------:R-:W2:Y:S04]  /*1cb0*/  @!P5 LDG.E.64 R10, desc[UR22][R8.64] ;  /* 0x00000016080ad981 */ /* 0x000ea8000c1e1b00 */
[----:B----4-:R-:W-:Y:S04]  /*1cc0*/  STL.64 [R1+0x148], R20 ;  /* 0x0001481401007387 */ /* 0x010fe80000100a00 */
[----:B0-----:R-:W-:Y:S04]  /*1cd0*/  STL.64 [R1+0x2a0], R16 ;  /* 0x0002a01001007387 */ /* 0x001fe80000100a00 */
[----:B------:R-:W-:Y:S04]  /*1ce0*/  STL [R1+0x164], R24 ;  /* 0x0001641801007387 */ /* 0x000fe80000100800 */
[----:B------:R-:W-:Y:S04]  /*1cf0*/  STL [R1+0x160], R15 ;  /* 0x0001600f01007387 */ /* 0x000fe80000100800 */
[----:B------:R0:W-:Y:S04]  /*1d00*/  STL.64 [R1+0x178], R4 ;  /* 0x0001780401007387 */ /* 0x0001e80000100a00 */
[----:B0-----:R-:W4:Y:S01]  /*1d10*/  LDL.LU.64 R4, [R1+0x2a8] ;  /* 0x0002a80001047983 */ /* 0x001f220000300a00 */
[----:B------:R-:W-:-:S02]  /*1d20*/  @!P3 SHF.L.U32 R3, R14, 0x2, RZ ;  /* 0x000000020e03b819 */ /* 0x000fc400000006ff */
[----:B------:R-:W-:Y:S02]  /*1d30*/  @!P3 SHF.L.U64.HI R22, R14, 0x2, R22 ;  /* 0x000000020e16b819 */ /* 0x000fe40000010216 */
[----:B------:R-:W-:Y:S01]  /*1d40*/  IADD3 R14, R2, 0x1c0, RZ ;  /* 0x000001c0020e7810 */ /* 0x000fe20007ffe0ff */
[----:B---3--:R-:W-:Y:S01]  /*1d50*/  @!P2 IMAD R23, R26, R18, RZ ;  /* 0x000000121a17a224 */ /* 0x008fe200078e02ff */
[----:B------:R-:W-:Y:S01]  /*1d60*/  @!P3 IADD3 R16, P6, R3, R12, RZ ;  /* 0x0000000c0310b210 */ /* 0x000fe20007fde0ff */
[----:B------:R-:W0:Y:S01]  /*1d70*/  @!P3 LDC.64 R26, c[0x0][0x228] ;  /* 0x00008a00ff1abb82 */ /* 0x000e220000000a00 */
[----:B------:R-:W-:Y:S01]  /*1d80*/  SHF.R.S32.HI R24, RZ, 0x1f, R14 ;  /* 0x0000001fff187819 */ /* 0x000fe2000001140e */
[----:B------:R-:W-:Y:S01]  /*1d90*/  @!P2 IMAD R23, R28, R19, R23 ;  /* 0x000000131c17a224 */ /* 0x000fe200078e0217 */
[----:B--2---:R1:W-:Y:S01]  /*1da0*/  @!P5 STL.64 [R1+0x160], R10 ;  /* 0x0001600a0100d387 */ /* 0x0043e20000100a00 */
[----:B------:R-:W-:Y:S02]  /*1db0*/  ISETP.GE.U32.AND P5, PT, R14, UR18, PT ;  /* 0x000000120e007c0c */ /* 0x000fe4000bfa6070 */
[----:B------:R-:W-:Y:S01]  /*1dc0*/  @!P2 MOV R14, R6 ;  /* 0x00000006000ea202 */ /* 0x000fe20000000f00 */
[----:B------:R2:W-:Y:S01]  /*1dd0*/  @!P3 STL [R1], R16 ;  /* 0x000000100100b387 */ /* 0x0005e20000100800 */
[----:B------:R-:W-:-:S02]  /*1de0*/  ISETP.GE.U32.AND P0, PT, R25, UR18, PT ;  /* 0x0000001219007c0c */ /* 0x000fc4000bf06070 */
[----:B------:R-:W-:Y:S02]  /*1df0*/  SHF.R.S32.HI R29, RZ, 0x1f, R25 ;  /* 0x0000001fff1d7819 */ /* 0x000fe40000011419 */
[----:B----4-:R-:W-:Y:S01]  /*1e00*/  @!P2 MOV R15, R5 ;  /* 0x00000005000fa202 */ /* 0x010fe20000000f00 */
[----:B-1----:R-:W1:Y:S02]  /*1e10*/  @!P2 LDC.64 R10, c[0x0][0x228] ;  /* 0x00008a00ff0aab82 */ /* 0x002e640000000a00 */
[----:B------:R-:W-:Y:S01]  /*1e20*/  @!P2 IMAD.WIDE.U32 R18, R28, R18, R14 ;  /* 0x000000121c12a225 */ /* 0x000fe200078e000e */
[----:B------:R-:W-:Y:S02]  /*1e30*/  MOV R14, R16 ;  /* 0x00000010000e7202 */ /* 0x000fe40000000f00 */
[----:B------:R-:W-:Y:S02]  /*1e40*/  MOV R15, R17 ;  /* 0x00000011000f7202 */ /* 0x000fe40000000f00 */
[----:B--2---:R-:W2:Y:S01]  /*1e50*/  LDL.LU.64 R16, [R1+0x2a0] ;  /* 0x0002a00001107983 */ /* 0x004ea20000300a00 */
[----:B------:R-:W-:-:S04]  /*1e60*/  ISETP.GE.AND.EX P0, PT, R29, UR19, PT, P0 ;  /* 0x000000131d007c0c */ /* 0x000fc8000bf06300 */
[C---:B------:R-:W-:Y:S02]  /*1e70*/  ISETP.GT.U32.OR P0, PT, R0.reuse, 0x27f, P0 ;  /* 0x0000027f0000780c */ /* 0x040fe40000704470 */
[----:B------:R-:W-:-:S11]  /*1e80*/  ISETP.GT.U32.OR P4, PT, R0, 0x27f, P4 ;  /* 0x0000027f0000780c */ /* 0x000fd60002784470 */
[----:B------:R-:W3:Y:S01]  /*1e90*/  @!P0 LDC.64 R20, c[0x0][0x288] ;  /* 0x0000a200ff148b82 */ /* 0x000ee20000000a00 */
[----:B------:R-:W-:Y:S02]  /*1ea0*/  @!P3 IADD3.X R15, R22, R13, RZ, P6, !PT ;  /* 0x0000000d160fb210 */ /* 0x000fe400037fe4ff */
[----:B0-----:R-:W-:-:S05]  /*1eb0*/  @!P3 IADD3 R26, P6, R3, R26, RZ ;  /* 0x0000001a031ab210 */ /* 0x001fca0007fde0ff */
[----:B------:R-:W0:Y:S01]  /*1ec0*/  @!P4 LDC.64 R8, c[0x0][0x288] ;  /* 0x0000a200ff08cb82 */ /* 0x000e220000000a00 */
[----:B------:R-:W-:Y:S02]  /*1ed0*/  @!P2 IADD3 R23, R19, R23, RZ ;  /* 0x000000171317a210 */ /* 0x000fe40007ffe0ff */
[----:B------:R-:W-:Y:S02]  /*1ee0*/  @!P2 SHF.L.U32 R3, R18, 0x2, RZ ;  /* 0x000000021203a819 */ /* 0x000fe400000006ff */
[----:B------:R-:W-:-:S03]  /*1ef0*/  @!P3 IADD3.X R27, R22, R27, RZ, P6, !PT ;  /* 0x0000001b161bb210 */ /* 0x000fc600037fe4ff */
[----:B------:R-:W4:Y:S01]  /*1f00*/  @!P0 LDC.64 R12, c[0x0][0x230] ;  /* 0x00008c00ff0c8b82 */ /* 0x000f220000000a00 */
[----:B------:R-:W-:Y:S02]  /*1f10*/  @!P2 SHF.L.U64.HI R28, R18, 0x2, R23 ;  /* 0x00000002121ca819 */ /* 0x000fe40000010217 */
[----:B------:R-:W-:Y:S02]  /*1f20*/  @!P0 MOV R22, R6 ;  /* 0x0000000600168202 */ /* 0x000fe40000000f00 */
[----:B------:R-:W-:Y:S01]  /*1f30*/  @!P0 MOV R23, R5 ;  /* 0x0000000500178202 */ /* 0x000fe20000000f00 */
[----:B---3--:R-:W-:Y:S01]  /*1f40*/  @!P0 IMAD R29, R29, R20, RZ ;  /* 0x000000141d1d8224 */ /* 0x008fe200078e02ff */
[----:B------:R3:W-:Y:S01]  /*1f50*/  @!P3 STL [R1+0x4], R15 ;  /* 0x0000040f0100b387 */ /* 0x0007e20000100800 */
[----:B------:R-:W-:Y:S01]  /*1f60*/  ISETP.GE.AND.EX P5, PT, R24, UR19, PT, P5 ;  /* 0x0000001318007c0c */ /* 0x000fe2000bfa6350 */
[----:B------:R-:W4:Y:S01]  /*1f70*/  @!P4 LDC.64 R18, c[0x0][0x230] ;  /* 0x00008c00ff12cb82 */ /* 0x000f220000000a00 */
[----:B------:R-:W-:-:S02]  /*1f80*/  @!P0 IMAD R29, R25, R21, R29 ;  /* 0x00000015191d8224 */ /* 0x000fc400078e021d */
[----:B------:R-:W-:-:S05]  /*1f90*/  @!P0 IMAD.WIDE.U32 R20, R25, R20, R22 ;  /* 0x0000001419148225 */ /* 0x000fca00078e0016 */
[----:B------:R-:W-:Y:S01]  /*1fa0*/  @!P0 IADD3 R21, R21, R29, RZ ;  /* 0x0000001d15158210 */ /* 0x000fe20007ffe0ff */
[----:B---3--:R-:W3:Y:S03]  /*1fb0*/  @!P0 LDC.64 R14, c[0x0][0x228] ;  /* 0x00008a00ff0e8b82 */ /* 0x008ee60000000a00 */
[----:B------:R-:W-:-:S05]  /*1fc0*/  @!P0 SHF.L.U64.HI R21, R20, 0x2, R21 ;  /* 0x0000000214158819 */ /* 0x000fca0000010215 */
[----:B------:R4:W-:Y:S01]  /*1fd0*/  @!P0 STL [R1+0x8], R21 ;  /* 0x0000081501008387 */ /* 0x0009e20000100800 */
[C---:B--2---:R-:W-:Y:S01]  /*1fe0*/  @!P2 IADD3 R16, P6, R3.reuse, R16, RZ ;  /* 0x000000100310a210 */ /* 0x044fe20007fde0ff */
[----:B------:R-:W2:Y:S03]  /*1ff0*/  @!P4 LDC.64 R22, c[0x0][0x228] ;  /* 0x00008a00ff16cb82 */ /* 0x000ea60000000a00 */
[----:B------:R-:W-:Y:S02]  /*2000*/  @!P2 IADD3.X R17, R28, R17, RZ, P6, !PT ;  /* 0x000000111c11a210 */ /* 0x000fe400037fe4ff */
[----:B-1----:R-:W-:Y:S02]  /*2010*/  @!P2 IADD3 R10, P6, R3, R10, RZ ;  /* 0x0000000a030aa210 */ /* 0x002fe40007fde0ff */
        /* <DEDUP_REMOVED lines=8> */
[----:B------:R-:W4:Y:S01]  /*20a0*/  LDL.LU R12, [R1+0x8] ;  /* 0x00000800010c7983 */ /* 0x000f220000300800 */
[----:B------:R-:W-:Y:S02]  /*20b0*/  ISETP.GT.U32.OR P5, PT, R0, 0x27f, P5 ;  /* 0x0000027f0000780c */ /* 0x000fe40002fa4470 */
[----:B------:R-:W-:Y:S02]  /*20c0*/  @!P4 MOV R20, R6 ;  /* 0x000000060014c202 */ /* 0x000fe40000000f00 */
[----:B------:R-:W-:Y:S02]  /*20d0*/  @!P4 MOV R21, R5 ;  /* 0x000000050015c202 */ /* 0x000fe40000000f00 */
[----:B------:R-:W-:-:S07]  /*20e0*/  IADD3 R29, R2, 0x1b0, RZ ;  /* 0x000001b0021d7810 */ /* 0x000fce0007ffe0ff */
[----:B------:R-:W0:Y:S01]  /*20f0*/  @!P5 LDC.64 R24, c[0x0][0x288] ;  /* 0x0000a200ff18db82 */ /* 0x000e220000000a00 */
[----:B------:R-:W-:-:S05]  /*2100*/  @!P4 IMAD.WIDE.U32 R20, R29, R8, R20 ;  /* 0x000000081d14c225 */ /* 0x000fca00078e0014 */
[----:B------:R-:W-:Y:S02]  /*2110*/  @!P4 IADD3 R8, R21, R9, RZ ;  /* 0x000000091508c210 */ /* 0x000fe40007ffe0ff */
[----:B------:R-:W-:Y:S02]  /*2120*/  @!P5 MOV R9, R5 ;  /* 0x000000050009d202 */ /* 0x000fe40000000f00 */
[----:B----4-:R-:W-:Y:S02]  /*2130*/  @!P0 IADD3.X R29, R12, R13, RZ, P6, !PT ;  /* 0x0000000d0c1d8210 */ /* 0x010fe400037fe4ff */
[----:B---3--:R-:W-:Y:S02]  /*2140*/  @!P0 IADD3 R14, P6, R3, R14, RZ ;  /* 0x0000000e030e8210 */ /* 0x008fe40007fde0ff */
[----:B------:R-:W-:Y:S02]  /*2150*/  @!P4 SHF.L.U32 R3, R20, 0x2, RZ ;  /* 0x000000021403c819 */ /* 0x000fe400000006ff */
[----:B------:R-:W-:-:S02]  /*2160*/  IADD3 R13, R2, 0x1c0, RZ ;  /* 0x000001c0020d7810 */ /* 0x000fc40007ffe0ff */
[----:B------:R-:W-:Y:S02]  /*2170*/  @!P0 IADD3.X R15, R12, R15, RZ, P6, !PT ;  /* 0x0000000f0c0f8210 */ /* 0x000fe400037fe4ff */
[----:B------:R-:W-:Y:S02]  /*2180*/  @!P4 SHF.L.U64.HI R20, R20, 0x2, R8 ;  /* 0x000000021414c819 */ /* 0x000fe40000010208 */
[----:B------:R-:W-:Y:S02]  /*2190*/  @!P4 IADD3 R18, P6, R3, R18, RZ ;  /* 0x000000120312c210 */ /* 0x000fe40007fde0ff */
[----:B------:R-:W-:Y:S02]  /*21a0*/  SHF.R.S32.HI R13, RZ, 0x1f, R13 ;  /* 0x0000001fff0d7819 */ /* 0x000fe4000001140d */
[----:B------:R-:W-:Y:S02]  /*21b0*/  @!P4 IADD3.X R19, R20, R19, RZ, P6, !PT ;  /* 0x000000131413c210 */ /* 0x000fe400037fe4ff */
[----:B------:R-:W-:-:S02]  /*21c0*/  IADD3 R12, R2, 0x1c0, RZ ;  /* 0x000001c0020c7810 */ /* 0x000fc40007ffe0ff */
[----:B--2---:R-:W-:Y:S01]  /*21d0*/  @!P4 IADD3 R22, P6, R3, R22, RZ ;  /* 0x000000160316c210 */ /* 0x004fe20007fde0ff */
[----:B0-----:R-:W-:Y:S01]  /*21e0*/  @!P5 IMAD R3, R13, R24, RZ ;  /* 0x000000180d03d224 */ /* 0x001fe200078e02ff */
[----:B------:R-:W-:Y:S01]  /*21f0*/  @!P5 MOV R8, R6 ;  /* 0x000000060008d202 */ /* 0x000fe20000000f00 */
[----:B------:R0:W-:Y:S02]  /*2200*/  STL.64 [R1+0x298], R14 ;  /* 0x0002980e01007387 */ /* 0x0001e40000100a00 */
[C---:B------:R-:W-:Y:S02]  /*2210*/  @!P5 IMAD R3, R12.reuse, R25, R3 ;  /* 0x000000190c03d224 */ /* 0x040fe400078e0203 */
[----:B------:R-:W-:Y:S02]  /*2220*/  @!P5 IMAD.WIDE.U32 R24, R12, R24, R8 ;  /* 0x000000180c18d225 */ /* 0x000fe400078e0008 */
[----:B------:R-:W2:Y:S01]  /*2230*/  LDL.64 R8, [R1] ;  /* 0x0000000001087983 */ /* 0x000ea20000100a00 */
[----:B0-----:R-:W-:-:S02]  /*2240*/  CS2R R14, SRZ ;  /* 0x00000000000e7805 */ /* 0x001fc4000001ff00 */
[----:B------:R-:W-:-:S06]  /*2250*/  CS2R R12, SRZ ;  /* 0x00000000000c7805 */ /* 0x000fcc000001ff00 */
[----:B------:R-:W3:Y:S04]  /*2260*/  @!P3 LDG.E.64 R12, desc[UR22][R26.64] ;  /* 0x000000161a0cb981 */ /* 0x000ee8000c1e1b00 */
[----:B--2---:R0:W2:Y:S02]  /*2270*/  @!P3 LDG.E.64 R14, desc[UR22][R8.64] ;  /* 0x00000016080eb981 */ /* 0x0040a4000c1e1b00 */
[----:B0-----:R-:W-:-:S06]  /*2280*/  CS2R R8, SRZ ;  /* 0x0000000000087805 */ /* 0x001fcc000001ff00 */
[----:B------:R-:W4:Y:S04]  /*2290*/  @!P2 LDG.E.64 R8, desc[UR22][R10.64] ;  /* 0x000000160a08a981 */ /* 0x000f28000c1e1b00 */
[----:B---3--:R0:W-:Y:S02]  /*22a0*/  STL.64 [R1+0x170], R12 ;  /* 0x0001700c01007387 */ /* 0x0081e40000100a00 */
[----:B0-----:R-:W-:-:S06]  /*22b0*/  CS2R R12, SRZ ;  /* 0x00000000000c7805 */ /* 0x001fcc000001ff00 */
[----:B------:R0:W3:Y:S04]  /*22c0*/  @!P2 LDG.E.64 R12, desc[UR22][R16.64] ;  /* 0x00000016100ca981 */ /* 0x0000e8000c1e1b00 */
[----:B----4-:R-:W-:Y:S04]  /*22d0*/  STL.64 [R1+0x180], R8 ;  /* 0x0001800801007387 */ /* 0x010fe80000100a00 */
[----:B--2---:R1:W-:Y:S02]  /*22e0*/  STL.64 [R1+0x1a0], R14 ;  /* 0x0001a00e01007387 */ /* 0x0043e40000100a00 */
[----:B-1----:R-:W-:-:S06]  /*22f0*/  CS2R R14, SRZ ;  /* 0x00000000000e7805 */ /* 0x002fcc000001ff00 */
[----:B------:R1:W2:Y:S01]  /*2300*/  @!P0 LDG.E.64 R14, desc[UR22][R28.64] ;  /* 0x000000161c0e8981 */ /* 0x0002a2000c1e1b00 */
[----:B0-----:R-:W-:-:S03]  /*2310*/  HFMA2.MMA R17, -RZ, RZ, 0, 0 ;  /* 0x00000000ff117435 */ /* 0x001fc600000001ff */
[----:B---3--:R0:W-:Y:S04]  /*2320*/  STL.64 [R1+0x1a8], R12 ;  /* 0x0001a80c01007387 */ /* 0x0081e80000100a00 */
[----:B------:R-:W-:Y:S01]  /*2330*/  STL [R1+0x18c], R17 ;  /* 0x00018c1101007387 */ /* 0x000fe20000100800 */
[----:B------:R-:W-:Y:S02]  /*2340*/  @!P5 IADD3 R8, R25, R3, RZ ;  /* 0x000000031908d210 */ /* 0x000fe40007ffe0ff */
[----:B-1----:R-:W-:Y:S02]  /*2350*/  MOV R29, R17 ;  /* 0x00000011001d7202 */ /* 0x002fe40000000f00 */
[----:B------:R-:W-:Y:S02]  /*2360*/  IADD3 R16, R2, 0x170, RZ ;  /* 0x0000017002107810 */ /* 0x000fe40007ffe0ff */
[----:B------:R-:W-:Y:S01]  /*2370*/  @!P4 IADD3.X R23, R20, R23, RZ, P6, !PT ;  /* 0x000000171417c210 */ /* 0x000fe200037fe4ff */
[----:B0-----:R-:W0:Y:S01]  /*2380*/  @!P5 LDC.64 R12, c[0x0][0x230] ;  /* 0x00008c00ff0cdb82 */ /* 0x001e220000000a00 */
[----:B--2---:R1:W-:Y:S04]  /*2390*/  STL.64 [R1+0x1d0], R14 ;  /* 0x0001d00e01007387 */ /* 0x0043e80000100a00 */
[----:B-1----:R-:W2:Y:S01]  /*23a0*/  LDL.LU.64 R14, [R1+0x298] ;  /* 0x00029800010e7983 */ /* 0x002ea20000300a00 */
[----:B------:R-:W-:-:S04]  /*23b0*/  MOV R25, RZ ;  /* 0x000000ff00197202 */ /* 0x000fc80000000f00 */
[----:B------:R-:W-:-:S06]  /*23c0*/  MOV R28, R25 ;  /* 0x00000019001c7202 */ /* 0x000fcc0000000f00 */
[----:B--2---:R1:W2:Y:S04]  /*23d0*/  @!P0 LDG.E.64 R28, desc[UR22][R14.64] ;  /* 0x000000160e1c8981 */ /* 0x0042a8000c1e1b00 */
[----:B------:R-:W-:Y:S01]  /*23e0*/  STL [R1+0x188], R25 ;  /* 0x0001881901007387 */ /* 0x000fe20000100800 */
[----:B-1----:R-:W-:Y:S02]  /*23f0*/  SHF.R.S32.HI R14, RZ, 0x1f, R16 ;  /* 0x0000001fff0e7819 */ /* 0x002fe40000011410 */
[C---:B------:R-:W-:Y:S02]  /*2400*/  @!P5 SHF.L.U32 R3, R24.reuse, 0x2, RZ ;  /* 0x000000021803d819 */ /* 0x040fe400000006ff */
[----:B------:R-:W-:Y:S02]  /*2410*/  @!P5 SHF.L.U64.HI R24, R24, 0x2, R8 ;  /* 0x000000021818d819 */ /* 0x000fe40000010208 */
[----:B------:R-:W1:Y:S01]  /*2420*/  @!P5 LDC.64 R8, c[0x0][0x228] ;  /* 0x00008a00ff08db82 */ /* 0x000e620000000a00 */
[----:B--2---:R2:W-:Y:S01]  /*2430*/  @!P0 STL.64 [R1+0x188], R28 ;  /* 0x0001881c01008387 */ /* 0x0045e20000100a00 */
[----:B------:R-:W-:Y:S01]  /*2440*/  ISETP.GE.U32.AND P0, PT, R16, UR18, PT ;  /* 0x0000001210007c0c */ /* 0x000fe2000bf06070 */
[----:B------:R-:W-:-:S02]  /*2450*/  HFMA2.MMA R16, -RZ, RZ, 0, 0 ;  /* 0x00000000ff107435 */ /* 0x000fc400000001ff */
[----:B--2---:R-:W-:Y:S01]  /*2460*/  HFMA2.MMA R28, -RZ, RZ, 0, 0 ;  /* 0x00000000ff1c7435 */ /* 0x004fe200000001ff */
[----:B------:R-:W-:-:S07]  /*2470*/  MOV R29, RZ ;  /* 0x000000ff001d7202 */ /* 0x000fce0000000f00 */
[----:B------:R-:W2:Y:S04]  /*2480*/  @!P4 LDG.E.64 R16, desc[UR22][R18.64] ;  /* 0x000000161210c981 */ /* 0x000ea8000c1e1b00 */
[----:B------:R-:W3:Y:S01]  /*2490*/  @!P4 LDG.E.64 R28, desc[UR22][R22.64] ;  /* 0x00000016161cc981 */ /* 0x000ee2000c1e1b00 */
[----:B-1----:R-:W-:-:S04]  /*24a0*/  @!P5 IADD3 R8, P6, R3, R8, RZ ;  /* 0x000000080308d210 */ /* 0x002fc80007fde0ff */
[----:B------:R-:W-:Y:S02]  /*24b0*/  @!P5 IADD3.X R9, R24, R9, RZ, P6, !PT ;  /* 0x000000091809d210 */ /* 0x000fe400037fe4ff */
[----:B0-----:R-:W-:-:S04]  /*24c0*/  @!P5 IADD3 R12, P4, R3, R12, RZ ;  /* 0x0000000c030cd210 */ /* 0x001fc80007f9e0ff */
[----:B------:R-:W-:Y:S02]  /*24d0*/  @!P5 IADD3.X R13, R24, R13, RZ, P4, !PT ;  /* 0x0000000d180dd210 */ /* 0x000fe400027fe4ff */
[----:B------:R-:W-:-:S04]  /*24e0*/  IADD3 R20, R2, 0x1d0, RZ ;  /* 0x000001d002147810 */ /* 0x000fc80007ffe0ff */
[----:B------:R-:W-:Y:S02]  /*24f0*/  ISETP.GE.U32.AND P3, PT, R20, UR18, PT ;  /* 0x0000001214007c0c */ /* 0x000fe4000bf66070 */
[----:B------:R-:W-:-:S04]  /*2500*/  SHF.R.S32.HI R21, RZ, 0x1f, R20 ;  /* 0x0000001fff157819 */ /* 0x000fc80000011414 */
[----:B------:R-:W-:-:S04]  /*2510*/  ISETP.GE.AND.EX P3, PT, R21, UR19, PT, P3 ;  /* 0x0000001315007c0c */ /* 0x000fc8000bf66330 */
[----:B------:R-:W-:Y:S02]  /*2520*/  ISETP.GT.U32.OR P3, PT, R0, 0x27f, P3 ;  /* 0x0000027f0000780c */ /* 0x000fe40001f64470 */
[----:B------:R-:W-:-:S04]  /*2530*/  IADD3 R27, R2, 0x1e0, RZ ;  /* 0x000001e0021b7810 */ /* 0x000fc80007ffe0ff */
[----:B------:R-:W-:Y:S02]  /*2540*/  ISETP.GE.U32.AND P2, PT, R27, UR18, PT ;  /* 0x000000121b007c0c */ /* 0x000fe4000bf46070 */
[----:B------:R-:W-:-:S04]  /*2550*/  SHF.R.S32.HI R26, RZ, 0x1f, R27 ;  /* 0x0000001fff1a7819 */ /* 0x000fc8000001141b */
[----:B------:R-:W-:Y:S01]  /*2560*/  ISETP.GE.AND.EX P2, PT, R26, UR19, PT, P2 ;  /* 0x000000131a007c0c */ /* 0x000fe2000bf46320 */
[----:B------:R-:W0:Y:S01]  /*2570*/  @!P3 LDC.64 R10, c[0x0][0x288] ;  /* 0x0000a200ff0abb82 */ /* 0x000e220000000a00 */
[----:B--2---:R1:W-:Y:S01]  /*2580*/  STL.64 [R1+0x1e8], R16 ;  /* 0x0001e81001007387 */ /* 0x0043e20000100a00 */
[----:B------:R-:W-:-:S06]  /*2590*/  ISETP.GE.AND.EX P0, PT, R14, UR19, PT, P0 ;  /* 0x000000130e007c0c */ /* 0x000fcc000bf06300 */
[----:B------:R-:W2:Y:S01]  /*25a0*/  @!P3 LDC.64 R18, c[0x0][0x228] ;  /* 0x00008a00ff12bb82 */ /* 0x000ea20000000a00 */
[----:B---3--:R3:W-:Y:S01]  /*25b0*/  STL.64 [R1+0x198], R28 ;  /* 0x0001981c01007387 */ /* 0x0087e20000100a00 */
[----:B------:R-:W-:-:S06]  /*25c0*/  ISETP.GT.U32.OR P2, PT, R0, 0x27f, P2 ;  /* 0x0000027f0000780c */ /* 0x000fcc0001744470 */
[----:B-1----:R-:W1:Y:S01]  /*25d0*/  @!P3 LDC.64 R16, c[0x0][0x230] ;  /* 0x00008c00ff10bb82 */ /* 0x002e620000000a00 */
[----:B---3--:R-:W-:-:S07]  /*25e0*/  IADD3 R29, R2, 0x160, RZ ;  /* 0x00000160021d7810 */ /* 0x008fce0007ffe0ff */
[----:B------:R-:W3:Y:S01]  /*25f0*/  @!P2 LDC.64 R14, c[0x0][0x288] ;  /* 0x0000a200ff0eab82 */ /* 0x000ee20000000a00 */
[----:B------:R-:W-:Y:S04]  /*2600*/  STL [R1+0x288], R29 ;  /* 0x0002881d01007387 */ /* 0x000fe80000100800 */
[----:B------:R4:W-:Y:S02]  /*2610*/  STL.64 [R1+0x290], R8 ;  /* 0x0002900801007387 */ /* 0x0009e40000100a00 */
[----:B----4-:R-:W-:-:S06]  /*2620*/  CS2R R8, SRZ ;  /* 0x0000000000087805 */ /* 0x010fcc000001ff00 */
[----:B------:R-:W4:Y:S01]  /*2630*/  @!P5 LDG.E.64 R8, desc[UR22][R12.64] ;  /* 0x000000160c08d981 */ /* 0x000f22000c1e1b00 */
[----:B------:R-:W-:Y:S01]  /*2640*/  ISETP.GT.U32.OR P0, PT, R0, 0x27f, P0 ;  /* 0x0000027f0000780c */ /* 0x000fe20000704470 */
[----:B0-----:R-:W-:Y:S01]  /*2650*/  @!P3 IMAD R21, R21, R10, RZ ;  /* 0x0000000a1515b224 */ /* 0x001fe200078e02ff */
[----:B------:R-:W-:Y:S02]  /*2660*/  @!P3 MOV R22, R6 ;  /* 0x000000060016b202 */ /* 0x000fe40000000f00 */
[----:B------:R-:W-:Y:S01]  /*2670*/  @!P3 MOV R23, R5 ;  /* 0x000000050017b202 */ /* 0x000fe20000000f00 */
[C---:B------:R-:W-:Y:S02]  /*2680*/  @!P3 IMAD R11, R20.reuse, R11, R21 ;  /* 0x0000000b140bb224 */ /* 0x040fe400078e0215 */
[----:B------:R-:W-:-:S06]  /*2690*/  @!P3 IMAD.WIDE.U32 R22, R20, R10, R22 ;  /* 0x0000000a1416b225 */ /* 0x000fcc00078e0016 */
[----:B------:R-:W0:Y:S01]  /*26a0*/  @!P0 LDC.64 R20, c[0x0][0x288] ;  /* 0x0000a200ff148b82 */ /* 0x000e220000000a00 */
[----:B------:R-:W-:Y:S02]  /*26b0*/  @!P3 IADD3 R3, R23, R11, RZ ;  /* 0x0000000b1703b210 */ /* 0x000fe40007ffe0ff */
[----:B------:R-:W-:Y:S01]  /*26c0*/  @!P3 SHF.L.U32 R10, R22, 0x2, RZ ;  /* 0x00000002160ab819 */ /* 0x000fe200000006ff */
[----:B---3--:R-:W-:Y:S01]  /*26d0*/  @!P2 IMAD R11, R26, R14, RZ ;  /* 0x0000000e1a0ba224 */ /* 0x008fe200078e02ff */
[----:B------:R-:W-:Y:S02]  /*26e0*/  @!P2 MOV R24, R6 ;  /* 0x000000060018a202 */ /* 0x000fe40000000f00 */
[----:B------:R-:W-:Y:S02]  /*26f0*/  @!P2 MOV R25, R5 ;  /* 0x000000050019a202 */ /* 0x000fe40000000f00 */
[----:B------:R-:W-:Y:S02]  /*2700*/  @!P3 SHF.L.U64.HI R3, R22, 0x2, R3 ;  /* 0x000000021603b819 */ /* 0x000fe40000010203 */
[----:B-1----:R-:W-:Y:S01]  /*2710*/  @!P3 IADD3 R26, P6, R10, R16, RZ ;  /* 0x000000100a1ab210 */ /* 0x002fe20007fde0ff */
[----:B------:R-:W-:Y:S01]  /*2720*/  @!P2 IMAD R11, R27, R15, R11 ;  /* 0x0000000f1b0ba224 */ /* 0x000fe200078e020b */
[----:B------:R-:W-:Y:S01]  /*2730*/  ISETP.GE.U32.AND P4, PT, R29, UR18, PT ;  /* 0x000000121d007c0c */ /* 0x000fe2000bf86070 */
[----:B------:R-:W-:Y:S01]  /*2740*/  @!P2 IMAD.WIDE.U32 R24, R27, R14, R24 ;  /* 0x0000000e1b18a225 */ /* 0x000fe200078e0018 */
[----:B------:R-:W-:Y:S01]  /*2750*/  SHF.R.S32.HI R28, RZ, 0x1f, R29 ;  /* 0x0000001fff1c7819 */ /* 0x000fe2000001141d */
[----:B------:R-:W1:Y:S01]  /*2760*/  @!P2 LDC.64 R22, c[0x0][0x230] ;  /* 0x00008c00ff16ab82 */ /* 0x000e620000000a00 */
[----:B------:R-:W-:-:S02]  /*2770*/  IADD3 R29, R2, 0x170, RZ ;  /* 0x00000170021d7810 */ /* 0x000fc40007ffe0ff */
[----:B------:R-:W-:Y:S02]  /*2780*/  @!P3 IADD3.X R27, R3, R17, RZ, P6, !PT ;  /* 0x00000011031bb210 */ /* 0x000fe400037fe4ff */
[----:B--2---:R-:W-:Y:S02]  /*2790*/  @!P3 IADD3 R10, P6, R10, R18, RZ ;  /* 0x000000120a0ab210 */ /* 0x004fe40007fde0ff */
[----:B------:R-:W-:Y:S01]  /*27a0*/  @!P2 IADD3 R18, R25, R11, RZ ;  /* 0x0000000b1912a210 */ /* 0x000fe20007ffe0ff */
[----:B------:R-:W2:Y:S01]  /*27b0*/  @!P2 LDC.64 R14, c[0x0][0x228] ;  /* 0x00008a00ff0eab82 */ /* 0x000ea20000000a00 */
[----:B------:R-:W-:Y:S01]  /*27c0*/  SHF.R.S32.HI R29, RZ, 0x1f, R29 ;  /* 0x0000001fff1d7819 */ /* 0x000fe2000001141d */
[----:B------:R-:W-:Y:S01]  /*27d0*/  HFMA2.MMA R25, -RZ, RZ, 0, 0 ;  /* 0x00000000ff197435 */ /* 0x000fe200000001ff */
[----:B------:R-:W-:Y:S02]  /*27e0*/  @!P3 IADD3.X R11, R3, R19, RZ, P6, !PT ;  /* 0x00000013030bb210 */ /* 0x000fe400037fe4ff */
[----:B------:R-:W-:-:S02]  /*27f0*/  @!P2 SHF.L.U32 R3, R24, 0x2, RZ ;  /* 0x000000021803a819 */ /* 0x000fc400000006ff */
[----:B------:R-:W-:Y:S01]  /*2800*/  @!P2 SHF.L.U64.HI R24, R24, 0x2, R18 ;  /* 0x000000021818a819 */ /* 0x000fe20000010212 */
[----:B0-----:R-:W-:Y:S01]  /*2810*/  @!P0 IMAD R18, R29, R20, RZ ;  /* 0x000000141d128224 */ /* 0x001fe200078e02ff */
[----:B------:R-:W-:Y:S01]  /*2820*/  MOV R29, RZ ;  /* 0x000000ff001d7202 */ /* 0x000fe20000000f00 */
[----:B------:R-:W-:Y:S04]  /*2830*/  STL [R1+0x16c], R25 ;  /* 0x00016c1901007387 */ /* 0x000fe80000100800 */
[----:B------:R-:W-:Y:S04]  /*2840*/  STL [R1+0x168], R29 ;  /* 0x0001681d01007387 */ /* 0x000fe80000100800 */
[----:B----4-:R0:W-:Y:S04]  /*2850*/  STL.64 [R1+0x1f0], R8 ;  /* 0x0001f00801007387 */ /* 0x0101e80000100a00 */
[----:B0-----:R-:W3:Y:S01]  /*2860*/  LDL.LU.64 R8, [R1+0x290] ;  /* 0x0002900001087983 */ /* 0x001ee20000300a00 */
[----:B------:R-:W-:-:S02]  /*2870*/  MOV R12, R29 ;  /* 0x0000001d000c7202 */ /* 0x000fc40000000f00 */
[----:B------:R-:W-:Y:S01]  /*2880*/  MOV R13, R25 ;  /* 0x00000019000d7202 */ /* 0x000fe20000000f00 */
[----:B------:R-:W4:Y:S01]  /*2890*/  LDL.LU R29, [R1+0x288] ;  /* 0x00028800011d7983 */ /* 0x000f220000300800 */
[----:B------:R-:W-:-:S04]  /*28a0*/  IADD3 R19, R2, 0x170, RZ ;  /* 0x0000017002137810 */ /* 0x000fc80007ffe0ff */
[----:B---3--:R1:W3:Y:S01]  /*28b0*/  @!P5 LDG.E.64 R12, desc[UR22][R8.64] ;  /* 0x00000016080cd981 */ /* 0x0082e2000c1e1b00 */
[----:B------:R-:W-:Y:S01]  /*28c0*/  @!P0 IMAD R18, R19, R21, R18 ;  /* 0x0000001513128224 */ /* 0x000fe200078e0212 */
[----:B------:R-:W-:Y:S02]  /*28d0*/  IADD3 R21, R2, 0x10, RZ ;  /* 0x0000001002157810 */ /* 0x000fe40007ffe0ff */
[----:B-1----:R-:W-:-:S04]  /*28e0*/  @!P2 IADD3 R8, P6, R3, R22, RZ ;  /* 0x000000160308a210 */ /* 0x002fc80007fde0ff */
[C---:B------:R-:W-:Y:S02]  /*28f0*/  @!P2 IADD3.X R9, R24.reuse, R23, RZ, P6, !PT ;  /* 0x000000171809a210 */ /* 0x040fe400037fe4ff */
[----:B--2---:R-:W-:Y:S02]  /*2900*/  @!P2 IADD3 R22, P6, R3, R14, RZ ;  /* 0x0000000e0316a210 */ /* 0x004fe40007fde0ff */
[----:B------:R-:W-:Y:S02]  /*2910*/  SHF.R.S32.HI R25, RZ, 0x1f, R21 ;  /* 0x0000001fff197819 */ /* 0x000fe40000011415 */
[----:B------:R-:W-:Y:S02]  /*2920*/  @!P2 IADD3.X R23, R24, R15, RZ, P6, !PT ;  /* 0x0000000f1817a210 */ /* 0x000fe400037fe4ff */
[----:B------:R-:W-:Y:S01]  /*2930*/  ISETP.GE.AND.EX P4, PT, R28, UR19, PT, P4 ;  /* 0x000000131c007c0c */ /* 0x000fe2000bf86340 */
[----:B------:R-:W0:Y:S01]  /*2940*/  @!P0 LDC.64 R14, c[0x0][0x230] ;  /* 0x00008c00ff0e8b82 */ /* 0x000e220000000a00 */
[----:B---3--:R1:W-:Y:S01]  /*2950*/  @!P5 STL.64 [R1+0x168], R12 ;  /* 0x0001680c0100d387 */ /* 0x0083e20000100a00 */
[----:B------:R-:W-:-:S02]  /*2960*/  ISETP.GE.U32.AND P5, PT, R21, UR18, PT ;  /* 0x0000001215007c0c */ /* 0x000fc4000bfa6070 */
[----:B-1----:R-:W-:Y:S02]  /*2970*/  @!P0 MOV R12, R6 ;  /* 0x00000006000c8202 */ /* 0x002fe40000000f00 */
[----:B------:R-:W-:-:S03]  /*2980*/  @!P0 MOV R13, R5 ;  /* 0x00000005000d8202 */ /* 0x000fc60000000f00 */
[----:B------:R-:W-:-:S03]  /*2990*/  @!P0 IMAD.WIDE.U32 R20, R19, R20, R12 ;  /* 0x0000001413148225 */ /* 0x000fc600078e000c */
[----:B------:R-:W2:Y:S04]  /*29a0*/  LDL R13, [R1+0x218] ;  /* 0x00021800010d7983 */ /* 0x000ea80000100800 */
[----:B------:R1:W-:Y:S02]  /*29b0*/  STL.64 [R1+0x280], R22 ;  /* 0x0002801601007387 */ /* 0x0003e40000100a00 */
[----:B-1----:R-:W-:-:S06]  /*29c0*/  CS2R R22, SRZ ;  /* 0x0000000000167805 */ /* 0x002fcc000001ff00 */
[----:B------:R-:W3:Y:S01]  /*29d0*/  @!P3 LDG.E.64 R22, desc[UR22][R10.64] ;  /* 0x000000160a16b981 */ /* 0x000ee2000c1e1b00 */
[----:B------:R-:W-:-:S05]  /*29e0*/  @!P0 SHF.L.U32 R3, R20, 0x2, RZ ;  /* 0x0000000214038819 */ /* 0x000fca00000006ff */
[----:B------:R1:W-:Y:S02]  /*29f0*/  STL.64 [R1+0x278], R2 ;  /* 0x0002780201007387 */ /* 0x0003e40000100a00 */
[----:B-1----:R-:W-:-:S06]  /*2a00*/  CS2R R2, SRZ ;  /* 0x0000000000027805 */ /* 0x002fcc000001ff00 */
[----:B------:R-:W4:Y:S04]  /*2a10*/  @!P3 LDG.E.64 R2, desc[UR22][R26.64] ;  /* 0x000000161a02b981 */ /* 0x000f28000c1e1b00 */
[----:B---3--:R1:W-:Y:S02]  /*2a20*/  STL.64 [R1+0x158], R22 ;  /* 0x0001581601007387 */ /* 0x0083e40000100a00 */
[----:B-1----:R-:W-:-:S06]  /*2a30*/  CS2R R22, SRZ ;  /* 0x0000000000167805 */ /* 0x002fcc000001ff00 */
[----:B------:R-:W3:Y:S04]  /*2a40*/  @!P2 LDG.E.64 R22, desc[UR22][R8.64] ;  /* 0x000000160816a981 */ /* 0x000ee8000c1e1b00 */
[----:B----4-:R-:W-:Y:S04]  /*2a50*/  STL.64 [R1+0x1f8], R2 ;  /* 0x0001f80201007387 */ /* 0x010fe80000100a00 */
[----:B---3--:R1:W-:Y:S04]  /*2a60*/  STL.64 [R1+0x200], R22 ;  /* 0x0002001601007387 */ /* 0x0083e80000100a00 */
[----:B-1----:R-:W3:Y:S01]  /*2a70*/  LDL.LU.64 R22, [R1+0x280] ;  /* 0x0002800001167983 */ /* 0x002ee20000300a00 */
[----:B------:R-:W-:-:S06]  /*2a80*/  CS2R R2, SRZ ;  /* 0x0000000000027805 */ /* 0x000fcc000001ff00 */
[----:B---3--:R-:W3:Y:S01]  /*2a90*/  @!P2 LDG.E.64 R2, desc[UR22][R22.64] ;  /* 0x000000161602a981 */ /* 0x008ee2000c1e1b00 */
        /* <DEDUP_REMOVED lines=62> */
[----:B------:R-:W-:Y:S02]  /*2e80*/  SHF.R.S32.HI R18, RZ, 0x1f, R29 ;  /* 0x0000001fff127819 */ /* 0x000fe4000001141d */
[----:B------:R-:W-:Y:S02]  /*2e90*/  ISETP.GE.U32.AND P2, PT, R29, UR18, PT ;  /* 0x000000121d007c0c */ /* 0x000fe4000bf46070 */
[----:B------:R-:W-:Y:S02]  /*2ea0*/  @!P3 MOV R26, R6 ;  /* 0x00000006001ab202 */ /* 0x000fe40000000f00 */
[----:B------:R-:W-:Y:S02]  /*2eb0*/  ISETP.GE.AND.EX P2, PT, R18, UR19, PT, P2 ;  /* 0x0000001312007c0c */ /* 0x000fe4000bf46320 */
[----:B------:R-:W-:Y:S01]  /*2ec0*/  IADD3 R18, R2, 0x20, RZ ;  /* 0x0000002002127810 */ /* 0x000fe20007ffe0ff */
[----:B0-----:R-:W-:Y:S01]  /*2ed0*/  @!P3 IMAD R3, R27, R24, RZ ;  /* 0x000000181b03b224 */ /* 0x001fe200078e02ff */
[----:B------:R-:W-:-:S03]  /*2ee0*/  @!P3 MOV R27, R5 ;  /* 0x00000005001bb202 */ /* 0x000fc60000000f00 */
[C---:B------:R-:W-:Y:S02]  /*2ef0*/  @!P3 IMAD R3, R18.reuse, R25, R3 ;  /* 0x000000191203b224 */ /* 0x040fe400078e0203 */
[----:B------:R-:W-:Y:S02]  /*2f00*/  @!P3 IMAD.WIDE.U32 R26, R18, R24, R26 ;  /* 0x00000018121ab225 */ /* 0x000fe400078e001a */
[----:B------:R-:W0:Y:S01]  /*2f10*/  @!P3 LDC.64 R24, c[0x0][0x230] ;  /* 0x00008c00ff18bb82 */ /* 0x000e220000000a00 */
[----:B------:R-:W-:Y:S02]  /*2f20*/  @!P5 IADD3 R19, R17, R19, RZ ;  /* 0x000000131113d210 */ /* 0x000fe40007ffe0ff */
[C---:B------:R-:W-:Y:S02]  /*2f30*/  @!P5 SHF.L.U32 R17, R16.reuse, 0x2, RZ ;  /* 0x000000021011d819 */ /* 0x040fe400000006ff */
[----:B------:R-:W-:Y:S02]  /*2f40*/  @!P5 SHF.L.U64.HI R19, R16, 0x2, R19 ;  /* 0x000000021013d819 */ /* 0x000fe40000010213 */
[----:B-1----:R-:W-:-:S02]  /*2f50*/  @!P5 IADD3 R8, P6, R17, R8, RZ ;  /* 0x000000081108d210 */ /* 0x002fc40007fde0ff */
[----:B------:R-:W-:Y:S02]  /*2f60*/  @!P3 IADD3 R27, R27, R3, RZ ;  /* 0x000000031b1bb210 */ /* 0x000fe40007ffe0ff */
[----:B------:R-:W-:Y:S02]  /*2f70*/  @!P5 IADD3.X R9, R19, R9, RZ, P6, !PT ;  /* 0x000000091309d210 */ /* 0x000fe400037fe4ff */
[----:B------:R-:W-:Y:S02]  /*2f80*/  @!P5 IADD3 R22, P6, R17, R22, RZ ;  /* 0x000000161116d210 */ /* 0x000fe40007fde0ff */
[C---:B------:R-:W-:Y:S01]  /*2f90*/  @!P3 SHF.L.U32 R3, R26.reuse, 0x2, RZ ;  /* 0x000000021a03b819 */ /* 0x040fe200000006ff */
[----:B------:R-:W1:Y:S01]  /*2fa0*/  @!P3 LDC.64 R16, c[0x0][0x228] ;  /* 0x00008a00ff10bb82 */ /* 0x000e620000000a00 */
[----:B------:R-:W-:Y:S02]  /*2fb0*/  @!P5 IADD3.X R23, R19, R23, RZ, P6, !PT ;  /* 0x000000171317d210 */ /* 0x000fe400037fe4ff */
[----:B------:R-:W-:-:S02]  /*2fc0*/  @!P3 SHF.L.U64.HI R26, R26, 0x2, R27 ;  /* 0x000000021a1ab819 */ /* 0x000fc4000001021b */
        /* <DEDUP_REMOVED lines=37> */
[----:B--2---:R-:W-:-:S04]  /*3220*/  IADD3 R25, R2, 0x60, RZ ;  /* 0x0000006002197810 */ /* 0x004fc80007ffe0ff */
[----:B------:R-:W-:Y:S02]  /*3230*/  SHF.R.S32.HI R24, RZ, 0x1f, R25 ;  /* 0x0000001fff187819 */ /* 0x000fe40000011419 */
[----:B------:R-:W-:Y:S02]  /*3240*/  ISETP.GE.U32.AND P5, PT, R25, UR18, PT ;  /* 0x0000001219007c0c */ /* 0x000fe4000bfa6070 */
[----:B-1----:R-:W-:Y:S02]  /*3250*/  @!P2 IADD3 R12, P6, R20, R12, RZ ;  /* 0x0000000c140ca210 */ /* 0x002fe40007fde0ff */
[----:B------:R-:W-:Y:S02]  /*3260*/  ISETP.GE.AND.EX P5, PT, R24, UR19, PT, P5 ;  /* 0x0000001318007c0c */ /* 0x000fe4000bfa6350 */
[----:B------:R-:W-:Y:S02]  /*3270*/  @!P2 IADD3.X R13, R3, R13, RZ, P6, !PT ;  /* 0x0000000d030da210 */ /* 0x000fe400037fe4ff */
[----:B------:R-:W-:-:S02]  /*3280*/  SHF.R.S32.HI R27, RZ, 0x1f, R28 ;  /* 0x0000001fff1b7819 */ /* 0x000fc4000001141c */
        /* <DEDUP_REMOVED lines=10> */
[----:B------:R2:W4:Y:S01]  /*3330*/  @!P2 LDG.E.64 R24, desc[UR22][R12.64] ;  /* 0x000000160c18a981 */ /* 0x000522000c1e1b00 */
[----:B-1----:R-:W-:-:S03]  /*3340*/  @!P0 IMAD R16, R27, R14, RZ ;  /* 0x0000000e1b108224 */ /* 0x002fc600078e02ff */
[----:B---3--:R1:W-:Y:S01]  /*3350*/  STL.64 [R1+0x98], R8 ;  /* 0x0000980801007387 */ /* 0x0083e20000100a00 */
[----:B------:R-:W-:Y:S01]  /*3360*/  @!P0 IMAD R16, R28, R15, R16 ;  /* 0x0000000f1c108224 */ /* 0x000fe200078e0210 */
[----:B0-----:R-:W-:Y:S02]  /*3370*/  @!P2 IADD3 R10, P3, R20, R10, RZ ;  /* 0x0000000a140aa210 */ /* 0x001fe40007f7e0ff */
[----:B-1----:R-:W-:Y:S02]  /*3380*/  @!P0 MOV R8, R6 ;  /* 0x0000000600088202 */ /* 0x002fe40000000f00 */
[----:B------:R-:W-:-:S03]  /*3390*/  @!P0 MOV R9, R5 ;  /* 0x0000000500098202 */ /* 0x000fc60000000f00 */
[----:B------:R-:W-:Y:S01]  /*33a0*/  @!P0 IMAD.WIDE.U32 R14, R28, R14, R8 ;  /* 0x0000000e1c0e8225 */ /* 0x000fe200078e0008 */
[----:B------:R-:W-:Y:S01]  /*33b0*/  HFMA2.MMA R9, -RZ, RZ, 0, 0 ;  /* 0x00000000ff097435 */ /* 0x000fe200000001ff */
[----:B------:R-:W-:Y:S01]  /*33c0*/  @!P2 IADD3.X R11, R3, R11, RZ, P3, !PT ;  /* 0x0000000b030ba210 */ /* 0x000fe20001ffe4ff */
[----:B------:R-:W0:Y:S02]  /*33d0*/  @!P0 LDC.64 R28, c[0x0][0x230] ;  /* 0x00008c00ff1c8b82 */ /* 0x000e240000000a00 */
[----:B------:R-:W-:Y:S02]  /*33e0*/  @!P0 IADD3 R16, R15, R16, RZ ;  /* 0x000000100f108210 */ /* 0x000fe40007ffe0ff */
[C---:B------:R-:W-:Y:S02]  /*33f0*/  @!P0 SHF.L.U32 R3, R14.reuse, 0x2, RZ ;  /* 0x000000020e038819 */ /* 0x040fe400000006ff */
[----:B------:R-:W-:Y:S02]  /*3400*/  @!P0 SHF.L.U64.HI R22, R14, 0x2, R16 ;  /* 0x000000020e168819 */ /* 0x000fe40000010210 */
[----:B------:R-:W-:-:S02]  /*3410*/  MOV R14, RZ ;  /* 0x000000ff000e7202 */ /* 0x000fc40000000f00 */
[----:B--2---:R-:W-:Y:S02]  /*3420*/  MOV R13, R9 ;  /* 0x00000009000d7202 */ /* 0x004fe40000000f00 */
[----:B------:R-:W-:-:S06]  /*3430*/  MOV R12, R14 ;  /* 0x0000000e000c7202 */ /* 0x000fcc0000000f00 */
[----:B------:R1:W2:Y:S04]  /*3440*/  @!P2 LDG.E.64 R12, desc[UR22][R10.64] ;  /* 0x000000160a0ca981 */ /* 0x0002a8000c1e1b00 */
[----:B------:R-:W-:Y:S04]  /*3450*/  STL [R1+0xa4], R9 ;  /* 0x0000a40901007387 */ /* 0x000fe80000100800 */
[----:B------:R-:W-:Y:S01]  /*3460*/  STL [R1+0xa0], R14 ;  /* 0x0000a00e01007387 */ /* 0x000fe20000100800 */
[----:B------:R-:W-:-:S04]  /*3470*/  ISETP.GE.AND.EX P4, PT, R21, UR19, PT, P4 ;  /* 0x0000001315007c0c */ /* 0x000fc8000bf86340 */
[----:B------:R-:W-:-:S13]  /*3480*/  ISETP.GT.U32.OR P4, PT, R0, 0x27f, P4 ;  /* 0x0000027f0000780c */ /* 0x000fda0002784470 */
[----:B------:R-:W3:Y:S01]  /*3490*/  @!P4 LDC.64 R18, c[0x0][0x288] ;  /* 0x0000a200ff12cb82 */ /* 0x000ee20000000a00 */
[----:B------:R-:W-:Y:S02]  /*34a0*/  ISETP.GT.U32.OR P5, PT, R0, 0x27f, P5 ;  /* 0x0000027f0000780c */ /* 0x000fe40002fa4470 */
[C---:B------:R-:W-:Y:S01]  /*34b0*/  IADD3 R26, R2.reuse, 0x70, RZ ;  /* 0x00000070021a7810 */ /* 0x040fe20007ffe0ff */
[----:B----4-:R4:W-:Y:S01]  /*34c0*/  STL.64 [R1+0x38], R24 ;  /* 0x0000381801007387 */ /* 0x0109e20000100a00 */
[----:B------:R-:W-:-:S03]  /*34d0*/  IADD3 R15, R2, 0x50, RZ ;  /* 0x00000050020f7810 */ /* 0x000fc60007ffe0ff */
[----:B-1----:R-:W1:Y:S01]  /*34e0*/  @!P4 LDC.64 R10, c[0x0][0x228] ;  /* 0x00008a00ff0acb82 */ /* 0x002e620000000a00 */
[----:B----4-:R-:W4:Y:S01]  /*34f0*/  LDL.LU.64 R24, [R1+0x258] ;  /* 0x0002580001187983 */ /* 0x010f220000300a00 */
[----:B------:R-:W-:Y:S02]  /*3500*/  SHF.R.S32.HI R17, RZ, 0x1f, R26 ;  /* 0x0000001fff117819 */ /* 0x000fe4000001141a */
[----:B------:R-:W-:-:S04]  /*3510*/  ISETP.GE.U32.AND P6, PT, R26, UR18, PT ;  /* 0x000000121a007c0c */ /* 0x000fc8000bfc6070 */
[----:B------:R-:W1:Y:S01]  /*3520*/  @!P0 LDC.64 R26, c[0x0][0x228] ;  /* 0x00008a00ff1a8b82 */ /* 0x000e620000000a00 */
[----:B---3--:R-:W-:Y:S01]  /*3530*/  @!P4 IMAD R23, R21, R18, RZ ;  /* 0x000000121517c224 */ /* 0x008fe200078e02ff */
[----:B------:R-:W-:-:S06]  /*3540*/  ISETP.GE.AND.EX P3, PT, R17, UR19, PT, P6 ;  /* 0x0000001311007c0c */ /* 0x000fcc000bf66360 */
[----:B------:R-:W4:Y:S08]  /*3550*/  @!P5 LDC.64 R20, c[0x0][0x288] ;  /* 0x0000a200ff14db82 */ /* 0x000f300000000a00 */
[----:B------:R-:W3:Y:S01]  /*3560*/  @!P4 LDC.64 R16, c[0x0][0x230] ;  /* 0x00008c00ff10cb82 */ /* 0x000ee20000000a00 */
[----:B------:R-:W-:Y:S01]  /*3570*/  IADD3 R8, R2, 0x80, RZ ;  /* 0x0000008002087810 */ /* 0x000fe20007ffe0ff */
[----:B------:R-:W-:Y:S01]  /*3580*/  @!P4 IMAD R23, R15, R19, R23 ;  /* 0x000000130f17c224 */ /* 0x000fe200078e0217 */
[----:B0-----:R-:W-:-:S02]  /*3590*/  @!P0 IADD3 R28, P6, R3, R28, RZ ;  /* 0x0000001c031c8210 */ /* 0x001fc40007fde0ff */
[----:B------:R-:W-:Y:S01]  /*35a0*/  SHF.R.S32.HI R14, RZ, 0x1f, R8 ;  /* 0x0000001fff0e7819 */ /* 0x000fe20000011408 */
[----:B--2---:R0:W-:Y:S01]  /*35b0*/  @!P2 STL.64 [R1+0xa0], R12 ;  /* 0x0000a00c0100a387 */ /* 0x0041e20000100a00 */
[----:B------:R-:W-:Y:S02]  /*35c0*/  ISETP.GE.U32.AND P2, PT, R8, UR18, PT ;  /* 0x0000001208007c0c */ /* 0x000fe4000bf46070 */
[----:B------:R-:W-:Y:S02]  /*35d0*/  @!P0 IADD3.X R29, R22, R29, RZ, P6, !PT ;  /* 0x0000001d161d8210 */ /* 0x000fe400037fe4ff */
[----:B0-----:R-:W-:Y:S02]  /*35e0*/  @!P4 MOV R12, R6 ;  /* 0x00000006000cc202 */ /* 0x001fe40000000f00 */
[----:B------:R-:W-:-:S03]  /*35f0*/  @!P4 MOV R13, R5 ;  /* 0x00000005000dc202 */ /* 0x000fc60000000f00 */
[----:B------:R-:W-:Y:S01]  /*3600*/  @!P4 IMAD.WIDE.U32 R18, R15, R18, R12 ;  /* 0x000000120f12c225 */ /* 0x000fe200078e000c */
[----:B------:R-:W-:Y:S01]  /*3610*/  ISETP.GE.AND.EX P2, PT, R14, UR19, PT, P2 ;  /* 0x000000130e007c0c */ /* 0x000fe2000bf46320 */
[----:B------:R0:W-:Y:S01]  /*3620*/  STL [R1+0x250], R0 ;  /* 0x0002500001007387 */ /* 0x0001e20000100800 */
[----:B-1----:R-:W-:Y:S01]  /*3630*/  @!P0 IADD3 R26, P6, R3, R26, RZ ;  /* 0x0000001a031a8210 */ /* 0x002fe20007fde0ff */
[----:B------:R-:W1:Y:S01]  /*3640*/  @!P5 LDC.64 R12, c[0x0][0x230] ;  /* 0x00008c00ff0cdb82 */ /* 0x000e620000000a00 */
[----:B------:R-:W-:Y:S02]  /*3650*/  @!P4 IADD3 R23, R19, R23, RZ ;  /* 0x000000171317c210 */ /* 0x000fe40007ffe0ff */
[----:B------:R-:W-:Y:S02]  /*3660*/  @!P4 SHF.L.U32 R3, R18, 0x2, RZ ;  /* 0x000000021203c819 */ /* 0x000fe400000006ff */
[C---:B------:R-:W-:Y:S02]  /*3670*/  ISETP.GT.U32.OR P3, PT, R0.reuse, 0x27f, P3 ;  /* 0x0000027f0000780c */ /* 0x040fe40001f64470 */
[----:B------:R-:W-:Y:S01]  /*3680*/  ISETP.GT.U32.OR P2, PT, R0, 0x27f, P2 ;  /* 0x0000027f0000780c */ /* 0x000fe20001744470 */
[----:B------:R-:W2:Y:S01]  /*3690*/  @!P5 LDC.64 R14, c[0x0][0x228] ;  /* 0x00008a00ff0edb82 */ /* 0x000ea20000000a00 */
[----:B------:R-:W-:-:S02]  /*36a0*/  @!P0 IADD3.X R27, R22, R27, RZ, P6, !PT ;  /* 0x0000001b161b8210 */ /* 0x000fc400037fe4ff */
[----:B0-----:R-:W-:Y:S02]  /*36b0*/  @!P4 SHF.L.U64.HI R0, R18, 0x2, R23 ;  /* 0x000000021200c819 */ /* 0x001fe40000010217 */
[----:B---3--:R-:W-:-:S04]  /*36c0*/  @!P4 IADD3 R16, P6, R3, R16, RZ ;  /* 0x000000100310c210 */ /* 0x008fc80007fde0ff */
[----:B------:R-:W-:Y:S01]  /*36d0*/  @!P4 IADD3.X R17, R0, R17, RZ, P6, !PT ;  /* 0x000000110011c210 */ /* 0x000fe200037fe4ff */
[----:B------:R-:W0:Y:S01]  /*36e0*/  @!P3 LDC.64 R8, c[0x0][0x288] ;  /* 0x0000a200ff08bb82 */ /* 0x000e220000000a00 */
[----:B----4-:R-:W-:-:S04]  /*36f0*/  @!P5 IMAD R19, R24, R20, RZ ;  /* 0x000000141813d224 */ /* 0x010fc800078e02ff */
[----:B------:R-:W-:Y:S01]  /*3700*/  @!P5 IMAD R21, R25, R21, R19 ;  /* 0x000000151915d224 */ /* 0x000fe200078e0213 */
[----:B------:R-:W-:Y:S02]  /*3710*/  @!P5 MOV R22, R6 ;  /* 0x000000060016d202 */ /* 0x000fe40000000f00 */
[----:B------:R-:W3:Y:S02]  /*3720*/  @!P3 LDC.64 R18, c[0x0][0x230] ;  /* 0x00008c00ff12bb82 */ /* 0x000ee40000000a00 */
[----:B------:R-:W-:Y:S04]  /*3730*/  @!P5 STL [R1+0x4], R21 ;  /* 0x000004150100d387 */ /* 0x000fe80000100800 */
[----:B------:R4:W-:Y:S04]  /*3740*/  STL [R1+0x254], R17 ;  /* 0x0002541101007387 */ /* 0x0009e80000100800 */
[----:B----4-:R-:W4:Y:S01]  /*3750*/  LDL.LU R17, [R1+0x4] ;  /* 0x0000040001117983 */ /* 0x010f220000300800 */
[----:B------:R-:W-:-:S03]  /*3760*/  @!P5 MOV R23, R5 ;  /* 0x000000050017d202 */ /* 0x000fc60000000f00 */
[----:B------:R-:W-:Y:S01]  /*3770*/  @!P5 IMAD.WIDE.U32 R20, R25, R20, R22 ;  /* 0x000000141914d225 */ /* 0x000fe200078e0016 */
[----:B------:R-:W-:Y:S02]  /*3780*/  @!P4 IADD3 R10, P6, R3, R10, RZ ;  /* 0x0000000a030ac210 */ /* 0x000fe40007fde0ff */
[----:B------:R-:W3:Y:S02]  /*3790*/  @!P3 LDC.64 R22, c[0x0][0x228] ;  /* 0x00008a00ff16bb82 */ /* 0x000ee40000000a00 */
[----:B------:R-:W-:Y:S02]  /*37a0*/  @!P4 IADD3.X R11, R0, R11, RZ, P6, !PT ;  /* 0x0000000b000bc210 */ /* 0x000fe400037fe4ff */
[----:B------:R-:W-:-:S04]  /*37b0*/  @!P5 SHF.L.U32 R3, R20, 0x2, RZ ;  /* 0x000000021403d819 */ /* 0x000fc800000006ff */
[----:B------:R-:W3:Y:S01]  /*37c0*/  @!P2 LDC.64 R24, c[0x0][0x288] ;  /* 0x0000a200ff18ab82 */ /* 0x000ee20000000a00 */
[----:B-1----:R-:W-:Y:S02]  /*37d0*/  @!P5 IADD3 R12, P6, R3, R12, RZ ;  /* 0x0000000c030cd210 */ /* 0x002fe40007fde0ff */
[----:B----4-:R-:W-:-:S04]  /*37e0*/  @!P5 IADD3 R21, R21, R17, RZ ;  /* 0x000000111515d210 */ /* 0x010fc80007ffe0ff */
[----:B------:R-:W-:Y:S02]  /*37f0*/  @!P5 SHF.L.U64.HI R0, R20, 0x2, R21 ;  /* 0x000000021400d819 */ /* 0x000fe40000010215 */
[----:B------:R-:W-:-:S04]  /*3800*/  IADD3 R21, R2, 0x70, RZ ;  /* 0x0000007002157810 */ /* 0x000fc80007ffe0ff */
[----:B------:R-:W-:Y:S02]  /*3810*/  SHF.R.S32.HI R21, RZ, 0x1f, R21 ;  /* 0x0000001fff157819 */ /* 0x000fe40000011415 */
[----:B------:R-:W-:-:S03]  /*3820*/  IADD3 R17, R2, 0x70, RZ ;  /* 0x0000007002117810 */ /* 0x000fc60007ffe0ff */
[----:B0-----:R-:W-:Y:S01]  /*3830*/  @!P3 IMAD R21, R21, R8, RZ ;  /* 0x000000081515b224 */ /* 0x001fe200078e02ff */
[----:B------:R-:W-:-:S03]  /*3840*/  @!P3 MOV R20, R6 ;  /* 0x000000060014b202 */ /* 0x000fc60000000f00 */
[C---:B------:R-:W-:Y:S01]  /*3850*/  @!P3 IMAD R9, R17.reuse, R9, R21 ;  /* 0x000000091109b224 */ /* 0x040fe200078e0215 */
[----:B------:R-:W-:Y:S02]  /*3860*/  @!P3 MOV R21, R5 ;  /* 0x000000050015b202 */ /* 0x000fe40000000f00 */
[----:B------:R-:W-:Y:S01]  /*3870*/  @!P5 IADD3.X R13, R0, R13, RZ, P6, !PT ;  /* 0x0000000d000dd210 */ /* 0x000fe200037fe4ff */
[----:B------:R-:W-:Y:S01]  /*3880*/  @!P3 IMAD.WIDE.U32 R20, R17, R8, R20 ;  /* 0x000000081114b225 */ /* 0x000fe200078e0014 */
[----:B--2---:R-:W-:Y:S02]  /*3890*/  @!P5 IADD3 R14, P6, R3, R14, RZ ;  /* 0x0000000e030ed210 */ /* 0x004fe40007fde0ff */
[----:B------:R-:W-:Y:S02]  /*38a0*/  IADD3 R17, R2, 0x80, RZ ;  /* 0x0000008002117810 */ /* 0x000fe40007ffe0ff */
[----:B------:R-:W-:Y:S02]  /*38b0*/  @!P3 IADD3 R8, R21, R9, RZ ;  /* 0x000000091508b210 */ /* 0x000fe40007ffe0ff */
[----:B------:R-:W-:-:S02]  /*38c0*/  @!P3 SHF.L.U32 R3, R20, 0x2, RZ ;  /* 0x000000021403b819 */ /* 0x000fc400000006ff */
[----:B------:R-:W-:Y:S02]  /*38d0*/  @!P5 IADD3.X R15, R0, R15, RZ, P6, !PT ;  /* 0x0000000f000fd210 */ /* 0x000fe400037fe4ff */
[----:B------:R-:W-:Y:S02]  /*38e0*/  @!P3 SHF.L.U64.HI R20, R20, 0x2, R8 ;  /* 0x000000021414b819 */ /* 0x000fe40000010208 */
[----:B---3--:R-:W-:Y:S02]  /*38f0*/  @!P3 IADD3 R18, P6, R3, R18, RZ ;  /* 0x000000120312b210 */ /* 0x008fe40007fde0ff */
[----:B------:R-:W-:Y:S02]  /*3900*/  SHF.R.S32.HI R17, RZ, 0x1f, R17 ;  /* 0x0000001fff117819 */ /* 0x000fe40000011411 */
[----:B------:R-:W-:Y:S02]  /*3910*/  @!P3 IADD3.X R19, R20, R19, RZ, P6, !PT ;  /* 0x000000131413b210 */ /* 0x000fe400037fe4ff */
[----:B------:R-:W-:-:S02]  /*3920*/  IADD3 R0, R2, 0x80, RZ ;  /* 0x0000008002007810 */ /* 0x000fc40007ffe0ff */
[----:B------:R-:W-:Y:S01]  /*3930*/  @!P3 IADD3 R22, P6, R3, R22, RZ ;  /* 0x000000160316b210 */ /* 0x000fe20007fde0ff */
[----:B------:R-:W-:-:S04]  /*3940*/  @!P2 IMAD R3, R17, R24, RZ ;  /* 0x000000181103a224 */ /* 0x000fc800078e02ff */
[----:B------:R-:W-:Y:S01]  /*3950*/  @!P2 IMAD R3, R0, R25, R3 ;  /* 0x000000190003a224 */ /* 0x000fe200078e0203 */
[----:B------:R-:W-:Y:S01]  /*3960*/  HFMA2.MMA R0, -RZ, RZ, 0, 0 ;  /* 0x00000000ff007435 */ /* 0x000fe200000001ff */
[----:B------:R-:W-:Y:S02]  /*3970*/  IADD3 R25, R2, 0x80, RZ ;  /* 0x0000008002197810 */ /* 0x000fe40007ffe0ff */
[----:B------:R-:W-:Y:S02]  /*3980*/  @!P2 MOV R8, R6 ;  /* 0x000000060008a202 */ /* 0x000fe40000000f00 */
[----:B------:R-:W-:Y:S02]  /*3990*/  @!P2 MOV R9, R5 ;  /* 0x000000050009a202 */ /* 0x000fe40000000f00 */
[----:B------:R-:W-:Y:S02]  /*39a0*/  MOV R17, RZ ;  /* 0x000000ff00117202 */ /* 0x000fe40000000f00 */
[----:B------:R-:W-:-:S02]  /*39b0*/  @!P3 IADD3.X R23, R20, R23, RZ, P6, !PT ;  /* 0x000000171417b210 */ /* 0x000fc400037fe4ff */
[----:B------:R-:W-:Y:S01]  /*39c0*/  CS2R R20, SRZ ;  /* 0x0000000000147805 */ /* 0x000fe2000001ff00 */
[----:B------:R-:W-:Y:S01]  /*39d0*/  @!P2 IMAD.WIDE.U32 R24, R25, R24, R8 ;  /* 0x000000181918a225 */ /* 0x000fe200078e0008 */
[----:B------:R-:W-:Y:S02]  /*39e0*/  MOV R8, R17 ;  /* 0x0000001100087202 */ /* 0x000fe40000000f00 */
[----:B------:R-:W-:Y:S02]  /*39f0*/  MOV R9, R0 ;  /* 0x0000000000097202 */ /* 0x000fe40000000f00 */
[----:B------:R0:W2:Y:S04]  /*3a00*/  @!P0 LDG.E.64 R20, desc[UR22][R26.64] ;  /* 0x000000161a148981 */ /* 0x0000a8000c1e1b00 */
[----:B------:R-:W3:Y:S04]  /*3a10*/  @!P0 LDG.E.64 R8, desc[UR22][R28.64] ;  /* 0x000000161c088981 */ /* 0x000ee8000c1e1b00 */
[----:B------:R-:W-:Y:S04]  /*3a20*/  STL [R1+0x14], R0 ;  /* 0x0000140001007387 */ /* 0x000fe80000100800 */
[----:B------:R1:W-:Y:S04]  /*3a30*/  STL [R1+0x10], R17 ;  /* 0x0000101101007387 */ /* 0x0003e80000100800 */
[----:B-1----:R-:W4:Y:S01]  /*3a40*/  LDL.LU R17, [R1+0x254] ;  /* 0x0002540001117983 */ /* 0x002f220000300800 */
[----:B0-----:R-:W-:Y:S01]  /*3a50*/  HFMA2.MMA R27, -RZ, RZ, 0, 0 ;  /* 0x00000000ff1b7435 */ /* 0x001fe200000001ff */
[----:B------:R-:W-:-:S02]  /*3a60*/  MOV R26, RZ ;  /* 0x000000ff001a7202 */ /* 0x000fc40000000f00 */
[----:B------:R-:W4:Y:S04]  /*3a70*/  LDL.LU R0, [R1+0x250] ;  /* 0x0002500001007983 */ /* 0x000f280000300800 */
[----:B--2---:R-:W-:Y:S04]  /*3a80*/  STL.64 [R1+0x70], R20 ;  /* 0x0000701401007387 */ /* 0x004fe80000100a00 */
[----:B---3--:R0:W-:Y:S02]  /*3a90*/  @!P0 STL.64 [R1+0x10], R8 ;  /* 0x0000100801008387 */ /* 0x0081e40000100a00 */
[----:B0-----:R-:W-:-:S02]  /*3aa0*/  CS2R R8, SRZ ;  /* 0x0000000000087805 */ /* 0x001fc4000001ff00 */
[----:B----4-:R0:W2:Y:S04]  /*3ab0*/  @!P4 LDG.E.64 R26, desc[UR22][R16.64] ;  /* 0x00000016101ac981 */ /* 0x0100a8000c1e1b00 */
[----:B------:R-:W3:Y:S01]  /*3ac0*/  @!P4 LDG.E.64 R8, desc[UR22][R10.64] ;  /* 0x000000160a08c981 */ /* 0x000ee2000c1e1b00 */
[----:B0-----:R-:W-:-:S06]  /*3ad0*/  CS2R R16, SRZ ;  /* 0x0000000000107805 */ /* 0x001fcc000001ff00 */
[----:B------:R0:W4:Y:S02]  /*3ae0*/  @!P5 LDG.E.64 R16, desc[UR22][R12.64] ;  /* 0x000000160c10d981 */ /* 0x000124000c1e1b00 */
[----:B0-----:R-:W-:-:S06]  /*3af0*/  CS2R R12, SRZ ;  /* 0x00000000000c7805 */ /* 0x001fcc000001ff00 */
[----:B------:R0:W4:Y:S02]  /*3b00*/  @!P3 LDG.E.64 R12, desc[UR22][R18.64] ;  /* 0x00000016120cb981 */ /* 0x000124000c1e1b00 */
[----:B0-----:R-:W-:-:S06]  /*3b10*/  CS2R R18, SRZ ;  /* 0x0000000000127805 */ /* 0x001fcc000001ff00 */
[----:B------:R-:W4:Y:S04]  /*3b20*/  @!P3 LDG.E.64 R18, desc[UR22][R22.64] ;  /* 0x000000161612b981 */ /* 0x000f28000c1e1b00 */
[----:B--2---:R-:W-:Y:S04]  /*3b30*/  STL.64 [R1+0x40], R26 ;  /* 0x0000401a01007387 */ /* 0x004fe80000100a00 */
[----:B---3--:R0:W-:Y:S02]  /*3b40*/  STL.64 [R1+0x78], R8 ;  /* 0x0000780801007387 */ /* 0x0081e40000100a00 */
[----:B0-----:R-:W-:-:S06]  /*3b50*/  CS2R R8, SRZ ;  /* 0x0000000000087805 */ /* 0x001fcc000001ff00 */
[----:B------:R0:W2:Y:S01]  /*3b60*/  @!P5 LDG.E.64 R8, desc[UR22][R14.64] ;  /* 0x000000160e08d981 */ /* 0x0000a2000c1e1b00 */
[C---:B------:R-:W-:Y:S01]  /*3b70*/  IADD3 R29, R2.reuse, 0x90, RZ ;  /* 0x00000090021d7810 */ /* 0x040fe20007ffe0ff */
[----:B0-----:R-:W0:Y:S03]  /*3b80*/  @!P2 LDC.64 R14, c[0x0][0x230] ;  /* 0x00008c00ff0eab82 */ /* 0x001e260000000a00 */
[----:B------:R-:W-:Y:S02]  /*3b90*/  SHF.R.S32.HI R21, RZ, 0x1f, R29 ;  /* 0x0000001fff157819 */ /* 0x000fe4000001141d */
[----:B------:R-:W-:Y:S02]  /*3ba0*/  ISETP.GE.U32.AND P0, PT, R29, UR18, PT ;  /* 0x000000121d007c0c */ /* 0x000fe4000bf06070 */
[----:B------:R-:W-:Y:S02]  /*3bb0*/  IADD3 R20, R2, 0xa0, RZ ;  /* 0x000000a002147810 */ /* 0x000fe40007ffe0ff */
[----:B------:R-:W-:-:S02]  /*3bc0*/  ISETP.GE.AND.EX P0, PT, R21, UR19, PT, P0 ;  /* 0x0000001315007c0c */ /* 0x000fc4000bf06300 */
[----:B------:R-:W-:Y:S02]  /*3bd0*/  SHF.R.S32.HI R26, RZ, 0x1f, R20 ;  /* 0x0000001fff1a7819 */ /* 0x000fe40000011414 */
[----:B------:R-:W-:Y:S02]  /*3be0*/  ISETP.GE.U32.AND P4, PT, R20, UR18, PT ;  /* 0x0000001214007c0c */ /* 0x000fe4000bf86070 */
[----:B------:R-:W-:Y:S02]  /*3bf0*/  IADD3 R20, R2, 0xb0, RZ ;  /* 0x000000b002147810 */ /* 0x000fe40007ffe0ff */
[----:B------:R-:W-:Y:S02]  /*3c00*/  ISETP.GT.U32.OR P0, PT, R0, 0x27f, P0 ;  /* 0x0000027f0000780c */ /* 0x000fe40000704470 */
[----:B------:R-:W-:Y:S02]  /*3c10*/  ISETP.GE.AND.EX P5, PT, R26, UR19, PT, P4 ;  /* 0x000000131a007c0c */ /* 0x000fe4000bfa6340 */
[----:B------:R-:W-:-:S02]  /*3c20*/  SHF.R.S32.HI R10, RZ, 0x1f, R20 ;  /* 0x0000001fff0a7819 */ /* 0x000fc40000011414 */
[----:B------:R-:W-:Y:S02]  /*3c30*/  ISETP.GE.U32.AND P4, PT, R20, UR18, PT ;  /* 0x0000001214007c0c */ /* 0x000fe4000bf86070 */
[----:B------:R-:W-:Y:S02]  /*3c40*/  @!P2 IADD3 R3, R25, R3, RZ ;  /* 0x000000031903a210 */ /* 0x000fe40007ffe0ff */
[C---:B------:R-:W-:Y:S02]  /*3c50*/  @!P2 SHF.L.U32 R20, R24.reuse, 0x2, RZ ;  /* 0x000000021814a819 */ /* 0x040fe400000006ff */
[----:B------:R-:W-:Y:S02]  /*3c60*/  @!P2 SHF.L.U64.HI R3, R24, 0x2, R3 ;  /* 0x000000021803a819 */ /* 0x000fe40000010203 */
[----:B0-----:R-:W-:-:S04]  /*3c70*/  @!P2 IADD3 R22, P6, R20, R14, RZ ;  /* 0x0000000e1416a210 */ /* 0x001fc80007fde0ff */
[----:B------:R-:W-:Y:S02]  /*3c80*/  @!P2 IADD3.X R23, R3, R15, RZ, P6, !PT ;  /* 0x0000000f0317a210 */ /* 0x000fe400037fe4ff */
[----:B------:R-:W0:Y:S01]  /*3c90*/  @!P0 LDC.64 R14, c[0x0][0x228] ;  /* 0x00008a00ff0e8b82 */ /* 0x000e220000000a00 */
[----:B----4-:R1:W-:Y:S04]  /*3ca0*/  STL.64 [R1+0x48], R16 ;  /* 0x0000481001007387 */ /* 0x0103e80000100a00 */
[----:B------:R3:W-:Y:S01]  /*3cb0*/  STL [R1+0x21c], R10 ;  /* 0x00021c0a01007387 */ /* 0x0007e20000100800 */
[----:B------:R-:W-:Y:S01]  /*3cc0*/  UIMAD.WIDE UR6, UR8, 0x8, UR6 ;  /* 0x00000008080678a5 */ /* 0x000fe2000f8e0206 */
[----:B------:R-:W-:Y:S02]  /*3cd0*/  ISETP.GT.U32.OR P5, PT, R0, 0x27f, P5 ;  /* 0x0000027f0000780c */ /* 0x000fe40002fa4470 */
[----:B------:R-:W-:Y:S01]  /*3ce0*/  ISETP.GE.AND.EX P4, PT, R10, UR19, PT, P4 ;  /* 0x000000130a007c0c */ /* 0x000fe2000bf86340 */
[----:B-1----:R-:W1:Y:S10]  /*3cf0*/  @!P0 LDC.64 R16, c[0x0][0x288] ;  /* 0x0000a200ff108b82 */ /* 0x002e740000000a00 */
[----:B---3--:R-:W3:Y:S01]  /*3d00*/  @!P5 LDC.64 R10, c[0x0][0x288] ;  /* 0x0000a200ff0adb82 */ /* 0x008ee20000000a00 */
[----:B--2---:R2:W-:Y:S04]  /*3d10*/  STL.64 [R1+0x80], R8 ;  /* 0x0000800801007387 */ /* 0x0045e80000100a00 */
[----:B------:R4:W-:Y:S04]  /*3d20*/  STL.64 [R1+0x50], R12 ;  /* 0x0000500c01007387 */ /* 0x0009e80000100a00 */
[----:B------:R0:W-:Y:S01]  /*3d30*/  STL [R1+0x224], R2 ;  /* 0x0002240201007387 */ /* 0x0001e20000100800 */
[----:B--2---:R-:W2:Y:S01]  /*3d40*/  @!P2 LDC.64 R8, c[0x0][0x228] ;  /* 0x00008a00ff08ab82 */ /* 0x004ea20000000a00 */
[----:B----4-:R-:W-:-:S02]  /*3d50*/  IADD3 R12, R2, 0x1f0, RZ ;  /* 0x000001f0020c7810 */ /* 0x010fc40007ffe0ff */
[----:B0-----:R-:W4:Y:S04]  /*3d60*/  LDL R2, [R1+0x214] ;  /* 0x0002140001027983 */ /* 0x001f280000100800 */
[----:B------:R-:W-:Y:S04]  /*3d70*/  STL [R1+0xc], R12 ;  /* 0x00000c0c01007387 */ /* 0x000fe80000100800 */
[----:B------:R0:W-:Y:S02]  /*3d80*/  STL.64 [R1+0x68], R18 ;  /* 0x0000681201007387 */ /* 0x0001e40000100a00 */
[----:B0-----:R-:W-:-:S05]  /*3d90*/  SHF.R.S32.HI R18, RZ, 0x1f, R12 ;  /* 0x0000001fff127819 */ /* 0x001fca000001140c */
[----:B------:R-:W-:Y:S04]  /*3da0*/  STL [R1+0x208], R18 ;  /* 0x0002081201007387 */ /* 0x000fe80000100800 */
[----:B------:R-:W-:Y:S04]  /*3db0*/  STL [R1+0x240], R23 ;  /* 0x0002401701007387 */ /* 0x000fe80000100800 */
[----:B------:R0:W-:Y:S02]  /*3dc0*/  STL.64 [R1+0x248], R14 ;  /* 0x0002480e01007387 */ /* 0x0001e40000100a00 */
[----:B0-----:R-:W-:-:S02]  /*3dd0*/  MOV R14, UR6 ;  /* 0x00000006000e7c02 */ /* 0x001fc40008000f00 */
[----:B------:R-:W-:-:S06]  /*3de0*/  MOV R15, UR7 ;  /* 0x00000007000f7c02 */ /* 0x000fcc0008000f00 */
[----:B------:R-:W4:Y:S01]  /*3df0*/  LDG.E.64 R14, desc[UR22][R14.64] ;  /* 0x000000160e0e7981 */ /* 0x000f22000c1e1b00 */
[----:B------:R-:W-:Y:S02]  /*3e00*/  ISETP.GE.U32.AND P3, PT, R12, UR18, PT ;  /* 0x000000120c007c0c */ /* 0x000fe4000bf66070 */
[----:B------:R-:W0:Y:S01]  /*3e10*/  @!P0 LDC.64 R12, c[0x0][0x230] ;  /* 0x00008c00ff0c8b82 */ /* 0x000e220000000a00 */
[----:B------:R-:W-:Y:S02]  /*3e20*/  @!P0 MOV R24, R6 ;  /* 0x0000000600188202 */ /* 0x000fe40000000f00 */
[----:B------:R-:W-:Y:S01]  /*3e30*/  @!P0 MOV R25, R5 ;  /* 0x0000000500198202 */ /* 0x000fe20000000f00 */
[----:B---3--:R-:W-:Y:S01]  /*3e40*/  @!P5 IMAD R26, R26, R10, RZ ;  /* 0x0000000a1a1ad224 */ /* 0x008fe200078e02ff */
[----:B--2---:R-:W-:Y:S01]  /*3e50*/  @!P2 IADD3 R8, P6, R20, R8, RZ ;  /* 0x000000081408a210 */ /* 0x004fe20007fde0ff */
[----:B-1----:R-:W-:-:S03]  /*3e60*/  @!P0 IMAD.WIDE.U32 R24, R29, R16, R24 ;  /* 0x000000101d188225 */ /* 0x002fc600078e0018 */
[----:B------:R-:W-:Y:S02]  /*3e70*/  @!P2 IADD3.X R9, R3, R9, RZ, P6, !PT ;  /* 0x000000090309a210 */ /* 0x000fe400037fe4ff */
[----:B------:R-:W-:Y:S02]  /*3e80*/  @!P5 MOV R27, R5 ;  /* 0x00000005001bd202 */ /* 0x000fe40000000f00 */
[----:B------:R-:W-:Y:S01]  /*3e90*/  @!P0 SHF.L.U32 R23, R24, 0x2, RZ ;  /* 0x0000000218178819 */ /* 0x000fe200000006ff */
[----:B------:R1:W-:Y:S03]  /*3ea0*/  STL.64 [R1+0x238], R8 ;  /* 0x0002380801007387 */ /* 0x0003e60000100a00 */
[----:B0-----:R-:W-:Y:S01]  /*3eb0*/  @!P0 IADD3 R28, P6, R23, R12, RZ ;  /* 0x0000000c171c8210 */ /* 0x001fe20007fde0ff */
[----:B-1----:R-:W2:Y:S04]  /*3ec0*/  LDL R9, [R1+0x208] ;  /* 0x0002080001097983 */ /* 0x002ea80000100800 */
[----:B------:R-:W3:Y:S01]  /*3ed0*/  LDL R12, [R1+0x210] ;  /* 0x00021000010c7983 */ /* 0x000ee20000100800 */
[----:B----4-:R-:W-:Y:S01]  /*3ee0*/  @!P5 IMAD R11, R2, R11, R26 ;  /* 0x0000000b020bd224 */ /* 0x010fe200078e021a */
[----:B------:R-:W-:-:S05]  /*3ef0*/  @!P5 MOV R26, R6 ;  /* 0x00000006001ad202 */ /* 0x000fca0000000f00 */
[----:B------:R-:W-:Y:S01]  /*3f00*/  @!P5 IMAD.WIDE.U32 R26, R2, R10, R26 ;  /* 0x0000000a021ad225 */ /* 0x000fe200078e001a */
[----:B------:R-:W-:Y:S02]  /*3f10*/  MOV R8, R15 ;  /* 0x0000000f00087202 */ /* 0x000fe40000000f00 */
[----:B------:R-:W-:Y:S02]  /*3f20*/  MOV R2, R14 ;  /* 0x0000000e00027202 */ /* 0x000fe40000000f00 */
[----:B------:R-:W4:Y:S01]  /*3f30*/  LDL.LU.64 R14, [R1+0x248] ;  /* 0x00024800010e7983 */ /* 0x000f220000300a00 */
[----:B------:R-:W-:Y:S01]  /*3f40*/  ISETP.GE.AND.EX P3, PT, R18, UR19, PT, P3 ;  /* 0x0000001312007c0c */ /* 0x000fe2000bf66330 */
[----:B------:R-:W-:-:S04]  /*3f50*/  @!P0 IMAD R18, R21, R16, RZ ;  /* 0x0000001015128224 */ /* 0x000fc800078e02ff */
[----:B------:R-:W-:Y:S01]  /*3f60*/  @!P0 IMAD R18, R29, R17, R18 ;  /* 0x000000111d128224 */ /* 0x000fe200078e0212 */
[----:B------:R-:W-:Y:S01]  /*3f70*/  ISETP.GT.U32.OR P4, PT, R0, 0x27f, P4 ;  /* 0x0000027f0000780c */ /* 0x000fe20002784470 */
[----:B------:R-:W0:Y:S03]  /*3f80*/  @!P5 LDC.64 R16, c[0x0][0x230] ;  /* 0x00008c00ff10db82 */ /* 0x000e260000000a00 */
[----:B------:R-:W-:-:S04]  /*3f90*/  @!P0 IADD3 R3, R25, R18, RZ ;  /* 0x0000001219038210 */ /* 0x000fc80007ffe0ff */
[----:B------:R-:W-:Y:S01]  /*3fa0*/  @!P0 SHF.L.U64.HI R3, R24, 0x2, R3 ;  /* 0x0000000218038819 */ /* 0x000fe20000010203 */
[----:B------:R-:W1:Y:S03]  /*3fb0*/  @!P5 LDC.64 R18, c[0x0][0x228] ;  /* 0x00008a00ff12db82 */ /* 0x000e660000000a00 */
[----:B------:R-:W-:Y:S02]  /*3fc0*/  @!P0 IADD3.X R29, R3, R13, RZ, P6, !PT ;  /* 0x0000000d031d8210 */ /* 0x000fe400037fe4ff */
[----:B------:R-:W2:Y:S03]  /*3fd0*/  LDL R13, [R1+0x21c] ;  /* 0x00021c00010d7983 */ /* 0x000ea60000100800 */
[----:B------:R-:W2:Y:S01]  /*3fe0*/  @!P4 LDC.64 R20, c[0x0][0x288] ;  /* 0x0000a200ff14cb82 */ /* 0x000ea20000000a00 */
[----:B------:R-:W-:-:S02]  /*3ff0*/  ISETP.GT.U32.OR P3, PT, R0, 0x27f, P3 ;  /* 0x0000027f0000780c */ /* 0x000fc40001f64470 */
[----:B------:R-:W-:-:S11]  /*4000*/  @!P5 IADD3 R10, R27, R11, RZ ;  /* 0x0000000b1b0ad210 */ /* 0x000fd60007ffe0ff */
[----:B------:R-:W1:Y:S01]  /*4010*/  @!P3 LDC.64 R24, c[0x0][0x288] ;  /* 0x0000a200ff18bb82 */ /* 0x000e620000000a00 */
[----:B----4-:R-:W-:Y:S02]  /*4020*/  @!P0 IADD3 R14, P6, R23, R14, RZ ;  /* 0x0000000e170e8210 */ /* 0x010fe40007fde0ff */
[----:B------:R-:W4:Y:S02]  /*4030*/  LDL.LU R23, [R1+0x240] ;  /* 0x0002400001177983 */ /* 0x000f240000300800 */
[----:B------:R-:W-:Y:S02]  /*4040*/  @!P0 IADD3.X R15, R3, R15, RZ, P6, !PT ;  /* 0x0000000f030f8210 */ /* 0x000fe400037fe4ff */
[C---:B------:R-:W-:Y:S02]  /*4050*/  @!P5 SHF.L.U32 R3, R26.reuse, 0x2, RZ ;  /* 0x000000021a03d819 */ /* 0x040fe400000006ff */
[----:B------:R-:W-:Y:S02]  /*4060*/  @!P5 SHF.L.U64.HI R26, R26, 0x2, R10 ;  /* 0x000000021a1ad819 */ /* 0x000fe4000001020a */
[----:B------:R-:W-:-:S02]  /*4070*/  @!P4 MOV R10, R6 ;  /* 0x00000006000ac202 */ /* 0x000fc40000000f00 */
[----:B0-----:R-:W-:Y:S01]  /*4080*/  @!P5 IADD3 R16, P6, R3, R16, RZ ;  /* 0x000000100310d210 */ /* 0x001fe20007fde0ff */
[----:B--2---:R-:W-:-:S04]  /*4090*/  @!P4 IMAD R11, R13, R20, RZ ;  /* 0x000000140d0bc224 */ /* 0x004fc800078e02ff */
[----:B---3--:R-:W-:Y:S01]  /*40a0*/  @!P4 IMAD R27, R12, R21, R11 ;  /* 0x000000150c1bc224 */ /* 0x008fe200078e020b */
[----:B------:R-:W-:Y:S02]  /*40b0*/  @!P4 MOV R11, R5 ;  /* 0x00000005000bc202 */ /* 0x000fe40000000f00 */
[----:B------:R-:W-:Y:S01]  /*40c0*/  @!P5 IADD3.X R17, R26, R17, RZ, P6, !PT ;  /* 0x000000111a11d210 */ /* 0x000fe200037fe4ff */
[----:B------:R-:W-:Y:S01]  /*40d0*/  @!P4 IMAD.WIDE.U32 R20, R12, R20, R10 ;  /* 0x000000140c14c225 */ /* 0x000fe200078e000a */
[----:B-1----:R-:W-:-:S03]  /*40e0*/  @!P5 IADD3 R18, P6, R3, R18, RZ ;  /* 0x000000120312d210 */ /* 0x002fc60007fde0ff */
[----:B------:R0:W-:Y:S01]  /*40f0*/  STL.64 [R1+0x230], R16 ;  /* 0x0002301001007387 */ /* 0x0001e20000100a00 */
[----:B------:R-:W1:Y:S01]  /*4100*/  @!P4 LDC.64 R10, c[0x0][0x230] ;  /* 0x00008c00ff0acb82 */ /* 0x000e620000000a00 */
[----:B------:R-:W-:Y:S01]  /*4110*/  @!P4 IADD3 R3, R21, R27, RZ ;  /* 0x0000001b1503c210 */ /* 0x000fe20007ffe0ff */
[----:B------:R-:W-:-:S06]  /*4120*/  @!P3 IMAD R21, R9, R24, RZ ;  /* 0x000000180915b224 */ /* 0x000fcc00078e02ff */
[----:B------:R-:W2:Y:S01]  /*4130*/  @!P4 LDC.64 R12, c[0x0][0x228] ;  /* 0x00008a00ff0ccb82 */ /* 0x000ea20000000a00 */
[----:B0-----:R-:W-:Y:S02]  /*4140*/  MOV R17, R8 ;  /* 0x0000000800117202 */ /* 0x001fe40000000f00 */
[----:B------:R-:W-:Y:S01]  /*4150*/  CS2R R8, SRZ ;  /* 0x0000000000087805 */ /* 0x000fe2000001ff00 */
[----:B------:R-:W3:Y:S05]  /*4160*/  LDL.LU R16, [R1+0xc] ;  /* 0x00000c0001107983 */ /* 0x000eea0000300800 */
[----:B----4-:R0:W4:Y:S01]  /*4170*/  @!P2 LDG.E.64 R8, desc[UR22][R22.64] ;  /* 0x000000161608a981 */ /* 0x010122000c1e1b00 */
[----:B------:R-:W-:-:S02]  /*4180*/  @!P5 IADD3.X R19, R26, R19, RZ, P6, !PT ;  /* 0x000000131a13d210 */ /* 0x000fc400037fe4ff */
[C---:B------:R-:W-:Y:S02]  /*4190*/  @!P4 SHF.L.U32 R26, R20.reuse, 0x2, RZ ;  /* 0x00000002141ac819 */ /* 0x040fe400000006ff */
[----:B------:R-:W-:Y:S02]  /*41a0*/  @!P4 SHF.L.U64.HI R3, R20, 0x2, R3 ;  /* 0x000000021403c819 */ /* 0x000fe40000010203 */
[----:B------:R-:W-:Y:S01]  /*41b0*/  @!P3 MOV R20, R6 ;  /* 0x000000060014b202 */ /* 0x000fe20000000f00 */
[----:B0-----:R-:W0:Y:S01]  /*41c0*/  @!P3 LDC.64 R22, c[0x0][0x230] ;  /* 0x00008c00ff16bb82 */ /* 0x001e220000000a00 */
[----:B----4-:R4:W-:Y:S04]  /*41d0*/  STL.64 [R1+0x30], R8 ;  /* 0x0000300801007387 */ /* 0x0109e80000100a00 */
[----:B----4-:R-:W4:Y:S01]  /*41e0*/  LDL.LU.64 R8, [R1+0x238] ;  /* 0x0002380001087983 */ /* 0x010f220000300a00 */
[----:B---3--:R-:W-:Y:S01]  /*41f0*/  @!P3 IMAD R25, R16, R25, R21 ;  /* 0x000000191019b224 */ /* 0x008fe200078e0215 */
[----:B------:R-:W-:-:S03]  /*4200*/  @!P3 MOV R21, R5 ;  /* 0x000000050015b202 */ /* 0x000fc60000000f00 */
[----:B------:R-:W-:Y:S01]  /*4210*/  @!P3 IMAD.WIDE.U32 R20, R16, R24, R20 ;  /* 0x000000181014b225 */ /* 0x000fe200078e0014 */
[----:B------:R-:W-:Y:S02]  /*4220*/  MOV R24, R17 ;  /* 0x0000001100187202 */ /* 0x000fe40000000f00 */
[----:B------:R-:W-:-:S06]  /*4230*/  CS2R R16, SRZ ;  /* 0x0000000000107805 */ /* 0x000fcc000001ff00 */
[----:B----4-:R3:W4:Y:S01]  /*4240*/  @!P2 LDG.E.64 R16, desc[UR22][R8.64] ;  /* 0x000000160810a981 */ /* 0x010722000c1e1b00 */
[C---:B-1----:R-:W-:Y:S02]  /*4250*/  @!P4 IADD3 R10, P2, R26.reuse, R10, RZ ;  /* 0x0000000a1a0ac210 */ /* 0x042fe40007f5e0ff */
[----:B--2---:R-:W-:Y:S02]  /*4260*/  @!P4 IADD3 R12, P6, R26, R12, RZ ;  /* 0x0000000c1a0cc210 */ /* 0x004fe40007fde0ff */
[----:B------:R-:W2:Y:S01]  /*4270*/  LDL.LU.64 R26, [R1+0x88] ;  /* 0x00008800011a7983 */ /* 0x000ea20000300a00 */
[----:B---3--:R-:W1:Y:S03]  /*4280*/  @!P3 LDC.64 R8, c[0x0][0x228] ;  /* 0x00008a00ff08bb82 */ /* 0x008e660000000a00 */
[----:B----4-:R3:W-:Y:S02]  /*4290*/  STL.64 [R1+0x60], R16 ;  /* 0x0000601001007387 */ /* 0x0107e40000100a00 */
[----:B---3--:R-:W-:-:S06]  /*42a0*/  CS2R R16, SRZ ;  /* 0x0000000000107805 */ /* 0x008fcc000001ff00 */
[----:B------:R-:W3:Y:S04]  /*42b0*/  @!P0 LDG.E.64 R16, desc[UR22][R28.64] ;  /* 0x000000161c108981 */ /* 0x000ee8000c1e1b00 */
[----:B------:R-:W4:Y:S04]  /*42c0*/  LDL.LU.64 R28, [R1+0xa8] ;  /* 0x0000a800011c7983 */ /* 0x000f280000300a00 */
[----:B---3--:R3:W-:Y:S02]  /*42d0*/  STL.64 [R1+0x58], R16 ;  /* 0x0000581001007387 */ /* 0x0087e40000100a00 */
[----:B---3--:R-:W-:-:S06]  /*42e0*/  CS2R R16, SRZ ;  /* 0x0000000000107805 */ /* 0x008fcc000001ff00 */
[----:B------:R3:W4:Y:S01]  /*42f0*/  @!P0 LDG.E.64 R16, desc[UR22][R14.64] ;  /* 0x000000160e108981 */ /* 0x000722000c1e1b00 */
[C---:B------:R-:W-:Y:S02]  /*4300*/  @!P4 IADD3.X R11, R3.reuse, R11, RZ, P2, !PT ;  /* 0x0000000b030bc210 */ /* 0x040fe400017fe4ff */
[----:B------:R-:W-:Y:S02]  /*4310*/  @!P4 IADD3.X R13, R3, R13, RZ, P6, !PT ;  /* 0x0000000d030dc210 */ /* 0x000fe400037fe4ff */
[----:B------:R-:W-:Y:S02]  /*4320*/  @!P3 IADD3 R3, R21, R25, RZ ;  /* 0x000000191503b210 */ /* 0x000fe40007ffe0ff */
[----:B------:R-:W-:Y:S02]  /*4330*/  MOV R21, R24 ;  /* 0x0000001800157202 */ /* 0x000fe40000000f00 */
[----:B------:R-:W-:-:S06]  /*4340*/  CS2R R24, SRZ ;  /* 0x0000000000187805 */ /* 0x000fcc000001ff00 */
[----:B--2---:R2:W2:Y:S01]  /*4350*/  @P1 LDG.E.64 R24, desc[UR22][R26.64] ;  /* 0x000000161a181981 */ /* 0x0044a2000c1e1b00 */
[----:B---3--:R-:W-:-:S03]  /*4360*/  HFMA2.MMA R15, -RZ, RZ, 0, 0 ;  /* 0x00000000ff0f7435 */ /* 0x008fc600000001ff */
[----:B----4-:R3:W-:Y:S04]  /*4370*/  STL.64 [R1+0x18], R16 ;  /* 0x0000181001007387 */ /* 0x0107e80000100a00 */
[----:B---3--:R-:W3:Y:S01]  /*4380*/  LDL.LU.64 R16, [R1+0x230] ;  /* 0x0002300001107983 */ /* 0x008ee20000300a00 */
[----:B------:R-:W-:Y:S01]  /*4390*/  MOV R14, RZ ;  /* 0x000000ff000e7202 */ /* 0x000fe20000000f00 */
[----:B--2---:R-:W-:Y:S01]  /*43a0*/  HFMA2.MMA R27, -RZ, RZ, 0, 0 ;  /* 0x00000000ff1b7435 */ /* 0x004fe200000001ff */
[C---:B------:R-:W-:Y:S02]  /*43b0*/  @!P3 SHF.L.U64.HI R3, R20.reuse, 0x2, R3 ;  /* 0x000000021403b819 */ /* 0x040fe40000010203 */
[----:B------:R-:W-:Y:S02]  /*43c0*/  @!P3 SHF.L.U32 R20, R20, 0x2, RZ ;  /* 0x000000021414b819 */ /* 0x000fe400000006ff */
[----:B------:R2:W4:Y:S01]  /*43d0*/  @P1 LDG.E.64 R14, desc[UR22][R28.64] ;  /* 0x000000161c0e1981 */ /* 0x000522000c1e1b00 */
[----:B------:R-:W-:-:S02]  /*43e0*/  MOV R26, RZ ;  /* 0x000000ff001a7202 */ /* 0x000fc40000000f00 */
[C---:B-1----:R-:W-:Y:S02]  /*43f0*/  @!P3 IADD3 R8, P2, R20.reuse, R8, RZ ;  /* 0x000000081408b210 */ /* 0x042fe40007f5e0ff */
[----:B0-----:R-:W-:Y:S02]  /*4400*/  @!P3 IADD3 R22, P0, R20, R22, RZ ;  /* 0x000000161416b210 */ /* 0x001fe40007f1e0ff */
[----:B--2---:R-:W-:Y:S02]  /*4410*/  CS2R R28, SRZ ;  /* 0x00000000001c7805 */ /* 0x004fe4000001ff00 */
[C---:B------:R-:W-:Y:S02]  /*4420*/  @!P3 IADD3.X R9, R3.reuse, R9, RZ, P2, !PT ;  /* 0x000000090309b210 */ /* 0x040fe400017fe4ff */
[----:B------:R-:W-:Y:S02]  /*4430*/  @!P3 IADD3.X R23, R3, R23, RZ, P0, !PT ;  /* 0x000000170317b210 */ /* 0x000fe400007fe4ff */
[----:B------:R0:W5:Y:S02]  /*4440*/  @!P4 LDG.E.64 R28, desc[UR22][R10.64] ;  /* 0x000000160a1cc981 */ /* 0x000164000c1e1b00 */
[----:B0-----:R-:W-:-:S06]  /*4450*/  CS2R R10, SRZ ;  /* 0x00000000000a7805 */ /* 0x001fcc000001ff00 */
[----:B------:R-:W2:Y:S01]  /*4460*/  @!P3 LDG.E.64 R10, desc[UR22][R22.64] ;  /* 0x00000016160ab981 */ /* 0x000ea2000c1e1b00 */
[----:B------:R-:W-:-:S03]  /*4470*/  MOV R20, R2 ;  /* 0x0000000200147202 */ /* 0x000fc60000000f00 */
[----:B------:R-:W5:Y:S04]  /*4480*/  LDL.LU R2, [R1+0x224] ;  /* 0x0002240001027983 */ /* 0x000f680000300800 */
[----:B------:R0:W-:Y:S02]  /*4490*/  STL.64 [R1+0x8], R24 ;  /* 0x0000081801007387 */ /* 0x0001e40000100a00 */
[----:B0-----:R-:W-:-:S06]  /*44a0*/  CS2R R24, SRZ ;  /* 0x0000000000187805 */ /* 0x001fcc000001ff00 */
[----:B------:R0:W5:Y:S02]  /*44b0*/  @!P5 LDG.E.64 R24, desc[UR22][R18.64] ;  /* 0x000000161218d981 */ /* 0x000164000c1e1b00 */
[----:B0-----:R-:W-:-:S06]  /*44c0*/  CS2R R18, SRZ ;  /* 0x0000000000127805 */ /* 0x001fcc000001ff00 */
[----:B------:R-:W5:Y:S04]  /*44d0*/  @!P4 LDG.E.64 R18, desc[UR22][R12.64] ;  /* 0x000000160c12c981 */ /* 0x000f68000c1e1b00 */
[----:B---3--:R0:W5:Y:S02]  /*44e0*/  @!P5 LDG.E.64 R26, desc[UR22][R16.64] ;  /* 0x00000016101ad981 */ /* 0x008164000c1e1b00 */
[----:B0-----:R-:W-:-:S06]  /*44f0*/  CS2R R16, SRZ ;  /* 0x0000000000107805 */ /* 0x001fcc000001ff00 */
[----:B------:R4:W3:Y:S01]  /*4500*/  @!P3 LDG.E.64 R16, desc[UR22][R8.64] ;  /* 0x000000160810b981 */ /* 0x0008e2000c1e1b00 */
[----:B------:R-:W-:-:S13]  /*4510*/  R2UR UR6, R20 ;  /* 0x00000000140672ca */ /* 0x000fda00000e0000 */
        /* <DEDUP_REMOVED lines=8> */
[----:B------:R-:W-:Y:S01]  /*45a0*/  UMOV UR26, 0x3f800000 ;  /* 0x3f800000001a7882 */ /* 0x000fe20000000000 */
[----:B------:R-:W-:Y:S01]  /*45b0*/  BSSY B0, `(.L_x_2600) ;  /* 0x000001e000007945 */ /* 0x000fe20003800000 */
[----:B0-----:R-:W-:Y:S02]  /*45c0*/  @P0 R2UR UR5, R3 ;  /* 0x00000000030502ca */ /* 0x001fe400000e0000 */
[----:B------:R-:W-:Y:S01]  /*45d0*/  ISETP.GT.U32.AND P0, PT, R0, 0x27f, PT ;  /* 0x0000027f0000780c */ /* 0x000fe20003f04070 */
[----:B------:R-:W-:Y:S01]  /*45e0*/  HFMA2.MMA R3, -RZ, RZ, 0, 0 ;  /* 0x00000000ff037435 */ /* 0x000fe200000001ff */
[----:B----4-:R-:W-:Y:S01]  /*45f0*/  FADD.FTZ R8, R14, -UR6 ;  /* 0x800000060e087e21 */ /* 0x010fe20008010000 */
[----:B------:R-:W-:Y:S01]  /*4600*/  FADD.FTZ R9, R15, -UR6 ;  /* 0x800000060f097e21 */ /* 0x000fe20008010000 */
[----:B------:R-:W-:Y:S02]  /*4610*/  ISETP.NE.AND P5, PT, RZ, UR25, PT ;  /* 0x00000019ff007c0c */ /* 0x000fe4000bfa5270 */
[----:B------:R-:W-:-:S05]  /*4620*/  CS2R R14, SRZ ;  /* 0x00000000000e7805 */ /* 0x000fca000001ff00 */
[----:B------:R-:W-:Y:S01]  /*4630*/  @UP0 UMOV UR26, UR5 ;  /* 0x00000005001a0c82 */ /* 0x000fe20008000000 */
[----:B---3--:R0:W-:Y:S04]  /*4640*/  STL.64 [R1+0x88], R16 ;  /* 0x0000881001007387 */ /* 0x0081e80000100a00 */
[----:B--2---:R1:W-:Y:S01]  /*4650*/  STL.64 [R1+0xa8], R10 ;  /* 0x0000a80a01007387 */ /* 0x0043e20000100a00 */
[----:B0-----:R-:W-:Y:S01]  /*4660*/  MOV R16, RZ ;  /* 0x000000ff00107202 */ /* 0x001fe20000000f00 */
[----:B------:R-:W-:Y:S06]  /*4670*/  @P0 BRA `(.L_x_2601) ;  /* 0x0000000000440947 */ /* 0x000fec0003800000 */
[----:B------:R-:W2:Y:S01]  /*4680*/  LDL R21, [R1+0x20c] ;  /* 0x00020c0001157983 */ /* 0x000ea20000100800 */
[----:B------:R-:W-:-:S13]  /*4690*/  ISETP.NE.AND P0, PT, RZ, UR25, PT ;  /* 0x00000019ff007c0c */ /* 0x000fda000bf05270 */
[----:B-1----:R-:W0:Y:S01]  /*46a0*/  @P0 LDC.64 R10, c[0x0][0x240] ;  /* 0x00009000ff0a0b82 */ /* 0x002e220000000a00 */
[----:B--2---:R-:W-:-:S04]  /*46b0*/  IADD3 R3, R21, UR17, RZ ;  /* 0x0000001115037c10 */ /* 0x004fc8000fffe0ff */
[----:B0-----:R-:W-:Y:S02]  /*46c0*/  @P0 LEA R10, P2, R3, R10, 0x1 ;  /* 0x0000000a030a0211 */ /* 0x001fe400078408ff */
[----:B------:R-:W-:-:S04]  /*46d0*/  SHF.R.S32.HI R12, RZ, 0x1f, R3 ;  /* 0x0000001fff0c7819 */ /* 0x000fc80000011403 */
        /* <DEDUP_REMOVED lines=11> */
.L_x_2601:
[----:B------:R-:W-:Y:S05]  /*4790*/  BSYNC B0 ;  /* 0x0000000000007941 */ /* 0x000fea0003800000 */
.L_x_2600:
[----:B------:R-:W2:Y:S04]  /*47a0*/  LDL R12, [R1+0x8] ;  /* 0x00000800010c7983 */ /* 0x000ea80000100800 */
[----:B-1----:R-:W3:Y:S01]  /*47b0*/  LDL R11, [R1+0xc] ;  /* 0x00000c00010b7983 */ /* 0x002ee20000100800 */
[----:B------:R-:W-:Y:S01]  /*47c0*/  FMUL.FTZ R21, R9, UR26 ;  /* 0x0000001a09157c20 */ /* 0x000fe20008410000 */
[----:B------:R-:W-:-:S04]  /*47d0*/  FMUL.FTZ R22, R8, UR26 ;  /* 0x0000001a08167c20 */ /* 0x000fc80008410000 */
[----:B------:R0:W-:Y:S04]  /*47e0*/  STL [R1+0x1b8], R21 ;  /* 0x0001b81501007387 */ /* 0x0001e80000100800 */
[----:B------:R0:W-:Y:S01]  /*47f0*/  STL [R1+0x4], R22 ;  /* 0x0000041601007387 */ /* 0x0001e20000100800 */
[----:B--2---:R-:W-:Y:S02]  /*4800*/  MOV R13, R12 ;  /* 0x0000000c000d7202 */ /* 0x004fe40000000f00 */
[----:B---3--:R-:W-:Y:S01]  /*4810*/  MOV R10, R11 ;  /* 0x0000000b000a7202 */ /* 0x008fe20000000f00 */
        /* <DEDUP_REMOVED lines=19> */
.L_x_2602:
[----:B------:R-:W2:Y:S04]  /*4950*/  LDL.LU R17, [R1+0x20] ;  /* 0x0000200001117983 */ /* 0x000ea80000300800 */
[----:B------:R-:W3:Y:S04]  /*4960*/  LDL.LU R11, [R1+0x24] ;  /* 0x00002400010b7983 */ /* 0x000ee80000300800 */
[----:B------:R-:W4:Y:S01]  /*4970*/  LDL R23, [R1+0x94] ;  /* 0x0000940001177983 */ /* 0x000f220000100800 */
[----:B------:R-:W-:Y:S01]  /*4980*/  FMUL.FTZ R12, R13, R3 ;  /* 0x000000030d0c7220 */ /* 0x000fe20000410000 */
[----:B------:R-:W-:-:S03]  /*4990*/  FMUL.FTZ R8, R10, R16 ;  /* 0x000000100a087220 */ /* 0x000fc60000410000 */
[----:B------:R-:W-:Y:S01]  /*49a0*/  FFMA.FTZ R9, R22, R12, RZ ;  /* 0x0000000c16097223 */ /* 0x000fe200000100ff */
[----:B------:R-:W-:-:S03]  /*49b0*/  FADD.FTZ R12, RZ, R12 ;  /* 0x0000000cff0c7221 */ /* 0x000fc60000010000 */
[----:B------:R-:W-:Y:S01]  /*49c0*/  FFMA.FTZ R9, R21, R8, R9 ;  /* 0x0000000815097223 */ /* 0x000fe20000010009 */
[----:B------:R-:W-:Y:S01]  /*49d0*/  FADD.FTZ R12, R8, R12 ;  /* 0x0000000c080c7221 */ /* 0x000fe20000010000 */
[----:B--2---:R-:W-:Y:S02]  /*49e0*/  FADD.FTZ R8, R17, -UR6 ;  /* 0x8000000611087e21 */ /* 0x004fe40008010000 */
[----:B------:R0:W5:Y:S01]  /*49f0*/  LDL R17, [R1+0x90] ;  /* 0x0000900001117983 */ /* 0x0001620000100800 */
[----:B---3--:R-:W-:Y:S01]  /*4a00*/  FADD.FTZ R11, R11, -UR6 ;  /* 0x800000060b0b7e21 */ /* 0x008fe20008010000 */
[----:B------:R-:W-:-:S03]  /*4a10*/  FMUL.FTZ R8, R8, UR26 ;  /* 0x0000001a08087c20 */ /* 0x000fc60008410000 */
[----:B------:R-:W-:Y:S02]  /*4a20*/  FMUL.FTZ R20, R11, UR26 ;  /* 0x0000001a0b147c20 */ /* 0x000fe40008410000 */
[----:B------:R0:W-:Y:S04]  /*4a30*/  STL [R1+0x1bc], R8 ;  /* 0x0001bc0801007387 */ /* 0x0001e80000100800 */
[----:B------:R0:W-:Y:S01]  /*4a40*/  STL [R1+0x1c0], R20 ;  /* 0x0001c01401007387 */ /* 0x0001e20000100800 */
[----:B----4-:R-:W-:Y:S01]  /*4a50*/  MOV R11, R23 ;  /* 0x00000017000b7202 */ /* 0x010fe20000000f00 */
[----:B------:R-:W-:Y:S06]  /*4a60*/  @!P5 BRA `(.L_x_2603) ;  /* 0x00000000004cd947 */ /* 0x000fec0003800000 */
[----:B------:R-:W-:-:S04]  /*4a70*/  FFMA.FTZ R11, R8, R3, R14 ;  /* 0x00000003080b7223 */ /* 0x000fc8000001000e */
[----:B0-----:R-:W-:-:S06]  /*4a80*/  FMUL.FTZ R8, R11, -1.4426950216293334961 ;  /* 0xbfb8aa3b0b087820 */ /* 0x001fcc0000410000 */
[----:B------:R-:W0:Y:S02]  /*4a90*/  MUFU.EX2 R8, R8 ;  /* 0x0000000800087308 */ /* 0x000e240000000800 */
[----:B0-----:R-:W-:-:S06]  /*4aa0*/  FADD.FTZ R8, R8, 1 ;  /* 0x3f80000008087421 */ /* 0x001fcc0000010000 */
[----:B------:R-:W0:Y:S02]  /*4ab0*/  MUFU.RCP R8, R8 ;  /* 0x0000000800087308 */ /* 0x000e240000001000 */
[----:B0----5:R-:W-:-:S04]  /*4ac0*/  FADD.FTZ R17, -R8, 1 ;  /* 0x3f80000008117421 */ /* 0x021fc80000010100 */
[----:B------:R-:W-:Y:S02]  /*4ad0*/  FFMA.FTZ R17, R11, R17, 1 ;  /* 0x3f8000000b117423 */ /* 0x000fe40000010011 */
[----:B------:R-:W2:Y:S02]  /*4ae0*/  LDL R11, [R1+0x90] ;  /* 0x00009000010b7983 */ /* 0x000ea40000100800 */
[----:B--2---:R-:W-:-:S04]  /*4af0*/  FMUL.FTZ R8, R11, R8 ;  /* 0x000000080b087220 */ /* 0x004fc80000410000 */
        /* <DEDUP_REMOVED lines=10> */
.L_x_2603:
[----:B-----5:R1:W-:Y:S01]  /*4ba0*/  STL [R1+0x228], R2 ;  /* 0x0002280201007387 */ /* 0x0203e20000100800 */
[----:B0-----:R-:W-:-:S03]  /*4bb0*/  MOV R8, R22 ;  /* 0x0000001600087202 */ /* 0x001fc60000000f00 */
[----:B-1----:R-:W2:Y:S04]  /*4bc0*/  LDL R2, [R1+0x1bc] ;  /* 0x0001bc0001027983 */ /* 0x002ea80000100800 */
[----:B------:R0:W-:Y:S04]  /*4bd0*/  STL [R1+0x224], R0 ;  /* 0x0002240001007387 */ /* 0x0001e80000100800 */
[----:B0-----:R-:W3:Y:S01]  /*4be0*/  LDL R0, [R1+0x1c0] ;  /* 0x0001c00001007983 */ /* 0x001ee20000100800 */
[----:B------:R-:W-:Y:S01]  /*4bf0*/  FFMA.FTZ R8, R8, R13, RZ ;  /* 0x0000000d08087223 */ /* 0x000fe200000100ff */
[----:B------:R-:W-:Y:S01]  /*4c00*/  FADD.FTZ R20, RZ, R13 ;  /* 0x0000000dff147221 */ /* 0x000fe20000010000 */
[----:B------:R-:W-:Y:S01]  /*4c10*/  FMUL.FTZ R13, R17, R3 ;  /* 0x00000003110d7220 */ /* 0x000fe20000410000 */
[----:B------:R-:W4:Y:S04]  /*4c20*/  LDL.LU R22, [R1+0x2c] ;  /* 0x00002c0001167983 */ /* 0x000f280000300800 */
[----:B------:R-:W4:Y:S01]  /*4c30*/  LDL R23, [R1+0x9c] ;  /* 0x00009c0001177983 */ /* 0x000f220000100800 */
[----:B--2---:R-:W-:Y:S01]  /*4c40*/  FFMA.FTZ R8, R2, R17, R8 ;  /* 0x0000001102087223 */ /* 0x004fe20000010008 */
[----:B------:R-:W-:Y:S01]  /*4c50*/  FADD.FTZ R17, R20, R17 ;  /* 0x0000001114117221 */ /* 0x000fe20000010000 */
[----:B------:R-:W-:Y:S01]  /*4c60*/  FFMA.FTZ R20, R21, R10, RZ ;  /* 0x0000000a15147223 */ /* 0x000fe200000100ff */
[----:B------:R-:W-:Y:S01]  /*4c70*/  FFMA.FTZ R9, R2, R13, R9 ;  /* 0x0000000d02097223 */ /* 0x000fe20000010009 */
[----:B------:R-:W-:Y:S01]  /*4c80*/  FADD.FTZ R21, RZ, R10 ;  /* 0x0000000aff157221 */ /* 0x000fe20000010000 */
[----:B------:R0:W5:Y:S01]  /*4c90*/  LDL.LU R2, [R1+0x228] ;  /* 0x0002280001027983 */ /* 0x0001620000300800 */
[----:B------:R-:W-:Y:S01]  /*4ca0*/  FADD.FTZ R12, R12, R13 ;  /* 0x0000000d0c0c7221 */ /* 0x000fe20000010000 */
[----:B------:R-:W-:Y:S01]  /*4cb0*/  FMUL.FTZ R13, R11, R16 ;  /* 0x000000100b0d7220 */ /* 0x000fe20000410000 */
[----:B---3--:R-:W-:-:S02]  /*4cc0*/  FFMA.FTZ R10, R0, R11, R20 ;  /* 0x0000000b000a7223 */ /* 0x008fc40000010014 */
[----:B------:R-:W2:Y:S01]  /*4cd0*/  LDL.LU R20, [R1+0x28] ;  /* 0x0000280001147983 */ /* 0x000ea20000300800 */
[----:B------:R-:W-:Y:S01]  /*4ce0*/  FFMA.FTZ R9, R0, R13, R9 ;  /* 0x0000000d00097223 */ /* 0x000fe20000010009 */
[----:B------:R-:W-:Y:S01]  /*4cf0*/  FADD.FTZ R12, R13, R12 ;  /* 0x0000000c0d0c7221 */ /* 0x000fe20000010000 */
[----:B------:R-:W-:Y:S01]  /*4d00*/  FADD.FTZ R11, R21, R11 ;  /* 0x0000000b150b7221 */ /* 0x000fe20000010000 */
[----:B------:R0:W5:Y:S01]  /*4d10*/  LDL.LU R0, [R1+0x224] ;  /* 0x0002240001007983 */ /* 0x0001620000300800 */
[----:B--2---:R-:W-:Y:S01]  /*4d20*/  FADD.FTZ R13, R20, -UR6 ;  /* 0x80000006140d7e21 */ /* 0x004fe20008010000 */
[----:B----4-:R-:W-:-:S03]  /*4d30*/  FADD.FTZ R20, R22, -UR6 ;  /* 0x8000000616147e21 */ /* 0x010fc60008010000 */
        /* <DEDUP_REMOVED lines=26> */
.L_x_2604:
        /* <DEDUP_REMOVED lines=48> */
.L_x_2605:
        /* <DEDUP_REMOVED lines=48> */
.L_x_2606:
        /* <DEDUP_REMOVED lines=48> */
.L_x_2607:
        /* <DEDUP_REMOVED lines=48> */
.L_x_2608:
        /* <DEDUP_REMOVED lines=48> */
.L_x_2609:
        /* <DEDUP_REMOVED lines=48> */
.L_x_2610:
        /* <DEDUP_REMOVED lines=48> */
.L_x_2611:
[----:B------:R-:W2:Y:S01]  /*63e0*/  LDL R22, [R1+0x4c] ;  /* 0x00004c0001167983 */ /* 0x000ea20000100800 */
[----:B0-----:R-:W-:Y:S01]  /*63f0*/  FMUL.FTZ R21, R13, R3 ;  /* 0x000000030d157220 */ /* 0x001fe20000410000 */
[----:B------:R-:W-:Y:S01]  /*6400*/  FADD.FTZ R17, R17, R13 ;  /* 0x0000000d11117221 */ /* 0x000fe20000010000 */
[----:B------:R-:W-:Y:S01]  /*6410*/  FADD.FTZ R26, R26, -UR6 ;  /* 0x800000061a1a7e21 */ /* 0x000fe20008010000 */
[----:B------:R-:W-:Y:S01]  /*6420*/  FADD.FTZ R27, R27, -UR6 ;  /* 0x800000061b1b7e21 */ /* 0x000fe20008010000 */
[----:B-----5:R-:W-:Y:S01]  /*6430*/  FFMA.FTZ R10, R23, R20, R10 ;  /* 0x00000014170a7223 */ /* 0x020fe2000001000a */
[----:B------:R-:W-:Y:S01]  /*6440*/  FADD.FTZ R12, R12, R21 ;  /* 0x000000150c0c7221 */ /* 0x000fe20000010000 */
[----:B------:R-:W-:Y:S01]  /*6450*/  FMUL.FTZ R26, R26, UR26 ;  /* 0x0000001a1a1a7c20 */ /* 0x000fe20008410000 */
[----:B------:R-:W-:-:S04]  /*6460*/  FADD.FTZ R11, R11, R20 ;  /* 0x000000140b0b7221 */ /* 0x000fc80000010000 */
[----:B------:R0:W-:Y:S01]  /*6470*/  STL [R1+0x54], R26 ;  /* 0x0000541a01007387 */ /* 0x0001e20000100800 */
[C---:B--2---:R-:W-:Y:S01]  /*6480*/  FFMA.FTZ R8, R22.reuse, R13, R8 ;  /* 0x0000000d16087223 */ /* 0x044fe20000010008 */
[----:B------:R-:W-:Y:S01]  /*6490*/  FFMA.FTZ R9, R22, R21, R9 ;  /* 0x0000001516097223 */ /* 0x000fe20000010009 */
[----:B------:R-:W-:Y:S01]  /*64a0*/  FMUL.FTZ R13, R20, R16 ;  /* 0x00000010140d7220 */ /* 0x000fe20000410000 */
[----:B------:R-:W-:-:S03]  /*64b0*/  MOV R20, R25 ;  /* 0x0000001900147202 */ /* 0x000fc60000000f00 */
[----:B------:R-:W-:Y:S01]  /*64c0*/  FFMA.FTZ R9, R23, R13, R9 ;  /* 0x0000000d17097223 */ /* 0x000fe20000010009 */
[----:B------:R-:W-:Y:S01]  /*64d0*/  FMUL.FTZ R23, R27, UR26 ;  /* 0x0000001a1b177c20 */ /* 0x000fe20008410000 */
[----:B------:R-:W-:Y:S01]  /*64e0*/  FADD.FTZ R12, R13, R12 ;  /* 0x0000000c0d0c7221 */ /* 0x000fe20000010000 */
[----:B------:R-:W-:-:S03]  /*64f0*/  MOV R13, R24 ;  /* 0x00000018000d7202 */ /* 0x000fc60000000f00 */
        /* <DEDUP_REMOVED lines=20> */
.L_x_2612:
[----:B------:R-:W-:Y:S01]  /*6640*/  FADD.FTZ R28, R28, -UR6 ;  /* 0x800000061c1c7e21 */ /* 0x000fe20008010000 */
[----:B------:R-:W-:Y:S01]  /*6650*/  FADD.FTZ R29, R29, -UR6 ;  /* 0x800000061d1d7e21 */ /* 0x000fe20008010000 */
[----:B------:R-:W-:Y:S01]  /*6660*/  FMUL.FTZ R21, R13, R3 ;  /* 0x000000030d157220 */ /* 0x000fe20000410000 */
[----:B------:R-:W-:Y:S01]  /*6670*/  FADD.FTZ R17, R17, R13 ;  /* 0x0000000d11117221 */ /* 0x000fe20000010000 */
[----:B------:R-:W-:Y:S01]  /*6680*/  FMUL.FTZ R28, R28, UR26 ;  /* 0x0000001a1c1c7c20 */ /* 0x000fe20008410000 */
[----:B------:R-:W-:Y:S01]  /*6690*/  FMUL.FTZ R29, R29, UR26 ;  /* 0x0000001a1d1d7c20 */ /* 0x000fe20008410000 */
[C---:B------:R-:W-:Y:S01]  /*66a0*/  FFMA.FTZ R8, R26.reuse, R13, R8 ;  /* 0x0000000d1a087223 */ /* 0x040fe20000010008 */
[----:B------:R-:W-:Y:S01]  /*66b0*/  FFMA.FTZ R9, R26, R21, R9 ;  /* 0x000000151a097223 */ /* 0x000fe20000010009 */
[----:B------:R-:W-:Y:S01]  /*66c0*/  FADD.FTZ R12, R12, R21 ;  /* 0x000000150c0c7221 */ /* 0x000fe20000010000 */
[----:B------:R1:W-:Y:S01]  /*66d0*/  STL [R1+0x58], R28 ;  /* 0x0000581c01007387 */ /* 0x0003e20000100800 */
[----:B------:R-:W-:Y:S01]  /*66e0*/  FMUL.FTZ R13, R20, R16 ;  /* 0x00000010140d7220 */ /* 0x000fe20000410000 */
[----:B------:R-:W-:Y:S01]  /*66f0*/  FADD.FTZ R11, R11, R20 ;  /* 0x000000140b0b7221 */ /* 0x000fe20000010000 */
[C---:B------:R-:W-:Y:S01]  /*6700*/  FFMA.FTZ R10, R23.reuse, R20, R10 ;  /* 0x00000014170a7223 */ /* 0x040fe2000001000a */
[----:B------:R1:W-:Y:S01]  /*6710*/  STL [R1+0x1cc], R29 ;  /* 0x0001cc1d01007387 */ /* 0x0003e20000100800 */
[----:B------:R-:W-:Y:S01]  /*6720*/  FFMA.FTZ R9, R23, R13, R9 ;  /* 0x0000000d17097223 */ /* 0x000fe20000010009 */
[----:B------:R-:W-:Y:S01]  /*6730*/  FADD.FTZ R12, R13, R12 ;  /* 0x0000000c0d0c7221 */ /* 0x000fe20000010000 */
[----:B------:R-:W-:-:S02]  /*6740*/  MOV R21, R18 ;  /* 0x0000001200157202 */ /* 0x000fc40000000f00 */
[----:B------:R-:W-:Y:S01]  /*6750*/  MOV R13, R19 ;  /* 0x00000013000d7202 */ /* 0x000fe20000000f00 */
[----:B------:R-:W-:Y:S06]  /*6760*/  @!P5 BRA `(.L_x_2613) ;  /* 0x000000000048d947 */ /* 0x000fec0003800000 */
[----:B------:R-:W-:-:S04]  /*6770*/  FFMA.FTZ R20, R28, R3, R14 ;  /* 0x000000031c147223 */ /* 0x000fc8000001000e */
[----:B------:R-:W-:-:S06]  /*6780*/  FMUL.FTZ R13, R20, -1.4426950216293334961 ;  /* 0xbfb8aa3b140d7820 */ /* 0x000fcc0000410000 */
[----:B------:R-:W2:Y:S02]  /*6790*/  MUFU.EX2 R13, R13 ;  /* 0x0000000d000d7308 */ /* 0x000ea40000000800 */
[----:B--2---:R-:W-:-:S06]  /*67a0*/  FADD.FTZ R13, R13, 1 ;  /* 0x3f8000000d0d7421 */ /* 0x004fcc0000010000 */
[----:B------:R-:W2:Y:S02]  /*67b0*/  MUFU.RCP R13, R13 ;  /* 0x0000000d000d7308 */ /* 0x000ea40000001000 */
[----:B--2---:R-:W-:Y:S01]  /*67c0*/  FADD.FTZ R21, -R13, 1 ;  /* 0x3f8000000d157421 */ /* 0x004fe20000010100 */
[----:B------:R-:W-:-:S03]  /*67d0*/  FMUL.FTZ R13, R18, R13 ;  /* 0x0000000d120d7220 */ /* 0x000fc60000410000 */
[----:B------:R-:W-:-:S04]  /*67e0*/  FFMA.FTZ R21, R20, R21, 1 ;  /* 0x3f80000014157423 */ /* 0x000fc80000010015 */
[----:B------:R-:W-:Y:S01]  /*67f0*/  FMUL.FTZ R21, R13, R21 ;  /* 0x000000150d157220 */ /* 0x000fe20000410000 */
        /* <DEDUP_REMOVED lines=8> */
[----:B------:R-:W-:-:S07]  /*6880*/  FMUL.FTZ R13, R20, R13 ;  /* 0x0000000d140d7220 */ /* 0x000fce0000410000 */
.L_x_2613:
[----:B------:R-:W2:Y:S04]  /*6890*/  LDL.LU R27, [R1+0xc0] ;  /* 0x0000c000011b7983 */ /* 0x000ea80000300800 */
[----:B0-----:R-:W3:Y:S04]  /*68a0*/  LDL.LU R26, [R1+0xc4] ;  /* 0x0000c400011a7983 */ /* 0x001ee80000300800 */
[----:B------:R-:W4:Y:S04]  /*68b0*/  LDL R22, [R1+0xe8] ;  /* 0x0000e80001167983 */ /* 0x000f280000100800 */
[----:B------:R-:W5:Y:S01]  /*68c0*/  LDL R23, [R1+0xec] ;  /* 0x0000ec0001177983 */ /* 0x000f620000100800 */
[----:B------:R-:W-:Y:S01]  /*68d0*/  FMUL.FTZ R20, R21, R3 ;  /* 0x0000000315147220 */ /* 0x000fe20000410000 */
[----:B------:R-:W-:Y:S01]  /*68e0*/  FADD.FTZ R11, R11, R13 ;  /* 0x0000000d0b0b7221 */ /* 0x000fe20000010000 */
[----:B------:R-:W-:Y:S01]  /*68f0*/  FFMA.FTZ R10, R29, R13, R10 ;  /* 0x0000000d1d0a7223 */ /* 0x000fe2000001000a */
[C---:B------:R-:W-:Y:S01]  /*6900*/  FFMA.FTZ R8, R28.reuse, R21, R8 ;  /* 0x000000151c087223 */ /* 0x040fe20000010008 */
[----:B------:R-:W-:Y:S01]  /*6910*/  FFMA.FTZ R9, R28, R20, R9 ;  /* 0x000000141c097223 */ /* 0x000fe20000010009 */
[----:B------:R-:W-:Y:S01]  /*6920*/  FADD.FTZ R12, R12, R20 ;  /* 0x000000140c0c7221 */ /* 0x000fe20000010000 */
[----:B------:R-:W-:Y:S01]  /*6930*/  FMUL.FTZ R20, R13, R16 ;  /* 0x000000100d147220 */ /* 0x000fe20000410000 */
[----:B------:R-:W-:-:S03]  /*6940*/  FADD.FTZ R17, R17, R21 ;  /* 0x0000001511117221 */ /* 0x000fc60000010000 */
[----:B------:R-:W-:Y:S01]  /*6950*/  FFMA.FTZ R9, R29, R20, R9 ;  /* 0x000000141d097223 */ /* 0x000fe20000010009 */
[----:B------:R-:W-:Y:S01]  /*6960*/  FADD.FTZ R20, R20, R12 ;  /* 0x0000000c14147221 */ /* 0x000fe20000010000 */
[----:B--2---:R-:W-:Y:S01]  /*6970*/  FADD.FTZ R12, R27, -UR6 ;  /* 0x800000061b0c7e21 */ /* 0x004fe20008010000 */
[----:B---3--:R-:W-:-:S03]  /*6980*/  FADD.FTZ R13, R26, -UR6 ;  /* 0x800000061a0d7e21 */ /* 0x008fc60008010000 */
[----:B-1----:R-:W-:Y:S01]  /*6990*/  FMUL.FTZ R29, R12, UR26 ;  /* 0x0000001a0c1d7c20 */ /* 0x002fe20008410000 */
[----:B------:R-:W-:Y:S01]  /*69a0*/  FMUL.FTZ R28, R13, UR26 ;  /* 0x0000001a0d1c7c20 */ /* 0x000fe20008410000 */
[----:B----4-:R-:W-:-:S03]  /*69b0*/  MOV R21, R22 ;  /* 0x0000001600157202 */ /* 0x010fc60000000f00 */
[----:B------:R0:W-:Y:S01]  /*69c0*/  STL [R1+0xc0], R29 ;  /* 0x0000c01d01007387 */ /* 0x0001e20000100800 */
[----:B-----5:R-:W-:-:S03]  /*69d0*/  MOV R12, R23 ;  /* 0x00000017000c7202 */ /* 0x020fc60000000f00 */
        /* <DEDUP_REMOVED lines=20> */
.L_x_2614:
[----:B------:R-:W2:Y:S04]  /*6b20*/  LDL.LU R27, [R1+0xc8] ;  /* 0x0000c800011b7983 */ /* 0x000ea80000300800 */
[----:B------:R-:W3:Y:S04]  /*6b30*/  LDL.LU R26, [R1+0xcc] ;  /* 0x0000cc00011a7983 */ /* 0x000ee80000300800 */
        /* <DEDUP_REMOVED lines=14> */
[----:B0-----:R-:W-:Y:S01]  /*6c20*/  FMUL.FTZ R29, R12, UR26 ;  /* 0x0000001a0c1d7c20 */ /* 0x001fe20008410000 */
        /* <DEDUP_REMOVED lines=24> */
.L_x_2615:
        /* <DEDUP_REMOVED lines=41> */
.L_x_2616:
        /* <DEDUP_REMOVED lines=41> */
.L_x_2617:
        /* <DEDUP_REMOVED lines=41> */
.L_x_2618:
        /* <DEDUP_REMOVED lines=41> */
.L_x_2619:
        /* <DEDUP_REMOVED lines=41> */
.L_x_2620:
        /* <DEDUP_REMOVED lines=41> */
.L_x_2621:
        /* <DEDUP_REMOVED lines=41> */
.L_x_2622:
        /* <DEDUP_REMOVED lines=41> */
.L_x_2623:
        /* <DEDUP_REMOVED lines=41> */
.L_x_2624:
        /* <DEDUP_REMOVED lines=41> */
.L_x_2625:
        /* <DEDUP_REMOVED lines=41> */
.L_x_2626:
        /* <DEDUP_REMOVED lines=41> */
.L_x_2627:
        /* <DEDUP_REMOVED lines=41> */
.L_x_2628:
        /* <DEDUP_REMOVED lines=41> */
.L_x_2629:
[----:B------:R-:W2:Y:S04]  /*9190*/  LDL.LU R23, [R1+0x1f0] ;  /* 0x0001f00001177983 */ /* 0x000ea80000300800 */
[----:B------:R-:W3:Y:S01]  /*91a0*/  LDL.LU R22, [R1+0x1f4] ;  /* 0x0001f40001167983 */ /* 0x000ee20000300800 */
[----:B------:R-:W-:Y:S01]  /*91b0*/  FMUL.FTZ R13, R21, R3 ;  /* 0x00000003150d7220 */ /* 0x000fe20000410000 */
[----:B------:R-:W-:Y:S01]  /*91c0*/  FADD.FTZ R28, R17, R21 ;  /* 0x00000015111c7221 */ /* 0x000fe20000010000 */
[C---:B------:R-:W-:Y:S01]  /*91d0*/  FFMA.FTZ R27, R29.reuse, R21, R8 ;  /* 0x000000151d1b7223 */ /* 0x040fe20000010008 */
[----:B------:R-:W4:Y:S04]  /*91e0*/  LDL R17, [R1+0x16c] ;  /* 0x00016c0001117983 */ /* 0x000f280000100800 */
[----:B------:R-:W5:Y:S01]  /*91f0*/  LDL R21, [R1+0x168] ;  /* 0x0001680001157983 */ /* 0x000f620000100800 */
[----:B------:R-:W-:Y:S01]  /*9200*/  FFMA.FTZ R10, R26, R12, R10 ;  /* 0x0000000c1a0a7223 */ /* 0x000fe2000001000a */
[----:B------:R-:W-:Y:S01]  /*9210*/  FFMA.FTZ R9, R29, R13, R9 ;  /* 0x0000000d1d097223 */ /* 0x000fe20000010009 */
[----:B------:R-:W-:Y:S01]  /*9220*/  FMUL.FTZ R8, R12, R16 ;  /* 0x000000100c087220 */ /* 0x000fe20000410000 */
[----:B0-----:R-:W-:Y:S01]  /*9230*/  FADD.FTZ R29, R11, R12 ;  /* 0x0000000c0b1d7221 */ /* 0x001fe20000010000 */
[----:B------:R-:W-:Y:S01]  /*9240*/  FADD.FTZ R20, R20, R13 ;  /* 0x0000000d14147221 */ /* 0x000fe20000010000 */
[----:B------:R2:W-:Y:S01]  /*9250*/  STL [R1], R10 ;  /* 0x0000000a01007387 */ /* 0x0005e20000100800 */
[----:B------:R-:W-:-:S02]  /*9260*/  FFMA.FTZ R9, R26, R8, R9 ;  /* 0x000000081a097223 */ /* 0x000fc40000010009 */
[----:B------:R-:W-:Y:S01]  /*9270*/  FADD.FTZ R8, R8, R20 ;  /* 0x0000001408087221 */ /* 0x000fe20000010000 */
[----:B--2---:R-:W-:Y:S01]  /*9280*/  FADD.FTZ R10, R23, -UR6 ;  /* 0x80000006170a7e21 */ /* 0x004fe20008010000 */
[----:B---3--:R-:W-:-:S03]  /*9290*/  FADD.FTZ R11, R22, -UR6 ;  /* 0x80000006160b7e21 */ /* 0x008fc60008010000 */
[----:B------:R-:W-:Y:S01]  /*92a0*/  FMUL.FTZ R26, R10, UR26 ;  /* 0x0000001a0a1a7c20 */ /* 0x000fe20008410000 */
        /* <DEDUP_REMOVED lines=24> */
.L_x_2630:
[----:B------:R-:W2:Y:S04]  /*9430*/  LDL.LU R21, [R1+0x1f8] ;  /* 0x0001f80001157983 */ /* 0x000ea80000300800 */
[----:B------:R-:W3:Y:S04]  /*9440*/  LDL.LU R12, [R1+0x1fc] ;  /* 0x0001fc00010c7983 */ /* 0x000ee80000300800 */
[----:B------:R-:W4:Y:S04]  /*9450*/  LDL R13, [R1+0x158] ;  /* 0x00015800010d7983 */ /* 0x000f280000100800 */
[----:B------:R-:W5:Y:S01]  /*9460*/  LDL R17, [R1+0x15c] ;  /* 0x00015c0001117983 */ /* 0x000f620000100800 */
        /* <DEDUP_REMOVED lines=33> */
.L_x_2631:
[----:B0-----:R-:W2:Y:S04]  /*9680*/  LDL R12, [R1+0x118] ;  /* 0x00011800010c7983 */ /* 0x001ea80000100800 */
[----:B------:R0:W-:Y:S04]  /*9690*/  STL [R1+0x224], R0 ;  /* 0x0002240001007387 */ /* 0x0001e80000100800 */
[----:B0-----:R-:W3:Y:S04]  /*96a0*/  LDL R0, [R1+0x1d4] ;  /* 0x0001d40001007983 */ /* 0x001ee80000100800 */
[----:B------:R-:W4:Y:S04]  /*96b0*/  LDL.LU R17, [R1+0x200] ;  /* 0x0002000001117983 */ /* 0x000f280000300800 */
[----:B------:R-:W4:Y:S04]  /*96c0*/  LDL.LU R13, [R1+0x204] ;  /* 0x00020400010d7983 */ /* 0x000f280000300800 */
[----:B------:R-:W4:Y:S01]  /*96d0*/  LDL R26, [R1+0x11c] ;  /* 0x00011c00011a7983 */ /* 0x000f220000100800 */
[----:B--2---:R-:W-:Y:S01]  /*96e0*/  MOV R21, R12 ;  /* 0x0000000c00157202 */ /* 0x004fe20000000f00 */
[----:B------:R-:W-:-:S04]  /*96f0*/  FMUL.FTZ R12, R8, R3 ;  /* 0x00000003080c7220 */ /* 0x000fc80000410000 */
[----:B------:R-:W-:Y:S01]  /*9700*/  FADD.FTZ R11, R11, R12 ;  /* 0x0000000c0b0b7221 */ /* 0x000fe20000010000 */
[----:B---3--:R-:W-:Y:S01]  /*9710*/  FFMA.FTZ R9, R0, R12, R9 ;  /* 0x0000000c00097223 */ /* 0x008fe20000010009 */
[----:B------:R-:W-:Y:S01]  /*9720*/  FMUL.FTZ R12, R10, R16 ;  /* 0x000000100a0c7220 */ /* 0x000fe20000410000 */
[----:B------:R0:W5:Y:S03]  /*9730*/  LDL.LU R0, [R1+0x224] ;  /* 0x0002240001007983 */ /* 0x0001660000300800 */
[----:B------:R-:W-:Y:S01]  /*9740*/  FFMA.FTZ R9, R22, R12, R9 ;  /* 0x0000000c16097223 */ /* 0x000fe20000010009 */
[----:B------:R-:W-:Y:S01]  /*9750*/  FADD.FTZ R11, R12, R11 ;  /* 0x0000000b0c0b7221 */ /* 0x000fe20000010000 */
[----:B----4-:R-:W-:Y:S01]  /*9760*/  FADD.FTZ R12, R17, -UR6 ;  /* 0x80000006110c7e21 */ /* 0x010fe20008010000 */
[----:B------:R-:W-:-:S03]  /*9770*/  FADD.FTZ R13, R13, -UR6 ;  /* 0x800000060d0d7e21 */ /* 0x000fc60008010000 */
[----:B------:R-:W-:Y:S01]  /*9780*/  FMUL.FTZ R12, R12, UR26 ;  /* 0x0000001a0c0c7c20 */ /* 0x000fe20008410000 */
[----:B------:R-:W-:-:S04]  /*9790*/  FMUL.FTZ R17, R13, UR26 ;  /* 0x0000001a0d117c20 */ /* 0x000fc80008410000 */
[----:B------:R0:W-:Y:S04]  /*97a0*/  STL [R1+0xc8], R12 ;  /* 0x0000c80c01007387 */ /* 0x0001e80000100800 */
[----:B------:R0:W-:Y:S01]  /*97b0*/  STL [R1+0xf0], R17 ;  /* 0x0000f01101007387 */ /* 0x0001e20000100800 */
[----:B------:R-:W-:Y:S02]  /*97c0*/  MOV R13, R21 ;  /* 0x00000015000d7202 */ /* 0x000fe40000000f00 */
[----:B------:R-:W-:Y:S02]  /*97d0*/  MOV R22, R26 ;  /* 0x0000001a00167202 */ /* 0x000fe40000000f00 */
[----:B------:R-:W-:Y:S01]  /*97e0*/  MOV R21, R13 ;  /* 0x0000000d00157202 */ /* 0x000fe20000000f00 */
[----:B------:R-:W-:Y:S06]  /*97f0*/  @!P5 BRA `(.L_x_2632) ;  /* 0x000000000050d947 */ /* 0x000fec0003800000 */
[----:B0-----:R-:W-:Y:S01]  /*9800*/  FFMA.FTZ R12, R12, R3, R14 ;  /* 0x000000030c0c7223 */ /* 0x001fe2000001000e */
[----:B------:R-:W-:Y:S02]  /*9810*/  MOV R21, R13 ;  /* 0x0000000d00157202 */ /* 0x000fe40000000f00 */
[----:B------:R-:W-:Y:S01]  /*9820*/  MOV R22, R17 ;  /* 0x0000001100167202 */ /* 0x000fe20000000f00 */
        /* <DEDUP_REMOVED lines=17> */
.L_x_2632:
[----:B-----5:R1:W-:Y:S04]  /*9940*/  STL [R1+0x224], R0 ;  /* 0x0002240001007387 */ /* 0x0203e80000100800 */
[----:B------:R-:W2:Y:S04]  /*9950*/  LDL R13, [R1+0xf0] ;  /* 0x0000f000010d7983 */ /* 0x000ea80000100800 */
[----:B-1----:R-:W3:Y:S04]  /*9960*/  LDL R0, [R1+0xc8] ;  /* 0x0000c80001007983 */ /* 0x002ee80000100800 */
[----:B------:R-:W4:Y:S04]  /*9970*/  LDL.LU R26, [R1+0xa8] ;  /* 0x0000a800011a7983 */ /* 0x000f280000300800 */
[----:B0-----:R-:W4:Y:S01]  /*9980*/  LDL.LU R17, [R1+0xac] ;  /* 0x0000ac0001117983 */ /* 0x001f220000300800 */
[----:B------:R-:W-:-:S04]  /*9990*/  FMUL.FTZ R12, R21, R3 ;  /* 0x00000003150c7220 */ /* 0x000fc80000410000 */
[----:B---3--:R-:W-:Y:S01]  /*99a0*/  FFMA.FTZ R9, R0, R12, R9 ;  /* 0x0000000c00097223 */ /* 0x008fe20000010009 */
[----:B------:R-:W-:Y:S01]  /*99b0*/  FADD.FTZ R12, R11, R12 ;  /* 0x0000000c0b0c7221 */ /* 0x000fe20000010000 */
[----:B------:R-:W-:Y:S01]  /*99c0*/  FMUL.FTZ R11, R22, R16 ;  /* 0x00000010160b7220 */ /* 0x000fe20000410000 */
[----:B------:R0:W5:Y:S03]  /*99d0*/  LDL.LU R0, [R1+0x224] ;  /* 0x0002240001007983 */ /* 0x0001660000300800 */
[----:B--2---:R-:W-:Y:S01]  /*99e0*/  FFMA.FTZ R13, R13, R11, R9 ;  /* 0x0000000b0d0d7223 */ /* 0x004fe20000010009 */
[----:B------:R-:W-:Y:S01]  /*99f0*/  FADD.FTZ R12, R11, R12 ;  /* 0x0000000c0b0c7221 */ /* 0x000fe20000010000 */
[----:B----4-:R-:W-:Y:S01]  /*9a00*/  FADD.FTZ R9, R26, -UR6 ;  /* 0x800000061a097e21 */ /* 0x010fe20008010000 */
[----:B------:R-:W-:-:S03]  /*9a10*/  FADD.FTZ R11, R17, -UR6 ;  /* 0x80000006110b7e21 */ /* 0x000fc60008010000 */
        /* <DEDUP_REMOVED lines=27> */
.L_x_2633:
[----:B0-----:R-:W2:Y:S04]  /*9bd0*/  LDL R26, [R1+0xa8] ;  /* 0x0000a800011a7983 */ /* 0x001ea80000100800 */
[----:B------:R0:W-:Y:S04]  /*9be0*/  STL [R1+0x238], R7 ;  /* 0x0002380701007387 */ /* 0x0001e80000100800 */
[----:B------:R1:W-:Y:S04]  /*9bf0*/  STL [R1+0x234], R6 ;  /* 0x0002340601007387 */ /* 0x0003e80000100800 */
[----:B------:R-:W-:Y:S04]  /*9c00*/  STL [R1+0x230], R5 ;  /* 0x0002300501007387 */ /* 0x000fe80000100800 */
[----:B------:R-:W-:Y:S04]  /*9c10*/  STL [R1+0x228], R4 ;  /* 0x0002280401007387 */ /* 0x000fe80000100800 */
[----:B------:R3:W-:Y:S01]  /*9c20*/  STL [R1+0x224], R2 ;  /* 0x0002240201007387 */ /* 0x0007e20000100800 */
[----:B0-----:R-:W0:Y:S01]  /*9c30*/  S2R R7, SR_LANEID ;  /* 0x0000000000077919 */ /* 0x001e220000000000 */
[----:B-----5:R-:W-:-:S02]  /*9c40*/  FMUL.FTZ R17, R9, R3 ;  /* 0x0000000309117220 */ /* 0x020fc40000410000 */
[----:B-1----:R-:W4:Y:S04]  /*9c50*/  LDL R6, [R1+0x1d4] ;  /* 0x0001d40001067983 */ /* 0x002f280000100800 */
[----:B---3--:R-:W3:Y:S04]  /*9c60*/  LDL R2, [R1+0x30] ;  /* 0x0000300001027983 */ /* 0x008ee80000100800 */
[----:B------:R-:W4:Y:S04]  /*9c70*/  LDL R5, [R1+0x1f0] ;  /* 0x0001f00001057983 */ /* 0x000f280000100800 */
[----:B------:R-:W4:Y:S01]  /*9c80*/  LDL R4, [R1+0xc8] ;  /* 0x0000c80001047983 */ /* 0x000f220000100800 */
[----:B0-----:R-:W-:Y:S01]  /*9c90*/  ISETP.GT.AND P0, PT, R7, 0x1e, PT ;  /* 0x0000001e0700780c */ /* 0x001fe20003f04270 */
[----:B--2---:R-:W-:Y:S01]  /*9ca0*/  FFMA.FTZ R13, R26, R17, R13 ;  /* 0x000000111a0d7223 */ /* 0x004fe2000001000d */
[----:B------:R-:W-:Y:S01]  /*9cb0*/  FMUL.FTZ R26, R11, R16 ;  /* 0x000000100b1a7220 */ /* 0x000fe20000410000 */
[----:B------:R-:W-:-:S03]  /*9cc0*/  FADD.FTZ R17, R12, R17 ;  /* 0x000000110c117221 */ /* 0x000fc60000010000 */
[----:B---3--:R-:W-:Y:S01]  /*9cd0*/  FFMA.FTZ R12, R2, R26, R13 ;  /* 0x0000001a020c7223 */ /* 0x008fe2000001000d */
[----:B------:R-:W-:-:S04]  /*9ce0*/  FADD.FTZ R13, R26, R17 ;  /* 0x000000111a0d7221 */ /* 0x000fc80000010000 */
[----:B------:R-:W0:Y:S04]  /*9cf0*/  SHFL.DOWN PT, R17, R12, 0x1, 0x1f ;  /* 0x08201f000c117f89 */ /* 0x000e2800000e0000 */
[----:B------:R-:W1:Y:S01]  /*9d00*/  SHFL.DOWN PT, R26, R13, 0x1, 0x1f ;  /* 0x08201f000d1a7f89 */ /* 0x000e6200000e0000 */
[----:B0-----:R-:W-:Y:S01]  /*9d10*/  @!P0 FADD.FTZ R12, R12, R17 ;  /* 0x000000110c0c8221 */ /* 0x001fe20000010000 */
[----:B-1----:R-:W-:-:S04]  /*9d20*/  @!P0 FADD.FTZ R13, R13, R26 ;  /* 0x0000001a0d0d8221 */ /* 0x002fc80000010000 */
[----:B------:R-:W0:Y:S04]  /*9d30*/  SHFL.DOWN PT, R17, R12, 0x2, 0x1f ;  /* 0x08401f000c117f89 */ /* 0x000e2800000e0000 */
[----:B------:R-:W1:Y:S01]  /*9d40*/  SHFL.DOWN PT, R26, R13, 0x2, 0x1f ;  /* 0x08401f000d1a7f89 */ /* 0x000e6200000e0000 */
[----:B------:R-:W-:-:S13]  /*9d50*/  ISETP.GT.AND P0, PT, R7, 0x1d, PT ;  /* 0x0000001d0700780c */ /* 0x000fda0003f04270 */
[----:B0-----:R-:W-:Y:S01]  /*9d60*/  @!P0 FADD.FTZ R12, R12, R17 ;  /* 0x000000110c0c8221 */ /* 0x001fe20000010000 */
[----:B-1----:R-:W-:-:S04]  /*9d70*/  @!P0 FADD.FTZ R13, R13, R26 ;  /* 0x0000001a0d0d8221 */ /* 0x002fc80000010000 */
[----:B------:R-:W0:Y:S04]  /*9d80*/  SHFL.DOWN PT, R17, R12, 0x4, 0x1f ;  /* 0x08801f000c117f89 */ /* 0x000e2800000e0000 */
[----:B------:R-:W1:Y:S01]  /*9d90*/  SHFL.DOWN PT, R26, R13, 0x4, 0x1f ;  /* 0x08801f000d1a7f89 */ /* 0x000e6200000e0000 */
[----:B------:R-:W-:-:S13]  /*9da0*/  ISETP.GT.AND P0, PT, R7, 0x1b, PT ;  /* 0x0000001b0700780c */ /* 0x000fda0003f04270 */
[----:B0-----:R-:W-:Y:S01]  /*9db0*/  @!P0 FADD.FTZ R12, R12, R17 ;  /* 0x000000110c0c8221 */ /* 0x001fe20000010000 */
[----:B-1----:R-:W-:-:S04]  /*9dc0*/  @!P0 FADD.FTZ R13, R13, R26 ;  /* 0x0000001a0d0d8221 */ /* 0x002fc80000010000 */
[----:B------:R-:W0:Y:S01]  /*9dd0*/  SHFL.DOWN PT, R26, R12, 0x8, 0x1f ;  /* 0x09001f000c1a7f89 */ /* 0x000e2200000e0000 */
[----:B------:R-:W-:-:S03]  /*9de0*/  ISETP.GT.AND P0, PT, R7, 0x17, PT ;  /* 0x000000170700780c */ /* 0x000fc60003f04270 */
[----:B------:R1:W5:Y:S10]  /*9df0*/  LDL.LU R7, [R1+0x238] ;  /* 0x0002380001077983 */ /* 0x0003740000300800 */
[----:B0-----:R-:W-:-:S02]  /*9e00*/  @!P0 FADD.FTZ R12, R12, R26 ;  /* 0x0000001a0c0c8221 */ /* 0x001fc40000010000 */
[----:B------:R-:W2:Y:S01]  /*9e10*/  LDL R26, [R1+0x1e8] ;  /* 0x0001e800011a7983 */ /* 0x000ea20000100800 */
[----:B------:R-:W-:Y:S01]  /*9e20*/  FADD.FTZ R28, R28, R23 ;  /* 0x000000171c1c7221 */ /* 0x000fe20000010000 */
[----:B--2---:R-:W-:Y:S01]  /*9e30*/  FFMA.FTZ R23, R26, R23, R27 ;  /* 0x000000171a177223 */ /* 0x004fe2000001001b */
[----:B------:R-:W-:Y:S01]  /*9e40*/  FADD.FTZ R26, R29, R20 ;  /* 0x000000141d1a7221 */ /* 0x000fe20000010000 */
[----:B------:R-:W2:Y:S04]  /*9e50*/  LDL R27, [R1+0x1f4] ;  /* 0x0001f400011b7983 */ /* 0x000ea80000100800 */
[----:B------:R-:W2:Y:S01]  /*9e60*/  LDL.LU R29, [R1] ;  /* 0x00000000011d7983 */ /* 0x000ea20000300800 */
[----:B----4-:R-:W-:Y:S01]  /*9e70*/  FFMA.FTZ R23, R6, R8, R23 ;  /* 0x0000000806177223 */ /* 0x010fe20000010017 */
[----:B------:R-:W-:-:S02]  /*9e80*/  FADD.FTZ R28, R28, R8 ;  /* 0x000000081c1c7221 */ /* 0x000fc40000010000 */
[----:B------:R1:W5:Y:S01]  /*9e90*/  LDL.LU R6, [R1+0x234] ;  /* 0x0002340001067983 */ /* 0x0003620000300800 */
[----:B------:R-:W-:-:S03]  /*9ea0*/  FADD.FTZ R26, R26, R10 ;  /* 0x0000000a1a1a7221 */ /* 0x000fc60000010000 */
[----:B------:R-:W3:Y:S01]  /*9eb0*/  LDL R8, [R1+0xa8] ;  /* 0x0000a80001087983 */ /* 0x000ee20000100800 */
[----:B--2---:R-:W-:-:S04]  /*9ec0*/  FFMA.FTZ R27, R27, R20, R29 ;  /* 0x000000141b1b7223 */ /* 0x004fc8000001001d */
[----:B------:R-:W-:Y:S02]  /*9ed0*/  FFMA.FTZ R27, R5, R10, R27 ;  /* 0x0000000a051b7223 */ /* 0x000fe4000001001b */
[----:B------:R1:W5:Y:S04]  /*9ee0*/  LDL.LU R5, [R1+0x230] ;  /* 0x0002300001057983 */ /* 0x0003680000300800 */
[----:B------:R-:W2:Y:S01]  /*9ef0*/  LDL R10, [R1+0xf0] ;  /* 0x0000f000010a7983 */ /* 0x000ea20000100800 */
[----:B------:R-:W-:Y:S01]  /*9f00*/  FFMA.FTZ R23, R4, R21, R23 ;  /* 0x0000001504177223 */ /* 0x000fe20000010017 */
[----:B------:R-:W-:Y:S02]  /*9f10*/  FADD.FTZ R28, R28, R21 ;  /* 0x000000151c1c7221 */ /* 0x000fe40000010000 */
[----:B------:R1:W5:Y:S04]  /*9f20*/  LDL.LU R4, [R1+0x228] ;  /* 0x0002280001047983 */ /* 0x0003680000300800 */
[----:B------:R-:W4:Y:S01]  /*9f30*/  LDL R21, [R1+0x220] ;  /* 0x0002200001157983 */ /* 0x000f220000100800 */
[----:B---3--:R-:W-:-:S03]  /*9f40*/  FFMA.FTZ R8, R8, R9, R23 ;  /* 0x0000000908087223 */ /* 0x008fc60000010017 */
[----:B------:R-:W0:Y:S01]  /*9f50*/  SHFL.DOWN PT, R17, R13, 0x8, 0x1f ;  /* 0x09001f000d117f89 */ /* 0x000e2200000e0000 */
[----:B------:R-:W3:Y:S01]  /*9f60*/  S2R R29, SR_LANEID ;  /* 0x00000000001d7919 */ /* 0x000ee20000000000 */
[----:B------:R-:W1:Y:S01]  /*9f70*/  S2UR UR7, SR_CgaCtaId ;  /* 0x00000000000779c3 */ /* 0x000e620000008800 */
[----:B0-----:R-:W-:Y:S02]  /*9f80*/  @!P0 FADD.FTZ R13, R13, R17 ;  /* 0x000000110d0d8221 */ /* 0x001fe40000010000 */
[----:B------:R-:W0:Y:S01]  /*9f90*/  SHFL.DOWN PT, R17, R12, 0x10, 0x1f ;  /* 0x0a001f000c117f89 */ /* 0x000e2200000e0000 */
[----:B--2---:R-:W-:Y:S01]  /*9fa0*/  FFMA.FTZ R27, R10, R22, R27 ;  /* 0x000000160a1b7223 */ /* 0x004fe2000001001b */
[----:B------:R-:W-:-:S03]  /*9fb0*/  FADD.FTZ R10, R28, R9 ;  /* 0x000000091c0a7221 */ /* 0x000fc60000010000 */
[----:B------:R-:W-:Y:S02]  /*9fc0*/  FFMA.FTZ R9, R2, R11, R27 ;  /* 0x0000000b02097223 */ /* 0x000fe4000001001b */
[----:B------:R2:W5:Y:S04]  /*9fd0*/  LDL.LU R2, [R1+0x224] ;  /* 0x0002240001027983 */ /* 0x0005680000300800 */
[----:B------:R-:W4:Y:S01]  /*9fe0*/  SHFL.DOWN PT, R20, R13, 0x10, 0x1f ;  /* 0x0a001f000d147f89 */ /* 0x000f2200000e0000 */
[----:B---3--:R-:W-:Y:S01]  /*9ff0*/  ISETP.GT.AND P0, PT, R29, 0xf, PT ;  /* 0x0000000f1d00780c */ /* 0x008fe20003f04270 */
[----:B------:R-:W-:Y:S02]  /*a000*/  UMOV UR6, 0x400 ;  /* 0x0000040000067882 */ /* 0x000fe40000000000 */
[----:B------:R-:W-:Y:S01]  /*a010*/  UIADD3 UR5, UR6, 0xd0, URZ ;  /* 0x000000d006057890 */ /* 0x000fe2000fffe03f */
[----:B------:R-:W-:Y:S01]  /*a020*/  ISETP.NE.AND P2, PT, R0, RZ, PT ;  /* 0x000000ff0000720c */ /* 0x000fe20003f45270 */
[----:B------:R-:W-:-:S02]  /*a030*/  FADD.FTZ R26, R26, R22 ;  /* 0x000000161a1a7221 */ /* 0x000fc40000010000 */
[----:B-1----:R-:W-:-:S06]  /*a040*/  ULEA UR5, UR7, UR5, 0x18 ;  /* 0x0000000507057291 */ /* 0x002fcc000f8ec03f */
[----:B0-----:R-:W-:Y:S01]  /*a050*/  @!P0 FADD.FTZ R12, R12, R17 ;  /* 0x000000110c0c8221 */ /* 0x001fe20000010000 */
[----:B------:R-:W-:Y:S01]  /*a060*/  FADD.FTZ R11, R26, R11 ;  /* 0x0000000b1a0b7221 */ /* 0x000fe20000010000 */
[----:B------:R-:W-:Y:S01]  /*a070*/  LEA R17, R0, UR5, 0x4 ;  /* 0x0000000500117c11 */ /* 0x000fe2000f8e20ff */
[----:B----4-:R-:W-:Y:S01]  /*a080*/  @!P0 FADD.FTZ R13, R13, R20 ;  /* 0x000000140d0d8221 */ /* 0x010fe20000010000 */
[----:B------:R-:W-:-:S03]  /*a090*/  ISETP.NE.AND P0, PT, R29, RZ, PT ;  /* 0x000000ff1d00720c */ /* 0x000fc60003f05270 */
[----:B------:R2:W-:Y:S01]  /*a0a0*/  STS.128 [R17], R8 ;  /* 0x0000000811007388 */ /* 0x0005e20000000c00 */
[----:B------:R-:W-:Y:S01]  /*a0b0*/  BSSY B0, `(.L_x_2634) ;  /* 0x0000036000007945 */ /* 0x000fe20003800000 */
[----:B------:R-:W-:-:S08]  /*a0c0*/  ISETP.GT.U32.AND P3, PT, R0, 0x27, PT ;  /* 0x000000270000780c */ /* 0x000fd00003f64070 */
[----:B------:R2:W-:Y:S01]  /*a0d0*/  @!P0 STS.64 [R21+0x18], R12 ;  /* 0x0000180c15008388 */ /* 0x0005e20000000a00 */
[----:B------:R-:W-:Y:S06]  /*a0e0*/  BAR.SYNC.DEFER_BLOCKING 0x0 ;  /* 0x0000000000007b1d */ /* 0x000fec0000010000 */
[----:B------:R-:W-:Y:S05]  /*a0f0*/  @P2 BRA `(.L_x_2635) ;  /* 0x0000000000c42947 */ /* 0x000fea0003800000 */
[----:B------:R-:W-:-:S09]  /*a100*/  ULEA UR5, UR7, UR6, 0x18 ;  /* 0x0000000607057291 */ /* 0x000fd2000f8ec03f */
[----:B--2---:R-:W0:Y:S02]  /*a110*/  LDS.128 R20, [UR5+0x20] ;  /* 0x00002005ff147984 */ /* 0x004e240008000c00 */
        /* <DEDUP_REMOVED lines=47> */
.L_x_2635:
[----:B------:R-:W-:Y:S05]  /*a410*/  BSYNC B0 ;  /* 0x0000000000007941 */ /* 0x000fea0003800000 */
.L_x_2634:
[----:B------:R-:W-:Y:S06]  /*a420*/  BAR.SYNC.DEFER_BLOCKING 0x0 ;  /* 0x0000000000007b1d */ /* 0x000fec0000010000 */
[----:B------:R-:W-:Y:S04]  /*a430*/  BSSY B0, `(.L_x_2636) ;  /* 0x000004d000007945 */ /* 0x000fe80003800000 */
[----:B------:R-:W-:Y:S05]  /*a440*/  @P3 BRA `(.L_x_2637) ;  /* 0x00000004002c3947 */ /* 0x000fea0003800000 */
[----:B--2---:R-:W0:Y:S02]  /*a450*/  LDS.128 R20, [R17+0x280] ;  /* 0x0002800011147984 */ /* 0x004e240000000c00 */
        /* <DEDUP_REMOVED lines=74> */
.L_x_2637:
[----:B------:R-:W-:Y:S05]  /*a900*/  BSYNC B0 ;  /* 0x0000000000007941 */ /* 0x000fea0003800000 */
.L_x_2636:
[----:B--2---:R-:W0:Y:S01]  /*a910*/  LDC.64 R20, c[0x0][0x268] ;  /* 0x00009a00ff147b82 */ /* 0x004e220000000a00 */
        /* <DEDUP_REMOVED lines=18> */
.L_x_2639:
[----:B------:R-:W-:Y:S05]  /*aa40*/  BSYNC B0 ;  /* 0x0000000000007941 */ /* 0x000fea0003800000 */
.L_x_2638:
        /* <DEDUP_REMOVED lines=41> */
.L_x_2642:
[----:B------:R-:W-:Y:S02]  /*ace0*/  MOV R8, UR18 ;  /* 0x0000001200087c02 */ /* 0x000fe40008000f00 */
[----:B------:R-:W-:-:S05]  /*acf0*/  MOV R9, UR19 ;  /* 0x0000001300097c02 */ /* 0x000fca0008000f00 */
[----:B------:R-:W2:Y:S04]  /*ad00*/  LDG.E.STRONG.GPU R8, desc[UR22][R8.64] ;  /* 0x0000001608087981 */ /* 0x000ea8000c1ef900 */
[----:B--2---:R-:W-:Y:S01]  /*ad10*/  CCTL.IVALL ;  /* 0x00000000ff00798f */ /* 0x004fe20002000000 */
[----:B------:R-:W-:Y:S05]  /*ad20*/  YIELD ;  /* 0x0000000000007946 */ /* 0x000fea0003800000 */
[----:B------:R-:W-:-:S13]  /*ad30*/  ISETP.NE.AND P0, PT, R8, R10, PT ;  /* 0x0000000a0800720c */ /* 0x000fda0003f05270 */
[----:B------:R-:W-:Y:S05]  /*ad40*/  @P0 BRA `(.L_x_2642) ;  /* 0xfffffffc00e40947 */ /* 0x000fea000383ffff */
.L_x_2641:
        /* <DEDUP_REMOVED lines=19> */
.L_x_2646:
        /* <DEDUP_REMOVED lines=165> */
.L_x_2645:
        /* <DEDUP_REMOVED lines=87> */
.L_x_2647:
[----:B------:R-:W-:-:S13]  /*be40*/  ISETP.NE.OR P0, PT, RZ, UR16, P0 ;  /* 0x00000010ff007c0c */ /* 0x000fda0008705670 */
[----:B------:R-:W-:Y:S05]  /*be50*/  @!P0 BRA `(.L_x_2643) ;  /* 0x0000000000b08947 */ /* 0x000fea0003800000 */
.L_x_2644:
        /* <DEDUP_REMOVED lines=44> */
.L_x_2643:
        /* <DEDUP_REMOVED lines=14> */
.L_x_2649:
[----:B------:R-:W-:Y:S05]  /*c200*/  BSYNC B0 ;  /* 0x0000000000007941 */ /* 0x000fea0003800000 */
.L_x_2648:
        /* <DEDUP_REMOVED lines=25> */
.L_x_2640:
[----:B0-----:R0:W5:Y:S04]  /*c3a0*/  LDL R21, [R1+0x4] ;  /* 0x0000040001157983 */ /* 0x0011680000100800 */
[----:B------:R0:W5:Y:S04]  /*c3b0*/  LDL R20, [R1+0x8] ;  /* 0x0000080001147983 */ /* 0x0001680000100800 */
[----:B------:R0:W5:Y:S04]  /*c3c0*/  LDL R17, [R1+0x1b8] ;  /* 0x0001b80001117983 */ /* 0x0001680000100800 */
[----:B------:R0:W5:Y:S01]  /*c3d0*/  LDL R11, [R1+0xc] ;  /* 0x00000c00010b7983 */ /* 0x0001620000100800 */
[----:B------:R-:W1:Y:S01]  /*c3e0*/  S2UR UR6, SR_CgaCtaId ;  /* 0x00000000000679c3 */ /* 0x000e620000008800 */
[----:B------:R-:W-:-:S02]  /*c3f0*/  UMOV UR5, 0x400 ;  /* 0x0000040000057882 */ /* 0x000fc40000000000 */
        /* <DEDUP_REMOVED lines=30> */
.L_x_2650:
[----:B------:R-:W-:Y:S04]  /*c5e0*/  BSSY B0, `(.L_x_2651) ;  /* 0x0000016000007945 */ /* 0x000fe80003800000 */
[----:B------:R-:W-:Y:S05]  /*c5f0*/  @!P1 BRA `(.L_x_2652) ;  /* 0x0000000000509947 */ /* 0x000fea0003800000 */
[----:B------:R-:W-:Y:S01]  /*c600*/  MOV R8, UR5 ;  /* 0x0000000500087c02 */ /* 0x000fe20008000f00 */
[----:B------:R-:W-:Y:S01]  /*c610*/  ULDC.64 UR6, c[0x0][0x288] ;  /* 0x0000a20000067ab9 */ /* 0x000fe20000000a00 */
[----:B-----5:R-:W-:Y:S02]  /*c620*/  SHF.R.S32.HI R9, RZ, 0x1f, R2 ;  /* 0x0000001fff097819 */ /* 0x020fe40000011402 */
[----:B------:R-:W-:Y:S01]  /*c630*/  MOV R10, R6 ;  /* 0x00000006000a7202 */ /* 0x000fe20000000f00 */
[----:B------:R-:W-:-:S04]  /*c640*/  FFMA.FTZ R8, R21, R8, UR13 ;  /* 0x0000000d15087e23 */ /* 0x000fc80008010008 */
[----:B------:R-:W-:Y:S01]  /*c650*/  FFMA.FTZ R12, R3, R20, -R8 ;  /* 0x00000014030c7223 */ /* 0x000fe20000010808 */
[----:B------:R-:W-:-:S05]  /*c660*/  MOV R8, UR5 ;  /* 0x0000000500087c02 */ /* 0x000fca0008000f00 */
[----:B------:R-:W-:-:S04]  /*c670*/  FFMA.FTZ R8, R17, R8, UR13 ;  /* 0x0000000d11087e23 */ /* 0x000fc80008010008 */
[----:B------:R-:W-:Y:S01]  /*c680*/  FFMA.FTZ R13, R16, R11, -R8 ;  /* 0x0000000b100d7223 */ /* 0x000fe20000010808 */
[----:B0-----:R-:W-:Y:S01]  /*c690*/  MOV R11, R5 ;  /* 0x00000005000b7202 */ /* 0x001fe20000000f00 */
        /* <DEDUP_REMOVED lines=10> */
.L_x_2652:
[----:B------:R-:W-:Y:S05]  /*c740*/  BSYNC B0 ;  /* 0x0000000000007941 */ /* 0x000fea0003800000 */
.L_x_2651:
[----:B-----5:R2:W5:Y:S04]  /*c750*/  LDL R21, [R1+0x1bc] ;  /* 0x0001bc0001157983 */ /* 0x0205680000100800 */
[----:B------:R2:W5:Y:S04]  /*c760*/  LDL R13, [R1+0x90] ;  /* 0x00009000010d7983 */ /* 0x0005680000100800 */
[----:B0-----:R2:W5:Y:S04]  /*c770*/  LDL R20, [R1+0x1c0] ;  /* 0x0001c00001147983 */ /* 0x0015680000100800 */
[----:B------:R2:W5:Y:S01]  /*c780*/  LDL R12, [R1+0x94] ;  /* 0x00009400010c7983 */ /* 0x0005620000100800 */
[C---:B-1----:R-:W-:Y:S01]  /*c790*/  IADD3 R11, R2.reuse, 0x10, RZ ;  /* 0x00000010020b7810 */ /* 0x042fe20007ffe0ff */
[----:B------:R-:W-:Y:S01]  /*c7a0*/  ULDC.64 UR6, c[0x0][0x290] ;  /* 0x0000a40000067ab9 */ /* 0x000fe20000000a00 */
[----:B------:R-:W-:-:S02]  /*c7b0*/  IADD3 R17, R2, 0x10, RZ ;  /* 0x0000001002117810 */ /* 0x000fc40007ffe0ff */
[----:B------:R-:W-:Y:S02]  /*c7c0*/  SHF.R.S32.HI R11, RZ, 0x1f, R11 ;  /* 0x0000001fff0b7819 */ /* 0x000fe4000001140b */
[----:B------:R-:W-:-:S04]  /*c7d0*/  ISETP.GE.U32.AND P0, PT, R17, UR6, PT ;  /* 0x0000000611007c0c */ /* 0x000fc8000bf06070 */
[----:B------:R-:W-:-:S04]  /*c7e0*/  ISETP.GE.AND.EX P0, PT, R11, UR7, PT, P0 ;  /* 0x000000070b007c0c */ /* 0x000fc8000bf06300 */
        /* <DEDUP_REMOVED lines=22> */
.L_x_2653:
[----:B------:R-:W-:Y:S04]  /*c950*/  BSSY B0, `(.L_x_2654) ;  /* 0x0000015000007945 */ /* 0x000fe80003800000 */
[----:B------:R-:W-:Y:S05]  /*c960*/  @P0 BRA `(.L_x_2655) ;  /* 0x00000000004c0947 */ /* 0x000fea0003800000 */
[----:B------:R-:W-:Y:S01]  /*c970*/  MOV R8, UR5 ;  /* 0x0000000500087c02 */ /* 0x000fe20008000f00 */
[----:B------:R-:W-:Y:S01]  /*c980*/  ULDC.64 UR14, c[0x0][0x288] ;  /* 0x0000a200000e7ab9 */ /* 0x000fe20000000a00 */
[----:B------:R-:W-:-:S03]  /*c990*/  MOV R10, R6 ;  /* 0x00000006000a7202 */ /* 0x000fc60000000f00 */
[----:B-----5:R-:W-:-:S04]  /*c9a0*/  FFMA.FTZ R8, R21, R8, UR13 ;  /* 0x0000000d15087e23 */ /* 0x020fc80008010008 */
[----:B0-----:R-:W-:Y:S01]  /*c9b0*/  FFMA.FTZ R13, R3, R13, -R8 ;  /* 0x0000000d030d7223 */ /* 0x001fe20000010808 */
[----:B------:R-:W-:-:S05]  /*c9c0*/  MOV R8, UR5 ;  /* 0x0000000500087c02 */ /* 0x000fca0008000f00 */
[----:B------:R-:W-:-:S04]  /*c9d0*/  FFMA.FTZ R8, R20, R8, UR13 ;  /* 0x0000000d14087e23 */ /* 0x000fc80008010008 */
[----:B------:R-:W-:Y:S01]  /*c9e0*/  FFMA.FTZ R12, R16, R12, -R8 ;  /* 0x0000000c100c7223 */ /* 0x000fe20000010808 */
        /* <DEDUP_REMOVED lines=11> */
.L_x_2655:
[----:B------:R-:W-:Y:S05]  /*caa0*/  BSYNC B0 ;  /* 0x0000000000007941 */ /* 0x000fea0003800000 */
.L_x_2654:
[----:B------:R2:W5:Y:S04]  /*cab0*/  LDL R27, [R1+0x20] ;  /* 0x00002000011b7983 */ /* 0x0005680000100800 */
[----:B0----5:R2:W5:Y:S04]  /*cac0*/  LDL R13, [R1+0x98] ;  /* 0x00009800010d7983 */ /* 0x0215680000100800 */
[----:B------:R2:W5:Y:S04]  /*cad0*/  LDL R26, [R1+0x28] ;  /* 0x00002800011a7983 */ /* 0x0005680000100800 */
[----:B------:R2:W5:Y:S01]  /*cae0*/  LDL R12, [R1+0x9c] ;  /* 0x00009c00010c7983 */ /* 0x0005620000100800 */
[----:B------:R-:W-:-:S02]  /*caf0*/  IADD3 R22, R2, 0x20, RZ ;  /* 0x0000002002167810 */ /* 0x000fc40007ffe0ff */
[C---:B------:R-:W-:Y:S02]  /*cb00*/  IADD3 R17, R2.reuse, 0x30, RZ ;  /* 0x0000003002117810 */ /* 0x040fe40007ffe0ff */
[C---:B------:R-:W-:Y:S02]  /*cb10*/  IADD3 R20, R2.reuse, 0x30, RZ ;  /* 0x0000003002147810 */ /* 0x040fe40007ffe0ff */
[----:B-1----:R-:W-:Y:S02]  /*cb20*/  IADD3 R11, R2, 0x20, RZ ;  /* 0x00000020020b7810 */ /* 0x002fe40007ffe0ff */
        /* <DEDUP_REMOVED lines=13> */
[----:B------:R-:W-:-:S04]  /*cc00*/  FFMA.FTZ R9, R27, R3, R14 ;  /* 0x000000031b097223 */ /* 0x000fc8000001000e */
[----:B------:R-:W-:-:S06]  /*cc10*/  FMUL.FTZ R8, R9, -1.4426950216293334961 ;  /* 0xbfb8aa3b09087820 */ /* 0x000fcc0000410000 */
[----:B------:R-:W0:Y:S02]  /*cc20*/  MUFU.EX2 R8, R8 ;  /* 0x0000000800087308 */ /* 0x000e240000000800 */
[----:B0-----:R-:W-:-:S06]  /*cc30*/  FADD.FTZ R8, R8, 1 ;  /* 0x3f80000008087421 */ /* 0x001fcc0000010000 */
[----:B------:R-:W0:Y:S02]  /*cc40*/  MUFU.RCP R10, R8 ;  /* 0x00000008000a7308 */ /* 0x000e240000001000 */
[----:B0----5:R-:W-:Y:S01]  /*cc50*/  FMUL.FTZ R8, R13, R10 ;  /* 0x0000000a0d087220 */ /* 0x021fe20000410000 */
        /* <DEDUP_REMOVED lines=14> */
.L_x_2656:
[----:B------:R-:W-:Y:S04]  /*cd40*/  BSSY B0, `(.L_x_2657) ;  /* 0x0000015000007945 */ /* 0x000fe80003800000 */
[----:B------:R-:W-:Y:S05]  /*cd50*/  @P2 BRA `(.L_x_2658) ;  /* 0x00000000004c2947 */ /* 0x000fea0003800000 */
[----:B------:R-:W-:Y:S01]  /*cd60*/  MOV R8, UR5 ;  /* 0x0000000500087c02 */ /* 0x000fe20008000f00 */
[----:B------:R-:W-:Y:S01]  /*cd70*/  ULDC.64 UR14, c[0x0][0x288] ;  /* 0x0000a200000e7ab9 */ /* 0x000fe20000000a00 */
[----:B------:R-:W-:-:S03]  /*cd80*/  MOV R10, R6 ;  /* 0x00000006000a7202 */ /* 0x000fc60000000f00 */
[----:B------:R-:W-:-:S04]  /*cd90*/  FFMA.FTZ R8, R27, R8, UR13 ;  /* 0x0000000d1b087e23 */ /* 0x000fc80008010008 */
[----:B0----5:R-:W-:Y:S01]  /*cda0*/  FFMA.FTZ R13, R3, R13, -R8 ;  /* 0x0000000d030d7223 */ /* 0x021fe20000010808 */
        /* <DEDUP_REMOVED lines=14> */
.L_x_2658:
[----:B------:R-:W-:Y:S05]  /*ce90*/  BSYNC B0 ;  /* 0x0000000000007941 */ /* 0x000fea0003800000 */
.L_x_2657:
[----:B------:R-:W-:Y:S05]  /*cea0*/  @!P5 BRA `(.L_x_2659) ;  /* 0x000000000060d947 */ /* 0x000fea0003800000 */
[----:B-1----:R-:W2:Y:S04]  /*ceb0*/  LDL R8, [R1+0x24] ;  /* 0x0000240001087983 */ /* 0x002ea80000100800 */
[----:B0----5:R-:W3:Y:S04]  /*cec0*/  LDL.LU R13, [R1+0xa0] ;  /* 0x0000a000010d7983 */ /* 0x021ee80000300800 */
[----:B------:R-:W4:Y:S04]  /*ced0*/  LDL R12, [R1+0x2c] ;  /* 0x00002c00010c7983 */ /* 0x000f280000100800 */
        /* <DEDUP_REMOVED lines=21> */
.L_x_2659:
[----:B------:R-:W-:Y:S04]  /*d030*/  BSSY B0, `(.L_x_2660) ;  /* 0x0000019000007945 */ /* 0x000fe80003800000 */
[----:B------:R-:W-:Y:S05]  /*d040*/  @P3 BRA `(.L_x_2661) ;  /* 0x00000000005c3947 */ /* 0x000fea0003800000 */
[----:B0----5:R-:W3:Y:S01]  /*d050*/  LDL.LU R12, [R1+0x24] ;  /* 0x00002400010c7983 */ /* 0x021ee20000300800 */
[----:B-12---:R-:W-:Y:S01]  /*d060*/  MOV R8, UR5 ;  /* 0x0000000500087c02 */ /* 0x006fe20008000f00 */
[----:B------:R-:W-:Y:S02]  /*d070*/  ULDC.64 UR14, c[0x0][0x288] ;  /* 0x0000a200000e7ab9 */ /* 0x000fe40000000a00 */
[----:B------:R-:W2:Y:S04]  /*d080*/  LDL.LU R11, [R1+0xa0] ;  /* 0x0000a000010b7983 */ /* 0x000ea80000300800 */
[----:B------:R-:W4:Y:S04]  /*d090*/  LDL.LU R10, [R1+0x2c] ;  /* 0x00002c00010a7983 */ /* 0x000f280000300800 */
[----:B------:R-:W4:Y:S01]  /*d0a0*/  LDL.LU R9, [R1+0xa4] ;  /* 0x0000a40001097983 */ /* 0x000f220000300800 */
[----:B---3--:R-:W-:-:S04]  /*d0b0*/  FFMA.FTZ R8, R12, R8, UR13 ;  /* 0x0000000d0c087e23 */ /* 0x008fc80008010008 */
[----:B--2---:R-:W-:Y:S01]  /*d0c0*/  FFMA.FTZ R13, R3, R11, -R8 ;  /* 0x0000000b030d7223 */ /* 0x004fe20000010808 */
[----:B------:R-:W-:Y:S02]  /*d0d0*/  MOV R8, UR5 ;  /* 0x0000000500087c02 */ /* 0x000fe40008000f00 */
[----:B------:R-:W-:-:S03]  /*d0e0*/  MOV R11, R5 ;  /* 0x00000005000b7202 */ /* 0x000fc60000000f00 */
[----:B----4-:R-:W-:Y:S01]  /*d0f0*/  FFMA.FTZ R8, R10, R8, UR13 ;  /* 0x0000000d0a087e23 */ /* 0x010fe20008010008 */
[----:B------:R-:W-:-:S03]  /*d100*/  MOV R10, R6 ;  /* 0x00000006000a7202 */ /* 0x000fc60000000f00 */
[----:B------:R-:W-:Y:S01]  /*d110*/  FFMA.FTZ R12, R16, R9, -R8 ;  /* 0x00000009100c7223 */ /* 0x000fe20000010808 */
        /* <DEDUP_REMOVED lines=10> */
.L_x_2661:
[----:B------:R-:W-:Y:S05]  /*d1c0*/  BSYNC B0 ;  /* 0x0000000000007941 */ /* 0x000fea0003800000 */
.L_x_2660:
[----:B------:R4:W5:Y:S01]  /*d1d0*/  LDL R27, [R1+0x10] ;  /* 0x00001000011b7983 */ /* 0x0009620000100800 */
[----:B-123--:R-:W-:-:S03]  /*d1e0*/  IADD3 R8, R2, 0x70, RZ ;  /* 0x0000007002087810 */ /* 0x00efc60007ffe0ff */
[----:B0----5:R4:W5:Y:S01]  /*d1f0*/  LDL R12, [R1+0x70] ;  /* 0x00007000010c7983 */ /* 0x0219620000100800 */
[----:B------:R-:W-:-:S03]  /*d200*/  IADD3 R17, R2, 0x60, RZ ;  /* 0x0000006002117810 */ /* 0x000fc60007ffe0ff */
[----:B------:R4:W5:Y:S04]  /*d210*/  LDL R26, [R1+0x3c] ;  /* 0x00003c00011a7983 */ /* 0x0009680000100800 */
[----:B------:R4:W5:Y:S01]  /*d220*/  LDL R13, [R1+0x74] ;  /* 0x00007400010d7983 */ /* 0x0009620000100800 */
[C---:B------:R-:W-:Y:S02]  /*d230*/  IADD3 R20, R2.reuse, 0x60, RZ ;  /* 0x0000006002147810 */ /* 0x040fe40007ffe0ff */
[C---:B------:R-:W-:Y:S02]  /*d240*/  IADD3 R22, R2.reuse, 0x50, RZ ;  /* 0x0000005002167810 */ /* 0x040fe40007ffe0ff */
[----:B------:R-:W-:Y:S02]  /*d250*/  IADD3 R11, R2, 0x40, RZ ;  /* 0x00000040020b7810 */ /* 0x000fe40007ffe0ff */
[----:B------:R-:W-:-:S02]  /*d260*/  ISETP.GE.U32.AND P2, PT, R17, UR6, PT ;  /* 0x0000000611007c0c */ /* 0x000fc4000bf46070 */
[----:B------:R-:W-:Y:S02]  /*d270*/  SHF.R.S32.HI R11, RZ, 0x1f, R11 ;  /* 0x0000001fff0b7819 */ /* 0x000fe4000001140b */
[----:B------:R-:W-:Y:S02]  /*d280*/  SHF.R.S32.HI R22, RZ, 0x1f, R22 ;  /* 0x0000001fff167819 */ /* 0x000fe40000011416 */
[----:B------:R-:W-:Y:S02]  /*d290*/  SHF.R.S32.HI R20, RZ, 0x1f, R20 ;  /* 0x0000001fff147819 */ /* 0x000fe40000011414 */
[----:B------:R-:W-:Y:S02]  /*d2a0*/  IADD3 R29, R2, 0x80, RZ ;  /* 0x00000080021d7810 */ /* 0x000fe40007ffe0ff */
[----:B------:R-:W-:Y:S02]  /*d2b0*/  ISETP.GE.AND.EX P6, PT, R11, UR7, PT, P6 ;  /* 0x000000070b007c0c */ /* 0x000fe4000bfc6360 */
[----:B------:R-:W-:-:S02]  /*d2c0*/  ISETP.GE.AND.EX P0, PT, R22, UR7, PT, P0 ;  /* 0x0000000716007c0c */ /* 0x000fc4000bf06300 */
[----:B------:R-:W-:Y:S02]  /*d2d0*/  ISETP.GE.AND.EX P2, PT, R20, UR7, PT, P2 ;  /* 0x0000000714007c0c */ /* 0x000fe4000bf46320 */
[----:B------:R-:W-:Y:S02]  /*d2e0*/  ISETP.GE.U32.AND P3, PT, R8, UR6, PT ;  /* 0x0000000608007c0c */ /* 0x000fe4000bf66070 */
[----:B------:R-:W-:Y:S02]  /*d2f0*/  ISETP.GE.U32.AND P4, PT, R29, UR6, PT ;  /* 0x000000061d007c0c */ /* 0x000fe4000bf86070 */
[C---:B------:R-:W-:Y:S02]  /*d300*/  ISETP.GT.U32.OR P6, PT, R0.reuse, 0x27f, P6 ;  /* 0x0000027f0000780c */ /* 0x040fe400037c4470 */
[C---:B------:R-:W-:Y:S02]  /*d310*/  ISETP.GT.U32.OR P0, PT, R0.reuse, 0x27f, P0 ;  /* 0x0000027f0000780c */ /* 0x040fe40000704470 */
[----:B------:R-:W-:Y:S01]  /*d320*/  ISETP.GT.U32.OR P2, PT, R0, 0x27f, P2 ;  /* 0x0000027f0000780c */ /* 0x000fe20001744470 */
[----:B----4-:R-:W-:-:S12]  /*d330*/  @!P5 BRA `(.L_x_2662) ;  /* 0x000000000050d947 */ /* 0x010fd80003800000 */
        /* <DEDUP_REMOVED lines=20> */
.L_x_2662:
        /* <DEDUP_REMOVED lines=21> */
.L_x_2664:
[----:B------:R-:W-:Y:S05]  /*d5d0*/  BSYNC B0 ;  /* 0x0000000000007941 */ /* 0x000fea0003800000 */
.L_x_2663:
        /* <DEDUP_REMOVED lines=25> */
.L_x_2665:
        /* <DEDUP_REMOVED lines=25> */
.L_x_2667:
[----:B------:R-:W-:Y:S05]  /*d900*/  BSYNC B0 ;  /* 0x0000000000007941 */ /* 0x000fea0003800000 */
.L_x_2666:
        /* <DEDUP_REMOVED lines=25> */
.L_x_2668:
[----:B------:R-:W-:Y:S04]  /*daa0*/  BSSY B0, `(.L_x_2669) ;  /* 0x0000019000007945 */ /* 0x000fe80003800000 */
[----:B------:R-:W-:Y:S05]  /*dab0*/  @P2 BRA `(.L_x_2670) ;  /* 0x00000000005c2947 */ /* 0x000fea0003800000 */
[----:B0----5:R-:W2:Y:S02]  /*dac0*/  LDL.LU R12, [R1+0x38] ;  /* 0x00003800010c7983 */ /* 0x021ea40000300800 */
[----:B-1234-:R-:W-:Y:S01]  /*dad0*/  MOV R8, UR5 ;  /* 0x0000000500087c02 */ /* 0x01efe20008000f00 */
[----:B------:R-:W-:Y:S01]  /*dae0*/  ULDC.64 UR14, c[0x0][0x288] ;  /* 0x0000a200000e7ab9 */ /* 0x000fe20000000a00 */
[----:B------:R-:W2:Y:S04]  /*daf0*/  LDL.LU R11, [R1+0x80] ;  /* 0x00008000010b7983 */ /* 0x000ea80000300800 */
[----:B------:R-:W3:Y:S04]  /*db00*/  LDL.LU R10, [R1+0x44] ;  /* 0x00004400010a7983 */ /* 0x000ee80000300800 */
[----:B------:R-:W4:Y:S01]  /*db10*/  LDL.LU R9, [R1+0x84] ;  /* 0x0000840001097983 */ /* 0x000f220000300800 */
[----:B------:R-:W-:-:S04]  /*db20*/  FFMA.FTZ R8, R12, R8, UR13 ;  /* 0x0000000d0c087e23 */ /* 0x000fc80008010008 */
[----:B--2---:R-:W-:Y:S01]  /*db30*/  FFMA.FTZ R12, R3, R11, -R8 ;  /* 0x0000000b030c7223 */ /* 0x004fe20000010808 */
[----:B------:R-:W-:Y:S02]  /*db40*/  MOV R8, UR5 ;  /* 0x0000000500087c02 */ /* 0x000fe40008000f00 */
[----:B------:R-:W-:-:S03]  /*db50*/  MOV R11, R5 ;  /* 0x00000005000b7202 */ /* 0x000fc60000000f00 */
[----:B---3--:R-:W-:Y:S01]  /*db60*/  FFMA.FTZ R8, R10, R8, UR13 ;  /* 0x0000000d0a087e23 */ /* 0x008fe20008010008 */
[----:B------:R-:W-:-:S03]  /*db70*/  MOV R10, R6 ;  /* 0x00000006000a7202 */ /* 0x000fc60000000f00 */
[----:B----4-:R-:W-:Y:S01]  /*db80*/  FFMA.FTZ R13, R16, R9, -R8 ;  /* 0x00000009100d7223 */ /* 0x010fe20000010808 */
        /* <DEDUP_REMOVED lines=10> */
.L_x_2670:
[----:B------:R-:W-:Y:S05]  /*dc30*/  BSYNC B0 ;  /* 0x0000000000007941 */ /* 0x000fea0003800000 */
.L_x_2669:
[----:B------:R1:W5:Y:S01]  /*dc40*/  LDL R20, [R1+0x50] ;  /* 0x0000500001147983 */ /* 0x0003620000100800 */
[C---:B------:R-:W-:Y:S02]  /*dc50*/  IADD3 R27, R2.reuse, 0x90, RZ ;  /* 0x00000090021b7810 */ /* 0x040fe40007ffe0ff */
[C---:B------:R-:W-:Y:S01]  /*dc60*/  IADD3 R23, R2.reuse, 0xa0, RZ ;  /* 0x000000a002177810 */ /* 0x040fe20007ffe0ff */
[----:B0----5:R0:W5:Y:S01]  /*dc70*/  LDL R13, [R1+0x6c] ;  /* 0x00006c00010d7983 */ /* 0x0211620000100800 */
[C---:B------:R-:W-:Y:S02]  /*dc80*/  IADD3 R21, R2.reuse, 0xb0, RZ ;  /* 0x000000b002157810 */ /* 0x040fe40007ffe0ff */
[C---:B------:R-:W-:Y:S02]  /*dc90*/  IADD3 R12, R2.reuse, 0x70, RZ ;  /* 0x00000070020c7810 */ /* 0x040fe40007ffe0ff */
[C---:B------:R-:W-:Y:S02]  /*dca0*/  IADD3 R22, R2.reuse, 0xb0, RZ ;  /* 0x000000b002167810 */ /* 0x040fe40007ffe0ff */
[----:B------:R-:W-:-:S02]  /*dcb0*/  IADD3 R26, R2, 0xa0, RZ ;  /* 0x000000a0021a7810 */ /* 0x000fc40007ffe0ff */
[C---:B------:R-:W-:Y:S02]  /*dcc0*/  IADD3 R28, R2.reuse, 0x90, RZ ;  /* 0x00000090021c7810 */ /* 0x040fe40007ffe0ff */
[----:B-1234-:R-:W-:Y:S02]  /*dcd0*/  IADD3 R8, R2, 0x80, RZ ;  /* 0x0000008002087810 */ /* 0x01efe40007ffe0ff */
[----:B------:R-:W-:Y:S02]  /*dce0*/  SHF.R.S32.HI R12, RZ, 0x1f, R12 ;  /* 0x0000001fff0c7819 */ /* 0x000fe4000001140c */
        /* <DEDUP_REMOVED lines=11> */
[----:B------:R-:W-:Y:S02]  /*dda0*/  ISETP.GE.AND.EX P2, PT, R22, UR7, PT, P2 ;  /* 0x0000000716007c0c */ /* 0x000fe4000bf46320 */
[C---:B------:R-:W-:Y:S02]  /*ddb0*/  ISETP.GT.U32.OR P3, PT, R0.reuse, 0x27f, P3 ;  /* 0x0000027f0000780c */ /* 0x040fe40001f64470 */
[C---:B------:R-:W-:Y:S02]  /*ddc0*/  ISETP.GT.U32.OR P4, PT, R0.reuse, 0x27f, P4 ;  /* 0x0000027f0000780c */ /* 0x040fe40002784470 */
[----:B------:R-:W-:-:S02]  /*ddd0*/  ISETP.GT.U32.OR P6, PT, R0, 0x27f, P6 ;  /* 0x0000027f0000780c */ /* 0x000fc400037c4470 */
        /* <DEDUP_REMOVED lines=27> */
.L_x_2671:
[----:B------:R-:W-:Y:S04]  /*df90*/  BSSY B0, `(.L_x_2672) ;  /* 0x0000018000007945 */ /* 0x000fe80003800000 */
[----:B------:R-:W-:Y:S05]  /*dfa0*/  @P3 BRA `(.L_x_2673) ;  /* 0x0000000000583947 */ /* 0x000fea0003800000 */
[----:B------:R-:W2:Y:S01]  /*dfb0*/  LDL.LU R11, [R1+0x48] ;  /* 0x00004800010b7983 */ /* 0x000ea20000300800 */
[----:B------:R-:W-:Y:S01]  /*dfc0*/  MOV R9, UR5 ;  /* 0x0000000500097c02 */ /* 0x000fe20008000f00 */
[----:B------:R-:W-:Y:S02]  /*dfd0*/  ULDC.64 UR14, c[0x0][0x288] ;  /* 0x0000a200000e7ab9 */ /* 0x000fe40000000a00 */
[----:B------:R-:W3:Y:S02]  /*dfe0*/  LDL.LU R10, [R1+0x68] ;  /* 0x00006800010a7983 */ /* 0x000ee40000300800 */
[----:B--2---:R-:W-:Y:S01]  /*dff0*/  FFMA.FTZ R9, R11, R9, UR13 ;  /* 0x0000000d0b097e23 */ /* 0x004fe20008010009 */
[----:B------:R-:W-:-:S03]  /*e000*/  IADD3 R11, R2, 0x70, RZ ;  /* 0x00000070020b7810 */ /* 0x000fc60007ffe0ff */
[----:B---3--:R-:W-:Y:S01]  /*e010*/  FFMA.FTZ R9, R3, R10, -R9 ;  /* 0x0000000a03097223 */ /* 0x008fe20000010809 */
[----:B------:R-:W-:-:S05]  /*e020*/  MOV R10, UR5 ;  /* 0x00000005000a7c02 */ /* 0x000fca0008000f00 */
[----:B------:R-:W-:-:S04]  /*e030*/  FFMA.FTZ R10, R20, R10, UR13 ;  /* 0x0000000d140a7e23 */ /* 0x000fc8000801000a */
[----:B-----5:R-:W-:Y:S01]  /*e040*/  FFMA.FTZ R20, R16, R13, -R10 ;  /* 0x0000000d10147223 */ /* 0x020fe2000001080a */
[----:B------:R-:W-:Y:S01]  /*e050*/  IMAD R10, R12, UR14, RZ ;  /* 0x0000000e0c0a7c24 */ /* 0x000fe2000f8e02ff */
[----:B------:R-:W-:Y:S02]  /*e060*/  MOV R12, R6 ;  /* 0x00000006000c7202 */ /* 0x000fe40000000f00 */
[----:B0-----:R-:W-:Y:S01]  /*e070*/  MOV R13, R5 ;  /* 0x00000005000d7202 */ /* 0x001fe20000000f00 */
        /* <DEDUP_REMOVED lines=9> */
.L_x_2673:
[----:B------:R-:W-:Y:S05]  /*e110*/  BSYNC B0 ;  /* 0x0000000000007941 */ /* 0x000fea0003800000 */
.L_x_2672:
        /* <DEDUP_REMOVED lines=25> */
.L_x_2674:
        /* <DEDUP_REMOVED lines=15> */
[----:B------:R-:W-:Y:S01]  /*e3a0*/  FFMA.FTZ R10, R13, R10, UR13 ;  /* 0x0000000d0d0a7e23 */ /* 0x000fe2000801000a */
[----:B------:R-:W-:-:S03]  /*e3b0*/  MOV R13, R5 ;  /* 0x00000005000d7202 */ /* 0x000fc60000000f00 */
[----:B------:R-:W-:Y:S01]  /*e3c0*/  FFMA.FTZ R20, R16, R12, -R10 ;  /* 0x0000000c10147223 */ /* 0x000fe2000001080a */
[----:B------:R-:W-:Y:S01]  /*e3d0*/  MOV R12, R6 ;  /* 0x00000006000c7202 */ /* 0x000fe20000000f00 */
[----:B------:R-:W-:-:S04]  /*e3e0*/  IMAD R10, R11, UR14, RZ ;  /* 0x0000000e0b0a7c24 */ /* 0x000fc8000f8e02ff */
        /* <DEDUP_REMOVED lines=9> */
.L_x_2676:
[----:B------:R-:W-:Y:S05]  /*e480*/  BSYNC B0 ;  /* 0x0000000000007941 */ /* 0x000fea0003800000 */
.L_x_2675:
[----:B------:R-:W-:Y:S05]  /*e490*/  @!P5 BRA `(.L_x_2677) ;  /* 0x000000000060d947 */ /* 0x000fea0003800000 */
[----:B--2---:R-:W2:Y:S04]  /*e4a0*/  LDL R9, [R1+0x4c] ;  /* 0x00004c0001097983 */ /* 0x004ea80000100800 */
[----:B-1-3--:R-:W3:Y:S04]  /*e4b0*/  LDL.LU R11, [R1+0x18] ;  /* 0x00001800010b7983 */ /* 0x00aee80000300800 */
        /* <DEDUP_REMOVED lines=22> */
.L_x_2677:
        /* <DEDUP_REMOVED lines=9> */
[----:B------:R-:W-:-:S03]  /*e6b0*/  MOV R13, R5 ;  /* 0x00000005000d7202 */ /* 0x000fc60000000f00 */
[----:B--2---:R-:W-:Y:S01]  /*e6c0*/  FFMA.FTZ R9, R3, R10, -R9 ;  /* 0x0000000a03097223 */ /* 0x004fe20000010809 */
[----:B------:R-:W-:-:S05]  /*e6d0*/  MOV R10, UR5 ;  /* 0x00000005000a7c02 */ /* 0x000fca0008000f00 */
        /* <DEDUP_REMOVED lines=13> */
.L_x_2679:
[----:B------:R-:W-:Y:S05]  /*e7b0*/  BSYNC B0 ;  /* 0x0000000000007941 */ /* 0x000fea0003800000 */
.L_x_2678:
        /* <DEDUP_REMOVED lines=21> */
.L_x_2680:
[----:B------:R-:W-:Y:S04]  /*e910*/  BSSY B0, `(.L_x_2681) ;  /* 0x0000017000007945 */ /* 0x000fe80003800000 */
[----:B------:R-:W-:Y:S05]  /*e920*/  @P0 BRA `(.L_x_2682) ;  /* 0x0000000000540947 */ /* 0x000fea0003800000 */
[----:B01-3--:R-:W3:Y:S01]  /*e930*/  LDL.LU R11, [R1+0x54] ;  /* 0x00005400010b7983 */ /* 0x00bee20000300800 */
[----:B--2-4-:R-:W-:Y:S01]  /*e940*/  MOV R9, UR5 ;  /* 0x0000000500097c02 */ /* 0x014fe20008000f00 */
[----:B------:R-:W-:Y:S02]  /*e950*/  ULDC.64 UR14, c[0x0][0x288] ;  /* 0x0000a200000e7ab9 */ /* 0x000fe40000000a00 */
[----:B------:R-:W2:Y:S01]  /*e960*/  LDL.LU R10, [R1+0x1c8] ;  /* 0x0001c800010a7983 */ /* 0x000ea20000300800 */
[----:B------:R-:W-:Y:S02]  /*e970*/  MOV R12, R6 ;  /* 0x00000006000c7202 */ /* 0x000fe40000000f00 */
[----:B-----5:R-:W-:-:S03]  /*e980*/  MOV R13, R5 ;  /* 0x00000005000d7202 */ /* 0x020fc60000000f00 */
[----:B------:R-:W-:-:S04]  /*e990*/  IMAD.WIDE.U32 R12, R23, UR14, R12 ;  /* 0x0000000e170c7c25 */ /* 0x000fc8000f8e000c */
[----:B---3--:R-:W-:-:S04]  /*e9a0*/  FFMA.FTZ R9, R11, R9, UR13 ;  /* 0x0000000d0b097e23 */ /* 0x008fc80008010009 */
[----:B------:R-:W-:Y:S01]  /*e9b0*/  FFMA.FTZ R24, R3, R24, -R9 ;  /* 0x0000001803187223 */ /* 0x000fe20000010809 */
[----:B------:R-:W-:-:S05]  /*e9c0*/  MOV R9, UR5 ;  /* 0x0000000500097c02 */ /* 0x000fca0008000f00 */
[----:B--2---:R-:W-:-:S04]  /*e9d0*/  FFMA.FTZ R9, R10, R9, UR13 ;  /* 0x0000000d0a097e23 */ /* 0x004fc80008010009 */
[----:B------:R-:W-:Y:S01]  /*e9e0*/  FFMA.FTZ R25, R16, R25, -R9 ;  /* 0x0000001910197223 */ /* 0x000fe20000010809 */
[----:B------:R-:W-:-:S04]  /*e9f0*/  IMAD R9, R26, UR14, RZ ;  /* 0x0000000e1a097c24 */ /* 0x000fc8000f8e02ff */
        /* <DEDUP_REMOVED lines=8> */
.L_x_2682:
[----:B------:R-:W-:Y:S05]  /*ea80*/  BSYNC B0 ;  /* 0x0000000000007941 */ /* 0x000fea0003800000 */
.L_x_2681:
        /* <DEDUP_REMOVED lines=21> */
.L_x_2683:
        /* <DEDUP_REMOVED lines=23> */
.L_x_2685:
[----:B------:R-:W-:Y:S05]  /*ed50*/  BSYNC B0 ;  /* 0x0000000000007941 */ /* 0x000fea0003800000 */
.L_x_2684:
[----:B------:R0:W5:Y:S04]  /*ed60*/  LDL R29, [R1+0xc0] ;  /* 0x0000c000011d7983 */ /* 0x0001680000100800 */
[----:B------:R0:W5:Y:S04]  /*ed70*/  LDL R27, [R1+0xe8] ;  /* 0x0000e800011b7983 */ /* 0x0001680000100800 */
[----:B------:R2:W5:Y:S04]  /*ed80*/  LDL R28, [R1+0x1d8] ;  /* 0x0001d800011c7983 */ /* 0x0005680000100800 */
[----:B------:R2:W5:Y:S02]  /*ed90*/  LDL R26, [R1+0xec] ;  /* 0x0000ec00011a7983 */ /* 0x0005640000100800 */
[----:B01-3-5:R-:W-:-:S02]  /*eda0*/  IADD3 R13, R2, 0xe0, RZ ;  /* 0x000000e0020d7810 */ /* 0x02bfc40007ffe0ff */
[C---:B------:R-:W-:Y:S02]  /*edb0*/  IADD3 R24, R2.reuse, 0xf0, RZ ;  /* 0x000000f002187810 */ /* 0x040fe40007ffe0ff */
        /* <DEDUP_REMOVED lines=8> */
[----:B--2-4-:R-:W-:Y:S02]  /*ee40*/  SHF.R.S32.HI R9, RZ, 0x1f, R13 ;  /* 0x0000001fff097819 */ /* 0x014fe4000001140d */
        /* <DEDUP_REMOVED lines=35> */
.L_x_2686:
[----:B------:R-:W-:Y:S04]  /*f080*/  BSSY B0, `(.L_x_2687) ;  /* 0x0000015000007945 */ /* 0x000fe80003800000 */
[----:B------:R-:W-:Y:S05]  /*f090*/  @P6 BRA `(.L_x_2688) ;  /* 0x00000000004c6947 */ /* 0x000fea0003800000 */
[----:B------:R-:W-:Y:S01]  /*f0a0*/  MOV R19, UR5 ;  /* 0x0000000500137c02 */ /* 0x000fe20008000f00 */
[----:B------:R-:W-:Y:S01]  /*f0b0*/  ULDC.64 UR14, c[0x0][0x288] ;  /* 0x0000a200000e7ab9 */ /* 0x000fe20000000a00 */
[----:B------:R-:W-:Y:S01]  /*f0c0*/  MOV R20, R6 ;  /* 0x0000000600147202 */ /* 0x000fe20000000f00 */
[----:B------:R-:W-:Y:S01]  /*f0d0*/  IMAD R18, R18, UR14, RZ ;  /* 0x0000000e12127c24 */ /* 0x000fe2000f8e02ff */
[----:B------:R-:W-:Y:S01]  /*f0e0*/  MOV R21, R5 ;  /* 0x0000000500157202 */ /* 0x000fe20000000f00 */
[----:B------:R-:W-:Y:S02]  /*f0f0*/  FFMA.FTZ R19, R29, R19, UR13 ;  /* 0x0000000d1d137e23 */ /* 0x000fe40008010013 */
[----:B------:R-:W-:Y:S02]  /*f100*/  IMAD R18, R17, UR15, R18 ;  /* 0x0000000f11127c24 */ /* 0x000fe4000f8e0212 */
[----:B0-----:R-:W-:Y:S01]  /*f110*/  FFMA.FTZ R27, R3, R27, -R19 ;  /* 0x0000001b031b7223 */ /* 0x001fe20000010813 */
[----:B------:R-:W-:Y:S01]  /*f120*/  MOV R19, UR5 ;  /* 0x0000000500137c02 */ /* 0x000fe20008000f00 */
[----:B------:R-:W-:Y:S01]  /*f130*/  IMAD.WIDE.U32 R20, R17, UR14, R20 ;  /* 0x0000000e11147c25 */ /* 0x000fe2000f8e0014 */
[----:B------:R-:W-:-:S03]  /*f140*/  ULDC.64 UR14, c[0x0][0x210] ;  /* 0x00008400000e7ab9 */ /* 0x000fc60000000a00 */
[----:B------:R-:W-:Y:S01]  /*f150*/  FFMA.FTZ R19, R28, R19, UR13 ;  /* 0x0000000d1c137e23 */ /* 0x000fe20008010013 */
[----:B------:R-:W-:Y:S02]  /*f160*/  IADD3 R17, R21, R18, RZ ;  /* 0x0000001215117210 */ /* 0x000fe40007ffe0ff */
[----:B------:R-:W-:Y:S01]  /*f170*/  LEA R18, P6, R20, UR14, 0x2 ;  /* 0x0000000e14127c11 */ /* 0x000fe2000f8c10ff */
[----:B------:R-:W-:-:S03]  /*f180*/  FFMA.FTZ R26, R16, R26, -R19 ;  /* 0x0000001a101a7223 */ /* 0x000fc60000010813 */
[----:B------:R-:W-:Y:S01]  /*f190*/  LEA.HI.X R19, R20, UR15, R17, 0x2, P6 ;  /* 0x0000000f14137c11 */ /* 0x000fe2000b0f1411 */
[----:B------:R-:W-:Y:S01]  /*f1a0*/  FMUL.FTZ R20, R27, UR26 ;  /* 0x0000001a1b147c20 */ /* 0x000fe20008410000 */
[----:B------:R-:W-:-:S05]  /*f1b0*/  FMUL.FTZ R21, R26, UR26 ;  /* 0x0000001a1a157c20 */ /* 0x000fca0008410000 */
[----:B------:R1:W-:Y:S02]  /*f1c0*/  STG.E.64 desc[UR22][R18.64], R20 ;  /* 0x0000001412007986 */ /* 0x0003e4000c101b16 */
.L_x_2688:
[----:B------:R-:W-:Y:S05]  /*f1d0*/  BSYNC B0 ;  /* 0x0000000000007941 */ /* 0x000fea0003800000 */
.L_x_2687:
[----:B------:R-:W-:Y:S05]  /*f1e0*/  @!P5 BRA `(.L_x_2689) ;  /* 0x000000000060d947 */ /* 0x000fea0003800000 */
[----:B------:R-:W2:Y:S04]  /*f1f0*/  LDL R17, [R1+0xc4] ;  /* 0x0000c40001117983 */ /* 0x000ea80000100800 */
[----:B0-----:R-:W3:Y:S04]  /*f200*/  LDL.LU R26, [R1+0xf8] ;  /* 0x0000f800011a7983 */ /* 0x001ee80000300800 */
[----:B-1----:R-:W4:Y:S04]  /*f210*/  LDL R21, [R1+0x1dc] ;  /* 0x0001dc0001157983 */ /* 0x002f280000100800 */
        /* <DEDUP_REMOVED lines=21> */
.L_x_2689:
[----:B------:R-:W-:Y:S04]  /*f370*/  BSSY B0, `(.L_x_2690) ;  /* 0x0000019000007945 */ /* 0x000fe80003800000 */
[----:B------:R-:W-:Y:S05]  /*f380*/  @P0 BRA `(.L_x_2691) ;  /* 0x00000000005c0947 */ /* 0x000fea0003800000 */
[----:B-1----:R-:W3:Y:S01]  /*f390*/  LDL.LU R21, [R1+0xc4] ;  /* 0x0000c40001157983 */ /* 0x002ee20000300800 */
[----:B--2---:R-:W-:Y:S01]  /*f3a0*/  MOV R17, UR5 ;  /* 0x0000000500117c02 */ /* 0x004fe20008000f00 */
        /* <DEDUP_REMOVED lines=9> */
[----:B--2---:R-:W-:Y:S01]  /*f440*/  FFMA.FTZ R17, R19, R17, UR13 ;  /* 0x0000000d13117e23 */ /* 0x004fe20008010011 */
[----:B------:R-:W-:-:S03]  /*f450*/  MOV R19, R5 ;  /* 0x0000000500137202 */ /* 0x000fc60000000f00 */
[----:B----4-:R-:W-:Y:S01]  /*f460*/  FFMA.FTZ R17, R16, R18, -R17 ;  /* 0x0000001210117223 */ /* 0x010fe20000010811 */
        /* <DEDUP_REMOVED lines=9> */
.L_x_2691:
[----:B------:R-:W-:Y:S05]  /*f500*/  BSYNC B0 ;  /* 0x0000000000007941 */ /* 0x000fea0003800000 */
.L_x_2690:
[----:B------:R-:W-:Y:S05]  /*f510*/  @!P5 BRA `(.L_x_2692) ;  /* 0x000000000060d947 */ /* 0x000fea0003800000 */
[----:B------:R-:W2:Y:S04]  /*f520*/  LDL R8, [R1+0xcc] ;  /* 0x0000cc0001087983 */ /* 0x000ea80000100800 */
[----:B-1-3--:R-:W3:Y:S04]  /*f530*/  LDL.LU R21, [R1+0x108] ;  /* 0x0001080001157983 */ /* 0x00aee80000300800 */
[----:B------:R-:W4:Y:S04]  /*f540*/  LDL R20, [R1+0x1e0] ;  /* 0x0001e00001147983 */ /* 0x000f280000100800 */
[----:B------:R-:W5:Y:S01]  /*f550*/  LDL.LU R19, [R1+0x10c] ;  /* 0x00010c0001137983 */ /* 0x000f620000300800 */
[----:B--2---:R-:W-:-:S04]  /*f560*/  FFMA.FTZ R17, R8, R3, R14 ;  /* 0x0000000308117223 */ /* 0x004fc8000001000e */
[----:B------:R-:W-:-:S06]  /*f570*/  FMUL.FTZ R8, R17, -1.4426950216293334961 ;  /* 0xbfb8aa3b11087820 */ /* 0x000fcc0000410000 */
[----:B------:R-:W1:Y:S02]  /*f580*/  MUFU.EX2 R8, R8 ;  /* 0x0000000800087308 */ /* 0x000e640000000800 */
[----:B-1----:R-:W-:-:S06]  /*f590*/  FADD.FTZ R8, R8, 1 ;  /* 0x3f80000008087421 */ /* 0x002fcc0000010000 */
        /* <DEDUP_REMOVED lines=16> */
.L_x_2692:
        /* <DEDUP_REMOVED lines=8> */
[----:B------:R-:W-:Y:S01]  /*f720*/  IMAD R21, R9, UR14, RZ ;  /* 0x0000000e09157c24 */ /* 0x000fe2000f8e02ff */
[----:B------:R-:W-:-:S03]  /*f730*/  MOV R9, R5 ;  /* 0x0000000500097202 */ /* 0x000fc60000000f00 */
[----:B------:R-:W-:Y:S02]  /*f740*/  IMAD R21, R13, UR15, R21 ;  /* 0x0000000f0d157c24 */ /* 0x000fe4000f8e0215 */
[----:B---3--:R-:W-:-:S04]  /*f750*/  FFMA.FTZ R8, R20, R8, UR13 ;  /* 0x0000000d14087e23 */ /* 0x008fc80008010008 */
[----:B----4-:R-:W-:Y:S01]  /*f760*/  FFMA.FTZ R20, R3, R19, -R8 ;  /* 0x0000001303147223 */ /* 0x010fe20000010808 */
[----:B------:R-:W-:-:S05]  /*f770*/  MOV R8, UR5 ;  /* 0x0000000500087c02 */ /* 0x000fca0008000f00 */
[----:B-----5:R-:W-:-:S04]  /*f780*/  FFMA.FTZ R8, R18, R8, UR13 ;  /* 0x0000000d12087e23 */ /* 0x020fc80008010008 */
        /* <DEDUP_REMOVED lines=10> */
.L_x_2694:
[----:B------:R-:W-:Y:S05]  /*f830*/  BSYNC B0 ;  /* 0x0000000000007941 */ /* 0x000fea0003800000 */
.L_x_2693:
[----:B------:R-:W-:Y:S05]  /*f840*/  @!P5 BRA `(.L_x_2695) ;  /* 0x000000000060d947 */ /* 0x000fea0003800000 */
[----:B-1--4-:R-:W4:Y:S04]  /*f850*/  LDL R8, [R1+0xd0] ;  /* 0x0000d00001087983 */ /* 0x012f280000100800 */
[----:B---3--:R-:W3:Y:S04]  /*f860*/  LDL.LU R19, [R1+0x120] ;  /* 0x0001200001137983 */ /* 0x008ee80000300800 */
[----:B------:R-:W5:Y:S04]  /*f870*/  LDL R18, [R1+0xe0] ;  /* 0x0000e00001127983 */ /* 0x000f680000100800 */
[----:B--2---:R-:W2:Y:S01]  /*f880*/  LDL.LU R17, [R1+0x124] ;  /* 0x0001240001117983 */ /* 0x004ea20000300800 */
        /* <DEDUP_REMOVED lines=8> */
[----:B-----5:R-:W-:-:S03]  /*f910*/  FFMA.FTZ R9, R18, R16, R15 ;  /* 0x0000001012097223 */ /* 0x020fc6000001000f */
        /* <DEDUP_REMOVED lines=11> */
.L_x_2695:
[----:B------:R-:W-:Y:S04]  /*f9d0*/  BSSY B0, `(.L_x_2696) ;  /* 0x0000019000007945 */ /* 0x000fe80003800000 */
[----:B------:R-:W-:Y:S05]  /*f9e0*/  @P3 BRA `(.L_x_2697) ;  /* 0x00000000005c3947 */ /* 0x000fea0003800000 */
[----:B-1-3--:R-:W3:Y:S01]  /*f9f0*/  LDL.LU R18, [R1+0xd0] ;  /* 0x0000d00001127983 */ /* 0x00aee20000300800 */
[----:B----4-:R-:W-:Y:S01]  /*fa00*/  MOV R8, UR5 ;  /* 0x0000000500087c02 */ /* 0x010fe20008000f00 */
[----:B------:R-:W-:Y:S02]  /*fa10*/  ULDC.64 UR14, c[0x0][0x288] ;  /* 0x0000a200000e7ab9 */ /* 0x000fe40000000a00 */
[----:B--2---:R-:W2:Y:S04]  /*fa20*/  LDL.LU R17, [R1+0x120] ;  /* 0x0001200001117983 */ /* 0x004ea80000300800 */
[----:B------:R-:W4:Y:S04]  /*fa30*/  LDL.LU R13, [R1+0xe0] ;  /* 0x0000e000010d7983 */ /* 0x000f280000300800 */
[----:B------:R-:W5:Y:S01]  /*fa40*/  LDL.LU R9, [R1+0x124] ;  /* 0x0001240001097983 */ /* 0x000f620000300800 */
[----:B------:R-:W-:-:S04]  /*fa50*/  IMAD R10, R10, UR14, RZ ;  /* 0x0000000e0a0a7c24 */ /* 0x000fc8000f8e02ff */
[----:B------:R-:W-:Y:S02]  /*fa60*/  IMAD R10, R24, UR15, R10 ;  /* 0x0000000f180a7c24 */ /* 0x000fe4000f8e020a */
[----:B---3--:R-:W-:-:S04]  /*fa70*/  FFMA.FTZ R8, R18, R8, UR13 ;  /* 0x0000000d12087e23 */ /* 0x008fc80008010008 */
[----:B--2---:R-:W-:Y:S01]  /*fa80*/  FFMA.FTZ R18, R3, R17, -R8 ;  /* 0x0000001103127223 */ /* 0x004fe20000010808 */
[----:B------:R-:W-:-:S03]  /*fa90*/  MOV R8, UR5 ;  /* 0x0000000500087c02 */ /* 0x000fc60008000f00 */
[----:B------:R-:W-:Y:S02]  /*faa0*/  FMUL.FTZ R18, R18, UR26 ;  /* 0x0000001a12127c20 */ /* 0x000fe40008410000 */
[----:B----4-:R-:W-:-:S04]  /*fab0*/  FFMA.FTZ R8, R13, R8, UR13 ;  /* 0x0000000d0d087e23 */ /* 0x010fc80008010008 */
[----:B-----5:R-:W-:Y:S01]  /*fac0*/  FFMA.FTZ R19, R16, R9, -R8 ;  /* 0x0000000910137223 */ /* 0x020fe20000010808 */
        /* <DEDUP_REMOVED lines=9> */
.L_x_2697:
[----:B------:R-:W-:Y:S05]  /*fb60*/  BSYNC B0 ;  /* 0x0000000000007941 */ /* 0x000fea0003800000 */
.L_x_2696:
[----:B------:R-:W-:Y:S05]  /*fb70*/  @!P5 BRA `(.L_x_2698) ;  /* 0x000000000060d947 */ /* 0x000fea0003800000 */
[----:B-1--4-:R-:W4:Y:S04]  /*fb80*/  LDL R8, [R1+0xd4] ;  /* 0x0000d40001087983 */ /* 0x012f280000100800 */
[----:B------:R-:W5:Y:S04]  /*fb90*/  LDL.LU R10, [R1+0xd8] ;  /* 0x0000d800010a7983 */ /* 0x000f680000300800 */
[----:B--2---:R-:W2:Y:S04]  /*fba0*/  LDL R17, [R1+0xe4] ;  /* 0x0000e40001117983 */ /* 0x004ea80000100800 */
        /* <DEDUP_REMOVED lines=21> */
.L_x_2698:
[----:B------:R-:W-:Y:S04]  /*fd00*/  BSSY B0, `(.L_x_2699) ;  /* 0x0000019000007945 */ /* 0x000fe80003800000 */
[----:B------:R-:W-:Y:S05]  /*fd10*/  @P4 BRA `(.L_x_2700) ;  /* 0x00000000005c4947 */ /* 0x000fea0003800000 */
[----:B--2---:R-:W2:Y:S01]  /*fd20*/  LDL.LU R17, [R1+0xd4] ;  /* 0x0000d40001117983 */ /* 0x004ea20000300800 */
[----:B-1--4-:R-:W-:Y:S01]  /*fd30*/  MOV R8, UR5 ;  /* 0x0000000500087c02 */ /* 0x012fe20008000f00 */
[----:B------:R-:W-:Y:S02]  /*fd40*/  ULDC.64 UR14, c[0x0][0x288] ;  /* 0x0000a200000e7ab9 */ /* 0x000fe40000000a00 */
[----:B------:R-:W4:Y:S04]  /*fd50*/  LDL.LU R13, [R1+0xd8] ;  /* 0x0000d800010d7983 */ /* 0x000f280000300800 */
[----:B------:R-:W5:Y:S04]  /*fd60*/  LDL.LU R10, [R1+0xe4] ;  /* 0x0000e400010a7983 */ /* 0x000f680000300800 */
[----:B------:R-:W5:Y:S01]  /*fd70*/  LDL.LU R9, [R1+0xdc] ;  /* 0x0000dc0001097983 */ /* 0x000f620000300800 */
[----:B---3--:R-:W-:-:S04]  /*fd80*/  IMAD R18, R11, UR14, RZ ;  /* 0x0000000e0b127c24 */ /* 0x008fc8000f8e02ff */
[----:B------:R-:W-:Y:S02]  /*fd90*/  IMAD R18, R23, UR15, R18 ;  /* 0x0000000f17127c24 */ /* 0x000fe4000f8e0212 */
[----:B--2---:R-:W-:-:S04]  /*fda0*/  FFMA.FTZ R8, R17, R8, UR13 ;  /* 0x0000000d11087e23 */ /* 0x004fc80008010008 */
[----:B----4-:R-:W-:Y:S01]  /*fdb0*/  FFMA.FTZ R13, R3, R13, -R8 ;  /* 0x0000000d030d7223 */ /* 0x010fe20000010808 */
[----:B------:R-:W-:-:S05]  /*fdc0*/  MOV R8, UR5 ;  /* 0x0000000500087c02 */ /* 0x000fca0008000f00 */
[----:B-----5:R-:W-:-:S04]  /*fdd0*/  FFMA.FTZ R8, R10, R8, UR13 ;  /* 0x0000000d0a087e23 */ /* 0x020fc80008010008 */
[----:B------:R-:W-:Y:S01]  /*fde0*/  FFMA.FTZ R17, R16, R9, -R8 ;  /* 0x0000000910117223 */ /* 0x000fe20000010808 */
        /* <DEDUP_REMOVED lines=10> */
.L_x_2700:
[----:B------:R-:W-:Y:S05]  /*fe90*/  BSYNC B0 ;  /* 0x0000000000007941 */ /* 0x000fea0003800000 */
.L_x_2699:
        /* <DEDUP_REMOVED lines=16> */
[----:B--2---:R-:W-:-:S02]  /*ffa0*/  SHF.R.S32.HI R17, RZ, 0x1f, R9 ;  /* 0x0000001fff117819 */ /* 0x004fc40000011409 */
        /* <DEDUP_REMOVED lines=33> */
.L_x_2701:
[----:B------:R-:W-:Y:S04]  /*101c0*/  BSSY B0, `(.L_x_2702) ;  /* 0x0000015000007945 */ /* 0x000fe80003800000 */
[----:B------:R-:W-:Y:S05]  /*101d0*/  @P6 BRA `(.L_x_2703) ;  /* 0x00000000004c6947 */ /* 0x000fea0003800000 */
[----:B------:R-:W-:Y:S01]  /*101e0*/  MOV R18, UR5 ;  /* 0x0000000500127c02 */ /* 0x000fe20008000f00 */
        /* <DEDUP_REMOVED lines=18> */
.L_x_2703:
[----:B------:R-:W-:Y:S05]  /*10310*/  BSYNC B0 ;  /* 0x0000000000007941 */ /* 0x000fea0003800000 */
.L_x_2702:
        /* <DEDUP_REMOVED lines=25> */
.L_x_2704:
        /* <DEDUP_REMOVED lines=8> */
[----:B---3--:R-:W-:-:S04]  /*10530*/  FFMA.FTZ R12, R25, R12, UR13 ;  /* 0x0000000d190c7e23 */ /* 0x008fc8000801000c */
[----:B0----5:R-:W-:Y:S01]  /*10540*/  FFMA.FTZ R26, R3, R19, -R12 ;  /* 0x00000013031a7223 */ /* 0x021fe2000001080c */
[----:B------:R-:W-:Y:S02]  /*10550*/  MOV R12, UR5 ;  /* 0x00000005000c7c02 */ /* 0x000fe40008000f00 */
[----:B------:R-:W-:-:S03]  /*10560*/  MOV R19, R5 ;  /* 0x0000000500137202 */ /* 0x000fc60000000f00 */
[----:B--2---:R-:W-:Y:S01]  /*10570*/  FFMA.FTZ R12, R18, R12, UR13 ;  /* 0x0000000d120c7e23 */ /* 0x004fe2000801000c */
        /* <DEDUP_REMOVED lines=12> */
.L_x_2706:
[----:B------:R-:W-:Y:S05]  /*10640*/  BSYNC B0 ;  /* 0x0000000000007941 */ /* 0x000fea0003800000 */
.L_x_2705:
[----:B------:R-:W-:Y:S05]  /*10650*/  @!P5 BRA `(.L_x_2707) ;  /* 0x000000000060d947 */ /* 0x000fea0003800000 */
[----:B-123--:R-:W2:Y:S04]  /*10660*/  LDL R12, [R1+0x114] ;  /* 0x00011400010c7983 */ /* 0x00eea80000100800 */
[----:B------:R-:W3:Y:S04]  /*10670*/  LDL.LU R22, [R1+0x148] ;  /* 0x0001480001167983 */ /* 0x000ee80000300800 */
[----:B------:R-:W4:Y:S04]  /*10680*/  LDL R21, [R1+0x12c] ;  /* 0x00012c0001157983 */ /* 0x000f280000100800 */
[----:B------:R-:W4:Y:S01]  /*10690*/  LDL.LU R19, [R1+0x14c] ;  /* 0x00014c0001137983 */ /* 0x000f220000300800 */
        /* <DEDUP_REMOVED lines=20> */
.L_x_2707:
[----:B------:R-:W-:Y:S04]  /*107e0*/  BSSY B0, `(.L_x_2708) ;  /* 0x0000019000007945 */ /* 0x000fe80003800000 */
[----:B------:R-:W-:Y:S05]  /*107f0*/  @P2 BRA `(.L_x_2709) ;  /* 0x00000000005c2947 */ /* 0x000fea0003800000 */
[----:B------:R-:W2:Y:S02]  /*10800*/  LDL.LU R21, [R1+0x114] ;  /* 0x0001140001157983 */ /* 0x000ea40000300800 */
[----:B-1234-:R-:W-:Y:S01]  /*10810*/  MOV R12, UR5 ;  /* 0x00000005000c7c02 */ /* 0x01efe20008000f00 */
[----:B------:R-:W-:Y:S01]  /*10820*/  ULDC.64 UR14, c[0x0][0x288] ;  /* 0x0000a200000e7ab9 */ /* 0x000fe20000000a00 */
[----:B------:R-:W2:Y:S04]  /*10830*/  LDL.LU R18, [R1+0x148] ;  /* 0x0001480001127983 */ /* 0x000ea80000300800 */
        /* <DEDUP_REMOVED lines=19> */
.L_x_2709:
[----:B------:R-:W-:Y:S05]  /*10970*/  BSYNC B0 ;  /* 0x0000000000007941 */ /* 0x000fea0003800000 */
.L_x_2708:
[----:B------:R-:W-:Y:S05]  /*10980*/  @!P5 BRA `(.L_x_2710) ;  /* 0x000000000060d947 */ /* 0x000fea0003800000 */
[----:B------:R-:W2:Y:S04]  /*10990*/  LDL R10, [R1+0x154] ;  /* 0x00015400010a7983 */ /* 0x000ea80000100800 */
[----:B------:R-:W2:Y:S04]  /*109a0*/  LDL.LU R20, [R1+0x190] ;  /* 0x0001900001147983 */ /* 0x000ea80000300800 */
[----:B-1-3--:R-:W3:Y:S04]  /*109b0*/  LDL R19, [R1+0x150] ;  /* 0x0001500001137983 */ /* 0x00aee80000100800 */
[----:B------:R-:W3:Y:S01]  /*109c0*/  LDL.LU R18, [R1+0x194] ;  /* 0x0001940001127983 */ /* 0x000ee20000300800 */
[----:B--2-4-:R-:W-:-:S04]  /*109d0*/  FFMA.FTZ R12, R10, R3, R14 ;  /* 0x000000030a0c7223 */ /* 0x014fc8000001000e */
[----:B------:R-:W-:-:S06]  /*109e0*/  FMUL.FTZ R10, R12, -1.4426950216293334961 ;  /* 0xbfb8aa3b0c0a7820 */ /* 0x000fcc0000410000 */
[----:B------:R-:W1:Y:S02]  /*109f0*/  MUFU.EX2 R10, R10 ;  /* 0x0000000a000a7308 */ /* 0x000e640000000800 */
[----:B-1----:R-:W-:-:S06]  /*10a00*/  FADD.FTZ R10, R10, 1 ;  /* 0x3f8000000a0a7421 */ /* 0x002fcc0000010000 */
[----:B------:R-:W1:Y:S02]  /*10a10*/  MUFU.RCP R13, R10 ;  /* 0x0000000a000d7308 */ /* 0x000e640000001000 */
[----:B-1----:R-:W-:Y:S01]  /*10a20*/  FMUL.FTZ R10, R20, R13 ;  /* 0x0000000d140a7220 */ /* 0x002fe20000410000 */
[----:B------:R-:W-:-:S04]  /*10a30*/  FADD.FTZ R13, -R13, 1 ;  /* 0x3f8000000d0d7421 */ /* 0x000fc80000010100 */
[----:B------:R-:W-:Y:S01]  /*10a40*/  FFMA.FTZ R13, R12, R13, 1 ;  /* 0x3f8000000c0d7423 */ /* 0x000fe2000001000d */
[----:B---3--:R-:W-:-:S03]  /*10a50*/  FFMA.FTZ R12, R19, R16, R15 ;  /* 0x00000010130c7223 */ /* 0x008fc6000001000f */
        /* <DEDUP_REMOVED lines=11> */
.L_x_2710:
[----:B------:R-:W-:Y:S04]  /*10b10*/  BSSY B0, `(.L_x_2711) ;  /* 0x0000019000007945 */ /* 0x000fe80003800000 */
[----:B------:R-:W-:Y:S05]  /*10b20*/  @P3 BRA `(.L_x_2712) ;  /* 0x00000000005c3947 */ /* 0x000fea0003800000 */
[----:B-1234-:R-:W2:Y:S01]  /*10b30*/  LDL.LU R12, [R1+0x154] ;  /* 0x00015400010c7983 */ /* 0x01eea20000300800 */
[----:B------:R-:W-:-:S03]  /*10b40*/  ULDC.64 UR14, c[0x0][0x288] ;  /* 0x0000a200000e7ab9 */ /* 0x000fc60000000a00 */
[----:B------:R-:W3:Y:S04]  /*10b50*/  LDL.LU R10, [R1+0x150] ;  /* 0x00015000010a7983 */ /* 0x000ee80000300800 */
[----:B------:R-:W4:Y:S04]  /*10b60*/  LDL.LU R22, [R1+0x190] ;  /* 0x0001900001167983 */ /* 0x000f280000300800 */
[----:B------:R-:W4:Y:S01]  /*10b70*/  LDL.LU R21, [R1+0x194] ;  /* 0x0001940001157983 */ /* 0x000f220000300800 */
[----:B------:R-:W-:Y:S01]  /*10b80*/  MOV R19, UR5 ;  /* 0x0000000500137c02 */ /* 0x000fe20008000f00 */
[----:B------:R-:W-:Y:S01]  /*10b90*/  IMAD R18, R11, UR14, RZ ;  /* 0x0000000e0b127c24 */ /* 0x000fe2000f8e02ff */
[----:B------:R-:W-:-:S02]  /*10ba0*/  MOV R20, UR5 ;  /* 0x0000000500147c02 */ /* 0x000fc40008000f00 */
[----:B------:R-:W-:Y:S01]  /*10bb0*/  MOV R11, R5 ;  /* 0x00000005000b7202 */ /* 0x000fe20000000f00 */
[----:B------:R-:W-:Y:S02]  /*10bc0*/  IMAD R18, R8, UR15, R18 ;  /* 0x0000000f08127c24 */ /* 0x000fe4000f8e0212 */
[----:B--2---:R-:W-:Y:S01]  /*10bd0*/  FFMA.FTZ R20, R12, R20, UR13 ;  /* 0x0000000d0c147e23 */ /* 0x004fe20008010014 */
[----:B---3--:R-:W-:Y:S01]  /*10be0*/  FFMA.FTZ R19, R10, R19, UR13 ;  /* 0x0000000d0a137e23 */ /* 0x008fe20008010013 */
[----:B------:R-:W-:Y:S02]  /*10bf0*/  MOV R10, R6 ;  /* 0x00000006000a7202 */ /* 0x000fe40000000f00 */
[----:B----4-:R-:W-:-:S03]  /*10c00*/  FFMA.FTZ R20, R3, R22, -R20 ;  /* 0x0000001603147223 */ /* 0x010fc60000010814 */
        /* <DEDUP_REMOVED lines=9> */
.L_x_2712:
[----:B------:R-:W-:Y:S05]  /*10ca0*/  BSYNC B0 ;  /* 0x0000000000007941 */ /* 0x000fea0003800000 */
.L_x_2711:
[----:B------:R-:W-:Y:S05]  /*10cb0*/  @!P5 BRA `(.L_x_2713) ;  /* 0x000000000060d947 */ /* 0x000fea0003800000 */
[----:B------:R-:W2:Y:S04]  /*10cc0*/  LDL R8, [R1+0x17c] ;  /* 0x00017c0001087983 */ /* 0x000ea80000100800 */
[----:B-1----:R-:W4:Y:S04]  /*10cd0*/  LDL R10, [R1+0x178] ;  /* 0x00017800010a7983 */ /* 0x002f280000100800 */
[----:B------:R-:W4:Y:S04]  /*10ce0*/  LDL.LU R20, [R1+0x160] ;  /* 0x0001600001147983 */ /* 0x000f280000300800 */
[----:B---3--:R-:W3:Y:S01]  /*10cf0*/  LDL.LU R19, [R1+0x164] ;  /* 0x0001640001137983 */ /* 0x008ee20000300800 */
[----:B--2---:R-:W-:Y:S01]  /*10d00*/  FFMA.FTZ R11, R8, R16, R15 ;  /* 0x00000010080b7223 */ /* 0x004fe2000001000f */
[----:B----4-:R-:W-:-:S03]  /*10d10*/  FFMA.FTZ R12, R10, R3, R14 ;  /* 0x000000030a0c7223 */ /* 0x010fc6000001000e */
[----:B------:R-:W-:Y:S01]  /*10d20*/  FMUL.FTZ R8, R11, -1.4426950216293334961 ;  /* 0xbfb8aa3b0b087820 */ /* 0x000fe20000410000 */
[----:B------:R-:W-:-:S05]  /*10d30*/  FMUL.FTZ R10, R12, -1.4426950216293334961 ;  /* 0xbfb8aa3b0c0a7820 */ /* 0x000fca0000410000 */
[----:B------:R-:W1:Y:S08]  /*10d40*/  MUFU.EX2 R8, R8 ;  /* 0x0000000800087308 */ /* 0x000e700000000800 */
[----:B------:R-:W2:Y:S01]  /*10d50*/  MUFU.EX2 R10, R10 ;  /* 0x0000000a000a7308 */ /* 0x000ea20000000800 */
[----:B-1----:R-:W-:-:S07]  /*10d60*/  FADD.FTZ R8, R8, 1 ;  /* 0x3f80000008087421 */ /* 0x002fce0000010000 */
[----:B------:R-:W3:Y:S01]  /*10d70*/  MUFU.RCP R13, R8 ;  /* 0x00000008000d7308 */ /* 0x000ee20000001000 */
[----:B--2---:R-:W-:-:S07]  /*10d80*/  FADD.FTZ R10, R10, 1 ;  /* 0x3f8000000a0a7421 */ /* 0x004fce0000010000 */
[----:B------:R-:W1:Y:S01]  /*10d90*/  MUFU.RCP R18, R10 ;  /* 0x0000000a00127308 */ /* 0x000e620000001000 */
[----:B---3--:R-:W-:Y:S01]  /*10da0*/  FMUL.FTZ R8, R19, R13 ;  /* 0x0000000d13087220 */ /* 0x008fe20000410000 */
[----:B------:R-:W-:Y:S01]  /*10db0*/  FADD.FTZ R13, -R13, 1 ;  /* 0x3f8000000d0d7421 */ /* 0x000fe20000010100 */
[----:B-1----:R-:W-:Y:S01]  /*10dc0*/  FMUL.FTZ R10, R20, R18 ;  /* 0x00000012140a7220 */ /* 0x002fe20000410000 */
[----:B------:R-:W-:Y:S02]  /*10dd0*/  FADD.FTZ R18, -R18, 1 ;  /* 0x3f80000012127421 */ /* 0x000fe40000010100 */
[----:B------:R-:W-:Y:S02]  /*10de0*/  FFMA.FTZ R13, R11, R13, 1 ;  /* 0x3f8000000b0d7423 */ /* 0x000fe4000001000d */
[----:B------:R-:W-:Y:S02]  /*10df0*/  FFMA.FTZ R18, R12, R18, 1 ;  /* 0x3f8000000c127423 */ /* 0x000fe40000010012 */
[----:B------:R-:W-:-:S02]  /*10e00*/  FMUL.FTZ R8, R8, R13 ;  /* 0x0000000d08087220 */ /* 0x000fc40000410000 */
[----:B------:R-:W-:-:S03]  /*10e10*/  FMUL.FTZ R10, R10, R18 ;  /* 0x000000120a0a7220 */ /* 0x000fc60000410000 */
[----:B------:R1:W-:Y:S04]  /*10e20*/  STL [R1+0x164], R8 ;  /* 0x0001640801007387 */ /* 0x0003e80000100800 */
[----:B------:R1:W-:Y:S02]  /*10e30*/  STL [R1+0x160], R10 ;  /* 0x0001600a01007387 */ /* 0x0003e40000100800 */
.L_x_2713:
[----:B------:R-:W-:Y:S04]  /*10e40*/  BSSY B0, `(.L_x_2714) ;  /* 0x0000019000007945 */ /* 0x000fe80003800000 */
[----:B------:R-:W-:Y:S05]  /*10e50*/  @P4 BRA `(.L_x_2715) ;  /* 0x00000000005c4947 */ /* 0x000fea0003800000 */
[----:B-1----:R-:W2:Y:S02]  /*10e60*/  LDL.LU R10, [R1+0x178] ;  /* 0x00017800010a7983 */ /* 0x002ea40000300800 */
[----:B--234-:R-:W-:Y:S01]  /*10e70*/  MOV R12, UR5 ;  /* 0x00000005000c7c02 */ /* 0x01cfe20008000f00 */
[----:B------:R-:W-:Y:S01]  /*10e80*/  ULDC.64 UR14, c[0x0][0x288] ;  /* 0x0000a200000e7ab9 */ /* 0x000fe20000000a00 */
[----:B------:R-:W2:Y:S04]  /*10e90*/  LDL.LU R13, [R1+0x17c] ;  /* 0x00017c00010d7983 */ /* 0x000ea80000300800 */
[----:B------:R-:W3:Y:S04]  /*10ea0*/  LDL.LU R19, [R1+0x160] ;  /* 0x0001600001137983 */ /* 0x000ee80000300800 */
        /* <DEDUP_REMOVED lines=18> */
.L_x_2715:
[----:B------:R-:W-:Y:S05]  /*10fd0*/  BSYNC B0 ;  /* 0x0000000000007941 */ /* 0x000fea0003800000 */
.L_x_2714:
[----:B-----5:R0:W5:Y:S04]  /*10fe0*/  LDL R29, [R1+0xb0] ;  /* 0x0000b000011d7983 */ /* 0x0201680000100800 */
[----:B------:R0:W5:Y:S01]  /*10ff0*/  LDL R22, [R1+0xb4] ;  /* 0x0000b40001167983 */ /* 0x0001620000100800 */
[C---:B------:R-:W-:Y:S02]  /*11000*/  IADD3 R17, R2.reuse, 0x180, RZ ;  /* 0x0000018002117810 */ /* 0x040fe40007ffe0ff */
[C---:B-1----:R-:W-:Y:S02]  /*11010*/  IADD3 R11, R2.reuse, 0x190, RZ ;  /* 0x00000190020b7810 */ /* 0x042fe40007ffe0ff */
[C---:B------:R-:W-:Y:S02]  /*11020*/  IADD3 R8, R2.reuse, 0x1a0, RZ ;  /* 0x000001a002087810 */ /* 0x040fe40007ffe0ff */
[----:B------:R-:W-:-:S02]  /*11030*/  IADD3 R9, R2, 0x160, RZ ;  /* 0x0000016002097810 */ /* 0x000fc40007ffe0ff */
[C---:B------:R-:W-:Y:S02]  /*11040*/  IADD3 R25, R2.reuse, 0x1a0, RZ ;  /* 0x000001a002197810 */ /* 0x040fe40007ffe0ff */
[C---:B0-----:R-:W-:Y:S02]  /*11050*/  IADD3 R26, R2.reuse, 0x190, RZ ;  /* 0x00000190021a7810 */ /* 0x041fe40007ffe0ff */
        /* <DEDUP_REMOVED lines=24> */
[----:B------:R-:W-:Y:S08]  /*111e0*/  @!P5 BRA `(.L_x_2716) ;  /* 0x000000000058d947 */ /* 0x000ff00003800000 */
[----:B---3--:R-:W3:Y:S04]  /*111f0*/  LDL R13, [R1+0x1b0] ;  /* 0x0001b000010d7983 */ /* 0x008ee80000100800 */
[----:B--2-4-:R-:W2:Y:S01]  /*11200*/  LDL R12, [R1+0x100] ;  /* 0x00010000010c7983 */ /* 0x014ea20000100800 */
[----:B---3--:R-:W-:Y:S01]  /*11210*/  FFMA.FTZ R13, R13, R16, R15 ;  /* 0x000000100d0d7223 */ /* 0x008fe2000001000f */
        /* <DEDUP_REMOVED lines=19> */
.L_x_2716:
[----:B------:R-:W-:Y:S04]  /*11350*/  BSSY B0, `(.L_x_2717) ;  /* 0x0000019000007945 */ /* 0x000fe80003800000 */
[----:B------:R-:W-:Y:S05]  /*11360*/  @P6 BRA `(.L_x_2718) ;  /* 0x00000000005c6947 */ /* 0x000fea0003800000 */
[----:B--234-:R-:W2:Y:S01]  /*11370*/  LDL.LU R12, [R1+0x100] ;  /* 0x00010000010c7983 */ /* 0x01cea20000300800 */
        /* <DEDUP_REMOVED lines=10> */
[----:B------:R-:W-:Y:S01]  /*11420*/  MOV R12, R6 ;  /* 0x00000006000c7202 */ /* 0x000fe20000000f00 */
[----:B---3--:R-:W-:Y:S02]  /*11430*/  FFMA.FTZ R21, R21, R18, UR13 ;  /* 0x0000000d15157e23 */ /* 0x008fe40008010012 */
[----:B-----5:R-:W-:Y:S02]  /*11440*/  FFMA.FTZ R20, R3, R29, -R20 ;  /* 0x0000001d03147223 */ /* 0x020fe40000010814 */
        /* <DEDUP_REMOVED lines=9> */
.L_x_2718:
[----:B------:R-:W-:Y:S05]  /*114e0*/  BSYNC B0 ;  /* 0x0000000000007941 */ /* 0x000fea0003800000 */
.L_x_2717:
[----:B------:R-:W-:Y:S05]  /*114f0*/  @!P5 BRA `(.L_x_2719) ;  /* 0x000000000060d947 */ /* 0x000fea0003800000 */
[----:B---3--:R-:W3:Y:S04]  /*11500*/  LDL R13, [R1+0x1b4] ;  /* 0x0001b400010d7983 */ /* 0x008ee80000100800 */
[----:B--2-4-:R-:W2:Y:S04]  /*11510*/  LDL R12, [R1+0x104] ;  /* 0x00010400010c7983 */ /* 0x014ea80000100800 */
[----:B------:R-:W4:Y:S04]  /*11520*/  LDL.LU R23, [R1+0xb8] ;  /* 0x0000b80001177983 */ /* 0x000f280000300800 */
[----:B0----5:R-:W4:Y:S01]  /*11530*/  LDL.LU R22, [R1+0xbc] ;  /* 0x0000bc0001167983 */ /* 0x021f220000300800 */
[----:B---3--:R-:W-:Y:S01]  /*11540*/  FFMA.FTZ R13, R13, R16, R15 ;  /* 0x000000100d0d7223 */ /* 0x008fe2000001000f */
[----:B--2---:R-:W-:-:S03]  /*11550*/  FFMA.FTZ R12, R12, R3, R14 ;  /* 0x000000030c0c7223 */ /* 0x004fc6000001000e */
[----:B-1----:R-:W-:Y:S01]  /*11560*/  FMUL.FTZ R19, R13, -1.4426950216293334961 ;  /* 0xbfb8aa3b0d137820 */ /* 0x002fe20000410000 */
        /* <DEDUP_REMOVED lines=17> */
.L_x_2719:
[----:B------:R-:W-:Y:S04]  /*11680*/  BSSY B0, `(.L_x_2720) ;  /* 0x0000019000007945 */ /* 0x000fe80003800000 */
[----:B------:R-:W-:Y:S05]  /*11690*/  @P0 BRA `(.L_x_2721) ;  /* 0x00000000005c0947 */ /* 0x000fea0003800000 */
[----:B0-234-:R-:W2:Y:S01]  /*116a0*/  LDL.LU R12, [R1+0x104] ;  /* 0x00010400010c7983 */ /* 0x01dea20000300800 */
[----:B-1----:R-:W-:Y:S01]  /*116b0*/  MOV R18, UR5 ;  /* 0x0000000500127c02 */ /* 0x002fe20008000f00 */
[----:B------:R-:W-:Y:S02]  /*116c0*/  ULDC.64 UR14, c[0x0][0x288] ;  /* 0x0000a200000e7ab9 */ /* 0x000fe40000000a00 */
[----:B------:R-:W3:Y:S04]  /*116d0*/  LDL.LU R23, [R1+0x1b4] ;  /* 0x0001b40001177983 */ /* 0x000ee80000300800 */
[----:B------:R-:W4:Y:S04]  /*116e0*/  LDL.LU R21, [R1+0xb8] ;  /* 0x0000b80001157983 */ /* 0x000f280000300800 */
[----:B-----5:R-:W4:Y:S01]  /*116f0*/  LDL.LU R22, [R1+0xbc] ;  /* 0x0000bc0001167983 */ /* 0x020f220000300800 */
[----:B------:R-:W-:Y:S01]  /*11700*/  MOV R13, R5 ;  /* 0x00000005000d7202 */ /* 0x000fe20000000f00 */
[----:B------:R-:W-:Y:S01]  /*11710*/  IMAD R20, R28, UR14, RZ ;  /* 0x0000000e1c147c24 */ /* 0x000fe2000f8e02ff */
[----:B------:R-:W-:-:S03]  /*11720*/  MOV R19, UR5 ;  /* 0x0000000500137c02 */ /* 0x000fc60008000f00 */
[----:B------:R-:W-:Y:S02]  /*11730*/  IMAD R20, R24, UR15, R20 ;  /* 0x0000000f18147c24 */ /* 0x000fe4000f8e0214 */
[----:B--2---:R-:W-:Y:S01]  /*11740*/  FFMA.FTZ R18, R12, R18, UR13 ;  /* 0x0000000d0c127e23 */ /* 0x004fe20008010012 */
[----:B------:R-:W-:Y:S01]  /*11750*/  MOV R12, R6 ;  /* 0x00000006000c7202 */ /* 0x000fe20000000f00 */
[----:B---3--:R-:W-:-:S04]  /*11760*/  FFMA.FTZ R19, R23, R19, UR13 ;  /* 0x0000000d17137e23 */ /* 0x008fc80008010013 */
[----:B------:R-:W-:Y:S01]  /*11770*/  IMAD.WIDE.U32 R12, R24, UR14, R12 ;  /* 0x0000000e180c7c25 */ /* 0x000fe2000f8e000c */
[----:B------:R-:W-:-:S03]  /*11780*/  ULDC.64 UR14, c[0x0][0x210] ;  /* 0x00008400000e7ab9 */ /* 0x000fc60000000a00 */
        /* <DEDUP_REMOVED lines=8> */
.L_x_2721:
[----:B------:R-:W-:Y:S05]  /*11810*/  BSYNC B0 ;  /* 0x0000000000007941 */ /* 0x000fea0003800000 */
.L_x_2720:
[----:B------:R-:W-:Y:S05]  /*11820*/  @!P5 BRA `(.L_x_2722) ;  /* 0x000000000060d947 */ /* 0x000fea0003800000 */
[----:B0-234-:R-:W2:Y:S04]  /*11830*/  LDL R12, [R1+0x1a4] ;  /* 0x0001a400010c7983 */ /* 0x01dea80000100800 */
[----:B------:R-:W3:Y:S04]  /*11840*/  LDL R13, [R1+0x138] ;  /* 0x00013800010d7983 */ /* 0x000ee80000100800 */
[----:B------:R-:W4:Y:S04]  /*11850*/  LDL.LU R23, [R1+0x170] ;  /* 0x0001700001177983 */ /* 0x000f280000300800 */
[----:B-----5:R-:W4:Y:S01]  /*11860*/  LDL.LU R22, [R1+0x174] ;  /* 0x0001740001167983 */ /* 0x020f220000300800 */
[----:B--2---:R-:W-:Y:S01]  /*11870*/  FFMA.FTZ R12, R12, R16, R15 ;  /* 0x000000100c0c7223 */ /* 0x004fe2000001000f */
[----:B---3--:R-:W-:-:S03]  /*11880*/  FFMA.FTZ R13, R13, R3, R14 ;  /* 0x000000030d0d7223 */ /* 0x008fc6000001000e */
        /* <DEDUP_REMOVED lines=18> */
.L_x_2722:
[----:B------:R-:W-:Y:S04]  /*119b0*/  BSSY B0, `(.L_x_2723) ;  /* 0x0000019000007945 */ /* 0x000fe80003800000 */
[----:B------:R-:W-:Y:S05]  /*119c0*/  @P2 BRA `(.L_x_2724) ;  /* 0x00000000005c2947 */ /* 0x000fea0003800000 */
[----:B0-234-:R-:W2:Y:S01]  /*119d0*/  LDL.LU R12, [R1+0x138] ;  /* 0x00013800010c7983 */ /* 0x01dea20000300800 */
[----:B-1----:R-:W-:Y:S01]  /*119e0*/  MOV R18, UR5 ;  /* 0x0000000500127c02 */ /* 0x002fe20008000f00 */
[----:B------:R-:W-:Y:S02]  /*119f0*/  ULDC.64 UR14, c[0x0][0x288] ;  /* 0x0000a200000e7ab9 */ /* 0x000fe40000000a00 */
[----:B------:R-:W3:Y:S04]  /*11a00*/  LDL.LU R23, [R1+0x1a4] ;  /* 0x0001a40001177983 */ /* 0x000ee80000300800 */
[----:B-----5:R-:W4:Y:S04]  /*11a10*/  LDL.LU R22, [R1+0x170] ;  /* 0x0001700001167983 */ /* 0x020f280000300800 */
        /* <DEDUP_REMOVED lines=18> */
.L_x_2724:
[----:B------:R-:W-:Y:S05]  /*11b40*/  BSYNC B0 ;  /* 0x0000000000007941 */ /* 0x000fea0003800000 */
.L_x_2723:
[----:B------:R-:W-:Y:S05]  /*11b50*/  @!P5 BRA `(.L_x_2725) ;  /* 0x000000000060d947 */ /* 0x000fea0003800000 */
[----:B0--3--:R-:W3:Y:S04]  /*11b60*/  LDL R13, [R1+0x1a8] ;  /* 0x0001a800010d7983 */ /* 0x009ee80000100800 */
[----:B--2-4-:R-:W2:Y:S04]  /*11b70*/  LDL R12, [R1+0x13c] ;  /* 0x00013c00010c7983 */ /* 0x014ea80000100800 */
[----:B-----5:R-:W4:Y:S04]  /*11b80*/  LDL.LU R22, [R1+0x180] ;  /* 0x0001800001167983 */ /* 0x020f280000300800 */
[----:B-1----:R-:W4:Y:S01]  /*11b90*/  LDL.LU R21, [R1+0x184] ;  /* 0x0001840001157983 */ /* 0x002f220000300800 */
        /* <DEDUP_REMOVED lines=20> */
.L_x_2725:
[----:B------:R-:W-:Y:S04]  /*11ce0*/  BSSY B0, `(.L_x_2726) ;  /* 0x0000019000007945 */ /* 0x000fe80003800000 */
[----:B------:R-:W-:Y:S05]  /*11cf0*/  @P3 BRA `(.L_x_2727) ;  /* 0x00000000005c3947 */ /* 0x000fea0003800000 */
[----:B0-234-:R-:W2:Y:S01]  /*11d00*/  LDL.LU R12, [R1+0x13c] ;  /* 0x00013c00010c7983 */ /* 0x01dea20000300800 */
[----:B------:R-:W-:Y:S01]  /*11d10*/  MOV R17, UR5 ;  /* 0x0000000500117c02 */ /* 0x000fe20008000f00 */
[----:B------:R-:W-:Y:S02]  /*11d20*/  ULDC.64 UR14, c[0x0][0x288] ;  /* 0x0000a200000e7ab9 */ /* 0x000fe40000000a00 */
[----:B-----5:R-:W3:Y:S04]  /*11d30*/  LDL.LU R22, [R1+0x1a8] ;  /* 0x0001a80001167983 */ /* 0x020ee80000300800 */
[----:B-1----:R-:W4:Y:S04]  /*11d40*/  LDL.LU R21, [R1+0x180] ;  /* 0x0001800001157983 */ /* 0x002f280000300800 */
[----:B------:R-:W4:Y:S01]  /*11d50*/  LDL.LU R20, [R1+0x184] ;  /* 0x0001840001147983 */ /* 0x000f220000300800 */
[----:B------:R-:W-:Y:S01]  /*11d60*/  MOV R13, R5 ;  /* 0x00000005000d7202 */ /* 0x000fe20000000f00 */
[----:B------:R-:W-:Y:S01]  /*11d70*/  IMAD R19, R26, UR14, RZ ;  /* 0x0000000e1a137c24 */ /* 0x000fe2000f8e02ff */
[----:B------:R-:W-:-:S03]  /*11d80*/  MOV R18, UR5 ;  /* 0x0000000500127c02 */ /* 0x000fc60008000f00 */
[----:B------:R-:W-:Y:S02]  /*11d90*/  IMAD R19, R11, UR15, R19 ;  /* 0x0000000f0b137c24 */ /* 0x000fe4000f8e0213 */
[----:B--2---:R-:W-:Y:S01]  /*11da0*/  FFMA.FTZ R17, R12, R17, UR13 ;  /* 0x0000000d0c117e23 */ /* 0x004fe20008010011 */
[----:B------:R-:W-:-:S05]  /*11db0*/  MOV R12, R6 ;  /* 0x00000006000c7202 */ /* 0x000fca0000000f00 */
[----:B------:R-:W-:-:S04]  /*11dc0*/  IMAD.WIDE.U32 R12, R11, UR14, R12 ;  /* 0x0000000e0b0c7c25 */ /* 0x000fc8000f8e000c */
[----:B---3--:R-:W-:Y:S01]  /*11dd0*/  FFMA.FTZ R11, R22, R18, UR13 ;  /* 0x0000000d160b7e23 */ /* 0x008fe20008010012 */
        /* <DEDUP_REMOVED lines=9> */
.L_x_2727:
[----:B------:R-:W-:Y:S05]  /*11e70*/  BSYNC B0 ;  /* 0x0000000000007941 */ /* 0x000fea0003800000 */
.L_x_2726:
[----:B------:R-:W-:Y:S05]  /*11e80*/  @!P5 BRA `(.L_x_2728) ;  /* 0x000000000060d947 */ /* 0x000fea0003800000 */
[----:B------:R-:W2:Y:S04]  /*11e90*/  LDL R11, [R1+0x1ac] ;  /* 0x0001ac00010b7983 */ /* 0x000ea80000100800 */
[----:B0-234-:R-:W2:Y:S04]  /*11ea0*/  LDL R12, [R1+0x1a0] ;  /* 0x0001a000010c7983 */ /* 0x01dea80000100800 */
[----:B-1----:R-:W3:Y:S04]  /*11eb0*/  LDL.LU R21, [R1+0x188] ;  /* 0x0001880001157983 */ /* 0x002ee80000300800 */
[----:B------:R-:W4:Y:S01]  /*11ec0*/  LDL.LU R20, [R1+0x18c] ;  /* 0x00018c0001147983 */ /* 0x000f220000300800 */
[----:B------:R-:W-:Y:S01]  /*11ed0*/  FFMA.FTZ R13, R11, R16, R15 ;  /* 0x000000100b0d7223 */ /* 0x000fe2000001000f */
        /* <DEDUP_REMOVED lines=10> */
[----:B----4-:R-:W-:-:S03]  /*11f80*/  FMUL.FTZ R18, R20, R18 ;  /* 0x0000001214127220 */ /* 0x010fc60000410000 */
[----:B------:R-:W-:Y:S01]  /*11f90*/  FFMA.FTZ R11, R13, R11, 1 ;  /* 0x3f8000000d0b7423 */ /* 0x000fe2000001000b */
[----:B-1----:R-:W-:Y:S01]  /*11fa0*/  FADD.FTZ R12, -R19, 1 ;  /* 0x3f800000130c7421 */ /* 0x002fe20000010100 */
[----:B---3--:R-:W-:-:S03]  /*11fb0*/  FMUL.FTZ R19, R21, R19 ;  /* 0x0000001315137220 */ /* 0x008fc60000410000 */
[----:B------:R-:W-:Y:S01]  /*11fc0*/  FFMA.FTZ R12, R17, R12, 1 ;  /* 0x3f800000110c7423 */ /* 0x000fe2000001000c */
[----:B------:R-:W-:-:S03]  /*11fd0*/  FMUL.FTZ R11, R18, R11 ;  /* 0x0000000b120b7220 */ /* 0x000fc60000410000 */
[----:B------:R-:W-:Y:S02]  /*11fe0*/  FMUL.FTZ R12, R19, R12 ;  /* 0x0000000c130c7220 */ /* 0x000fe40000410000 */
[----:B------:R0:W-:Y:S04]  /*11ff0*/  STL [R1+0x18c], R11 ;  /* 0x00018c0b01007387 */ /* 0x0001e80000100800 */
[----:B------:R0:W-:Y:S02]  /*12000*/  STL [R1+0x188], R12 ;  /* 0x0001880c01007387 */ /* 0x0001e40000100800 */
.L_x_2728:
[----:B------:R-:W-:Y:S04]  /*12010*/  BSSY B0, `(.L_x_2729) ;  /* 0x0000019000007945 */ /* 0x000fe80003800000 */
[----:B------:R-:W-:Y:S05]  /*12020*/  @P4 BRA `(.L_x_2730) ;  /* 0x00000000005c4947 */ /* 0x000fea0003800000 */
[----:B0-234-:R-:W2:Y:S01]  /*12030*/  LDL.LU R12, [R1+0x1a0] ;  /* 0x0001a000010c7983 */ /* 0x01dea20000300800 */
[----:B-1----:R-:W-:Y:S01]  /*12040*/  MOV R18, UR5 ;  /* 0x0000000500127c02 */ /* 0x002fe20008000f00 */
[----:B------:R-:W-:Y:S02]  /*12050*/  ULDC.64 UR14, c[0x0][0x288] ;  /* 0x0000a200000e7ab9 */ /* 0x000fe40000000a00 */
[----:B------:R-:W3:Y:S04]  /*12060*/  LDL.LU R20, [R1+0x1ac] ;  /* 0x0001ac0001147983 */ /* 0x000ee80000300800 */
[----:B------:R-:W4:Y:S04]  /*12070*/  LDL.LU R19, [R1+0x188] ;  /* 0x0001880001137983 */ /* 0x000f280000300800 */
[----:B------:R-:W4:Y:S01]  /*12080*/  LDL.LU R21, [R1+0x18c] ;  /* 0x00018c0001157983 */ /* 0x000f220000300800 */
        /* <DEDUP_REMOVED lines=17> */
.L_x_2730:
[----:B------:R-:W-:Y:S05]  /*121a0*/  BSYNC B0 ;  /* 0x0000000000007941 */ /* 0x000fea0003800000 */
.L_x_2729:
[----:B0----5:R0:W5:Y:S04]  /*121b0*/  LDL R29, [R1+0x1d0] ;  /* 0x0001d000011d7983 */ /* 0x0211680000100800 */
[----:B------:R0:W5:Y:S04]  /*121c0*/  LDL R28, [R1+0x1ec] ;  /* 0x0001ec00011c7983 */ /* 0x0001680000100800 */
[----:B------:R0:W5:Y:S04]  /*121d0*/  LDL R27, [R1+0x198] ;  /* 0x00019800011b7983 */ /* 0x0001680000100800 */
[----:B------:R0:W5:Y:S01]  /*121e0*/  LDL R25, [R1+0x19c] ;  /* 0x00019c0001197983 */ /* 0x0001620000100800 */
[----:B------:R-:W-:-:S02]  /*121f0*/  IADD3 R8, R2, 0x1d0, RZ ;  /* 0x000001d002087810 */ /* 0x000fc40007ffe0ff */
[C---:B------:R-:W-:Y:S02]  /*12200*/  IADD3 R11, R2.reuse, 0x1e0, RZ ;  /* 0x000001e0020b7810 */ /* 0x040fe40007ffe0ff */
[C---:B------:R-:W-:Y:S02]  /*12210*/  IADD3 R17, R2.reuse, 0x1f0, RZ ;  /* 0x000001f002117810 */ /* 0x040fe40007ffe0ff */
[C---:B--234-:R-:W-:Y:S02]  /*12220*/  IADD3 R12, R2.reuse, 0x1b0, RZ ;  /* 0x000001b0020c7810 */ /* 0x05cfe40007ffe0ff */
[C---:B------:R-:W-:Y:S02]  /*12230*/  IADD3 R22, R2.reuse, 0x1f0, RZ ;  /* 0x000001f002167810 */ /* 0x040fe40007ffe0ff */
        /* <DEDUP_REMOVED lines=44> */
.L_x_2731:
[----:B------:R-:W-:Y:S04]  /*12500*/  BSSY B0, `(.L_x_2732) ;  /* 0x0000017000007945 */ /* 0x000fe80003800000 */
[----:B------:R-:W-:Y:S05]  /*12510*/  @P6 BRA `(.L_x_2733) ;  /* 0x0000000000546947 */ /* 0x000fea0003800000 */
[----:B------:R-:W-:Y:S01]  /*12520*/  IADD3 R12, R2, 0x1b0, RZ ;  /* 0x000001b0020c7810 */ /* 0x000fe20007ffe0ff */
[----:B------:R-:W-:Y:S01]  /*12530*/  ULDC.64 UR6, c[0x0][0x288] ;  /* 0x0000a20000067ab9 */ /* 0x000fe20000000a00 */
[----:B------:R-:W-:Y:S02]  /*12540*/  MOV R13, R5 ;  /* 0x00000005000d7202 */ /* 0x000fe40000000f00 */
[----:B------:R-:W-:Y:S02]  /*12550*/  SHF.R.S32.HI R12, RZ, 0x1f, R12 ;  /* 0x0000001fff0c7819 */ /* 0x000fe4000001140c */
[----:B-1----:R-:W-:Y:S02]  /*12560*/  MOV R18, UR5 ;  /* 0x0000000500127c02 */ /* 0x002fe40008000f00 */
[----:B------:R-:W-:Y:S01]  /*12570*/  MOV R19, UR5 ;  /* 0x0000000500137c02 */ /* 0x000fe20008000f00 */
[----:B------:R-:W-:Y:S01]  /*12580*/  IMAD R20, R12, UR6, RZ ;  /* 0x000000060c147c24 */ /* 0x000fe2000f8e02ff */
[----:B------:R-:W-:Y:S01]  /*12590*/  MOV R12, R6 ;  /* 0x00000006000c7202 */ /* 0x000fe20000000f00 */
[----:B-----5:R-:W-:-:S02]  /*125a0*/  FFMA.FTZ R18, R29, R18, UR13 ;  /* 0x0000000d1d127e23 */ /* 0x020fc40008010012 */
        /* <DEDUP_REMOVED lines=12> */
.L_x_2733:
[----:B------:R-:W-:Y:S05]  /*12670*/  BSYNC B0 ;  /* 0x0000000000007941 */ /* 0x000fea0003800000 */
.L_x_2732:
[----:B------:R-:W-:Y:S05]  /*12680*/  @!P5 BRA `(.L_x_2734) ;  /* 0x000000000060d947 */ /* 0x000fea0003800000 */
[----:B------:R-:W3:Y:S04]  /*12690*/  LDL R12, [R1+0x1f4] ;  /* 0x0001f400010c7983 */ /* 0x000ee80000100800 */
[----:B------:R-:W4:Y:S04]  /*126a0*/  LDL R9, [R1+0x1e8] ;  /* 0x0001e80001097983 */ /* 0x000f280000100800 */
[----:B0----5:R-:W4:Y:S04]  /*126b0*/  LDL.LU R25, [R1+0x168] ;  /* 0x0001680001197983 */ /* 0x021f280000300800 */
[----:B-12---:R-:W2:Y:S01]  /*126c0*/  LDL.LU R21, [R1+0x16c] ;  /* 0x00016c0001157983 */ /* 0x006ea20000300800 */
[----:B---3--:R-:W-:Y:S01]  /*126d0*/  FFMA.FTZ R12, R12, R16, R15 ;  /* 0x000000100c0c7223 */ /* 0x008fe2000001000f */
[----:B----4-:R-:W-:-:S03]  /*126e0*/  FFMA.FTZ R9, R9, R3, R14 ;  /* 0x0000000309097223 */ /* 0x010fc6000001000e */
        /* <DEDUP_REMOVED lines=9> */
[----:B--2---:R-:W-:-:S03]  /*12780*/  FMUL.FTZ R18, R21, R18 ;  /* 0x0000001215127220 */ /* 0x004fc60000410000 */
        /* <DEDUP_REMOVED lines=8> */
.L_x_2734:
[----:B------:R-:W-:Y:S04]  /*12810*/  BSSY B0, `(.L_x_2735) ;  /* 0x0000019000007945 */ /* 0x000fe80003800000 */
[----:B------:R-:W-:Y:S05]  /*12820*/  @P0 BRA `(.L_x_2736) ;  /* 0x00000000005c0947 */ /* 0x000fea0003800000 */
[----:B---3--:R-:W3:Y:S01]  /*12830*/  LDL.LU R12, [R1+0x1e8] ;  /* 0x0001e800010c7983 */ /* 0x008ee20000300800 */
[----:B-12---:R-:W-:Y:S01]  /*12840*/  MOV R19, UR5 ;  /* 0x0000000500137c02 */ /* 0x006fe20008000f00 */
[----:B------:R-:W-:Y:S02]  /*12850*/  ULDC.64 UR6, c[0x0][0x288] ;  /* 0x0000a20000067ab9 */ /* 0x000fe40000000a00 */
[----:B0----5:R-:W2:Y:S04]  /*12860*/  LDL.LU R25, [R1+0x1f4] ;  /* 0x0001f40001197983 */ /* 0x021ea80000300800 */
[----:B------:R-:W4:Y:S04]  /*12870*/  LDL.LU R21, [R1+0x168] ;  /* 0x0001680001157983 */ /* 0x000f280000300800 */
[----:B------:R-:W4:Y:S01]  /*12880*/  LDL.LU R20, [R1+0x16c] ;  /* 0x00016c0001147983 */ /* 0x000f220000300800 */
[----:B------:R-:W-:Y:S01]  /*12890*/  MOV R13, R5 ;  /* 0x00000005000d7202 */ /* 0x000fe20000000f00 */
[----:B------:R-:W-:Y:S01]  /*128a0*/  IMAD R18, R26, UR6, RZ ;  /* 0x000000061a127c24 */ /* 0x000fe2000f8e02ff */
[----:B------:R-:W-:Y:S01]  /*128b0*/  MOV R9, UR5 ;  /* 0x0000000500097c02 */ /* 0x000fe20008000f00 */
[----:B---3--:R-:W-:Y:S01]  /*128c0*/  FFMA.FTZ R19, R12, R19, UR13 ;  /* 0x0000000d0c137e23 */ /* 0x008fe20008010013 */
[----:B------:R-:W-:-:S03]  /*128d0*/  MOV R12, R6 ;  /* 0x00000006000c7202 */ /* 0x000fc60000000f00 */
[----:B--2---:R-:W-:Y:S02]  /*128e0*/  FFMA.FTZ R9, R25, R9, UR13 ;  /* 0x0000000d19097e23 */ /* 0x004fe40008010009 */
[----:B------:R-:W-:-:S04]  /*128f0*/  IMAD.WIDE.U32 R12, R10, UR6, R12 ;  /* 0x000000060a0c7c25 */ /* 0x000fc8000f8e000c */
[----:B----4-:R-:W-:Y:S01]  /*12900*/  FFMA.FTZ R19, R3, R21, -R19 ;  /* 0x0000001503137223 */ /* 0x010fe20000010813 */
        /* <DEDUP_REMOVED lines=9> */
.L_x_2736:
[----:B------:R-:W-:Y:S05]  /*129a0*/  BSYNC B0 ;  /* 0x0000000000007941 */ /* 0x000fea0003800000 */
.L_x_2735:
[----:B------:R-:W-:Y:S05]  /*129b0*/  @!P5 BRA `(.L_x_2737) ;  /* 0x000000000060d947 */ /* 0x000fea0003800000 */
[----:B------:R-:W2:Y:S04]  /*129c0*/  LDL R10, [R1+0x1f0] ;  /* 0x0001f000010a7983 */ /* 0x000ea80000100800 */
[----:B---3--:R-:W3:Y:S04]  /*129d0*/  LDL R9, [R1+0x1d4] ;  /* 0x0001d40001097983 */ /* 0x008ee80000100800 */
[----:B-12-4-:R-:W2:Y:S04]  /*129e0*/  LDL.LU R21, [R1+0x158] ;  /* 0x0001580001157983 */ /* 0x016ea80000300800 */
[----:B------:R-:W4:Y:S01]  /*129f0*/  LDL.LU R20, [R1+0x15c] ;  /* 0x00015c0001147983 */ /* 0x000f220000300800 */
[----:B------:R-:W-:Y:S01]  /*12a00*/  FFMA.FTZ R10, R10, R16, R15 ;  /* 0x000000100a0a7223 */ /* 0x000fe2000001000f */
[----:B---3--:R-:W-:-:S03]  /*12a10*/  FFMA.FTZ R9, R9, R3, R14 ;  /* 0x0000000309097223 */ /* 0x008fc6000001000e */
[----:B------:R-:W-:Y:S01]  /*12a20*/  FMUL.FTZ R13, R10, -1.4426950216293334961 ;  /* 0xbfb8aa3b0a0d7820 */ /* 0x000fe20000410000 */
[----:B------:R-:W-:-:S05]  /*12a30*/  FMUL.FTZ R12, R9, -1.4426950216293334961 ;  /* 0xbfb8aa3b090c7820 */ /* 0x000fca0000410000 */
[----:B------:R-:W1:Y:S08]  /*12a40*/  MUFU.EX2 R13, R13 ;  /* 0x0000000d000d7308 */ /* 0x000e700000000800 */
[----:B------:R-:W3:Y:S01]  /*12a50*/  MUFU.EX2 R12, R12 ;  /* 0x0000000c000c7308 */ /* 0x000ee20000000800 */
[----:B-1----:R-:W-:Y:S01]  /*12a60*/  FADD.FTZ R13, R13, 1 ;  /* 0x3f8000000d0d7421 */ /* 0x002fe20000010000 */
[----:B---3--:R-:W-:-:S06]  /*12a70*/  FADD.FTZ R12, R12, 1 ;  /* 0x3f8000000c0c7421 */ /* 0x008fcc0000010000 */
[----:B------:R-:W1:Y:S08]  /*12a80*/  MUFU.RCP R13, R13 ;  /* 0x0000000d000d7308 */ /* 0x000e700000001000 */
[----:B------:R-:W3:Y:S01]  /*12a90*/  MUFU.RCP R12, R12 ;  /* 0x0000000c000c7308 */ /* 0x000ee20000001000 */
[----:B-1----:R-:W-:Y:S01]  /*12aa0*/  FADD.FTZ R19, -R13, 1 ;  /* 0x3f8000000d137421 */ /* 0x002fe20000010100 */
[----:B----4-:R-:W-:-:S03]  /*12ab0*/  FMUL.FTZ R13, R20, R13 ;  /* 0x0000000d140d7220 */ /* 0x010fc60000410000 */
[----:B------:R-:W-:Y:S01]  /*12ac0*/  FFMA.FTZ R19, R10, R19, 1 ;  /* 0x3f8000000a137423 */ /* 0x000fe20000010013 */
[----:B---3--:R-:W-:Y:S01]  /*12ad0*/  FADD.FTZ R18, -R12, 1 ;  /* 0x3f8000000c127421 */ /* 0x008fe20000010100 */
[----:B--2---:R-:W-:-:S03]  /*12ae0*/  FMUL.FTZ R12, R21, R12 ;  /* 0x0000000c150c7220 */ /* 0x004fc60000410000 */
[----:B------:R-:W-:Y:S01]  /*12af0*/  FFMA.FTZ R18, R9, R18, 1 ;  /* 0x3f80000009127423 */ /* 0x000fe20000010012 */
[----:B------:R-:W-:-:S03]  /*12b00*/  FMUL.FTZ R9, R13, R19 ;  /* 0x000000130d097220 */ /* 0x000fc60000410000 */
[----:B------:R-:W-:Y:S02]  /*12b10*/  FMUL.FTZ R10, R12, R18 ;  /* 0x000000120c0a7220 */ /* 0x000fe40000410000 */
[----:B------:R1:W-:Y:S04]  /*12b20*/  STL [R1+0x15c], R9 ;  /* 0x00015c0901007387 */ /* 0x0003e80000100800 */
[----:B------:R1:W-:Y:S02]  /*12b30*/  STL [R1+0x158], R10 ;  /* 0x0001580a01007387 */ /* 0x0003e40000100800 */
.L_x_2737:
[----:B------:R-:W-:Y:S04]  /*12b40*/  BSSY B0, `(.L_x_2738) ;  /* 0x0000019000007945 */ /* 0x000fe80003800000 */
[----:B------:R-:W-:Y:S05]  /*12b50*/  @P2 BRA `(.L_x_2739) ;  /* 0x00000000005c2947 */ /* 0x000fea0003800000 */
[----:B---3--:R-:W3:Y:S01]  /*12b60*/  LDL.LU R12, [R1+0x1d4] ;  /* 0x0001d400010c7983 */ /* 0x008ee20000300800 */
[----:B-12-4-:R-:W-:Y:S01]  /*12b70*/  MOV R18, UR5 ;  /* 0x0000000500127c02 */ /* 0x016fe20008000f00 */
[----:B------:R-:W-:Y:S02]  /*12b80*/  ULDC.64 UR6, c[0x0][0x288] ;  /* 0x0000a20000067ab9 */ /* 0x000fe40000000a00 */
[----:B------:R-:W2:Y:S04]  /*12b90*/  LDL.LU R21, [R1+0x1f0] ;  /* 0x0001f00001157983 */ /* 0x000ea80000300800 */
[----:B------:R-:W4:Y:S04]  /*12ba0*/  LDL.LU R20, [R1+0x158] ;  /* 0x0001580001147983 */ /* 0x000f280000300800 */
[----:B------:R-:W4:Y:S01]  /*12bb0*/  LDL.LU R19, [R1+0x15c] ;  /* 0x00015c0001137983 */ /* 0x000f220000300800 */
[----:B------:R-:W-:Y:S01]  /*12bc0*/  MOV R13, R5 ;  /* 0x00000005000d7202 */ /* 0x000fe20000000f00 */
[----:B------:R-:W-:Y:S01]  /*12bd0*/  IMAD R10, R24, UR6, RZ ;  /* 0x00000006180a7c24 */ /* 0x000fe2000f8e02ff */
[----:B------:R-:W-:-:S03]  /*12be0*/  MOV R9, UR5 ;  /* 0x0000000500097c02 */ /* 0x000fc60008000f00 */
[----:B------:R-:W-:Y:S02]  /*12bf0*/  IMAD R10, R8, UR7, R10 ;  /* 0x00000007080a7c24 */ /* 0x000fe4000f8e020a */
[----:B---3--:R-:W-:Y:S01]  /*12c00*/  FFMA.FTZ R18, R12, R18, UR13 ;  /* 0x0000000d0c127e23 */ /* 0x008fe20008010012 */
[----:B------:R-:W-:Y:S01]  /*12c10*/  MOV R12, R6 ;  /* 0x00000006000c7202 */ /* 0x000fe20000000f00 */
[----:B--2---:R-:W-:-:S04]  /*12c20*/  FFMA.FTZ R9, R21, R9, UR13 ;  /* 0x0000000d15097e23 */ /* 0x004fc80008010009 */
        /* <DEDUP_REMOVED lines=10> */
.L_x_2739:
[----:B------:R-:W-:Y:S05]  /*12cd0*/  BSYNC B0 ;  /* 0x0000000000007941 */ /* 0x000fea0003800000 */
.L_x_2738:
[----:B------:R-:W-:Y:S05]  /*12ce0*/  @!P5 BRA `(.L_x_2740) ;  /* 0x000000000060d947 */ /* 0x000fea0003800000 */
[----:B-1-3--:R-:W3:Y:S04]  /*12cf0*/  LDL R9, [R1+0xf0] ;  /* 0x0000f00001097983 */ /* 0x00aee80000100800 */
[----:B------:R-:W3:Y:S04]  /*12d00*/  LDL R8, [R1+0xc8] ;  /* 0x0000c80001087983 */ /* 0x000ee80000100800 */
        /* <DEDUP_REMOVED lines=22> */
.L_x_2740:
[----:B------:R-:W-:Y:S04]  /*12e70*/  BSSY B0, `(.L_x_2741) ;  /* 0x0000019000007945 */ /* 0x000fe80003800000 */
[----:B------:R-:W-:Y:S05]  /*12e80*/  @P3 BRA `(.L_x_2742) ;  /* 0x00000000005c3947 */ /* 0x000fea0003800000 */
[----:B-1----:R-:W3:Y:S01]  /*12e90*/  LDL.LU R8, [R1+0xc8] ;  /* 0x0000c80001087983 */ /* 0x002ee20000300800 */
[----:B------:R-:W-:Y:S01]  /*12ea0*/  MOV R13, UR5 ;  /* 0x00000005000d7c02 */ /* 0x000fe20008000f00 */
[----:B------:R-:W-:Y:S02]  /*12eb0*/  ULDC.64 UR6, c[0x0][0x288] ;  /* 0x0000a20000067ab9 */ /* 0x000fe40000000a00 */
[----:B--2-4-:R-:W2:Y:S04]  /*12ec0*/  LDL.LU R20, [R1+0xf0] ;  /* 0x0000f00001147983 */ /* 0x014ea80000300800 */
[----:B------:R-:W4:Y:S04]  /*12ed0*/  LDL.LU R19, [R1+0x118] ;  /* 0x0001180001137983 */ /* 0x000f280000300800 */
[----:B------:R-:W4:Y:S01]  /*12ee0*/  LDL.LU R18, [R1+0x11c] ;  /* 0x00011c0001127983 */ /* 0x000f220000300800 */
[----:B---3--:R-:W-:Y:S01]  /*12ef0*/  MOV R9, R5 ;  /* 0x0000000500097202 */ /* 0x008fe20000000f00 */
[----:B------:R-:W-:Y:S01]  /*12f00*/  IMAD R12, R23, UR6, RZ ;  /* 0x00000006170c7c24 */ /* 0x000fe2000f8e02ff */
[----:B------:R-:W-:-:S03]  /*12f10*/  MOV R10, UR5 ;  /* 0x00000005000a7c02 */ /* 0x000fc60008000f00 */
[----:B------:R-:W-:Y:S02]  /*12f20*/  IMAD R12, R11, UR7, R12 ;  /* 0x000000070b0c7c24 */ /* 0x000fe4000f8e020c */
[----:B------:R-:W-:Y:S01]  /*12f30*/  FFMA.FTZ R13, R8, R13, UR13 ;  /* 0x0000000d080d7e23 */ /* 0x000fe2000801000d */
[----:B------:R-:W-:-:S05]  /*12f40*/  MOV R8, R6 ;  /* 0x0000000600087202 */ /* 0x000fca0000000f00 */
[----:B------:R-:W-:-:S04]  /*12f50*/  IMAD.WIDE.U32 R8, R11, UR6, R8 ;  /* 0x000000060b087c25 */ /* 0x000fc8000f8e0008 */
[----:B--2---:R-:W-:Y:S01]  /*12f60*/  FFMA.FTZ R11, R20, R10, UR13 ;  /* 0x0000000d140b7e23 */ /* 0x004fe2000801000a */
        /* <DEDUP_REMOVED lines=9> */
.L_x_2742:
[----:B------:R-:W-:Y:S05]  /*13000*/  BSYNC B0 ;  /* 0x0000000000007941 */ /* 0x000fea0003800000 */
.L_x_2741:
[----:B------:R-:W-:Y:S05]  /*13010*/  @!P5 BRA `(.L_x_2743) ;  /* 0x000000000060d947 */ /* 0x000fea0003800000 */
[----:B-1----:R-:W2:Y:S04]  /*13020*/  LDL R8, [R1+0xa8] ;  /* 0x0000a80001087983 */ /* 0x002ea80000100800 */
[----:B---3--:R-:W3:Y:S04]  /*13030*/  LDL R9, [R1+0x30] ;  /* 0x0000300001097983 */ /* 0x008ee80000100800 */
[----:B------:R-:W4:Y:S04]  /*13040*/  LDL.LU R13, [R1+0x88] ;  /* 0x00008800010d7983 */ /* 0x000f280000300800 */
[----:B------:R-:W4:Y:S01]  /*13050*/  LDL.LU R12, [R1+0x8c] ;  /* 0x00008c00010c7983 */ /* 0x000f220000300800 */
[----:B--2---:R-:W-:Y:S01]  /*13060*/  FFMA.FTZ R14, R8, R3, R14 ;  /* 0x00000003080e7223 */ /* 0x004fe2000001000e */
[----:B---3--:R-:W-:-:S03]  /*13070*/  FFMA.FTZ R15, R9, R16, R15 ;  /* 0x00000010090f7223 */ /* 0x008fc6000001000f */
[----:B------:R-:W-:Y:S01]  /*13080*/  FMUL.FTZ R8, R14, -1.4426950216293334961 ;  /* 0xbfb8aa3b0e087820 */ /* 0x000fe20000410000 */
        /* <DEDUP_REMOVED lines=8> */
[----:B----4-:R-:W-:-:S03]  /*13110*/  FMUL.FTZ R8, R13, R8 ;  /* 0x000000080d087220 */ /* 0x010fc60000410000 */
[----:B------:R-:W-:Y:S01]  /*13120*/  FFMA.FTZ R10, R14, R10, 1 ;  /* 0x3f8000000e0a7423 */ /* 0x000fe2000001000a */
[----:B--2---:R-:W-:Y:S01]  /*13130*/  FADD.FTZ R11, -R9, 1 ;  /* 0x3f800000090b7421 */ /* 0x004fe20000010100 */
[----:B------:R-:W-:Y:S02]  /*13140*/  FMUL.FTZ R9, R12, R9 ;  /* 0x000000090c097220 */ /* 0x000fe40000410000 */
[----:B------:R-:W-:Y:S01]  /*13150*/  FMUL.FTZ R10, R8, R10 ;  /* 0x0000000a080a7220 */ /* 0x000fe20000410000 */
[----:B------:R-:W-:-:S04]  /*13160*/  FFMA.FTZ R11, R15, R11, 1 ;  /* 0x3f8000000f0b7423 */ /* 0x000fc8000001000b */
[----:B------:R-:W-:-:S05]  /*13170*/  FMUL.FTZ R8, R9, R11 ;  /* 0x0000000b09087220 */ /* 0x000fca0000410000 */
[----:B------:R1:W-:Y:S04]  /*13180*/  STL [R1+0x8c], R8 ;  /* 0x00008c0801007387 */ /* 0x0003e80000100800 */
[----:B------:R1:W-:Y:S02]  /*13190*/  STL [R1+0x88], R10 ;  /* 0x0000880a01007387 */ /* 0x0003e40000100800 */
.L_x_2743:
[----:B------:R-:W-:Y:S04]  /*131a0*/  BSSY B0, `(.L_x_2744) ;  /* 0x0000018000007945 */ /* 0x000fe80003800000 */
[----:B------:R-:W-:Y:S05]  /*131b0*/  @P4 BRA `(.L_x_2745) ;  /* 0x0000000000584947 */ /* 0x000fea0003800000 */
[----:B-1----:R-:W2:Y:S01]  /*131c0*/  LDL.LU R13, [R1+0xa8] ;  /* 0x0000a800010d7983 */ /* 0x002ea20000300800 */
[----:B------:R-:W-:-:S03]  /*131d0*/  ULDC.64 UR6, c[0x0][0x288] ;  /* 0x0000a20000067ab9 */ /* 0x000fc60000000a00 */
[----:B---3--:R-:W3:Y:S04]  /*131e0*/  LDL.LU R12, [R1+0x30] ;  /* 0x00003000010c7983 */ /* 0x008ee80000300800 */
[----:B------:R-:W4:Y:S04]  /*131f0*/  LDL.LU R11, [R1+0x88] ;  /* 0x00008800010b7983 */ /* 0x000f280000300800 */
[----:B------:R-:W4:Y:S01]  /*13200*/  LDL.LU R10, [R1+0x8c] ;  /* 0x00008c00010a7983 */ /* 0x000f220000300800 */
[----:B------:R-:W-:Y:S01]  /*13210*/  MOV R4, R6 ;  /* 0x0000000600047202 */ /* 0x000fe20000000f00 */
[----:B------:R-:W-:Y:S01]  /*13220*/  IMAD R8, R22, UR6, RZ ;  /* 0x0000000616087c24 */ /* 0x000fe2000f8e02ff */
[----:B------:R-:W-:-:S02]  /*13230*/  MOV R9, UR5 ;  /* 0x0000000500097c02 */ /* 0x000fc40008000f00 */
[----:B------:R-:W-:Y:S01]  /*13240*/  MOV R7, UR5 ;  /* 0x0000000500077c02 */ /* 0x000fe20008000f00 */
[----:B------:R-:W-:-:S04]  /*13250*/  IMAD.WIDE.U32 R4, R17, UR6, R4 ;  /* 0x0000000611047c25 */ /* 0x000fc8000f8e0004 */
[----:B------:R-:W-:Y:S01]  /*13260*/  IMAD R17, R17, UR7, R8 ;  /* 0x0000000711117c24 */ /* 0x000fe2000f8e0208 */
[----:B------:R-:W-:Y:S02]  /*13270*/  ULDC.64 UR6, c[0x0][0x210] ;  /* 0x0000840000067ab9 */ /* 0x000fe40000000a00 */
[----:B------:R-:W-:Y:S02]  /*13280*/  LEA R6, P0, R4, UR6, 0x2 ;  /* 0x0000000604067c11 */ /* 0x000fe4000f8010ff */
[----:B------:R-:W-:Y:S01]  /*13290*/  IADD3 R17, R5, R17, RZ ;  /* 0x0000001105117210 */ /* 0x000fe20007ffe0ff */
[----:B--2---:R-:W-:Y:S01]  /*132a0*/  FFMA.FTZ R9, R13, R9, UR13 ;  /* 0x0000000d0d097e23 */ /* 0x004fe20008010009 */
[----:B---3--:R-:W-:-:S03]  /*132b0*/  FFMA.FTZ R7, R12, R7, UR13 ;  /* 0x0000000d0c077e23 */ /* 0x008fc60008010007 */
[----:B----4-:R-:W-:Y:S01]  /*132c0*/  FFMA.FTZ R8, R3, R11, -R9 ;  /* 0x0000000b03087223 */ /* 0x010fe20000010809 */
[----:B------:R-:W-:-:S03]  /*132d0*/  FFMA.FTZ R9, R16, R10, -R7 ;  /* 0x0000000a10097223 */ /* 0x000fc60000010807 */
[----:B------:R-:W-:Y:S01]  /*132e0*/  FMUL.FTZ R8, R8, UR26 ;  /* 0x0000001a08087c20 */ /* 0x000fe20008410000 */
[----:B------:R-:W-:Y:S01]  /*132f0*/  LEA.HI.X R7, R4, UR7, R17, 0x2, P0 ;  /* 0x0000000704077c11 */ /* 0x000fe200080f1411 */
[----:B------:R-:W-:-:S05]  /*13300*/  FMUL.FTZ R9, R9, UR26 ;  /* 0x0000001a09097c20 */ /* 0x000fca0008410000 */
[----:B------:R1:W-:Y:S02]  /*13310*/  STG.E.64 desc[UR22][R6.64], R8 ;  /* 0x0000000806007986 */ /* 0x0003e4000c101b16 */
.L_x_2745:
[----:B------:R-:W-:Y:S05]  /*13320*/  BSYNC B0 ;  /* 0x0000000000007941 */ /* 0x000fea0003800000 */
.L_x_2744:
        /* <DEDUP_REMOVED lines=9> */
.L_x_2599:
[----:B-1----:R-:W1:Y:S01]  /*133c0*/  LDC R6, c[0x0][0xc] ;  /* 0x00000300ff067b82 */ /* 0x002e620000000800 */
[----:B------:R-:W-:Y:S01]  /*133d0*/  ISETP.NE.AND P1, PT, R0, RZ, PT ;  /* 0x000000ff0000720c */ /* 0x000fe20003f25270 */
[----:B------:R-:W-:Y:S06]  /*133e0*/  BSSY B0, `(.L_x_2747) ;  /* 0x0000011000007945 */ /* 0x000fec0003800000 */
[----:B------:R-:W0:Y:S08]  /*133f0*/  LDC R7, c[0x0][0x10] ;  /* 0x00000400ff077b82 */ /* 0x000e300000000800 */
        /* <DEDUP_REMOVED lines=15> */
.L_x_2748:
[----:B------:R-:W-:Y:S05]  /*134f0*/  BSYNC B0 ;  /* 0x0000000000007941 */ /* 0x000fea0003800000 */
.L_x_2747:
        /* <DEDUP_REMOVED lines=11> */
.L_x_2750:
[----:B------:R-:W2:Y:S04]  /*135b0*/  LDG.E.STRONG.GPU R5, desc[UR22][R2.64] ;  /* 0x0000001602057981 */ /* 0x000ea8000c1ef900 */
[----:B--2---:R-:W-:Y:S01]  /*135c0*/  CCTL.IVALL ;  /* 0x00000000ff00798f */ /* 0x004fe20002000000 */
[----:B------:R-:W-:Y:S05]  /*135d0*/  YIELD ;  /* 0x0000000000007946 */ /* 0x000fea0003800000 */
[----:B------:R-:W-:-:S13]  /*135e0*/  ISETP.NE.AND P0, PT, R5, R4, PT ;  /* 0x000000040500720c */ /* 0x000fda0003f05270 */
[----:B------:R-:W-:Y:S05]  /*135f0*/  @P0 BRA `(.L_x_2750) ;  /* 0xfffffffc00ec0947 */ /* 0x000fea000383ffff */
.L_x_2749:
        /* <DEDUP_REMOVED lines=11> */
[C---:B---3--:R-:W-:Y:S01]  /*136b0*/  IMAD.WIDE.U32 R8, R6.reuse, 0x3, RZ ;  /* 0x0000000306087825 */ /* 0x048fe200078e00ff */
[----:B------:R-:W-:Y:S01]  /*136c0*/  LEA R13, R7, R7, 0x1 ;  /* 0x00000007070d7211 */ /* 0x000fe200078e08ff */
[----:B------:R-:W0:Y:S01]  /*136d0*/  LDC.64 R4, c[0x0][0x218] ;  /* 0x00008600ff047b82 */ /* 0x000e220000000a00 */
[----:B-----5:R-:W-:Y:S01]  /*136e0*/  SHF.L.U64.HI R25, R6, 0x2, R7 ;  /* 0x0000000206197819 */ /* 0x020fe20000010207 */
[----:B------:R-:W-:Y:S01]  /*136f0*/  ULDC.64 UR4, c[0x0][0x268] ;  /* 0x00009a0000047ab9 */ /* 0x000fe20000000a00 */
[----:B------:R-:W-:Y:S02]  /*13700*/  IADD3 R13, R9, R13, RZ ;  /* 0x0000000d090d7210 */ /* 0x000fe40007ffe0ff */
[----:B------:R-:W-:Y:S02]  /*13710*/  SHF.L.U64.HI R23, R17, 0x2, R16 ;  /* 0x0000000211177819 */ /* 0x000fe40000010210 */
[----:B----4-:R-:W-:Y:S01]  /*13720*/  LEA.HI R19, P0, R13, R8, RZ, 0x1 ;  /* 0x000000080d137211 */ /* 0x010fe200078108ff */
[----:B------:R-:W1:Y:S03]  /*13730*/  LDC.64 R2, c[0x0][0x220] ;  /* 0x00008800ff027b82 */ /* 0x000e660000000a00 */
[----:B------:R-:W-:-:S04]  /*13740*/  IADD3.X R8, RZ, R13, RZ, P0, !PT ;  /* 0x0000000dff087210 */ /* 0x000fc800007fe4ff */
[--C-:B------:R-:W-:Y:S02]  /*13750*/  SHF.R.S64 R19, R19, 0x1, R8.reuse ;  /* 0x0000000113137819 */ /* 0x100fe40000001008 */
[----:B------:R-:W-:-:S04]  /*13760*/  SHF.R.S32.HI R8, RZ, 0x1, R8 ;  /* 0x00000001ff087819 */ /* 0x000fc80000011408 */
[----:B------:R-:W-:-:S07]  /*13770*/  SHF.L.U64.HI R7, R19, 0x2, R8 ;  /* 0x0000000213077819 */ /* 0x000fce0000010208 */
.L_x_2751:
[----:B------:R-:W-:-:S04]  /*13780*/  LEA R14, P0, R0, UR4, 0x2 ;  /* 0x00000004000e7c11 */ /* 0x000fc8000f8010ff */
[----:B------:R-:W-:Y:S02]  /*13790*/  LEA.HI.X R15, R0, UR5, R11, 0x2, P0 ;  /* 0x00000005000f7c11 */ /* 0x000fe400080f140b */
[-C--:B------:R-:W-:Y:S02]  /*137a0*/  LEA R12, P0, R17, R14.reuse, 0x2 ;  /* 0x0000000e110c7211 */ /* 0x080fe400078010ff */
[-C--:B------:R-:W-:Y:S02]  /*137b0*/  LEA R8, P2, R19, R14.reuse, 0x2 ;  /* 0x0000000e13087211 */ /* 0x080fe400078410ff */
[----:B------:R-:W-:Y:S02]  /*137c0*/  LEA R10, P1, R6, R14, 0x2 ;  /* 0x0000000e060a7211 */ /* 0x000fe400078210ff */
[C---:B------:R-:W-:Y:S01]  /*137d0*/  IADD3.X R13, R15.reuse, R23, RZ, P0, !PT ;  /* 0x000000170f0d7210 */ /* 0x040fe200007fe4ff */
[----:B--2---:R-:W2:Y:S01]  /*137e0*/  LDG.E R14, desc[UR22][R14.64] ;  /* 0x000000160e0e7981 */ /* 0x004ea2000c1e1900 */
[----:B------:R-:W-:-:S02]  /*137f0*/  IADD3.X R9, R15, R7, RZ, P2, !PT ;  /* 0x000000070f097210 */ /* 0x000fc400017fe4ff */
[----:B------:R-:W-:Y:S02]  /*13800*/  IADD3.X R11, R25, R15, RZ, P1, !PT ;  /* 0x0000000f190b7210 */ /* 0x000fe40000ffe4ff */
[----:B------:R-:W2:Y:S04]  /*13810*/  LDG.E R13, desc[UR22][R12.64] ;  /* 0x000000160c0d7981 */ /* 0x000ea8000c1e1900 */
[----:B------:R3:W4:Y:S04]  /*13820*/  LDG.E R10, desc[UR22][R10.64] ;  /* 0x000000160a0a7981 */ /* 0x000728000c1e1900 */
[----:B------:R-:W4:Y:S01]  /*13830*/  LDG.E R9, desc[UR22][R8.64] ;  /* 0x0000001608097981 */ /* 0x000f22000c1e1900 */
[----:B------:R-:W-:-:S02]  /*13840*/  SHF.L.U32 R27, R0, 0x1, RZ ;  /* 0x00000001001b7819 */ /* 0x000fc400000006ff */
[----:B------:R-:W-:-:S03]  /*13850*/  IADD3 R0, R0, 0x280, RZ ;  /* 0x0000028000007810 */ /* 0x000fc60007ffe0ff */
[----:B0-----:R-:W-:-:S04]  /*13860*/  IMAD.WIDE R20, R27, 0x2, R4 ;  /* 0x000000021b147825 */ /* 0x001fc800078e0204 */
[----:B-1----:R-:W-:Y:S01]  /*13870*/  IMAD.WIDE R26, R27, 0x2, R2 ;  /* 0x000000021b1a7825 */ /* 0x002fe200078e0202 */
[----:B------:R-:W-:Y:S02]  /*13880*/  ISETP.GT.U32.AND P0, PT, R17, R0, PT ;  /* 0x000000001100720c */ /* 0x000fe40003f04070 */
[----:B---3--:R-:W-:-:S04]  /*13890*/  SHF.R.S32.HI R11, RZ, 0x1f, R0 ;  /* 0x0000001fff0b7819 */ /* 0x008fc80000011400 */
[----:B------:R-:W-:Y:S02]  /*138a0*/  ISETP.GT.AND.EX P0, PT, R16, R11, PT, P0 ;  /* 0x0000000b1000720c */ /* 0x000fe40003f04300 */
[----:B--2---:R-:W-:Y:S02]  /*138b0*/  F2FP.BF16.F32.PACK_AB R29, R13, R14 ;  /* 0x0000000e0d1d723e */ /* 0x004fe400000010ff */
[----:B----4-:R-:W-:-:S03]  /*138c0*/  F2FP.BF16.F32.PACK_AB R18, R9, R10 ;  /* 0x0000000a0912723e */ /* 0x010fc600000010ff */
[----:B------:R2:W-:Y:S04]  /*138d0*/  STG.E desc[UR22][R20.64], R29 ;  /* 0x0000001d14007986 */ /* 0x0005e8000c101916 */
[----:B------:R2:W-:Y:S02]  /*138e0*/  STG.E desc[UR22][R26.64], R18 ;  /* 0x000000121a007986 */ /* 0x0005e4000c101916 */
[----:B------:R-:W-:Y:S05]  /*138f0*/  @P0 BRA `(.L_x_2751) ;  /* 0xfffffffc00a00947 */ /* 0x000fea000383ffff */
[----:B------:R-:W-:Y:S05]  /*13900*/  EXIT ;  /* 0x000000000000794d */ /* 0x000fea0003800000 */
.L_x_2752:
        /* <DEDUP_REMOVED lines=15> */
.L_x_5145:


//--------------------- .text._Z35group_norm_nhwc_bwd_one_pass_kernelI11Fp32IOFp16WLi64ELi80ELi640EEv26Group_norm_nhwc_bwd_params --------------------------
	.section	.text._Z35group_norm_nhwc_bwd_one_pass_kernelI11Fp32IOFp16WLi64ELi80ELi640EEv26Group_norm_nhwc_bwd_params,"ax",@progbits
	.align	128
        .global         _Z35group_norm_nhwc_bwd_one_pass_kernelI11Fp32IOFp16WLi64ELi80ELi640EEv26Group_norm_nhwc_bwd_params
        .type           _Z35group_norm_nhwc_bwd_one_pass_kernelI11Fp32IOFp16WLi64ELi80ELi640EEv26Group_norm_nhwc_bwd_params,@function
        .size           _Z35group_norm_nhwc_bwd_one_pass_kernelI11Fp32IOFp16WLi64ELi80ELi640EEv26Group_norm_nhwc_bwd_params,(.L_x_5146 - _Z35group_norm_nhwc_bwd_one_pass_kernelI11Fp32IOFp16WLi64ELi80ELi640EEv26Group_norm_nhwc_bwd_params)
        .other          _Z35group_norm_nhwc_bwd_one_pass_kernelI11Fp32IOFp16WLi64ELi80ELi640EEv26Group_norm_nhwc_bwd_params,@"STO_CUDA_ENTRY STV_DEFAULT"
_Z35group_norm_nhwc_bwd_one_pass_kernelI11Fp32IOFp16WLi64ELi80ELi640EEv26Group_norm_nhwc_bwd_params:
.text._Z35group_norm_nhwc_bwd_one_pass_kernelI11Fp32IOFp16WLi64ELi80ELi640EEv26Group_norm_nhwc_bwd_params:
        /* <DEDUP_REMOVED lines=49> */
.L_x_2788:
        /* <DEDUP_REMOVED lines=162> */
[----:B--2---:R-:W-:-:S02]  /*0d30*/  @P0 HADD2.F32 R41, -RZ, R2.H0_H0 ;  /* 0x20000002ff290230 */ /* 0x004fc40000004100 */
[----:B---3--:R-:W-:Y:S02]  /*0d40*/  @P0 HADD2.F32 R39, -RZ, R0.H0_H0 ;  /* 0x20000000ff270230 */ /* 0x008fe40000004100 */
[----:B----4-:R-:W-:Y:S02]  /*0d50*/  HADD2.F32 R43, -RZ, R43.H0_H0 ;  /* 0x2000002bff2b7230 */ /* 0x010fe40000004100 */
[----:B------:R-:W-:-:S07]  /*0d60*/  HADD2.F32 R38, -RZ, R38.H0_H0 ;  /* 0x20000026ff267230 */ /* 0x000fce0000004100 */
.L_x_2755:
[----:B------:R-:W-:Y:S05]  /*0d70*/  BSYNC B0 ;  /* 0x0000000000007941 */ /* 0x000fea0003800000 */
.L_x_2754:
        /* <DEDUP_REMOVED lines=29> */
.L_x_2756:
        /* <DEDUP_REMOVED lines=26> */
.L_x_2757:
        /* <DEDUP_REMOVED lines=33> */
.L_x_2758:
        /* <DEDUP_REMOVED lines=31> */
.L_x_2759:
        /* <DEDUP_REMOVED lines=109> */
.L_x_2761:
[----:B------:R-:W-:Y:S05]  /*1bc0*/  BSYNC B0 ;  /* 0x0000000000007941 */ /* 0x000fea0003800000 */
.L_x_2760:
        /* <DEDUP_REMOVED lines=78> */
.L_x_2763:
[----:B------:R-:W-:Y:S05]  /*20b0*/  BSYNC B0 ;  /* 0x0000000000007941 */ /* 0x000fea0003800000 */
.L_x_2762:
        /* <DEDUP_REMOVED lines=20> */
.L_x_2765:
[----:B------:R-:W-:Y:S05]  /*2200*/  BSYNC B0 ;  /* 0x0000000000007941 */ /* 0x000fea0003800000 */
.L_x_2764:
        /* <DEDUP_REMOVED lines=34> */
.L_x_2768:
[----:B------:R-:W2:Y:S04]  /*2430*/  LDG.E.STRONG.GPU R26, desc[UR14][R32.64] ;  /* 0x0000000e201a7981 */ /* 0x000ea8000c1ef900 */
[----:B--2---:R-:W-:Y:S01]  /*2440*/  CCTL.IVALL ;  /* 0x00000000ff00798f */ /* 0x004fe20002000000 */
[----:B------:R-:W-:Y:S05]  /*2450*/  YIELD ;  /* 0x0000000000007946 */ /* 0x000fea0003800000 */
[----:B------:R-:W-:-:S13]  /*2460*/  ISETP.NE.AND P0, PT, R26, R29, PT ;  /* 0x0000001d1a00720c */ /* 0x000fda0003f05270 */
[----:B------:R-:W-:Y:S05]  /*2470*/  @P0 BRA `(.L_x_2768) ;  /* 0xfffffffc00ec0947 */ /* 0x000fea000383ffff */
.L_x_2767:
        /* <DEDUP_REMOVED lines=17> */
.L_x_2772:
        /* <DEDUP_REMOVED lines=115> */
.L_x_2771:
        /* <DEDUP_REMOVED lines=61> */
.L_x_2773:
[----:B------:R-:W-:-:S13]  /*3090*/  ISETP.NE.OR P0, PT, R29, RZ, P0 ;  /* 0x000000ff1d00720c */ /* 0x000fda0000705670 */
[----:B------:R-:W-:Y:S05]  /*30a0*/  @!P0 BRA `(.L_x_2769) ;  /* 0x00000000007c8947 */ /* 0x000fea0003800000 */
.L_x_2770:
        /* <DEDUP_REMOVED lines=31> */
.L_x_2769:
        /* <DEDUP_REMOVED lines=11> */
.L_x_2775:
[----:B------:R-:W-:Y:S05]  /*3350*/  BSYNC B0 ;  /* 0x0000000000007941 */ /* 0x000fea0003800000 */
.L_x_2774:
        /* <DEDUP_REMOVED lines=16> */
.L_x_2766:
        /* <DEDUP_REMOVED lines=38> */
.L_x_2776:
        /* <DEDUP_REMOVED lines=19> */
.L_x_2778:
[----:B------:R-:W-:Y:S05]  /*37f0*/  BSYNC B0 ;  /* 0x0000000000007941 */ /* 0x000fea0003800000 */
.L_x_2777:
        /* <DEDUP_REMOVED lines=19> */
.L_x_2779:
        /* <DEDUP_REMOVED lines=19> */
.L_x_2781:
[----:B------:R-:W-:Y:S05]  /*3a60*/  BSYNC B0 ;  /* 0x0000000000007941 */ /* 0x000fea0003800000 */
.L_x_2780:
        /* <DEDUP_REMOVED lines=19> */
.L_x_2782:
        /* <DEDUP_REMOVED lines=19> */
.L_x_2784:
[----:B------:R-:W-:Y:S05]  /*3cd0*/  BSYNC B0 ;  /* 0x0000000000007941 */ /* 0x000fea0003800000 */
.L_x_2783:
        /* <DEDUP_REMOVED lines=19> */
.L_x_2785:
        /* <DEDUP_REMOVED lines=18> */
.L_x_2787:
[----:B------:R-:W-:Y:S05]  /*3f30*/  BSYNC B0 ;  /* 0x0000000000007941 */ /* 0x000fea0003800000 */
.L_x_2786:
[----:B------:R-:W-:Y:S01]  /*3f40*/  ULDC UR10, c[0x0][0x10] ;  /* 0x00000400000a7ab9 */ /* 0x000fe20000000800 */
[----:B------:R-:W-:Y:S02]  /*3f50*/  UIADD3 UR4, UR4, 0x1, URZ ;  /* 0x0000000104047890 */ /* 0x000fe4000fffe03f */
[----:B------:R-:W-:-:S04]  /*3f60*/  UIADD3 UR6, UR10, UR6, URZ ;  /* 0x000000060a067290 */ /* 0x000fc8000fffe03f */
[----:B------:R-:W-:-:S06]  /*3f70*/  UISETP.GE.AND UP0, UPT, UR6, UR5, UPT ;  /* 0x000000050600728c */ /* 0x000fcc000bf06270 */
[----:B------:R-:W-:-:S13]  /*3f80*/  PLOP3.LUT P0, PT, PT, PT, UP0, 0x80, 0x0 ;  /* 0x000000000000781c */ /* 0x000fda0003f0f008 */
[----:B------:R-:W-:Y:S05]  /*3f90*/  @!P0 BRA `(.L_x_2788) ;  /* 0xffffffc000dc8947 */ /* 0x000fea000383ffff */
.L_x_2753:
        /* <DEDUP_REMOVED lines=19> */
.L_x_2790:
[----:B------:R-:W-:Y:S05]  /*40d0*/  BSYNC B0 ;  /* 0x0000000000007941 */ /* 0x000fea0003800000 */
.L_x_2789:
        /* <DEDUP_REMOVED lines=11> */
.L_x_2792:
[----:B------:R-:W2:Y:S04]  /*4190*/  LDG.E.STRONG.GPU R5, desc[UR14][R2.64] ;  /* 0x0000000e02057981 */ /* 0x000ea8000c1ef900 */
[----:B--2---:R-:W-:Y:S01]  /*41a0*/  CCTL.IVALL ;  /* 0x00000000ff00798f */ /* 0x004fe20002000000 */
[----:B------:R-:W-:Y:S05]  /*41b0*/  YIELD ;  /* 0x0000000000007946 */ /* 0x000fea0003800000 */
[----:B------:R-:W-:-:S13]  /*41c0*/  ISETP.NE.AND P0, PT, R5, R0, PT ;  /* 0x000000000500720c */ /* 0x000fda0003f05270 */
[----:B------:R-:W-:Y:S05]  /*41d0*/  @P0 BRA `(.L_x_2792) ;  /* 0xfffffffc00ec0947 */ /* 0x000fea000383ffff */
.L_x_2791:
        /* <DEDUP_REMOVED lines=24> */
.L_x_2793:
        /* <DEDUP_REMOVED lines=25> */
.L_x_2794:
        /* <DEDUP_REMOVED lines=9> */
.L_x_5146:


//--------------------- .text._Z35group_norm_nhwc_bwd_one_pass_kernelI11Fp32IOFp16WLi128ELi80ELi640EEv26Group_norm_nhwc_bwd_params --------------------------
	.section	.text._Z35group_norm_nhwc_bwd_one_pass_kernelI11Fp32IOFp16WLi128ELi80ELi640EEv26Group_norm_nhwc_bwd_params,"ax",@progbits
	.align	128
        .global         _Z35group_norm_nhwc_bwd_one_pass_kernelI11Fp32IOFp16WLi128ELi80ELi640EEv26Group_norm_nhwc_bwd_params
        .type           _Z35group_norm_nhwc_bwd_one_pass_kernelI11Fp32IOFp16WLi128ELi80ELi640EEv26Group_norm_nhwc_bwd_params,@function
        .size           _Z35group_norm_nhwc_bwd_one_pass_kernelI11Fp32IOFp16WLi128ELi80ELi640EEv26Group_norm_nhwc_bwd_params,(.L_x_5147 - _Z35group_norm_nhwc_bwd_one_pass_kernelI11Fp32IOFp16WLi128ELi80ELi640EEv26Group_norm_nhwc_bwd_params)
        .other          _Z35group_norm_nhwc_bwd_one_pass_kernelI11Fp32IOFp16WLi128ELi80ELi640EEv26Group_norm_nhwc_bwd_params,@"STO_CUDA_ENTRY STV_DEFAULT"
_Z35group_norm_nhwc_bwd_one_pass_kernelI11Fp32IOFp16WLi128ELi80ELi640EEv26Group_norm_nhwc_bwd_params:
.text._Z35group_norm_nhwc_bwd_one_pass_kernelI11Fp32IOFp16WLi128ELi80ELi640EEv26Group_norm_nhwc_bwd_params:
        /* <DEDUP_REMOVED lines=52> */
.L_x_2846:
        /* <DEDUP_REMOVED lines=248> */
[----:B---3--:R-:W-:-:S02]  /*12c0*/  HADD2.F32 R69, -RZ, R69.H0_H0 ;  /* 0x20000045ff457230 */ /* 0x008fc40000004100 */
[----:B--2---:R-:W-:Y:S02]  /*12d0*/  HADD2.F32 R68, -RZ, R68.H0_H0 ;  /* 0x20000044ff447230 */ /* 0x004fe40000004100 */
[----:B----4-:R-:W-:Y:S02]  /*12e0*/  @P0 HADD2.F32 R54, -RZ, R70.H0_H0 ;  /* 0x20000046ff360230 */ /* 0x010fe40000004100 */
[----:B------:R-:W-:-:S07]  /*12f0*/  @P0 HADD2.F32 R53, -RZ, R39.H0_H0 ;  /* 0x20000027ff350230 */ /* 0x000fce0000004100 */
.L_x_2797:
[----:B------:R-:W-:Y:S05]  /*1300*/  BSYNC B0 ;  /* 0x0000000000007941 */ /* 0x000fea0003800000 */
.L_x_2796:
        /* <DEDUP_REMOVED lines=29> */
.L_x_2798:
        /* <DEDUP_REMOVED lines=26> */
.L_x_2799:
        /* <DEDUP_REMOVED lines=31> */
.L_x_2800:
        /* <DEDUP_REMOVED lines=31> */
.L_x_2801:
        /* <DEDUP_REMOVED lines=31> */
.L_x_2802:
        /* <DEDUP_REMOVED lines=31> */
.L_x_2803:
        /* <DEDUP_REMOVED lines=33> */
.L_x_2804:
        /* <DEDUP_REMOVED lines=31> */
.L_x_2805:
        /* <DEDUP_REMOVED lines=125> */
.L_x_2807:
[----:B------:R-:W-:Y:S05]  /*2a10*/  BSYNC B0 ;  /* 0x0000000000007941 */ /* 0x000fea0003800000 */
.L_x_2806:
        /* <DEDUP_REMOVED lines=78> */
.L_x_2809:
[----:B------:R-:W-:Y:S05]  /*2f00*/  BSYNC B0 ;  /* 0x0000000000007941 */ /* 0x000fea0003800000 */
.L_x_2808:
        /* <DEDUP_REMOVED lines=18> */
.L_x_2811:
[----:B------:R-:W-:Y:S05]  /*3030*/  BSYNC B0 ;  /* 0x0000000000007941 */ /* 0x000fea0003800000 */
.L_x_2810:
        /* <DEDUP_REMOVED lines=32> */
.L_x_2814:
[----:B-1----:R-:W3:Y:S04]  /*3240*/  LDG.E.STRONG.GPU R30, desc[UR8][R28.64] ;  /* 0x000000081c1e7981 */ /* 0x002ee8000c1ef900 */
[----:B---3--:R-:W-:Y:S01]  /*3250*/  CCTL.IVALL ;  /* 0x00000000ff00798f */ /* 0x008fe20002000000 */
[----:B------:R-:W-:Y:S05]  /*3260*/  YIELD ;  /* 0x0000000000007946 */ /* 0x000fea0003800000 */
[----:B------:R-:W-:-:S13]  /*3270*/  ISETP.NE.AND P0, PT, R30, R35, PT ;  /* 0x000000231e00720c */ /* 0x000fda0003f05270 */
[----:B------:R-:W-:Y:S05]  /*3280*/  @P0 BRA `(.L_x_2814) ;  /* 0xfffffffc00ec0947 */ /* 0x000fea000383ffff */
.L_x_2813:
        /* <DEDUP_REMOVED lines=17> */
.L_x_2818:
        /* <DEDUP_REMOVED lines=115> */
.L_x_2817:
        /* <DEDUP_REMOVED lines=61> */
.L_x_2819:
[----:B------:R-:W-:-:S13]  /*3ea0*/  ISETP.NE.OR P0, PT, R39, RZ, P0 ;  /* 0x000000ff2700720c */ /* 0x000fda0000705670 */
[----:B------:R-:W-:Y:S05]  /*3eb0*/  @!P0 BRA `(.L_x_2815) ;  /* 0x00000000007c8947 */ /* 0x000fea0003800000 */
.L_x_2816:
        /* <DEDUP_REMOVED lines=31> */
.L_x_2815:
        /* <DEDUP_REMOVED lines=11> */
.L_x_2821:
[----:B------:R-:W-:Y:S05]  /*4160*/  BSYNC B0 ;  /* 0x0000000000007941 */ /* 0x000fea0003800000 */
.L_x_2820:
        /* <DEDUP_REMOVED lines=16> */
.L_x_2812:
        /* <DEDUP_REMOVED lines=37> */
.L_x_2822:
        /* <DEDUP_REMOVED lines=19> */
.L_x_2824:
[----:B------:R-:W-:Y:S05]  /*45f0*/  BSYNC B0 ;  /* 0x0000000000007941 */ /* 0x000fea0003800000 */
.L_x_2823:
        /* <DEDUP_REMOVED lines=19> */
.L_x_2825:
        /* <DEDUP_REMOVED lines=19> */
.L_x_2827:
[----:B------:R-:W-:Y:S05]  /*4860*/  BSYNC B0 ;  /* 0x0000000000007941 */ /* 0x000fea0003800000 */
.L_x_2826:
        /* <DEDUP_REMOVED lines=19> */
.L_x_2828:
        /* <DEDUP_REMOVED lines=19> */
.L_x_2830:
[----:B------:R-:W-:Y:S05]  /*4ad0*/  BSYNC B0 ;  /* 0x0000000000007941 */ /* 0x000fea0003800000 */
.L_x_2829:
        /* <DEDUP_REMOVED lines=32> */
.L_x_2831:
        /* <DEDUP_REMOVED lines=19> */
.L_x_2833:
[----:B------:R-:W-:Y:S05]  /*4e10*/  BSYNC B0 ;  /* 0x0000000000007941 */ /* 0x000fea0003800000 */
.L_x_2832:
        /* <DEDUP_REMOVED lines=19> */
.L_x_2834:
        /* <DEDUP_REMOVED lines=19> */
.L_x_2836:
[----:B------:R-:W-:Y:S05]  /*5080*/  BSYNC B0 ;  /* 0x0000000000007941 */ /* 0x000fea0003800000 */
.L_x_2835:
        /* <DEDUP_REMOVED lines=19> */
.L_x_2837:
        /* <DEDUP_REMOVED lines=19> */
.L_x_2839:
[----:B------:R-:W-:Y:S05]  /*52f0*/  BSYNC B0 ;  /* 0x0000000000007941 */ /* 0x000fea0003800000 */
.L_x_2838:
        /* <DEDUP_REMOVED lines=19> */
.L_x_2840:
        /* <DEDUP_REMOVED lines=19> */
.L_x_2842:
[----:B------:R-:W-:Y:S05]  /*5560*/  BSYNC B0 ;  /* 0x0000000000007941 */ /* 0x000fea0003800000 */
.L_x_2841:
        /* <DEDUP_REMOVED lines=19> */
.L_x_2843:
        /* <DEDUP_REMOVED lines=18> */
.L_x_2845:
[----:B------:R-:W-:Y:S05]  /*57c0*/  BSYNC B0 ;  /* 0x0000000000007941 */ /* 0x000fea0003800000 */
.L_x_2844:
[----:B0-----:R-:W0:Y:S01]  /*57d0*/  LDC R7, c[0x0][0x10] ;  /* 0x00000400ff077b82 */ /* 0x001e220000000800 */
[----:B------:R-:W-:Y:S02]  /*57e0*/  IADD3 R55, R55, 0x1, RZ ;  /* 0x0000000137377810 */ /* 0x000fe40007ffe0ff */
[----:B0-----:R-:W-:-:S04]  /*57f0*/  IADD3 R64, R7, R64, RZ ;  /* 0x0000004007407210 */ /* 0x001fc80007ffe0ff */
[----:B------:R-:W-:-:S13]  /*5800*/  ISETP.GE.AND P0, PT, R64, UR4, PT ;  /* 0x0000000440007c0c */ /* 0x000fda000bf06270 */
[----:B------:R-:W-:Y:S05]  /*5810*/  @!P0 BRA `(.L_x_2846) ;  /* 0xffffffa800c88947 */ /* 0x000fea000383ffff */
.L_x_2795:
        /* <DEDUP_REMOVED lines=19> */
.L_x_2848:
[----:B------:R-:W-:Y:S05]  /*5950*/  BSYNC B0 ;  /* 0x0000000000007941 */ /* 0x000fea0003800000 */
.L_x_2847:
        /* <DEDUP_REMOVED lines=11> */
.L_x_2850:
[----:B------:R-:W5:Y:S04]  /*5a10*/  LDG.E.STRONG.GPU R5, desc[UR8][R2.64] ;  /* 0x0000000802057981 */ /* 0x000f68000c1ef900 */
[----:B-----5:R-:W-:Y:S01]  /*5a20*/  CCTL.IVALL ;  /* 0x00000000ff00798f */ /* 0x020fe20002000000 */
[----:B------:R-:W-:Y:S05]  /*5a30*/  YIELD ;  /* 0x0000000000007946 */ /* 0x000fea0003800000 */
[----:B------:R-:W-:-:S13]  /*5a40*/  ISETP.NE.AND P0, PT, R5, R0, PT ;  /* 0x000000000500720c */ /* 0x000fda0003f05270 */
[----:B------:R-:W-:Y:S05]  /*5a50*/  @P0 BRA `(.L_x_2850) ;  /* 0xfffffffc00ec0947 */ /* 0x000fea000383ffff */
.L_x_2849:
        /* <DEDUP_REMOVED lines=24> */
.L_x_2851:
        /* <DEDUP_REMOVED lines=23> */
[----:B---3--:R-:W-:Y:S05]  /*5d50*/  @P0 BRA `(.L_x_2851) ;  /* 0xfffffffc00a00947 */ /* 0x008fea000383ffff */
[----:B------:R-:W-:Y:S05]  /*5d60*/  EXIT ;  /* 0x000000000000794d */ /* 0x000fea0003800000 */
.L_x_2852:
        /* <DEDUP_REMOVED lines=9> */
.L_x_5147:


//--------------------- .text._Z35group_norm_nhwc_bwd_one_pass_kernelI11Fp32IOFp16WLi256ELi80ELi640EEv26Group_norm_nhwc_bwd_params --------------------------
	.section	.text._Z35group_norm_nhwc_bwd_one_pass_kernelI11Fp32IOFp16WLi256ELi80ELi640EEv26Group_norm_nhwc_bwd_params,"ax",@progbits
	.align	128
        .global         _Z35group_norm_nhwc_bwd_one_pass_kernelI11Fp32IOFp16WLi256ELi80ELi640EEv26Group_norm_nhwc_bwd_params
        .type           _Z35group_norm_nhwc_bwd_one_pass_kernelI11Fp32IOFp16WLi256ELi80ELi640EEv26Group_norm_nhwc_bwd_params,@function
        .size           _Z35group_norm_nhwc_bwd_one_pass_kernelI11Fp32IOFp16WLi256ELi80ELi640EEv26Group_norm_nhwc_bwd_params,(.L_x_5148 - _Z35group_norm_nhwc_bwd_one_pass_kernelI11Fp32IOFp16WLi256ELi80ELi640EEv26Group_norm_nhwc_bwd_params)
        .other          _Z35group_norm_nhwc_bwd_one_pass_kernelI11Fp32IOFp16WLi256ELi80ELi640EEv26Group_norm_nhwc_bwd_params,@"STO_CUDA_ENTRY STV_DEFAULT"
_Z35group_norm_nhwc_bwd_one_pass_kernelI11Fp32IOFp16WLi256ELi80ELi640EEv26Group_norm_nhwc_bwd_params:
.text._Z35group_norm_nhwc_bwd_one_pass_kernelI11Fp32IOFp16WLi256ELi80ELi640EEv26Group_norm_nhwc_bwd_params:
        /* <DEDUP_REMOVED lines=52> */
.L_x_2936:
        /* <DEDUP_REMOVED lines=197> */
[----:B----4-:R-:W-:Y:S01]  /*0f90*/  @!P2 MOV R6, R8 ;  /* 0x000000080006a202 */ /* 0x010fe20000000f00 */
[----:B------:R-:W0:Y:S01]  /*0fa0*/  @!P5 LDC.64 R40, c[0x0][0x228] ;  /* 0x00008a00ff28db82 */ /* 0x000e220000000a00 */
[----:B------:R-:W-:Y:S02]  /*0fb0*/  @!P2 MOV R7, R11 ;  /* 0x0000000b0007a202 */ /* 0x000fe40000000f00 */
[----:B------:R-:W-:Y:S02]  /*0fc0*/  @!P0 SHF.L.U32 R23, R24, 0x2, RZ ;  /* 0x0000000218178819 */ /* 0x000fe400000006ff */
[----:B------:R-:W-:Y:S01]  /*0fd0*/  ISETP.GE.AND.EX P4, PT, R42, UR19, PT, P4 ;  /* 0x000000132a007c0c */ /* 0x000fe2000bf86340 */
[C---:B------:R-:W-:Y:S01]  /*0fe0*/  @!P2 IMAD R27, R39.reuse, R27, R38 ;  /* 0x0000001b271ba224 */ /* 0x040fe200078e0226 */
[----:B------:R-:W-:Y:S01]  /*0ff0*/  @!P0 SHF.L.U64.HI R36, R24, 0x2, R25 ;  /* 0x0000000218248819 */ /* 0x000fe20000010219 */
[----:B------:R-:W-:Y:S01]  /*1000*/  @!P2 IMAD.WIDE.U32 R6, R39, R26, R6 ;  /* 0x0000001a2706a225 */ /* 0x000fe200078e0006 */
[----:B-1----:R-:W-:-:S02]  /*1010*/  @!P0 IADD3 R24, P6, R23, R28, RZ ;  /* 0x0000001c17188210 */ /* 0x002fc40007fde0ff */
[----:B------:R-:W-:Y:S02]  /*1020*/  ISETP.GT.U32.OR P4, PT, R0, 0x27f, P4 ;  /* 0x0000027f0000780c */ /* 0x000fe40002784470 */
[----:B------:R-:W-:Y:S01]  /*1030*/  @!P0 IADD3.X R25, R36, R29, RZ, P6, !PT ;  /* 0x0000001d24198210 */ /* 0x000fe200037fe4ff */
[----:B---3--:R-:W-:Y:S01]  /*1040*/  @!P5 IMAD R18, R88, R32, RZ ;  /* 0x000000205812d224 */ /* 0x008fe200078e02ff */
[----:B--2---:R-:W-:Y:S01]  /*1050*/  @!P0 IADD3 R26, P6, R23, R34, RZ ;  /* 0x00000022171a8210 */ /* 0x004fe20007fde0ff */
[----:B------:R-:W1:Y:S01]  /*1060*/  @!P2 LDC.64 R28, c[0x0][0x228] ;  /* 0x00008a00ff1cab82 */ /* 0x000e620000000a00 */
[----:B------:R-:W-:Y:S02]  /*1070*/  @!P2 IADD3 R7, R7, R27, RZ ;  /* 0x0000001b0707a210 */ /* 0x000fe40007ffe0ff */
[----:B------:R-:W-:Y:S02]  /*1080*/  @!P5 MOV R19, R11 ;  /* 0x0000000b0013d202 */ /* 0x000fe40000000f00 */
[----:B------:R-:W-:-:S02]  /*1090*/  CS2R R20, SRZ ;  /* 0x0000000000147805 */ /* 0x000fc4000001ff00 */
[----:B------:R-:W-:Y:S01]  /*10a0*/  @!P2 SHF.L.U32 R23, R6, 0x2, RZ ;  /* 0x000000020617a819 */ /* 0x000fe200000006ff */
[----:B------:R-:W5:Y:S01]  /*10b0*/  @!P0 LDG.E.64 R56, desc[UR22][R24.64] ;  /* 0x0000001618388981 */ /* 0x000f62000c1e1b00 */
[----:B------:R-:W-:Y:S01]  /*10c0*/  @!P0 IADD3.X R27, R36, R35, RZ, P6, !PT ;  /* 0x00000023241b8210 */ /* 0x000fe200037fe4ff */
[----:B------:R-:W-:Y:S01]  /*10d0*/  @!P5 IMAD R35, R3, R33, R18 ;  /* 0x000000210323d224 */ /* 0x000fe200078e0212 */
[----:B------:R-:W-:Y:S01]  /*10e0*/  @!P2 SHF.L.U64.HI R34, R6, 0x2, R7 ;  /* 0x000000020622a819 */ /* 0x000fe20000010207 */
[----:B------:R-:W2:Y:S01]  /*10f0*/  @!P5 LDC.64 R36, c[0x0][0x230] ;  /* 0x00008c00ff24db82 */ /* 0x000ea20000000a00 */
[----:B------:R-:W-:Y:S01]  /*1100*/  @!P2 IADD3 R6, P6, R23, R30, RZ ;  /* 0x0000001e1706a210 */ /* 0x000fe20007fde0ff */
[----:B------:R-:W5:Y:S01]  /*1110*/  @!P0 LDG.E.64 R20, desc[UR22][R26.64] ;  /* 0x000000161a148981 */ /* 0x000f62000c1e1b00 */
[----:B------:R-:W-:Y:S02]  /*1120*/  @!P5 MOV R18, R8 ;  /* 0x000000080012d202 */ /* 0x000fe40000000f00 */
[----:B------:R-:W-:-:S03]  /*1130*/  @!P2 IADD3.X R7, R34, R31, RZ, P6, !PT ;  /* 0x0000001f2207a210 */ /* 0x000fc600037fe4ff */
[----:B------:R-:W3:Y:S01]  /*1140*/  @!P4 LDC.64 R30, c[0x0][0x288] ;  /* 0x0000a200ff1ecb82 */ /* 0x000ee20000000a00 */
[----:B------:R-:W-:Y:S01]  /*1150*/  @!P5 IMAD.WIDE.U32 R32, R3, R32, R18 ;  /* 0x000000200320d225 */ /* 0x000fe200078e0012 */
[----:B------:R-:W-:Y:S02]  /*1160*/  CS2R R18, SRZ ;  /* 0x0000000000127805 */ /* 0x000fe4000001ff00 */
[----:B------:R-:W-:Y:S01]  /*1170*/  IADD3 R3, R2, 0xc0, RZ ;  /* 0x000000c002037810 */ /* 0x000fe20007ffe0ff */
[----:B------:R-:W5:Y:S03]  /*1180*/  @!P2 LDG.E.64 R44, desc[UR22][R6.64] ;  /* 0x00000016062ca981 */ /* 0x000f66000c1e1b00 */
[----:B------:R-:W-:Y:S01]  /*1190*/  SHF.R.S32.HI R46, RZ, 0x1f, R3 ;  /* 0x0000001fff2e7819 */ /* 0x000fe20000011403 */
[----:B------:R3:W5:Y:S01]  /*11a0*/  @!P3 LDG.E.64 R18, desc[UR22][R4.64] ;  /* 0x000000160412b981 */ /* 0x000762000c1e1b00 */
[----:B------:R-:W-:-:S04]  /*11b0*/  ISETP.GE.U32.AND P3, PT, R3, UR18, PT ;  /* 0x0000001203007c0c */ /* 0x000fc8000bf66070 */
[----:B------:R-:W-:Y:S02]  /*11c0*/  ISETP.GE.AND.EX P3, PT, R46, UR19, PT, P3 ;  /* 0x000000132e007c0c */ /* 0x000fe4000bf66330 */
[----:B-1----:R-:W-:Y:S02]  /*11d0*/  @!P2 IADD3 R28, P6, R23, R28, RZ ;  /* 0x0000001c171ca210 */ /* 0x002fe40007fde0ff */
[----:B------:R-:W-:Y:S02]  /*11e0*/  ISETP.GT.U32.OR P3, PT, R0, 0x27f, P3 ;  /* 0x0000027f0000780c */ /* 0x000fe40001f64470 */
[----:B------:R-:W-:Y:S02]  /*11f0*/  @!P5 IADD3 R33, R33, R35, RZ ;  /* 0x000000232121d210 */ /* 0x000fe40007ffe0ff */
[----:B------:R-:W-:Y:S02]  /*1200*/  @!P5 SHF.L.U32 R23, R32, 0x2, RZ ;  /* 0x000000022017d819 */ /* 0x000fe400000006ff */
[----:B------:R-:W-:Y:S01]  /*1210*/  @!P2 IADD3.X R29, R34, R29, RZ, P6, !PT ;  /* 0x0000001d221da210 */ /* 0x000fe200037fe4ff */
[----:B---3--:R-:W-:Y:S01]  /*1220*/  @!P4 IMAD R4, R42, R30, RZ ;  /* 0x0000001e2a04c224 */ /* 0x008fe200078e02ff */
[----:B------:R-:W-:Y:S01]  /*1230*/  @!P5 SHF.L.U64.HI R32, R32, 0x2, R33 ;  /* 0x000000022020d819 */ /* 0x000fe20000010221 */
[----:B------:R-:W1:Y:S01]  /*1240*/  @!P4 LDC.64 R42, c[0x0][0x230] ;  /* 0x00008c00ff2acb82 */ /* 0x000e620000000a00 */
[----:B--2---:R-:W-:Y:S01]  /*1250*/  @!P5 IADD3 R36, P6, R23, R36, RZ ;  /* 0x000000241724d210 */ /* 0x004fe20007fde0ff */
[----:B------:R-:W-:-:S03]  /*1260*/  @!P4 IMAD R35, R22, R31, R4 ;  /* 0x0000001f1623c224 */ /* 0x000fc600078e0204 */
[C---:B------:R-:W-:Y:S02]  /*1270*/  @!P5 IADD3.X R37, R32.reuse, R37, RZ, P6, !PT ;  /* 0x000000252025d210 */ /* 0x040fe400037fe4ff */
[----:B0-----:R-:W-:Y:S01]  /*1280*/  @!P5 IADD3 R40, P6, R23, R40, RZ ;  /* 0x000000281728d210 */ /* 0x001fe20007fde0ff */
[----:B------:R-:W0:Y:S01]  /*1290*/  @!P3 LDC.64 R4, c[0x0][0x288] ;  /* 0x0000a200ff04bb82 */ /* 0x000e220000000a00 */
[----:B------:R-:W-:Y:S02]  /*12a0*/  SHF.R.S32.HI R70, RZ, 0x1f, R67 ;  /* 0x0000001fff467819 */ /* 0x000fe40000011443 */
[----:B------:R-:W-:Y:S02]  /*12b0*/  ISETP.GE.U32.AND P0, PT, R67, UR18, PT ;  /* 0x0000001243007c0c */ /* 0x000fe4000bf06070 */
[----:B------:R-:W-:Y:S02]  /*12c0*/  @!P5 IADD3.X R41, R32, R41, RZ, P6, !PT ;  /* 0x000000292029d210 */ /* 0x000fe400037fe4ff */
[----:B------:R-:W-:-:S02]  /*12d0*/  @!P4 MOV R32, R8 ;  /* 0x000000080020c202 */ /* 0x000fc40000000f00 */
[----:B------:R-:W-:Y:S02]  /*12e0*/  @!P4 MOV R33, R11 ;  /* 0x0000000b0021c202 */ /* 0x000fe40000000f00 */
[----:B------:R-:W-:Y:S01]  /*12f0*/  ISETP.GE.AND.EX P0, PT, R70, UR19, PT, P0 ;  /* 0x0000001346007c0c */ /* 0x000fe2000bf06300 */
[----:B------:R-:W-:Y:S01]  /*1300*/  @!P4 IMAD.WIDE.U32 R30, R22, R30, R32 ;  /* 0x0000001e161ec225 */ /* 0x000fe200078e0020 */
[----:B------:R-:W-:Y:S02]  /*1310*/  CS2R R22, SRZ ;  /* 0x0000000000167805 */ /* 0x000fe4000001ff00 */
[----:B------:R-:W-:Y:S02]  /*1320*/  ISETP.GT.U32.OR P0, PT, R0, 0x27f, P0 ;  /* 0x0000027f0000780c */ /* 0x000fe40000704470 */
[----:B------:R-:W-:Y:S02]  /*1330*/  SHF.R.S32.HI R66, RZ, 0x1f, R65 ;  /* 0x0000001fff427819 */ /* 0x000fe40000011441 */
[----:B------:R2:W5:Y:S01]  /*1340*/  @!P2 LDG.E.64 R22, desc[UR22][R28.64] ;  /* 0x000000161c16a981 */ /* 0x000562000c1e1b00 */
[----:B------:R-:W-:-:S04]  /*1350*/  ISETP.GE.U32.AND P2, PT, R65, UR18, PT ;  /* 0x0000001241007c0c */ /* 0x000fc8000bf46070 */
[----:B------:R-:W-:Y:S01]  /*1360*/  ISETP.GE.AND.EX P2, PT, R66, UR19, PT, P2 ;  /* 0x0000001342007c0c */ /* 0x000fe2000bf46320 */
[----:B0-----:R-:W-:-:S03]  /*1370*/  @!P3 IMAD R24, R46, R4, RZ ;  /* 0x000000042e18b224 */ /* 0x001fc600078e02ff */
[----:B------:R-:W0:Y:S01]  /*1380*/  @!P0 LDC.64 R26, c[0x0][0x288] ;  /* 0x0000a200ff1a8b82 */ /* 0x000e220000000a00 */
        /* <DEDUP_REMOVED lines=8> */
[----:B------:R-:W3:Y:S01]  /*1410*/  @!P4 LDC.64 R30, c[0x0][0x228] ;  /* 0x00008a00ff1ecb82 */ /* 0x000ee20000000a00 */
[----:B------:R-:W-:Y:S01]  /*1420*/  ISETP.GE.U32.AND P6, PT, R52, UR18, PT ;  /* 0x0000001234007c0c */ /* 0x000fe2000bfc6070 */
[----:B------:R4:W5:Y:S03]  /*1430*/  @!P5 LDG.E.64 R38, desc[UR22][R36.64] ;  /* 0x000000162426d981 */ /* 0x000966000c1e1b00 */
[----:B------:R-:W-:Y:S01]  /*1440*/  ISETP.GE.AND.EX P6, PT, R64, UR19, PT, P6 ;  /* 0x0000001340007c0c */ /* 0x000fe2000bfc6360 */
[----:B------:R3:W5:Y:S02]  /*1450*/  @!P5 LDG.E.64 R24, desc[UR22][R40.64] ;  /* 0x000000162818d981 */ /* 0x000764000c1e1b00 */
[----:B--2---:R-:W2:Y:S01]  /*1460*/  @!P3 LDC.64 R28, c[0x0][0x230] ;  /* 0x00008c00ff1cbb82 */ /* 0x004ea20000000a00 */
[----:B------:R-:W-:-:S02]  /*1470*/  ISETP.GT.U32.OR P5, PT, R0, 0x27f, P6 ;  /* 0x0000027f0000780c */ /* 0x000fc400037a4470 */
[----:B------:R-:W-:Y:S02]  /*1480*/  @!P3 MOV R46, R8 ;  /* 0x00000008002eb202 */ /* 0x000fe40000000f00 */
[----:B------:R-:W-:-:S03]  /*1490*/  @!P3 MOV R47, R11 ;  /* 0x0000000b002fb202 */ /* 0x000fc60000000f00 */
[----:B------:R-:W2:Y:S01]  /*14a0*/  @!P2 LDC.64 R6, c[0x0][0x288] ;  /* 0x0000a200ff06ab82 */ /* 0x000ea20000000a00 */
[----:B------:R-:W-:-:S07]  /*14b0*/  @!P3 IMAD.WIDE.U32 R46, R3, R4, R46 ;  /* 0x00000004032eb225 */ /* 0x000fce00078e002e */
[----:B------:R-:W2:Y:S01]  /*14c0*/  @!P3 LDC.64 R34, c[0x0][0x228] ;  /* 0x00008a00ff22bb82 */ /* 0x000ea20000000a00 */
[----:B----4-:R-:W-:Y:S01]  /*14d0*/  @!P3 IADD3 R37, R47, R53, RZ ;  /* 0x000000352f25b210 */ /* 0x010fe20007ffe0ff */
[----:B0-----:R-:W-:Y:S01]  /*14e0*/  @!P0 IMAD R36, R70, R26, RZ ;  /* 0x0000001a46248224 */ /* 0x001fe200078e02ff */
[----:B-1----:R-:W-:Y:S02]  /*14f0*/  @!P4 IADD3 R42, P6, R51, R42, RZ ;  /* 0x0000002a332ac210 */ /* 0x002fe40007fde0ff */
[----:B------:R-:W-:-:S03]  /*1500*/  @!P3 SHF.L.U32 R3, R46, 0x2, RZ ;  /* 0x000000022e03b819 */ /* 0x000fc600000006ff */
[----:B------:R-:W0:Y:S01]  /*1510*/  @!P0 LDC.64 R32, c[0x0][0x230] ;  /* 0x00008c00ff208b82 */ /* 0x000e220000000a00 */
[----:B------:R-:W-:Y:S01]  /*1520*/  @!P3 SHF.L.U64.HI R46, R46, 0x2, R37 ;  /* 0x000000022e2eb819 */ /* 0x000fe20000010225 */
[----:B------:R-:W-:Y:S01]  /*1530*/  @!P0 IMAD R27, R67, R27, R36 ;  /* 0x0000001b431b8224 */ /* 0x000fe200078e0224 */
[----:B------:R-:W-:Y:S02]  /*1540*/  @!P0 MOV R36, R8 ;  /* 0x0000000800248202 */ /* 0x000fe40000000f00 */
[----:B------:R-:W-:-:S03]  /*1550*/  @!P0 MOV R37, R11 ;  /* 0x0000000b00258202 */ /* 0x000fc60000000f00 */
[----:B------:R-:W1:Y:S01]  /*1560*/  @!P5 LDC.64 R74, c[0x0][0x288] ;  /* 0x0000a200ff4adb82 */ /* 0x000e620000000a00 */
[----:B------:R-:W-:Y:S02]  /*1570*/  @!P4 IADD3.X R43, R50, R43, RZ, P6, !PT ;  /* 0x0000002b322bc210 */ /* 0x000fe400037fe4ff */
[----:B---3--:R-:W-:-:S05]  /*1580*/  @!P4 IADD3 R30, P6, R51, R30, RZ ;  /* 0x0000001e331ec210 */ /* 0x008fca0007fde0ff */
[----:B------:R-:W3:Y:S01]  /*1590*/  @!P0 LDC.64 R4, c[0x0][0x228] ;  /* 0x00008a00ff048b82 */ /* 0x000ee20000000a00 */
[----:B------:R-:W-:Y:S01]  /*15a0*/  @!P0 IMAD.WIDE.U32 R36, R67, R26, R36 ;  /* 0x0000001a43248225 */ /* 0x000fe200078e0024 */
[----:B------:R-:W-:Y:S02]  /*15b0*/  @!P4 IADD3.X R31, R50, R31, RZ, P6, !PT ;  /* 0x0000001f321fc210 */ /* 0x000fe400037fe4ff */
[----:B--2---:R-:W-:Y:S01]  /*15c0*/  @!P3 IADD3 R28, P6, R3, R28, RZ ;  /* 0x0000001c031cb210 */ /* 0x004fe20007fde0ff */
        /* <DEDUP_REMOVED lines=11> */
[----:B------:R-:W2:Y:S01]  /*1680*/  @!P5 LDC.64 R66, c[0x0][0x228] ;  /* 0x00008a00ff42db82 */ /* 0x000ea20000000a00 */
[----:B------:R-:W-:-:S02]  /*1690*/  @!P2 MOV R27, R11 ;  /* 0x0000000b001ba202 */ /* 0x000fc40000000f00 */
[----:B------:R-:W-:Y:S02]  /*16a0*/  @!P3 IADD3.X R35, R46, R35, RZ, P6, !PT ;  /* 0x000000232e23b210 */ /* 0x000fe400037fe4ff */
[----:B0-----:R-:W-:Y:S01]  /*16b0*/  @!P0 IADD3 R32, P6, R3, R32, RZ ;  /* 0x0000002003208210 */ /* 0x001fe20007fde0ff */
[----:B------:R-:W-:Y:S02]  /*16c0*/  @!P2 IMAD.WIDE.U32 R6, R65, R6, R26 ;  /* 0x000000064106a225 */ /* 0x000fe400078e001a */
[----:B------:R-:W0:Y:S01]  /*16d0*/  @!P2 LDC.64 R46, c[0x0][0x230] ;  /* 0x00008c00ff2eab82 */ /* 0x000e220000000a00 */
[----:B------:R-:W-:Y:S01]  /*16e0*/  @!P0 IADD3.X R33, R36, R33, RZ, P6, !PT ;  /* 0x0000002124218210 */ /* 0x000fe200037fe4ff */
[----:B-1----:R-:W-:Y:S01]  /*16f0*/  @!P5 IMAD R26, R64, R74, RZ ;  /* 0x0000004a401ad224 */ /* 0x002fe200078e02ff */
[----:B---3--:R-:W-:Y:S02]  /*1700*/  @!P0 IADD3 R4, P6, R3, R4, RZ ;  /* 0x0000000403048210 */ /* 0x008fe40007fde0ff */
[----:B------:R-:W-:Y:S01]  /*1710*/  @!P2 IADD3 R3, R7, R37, RZ ;  /* 0x000000250703a210 */ /* 0x000fe20007ffe0ff */
[----:B------:R-:W-:Y:S01]  /*1720*/  @!P5 IMAD R7, R52, R75, R26 ;  /* 0x0000004b3407d224 */ /* 0x000fe200078e021a */
[----:B------:R-:W-:-:S02]  /*1730*/  CS2R R26, SRZ ;  /* 0x00000000001a7805 */ /* 0x000fc4000001ff00 */
[----:B------:R-:W-:Y:S01]  /*1740*/  SHF.R.S32.HI R37, RZ, 0x1f, R77 ;  /* 0x0000001fff257819 */ /* 0x000fe2000001144d */
[----:B------:R-:W1:Y:S01]  /*1750*/  @!P5 LDC.64 R64, c[0x0][0x230] ;  /* 0x00008c00ff40db82 */ /* 0x000e620000000a00 */
        /* <DEDUP_REMOVED lines=9> */
[----:B------:R-:W2:Y:S01]  /*17f0*/  @!P4 LDC.64 R78, c[0x0][0x288] ;  /* 0x0000a200ff4ecb82 */ /* 0x000ea20000000a00 */
[----:B----4-:R-:W-:Y:S02]  /*1800*/  @!P5 MOV R4, R8 ;  /* 0x000000080004d202 */ /* 0x010fe40000000f00 */
[----:B------:R-:W-:Y:S02]  /*1810*/  @!P5 MOV R5, R11 ;  /* 0x0000000b0005d202 */ /* 0x000fe40000000f00 */
[----:B------:R-:W-:Y:S01]  /*1820*/  @!P2 SHF.L.U64.HI R6, R6, 0x2, R3 ;  /* 0x000000020606a819 */ /* 0x000fe20000010203 */
[----:B------:R-:W-:Y:S01]  /*1830*/  UIMAD.WIDE UR6, UR8, 0x8, UR6 ;  /* 0x00000008080678a5 */ /* 0x000fe2000f8e0206 */
[----:B0-----:R-:W-:Y:S01]  /*1840*/  @!P2 IADD3 R46, P0, R36, R46, RZ ;  /* 0x0000002e242ea210 */ /* 0x001fe20007f1e0ff */
[----:B------:R-:W-:Y:S01]  /*1850*/  @!P5 IMAD.WIDE.U32 R74, R52, R74, R4 ;  /* 0x0000004a344ad225 */ /* 0x000fe200078e0004 */
[----:B------:R-:W-:-:S02]  /*1860*/  CS2R R42, SRZ ;  /* 0x00000000002a7805 */ /* 0x000fc4000001ff00 */
[----:B------:R-:W-:Y:S01]  /*1870*/  IADD3 R81, R2, 0x50, RZ ;  /* 0x0000005002517810 */ /* 0x000fe20007ffe0ff */
[----:B------:R-:W0:Y:S01]  /*1880*/  @!P4 LDC.64 R32, c[0x0][0x230] ;  /* 0x00008c00ff20cb82 */ /* 0x000e220000000a00 */
[----:B------:R-:W-:Y:S02]  /*1890*/  @!P2 IADD3.X R47, R6, R47, RZ, P0, !PT ;  /* 0x0000002f062fa210 */ /* 0x000fe400007fe4ff */
[----:B---3--:R-:W-:Y:S01]  /*18a0*/  @!P2 IADD3 R30, P0, R36, R30, RZ ;  /* 0x0000001e241ea210 */ /* 0x008fe20007f1e0ff */
[----:B------:R3:W5:Y:S01]  /*18b0*/  @!P3 LDG.E.64 R42, desc[UR22][R28.64] ;  /* 0x000000161c2ab981 */ /* 0x000762000c1e1b00 */
[----:B------:R-:W-:Y:S02]  /*18c0*/  @!P5 IADD3 R7, R75, R7, RZ ;  /* 0x000000074b07d210 */ /* 0x000fe40007ffe0ff */
[----:B------:R-:W-:Y:S02]  /*18d0*/  @!P5 SHF.L.U32 R5, R74, 0x2, RZ ;  /* 0x000000024a05d819 */ /* 0x000fe400000006ff */
[----:B------:R-:W-:Y:S01]  /*18e0*/  @!P2 IADD3.X R31, R6, R31, RZ, P0, !PT ;  /* 0x0000001f061fa210 */ /* 0x000fe200007fe4ff */
[----:B--2---:R-:W-:Y:S01]  /*18f0*/  @!P4 IMAD R4, R37, R78, RZ ;  /* 0x0000004e2504c224 */ /* 0x004fe200078e02ff */
[----:B------:R-:W-:-:S02]  /*1900*/  @!P5 SHF.L.U64.HI R74, R74, 0x2, R7 ;  /* 0x000000024a4ad819 */ /* 0x000fc40000010207 */
[----:B-1----:R-:W-:Y:S01]  /*1910*/  @!P5 IADD3 R64, P0, R5, R64, RZ ;  /* 0x000000400540d210 */ /* 0x002fe20007f1e0ff */
        /* <DEDUP_REMOVED lines=12> */
[----:B-1----:R-:W1:-:S12]  /*19e0*/  @!P4 LDC.64 R34, c[0x0][0x228] ;  /* 0x00008a00ff22cb82 */ /* 0x002e580000000a00 */
        /* <DEDUP_REMOVED lines=14> */
[----:B0-----:R-:W-:Y:S01]  /*1ad0*/  @!P4 IADD3 R32, P0, R80, R32, RZ ;  /* 0x000000205020c210 */ /* 0x001fe20007f1e0ff */
[----:B------:R-:W-:-:S03]  /*1ae0*/  @!P3 IMAD.WIDE.U32 R70, R81, R70, R76 ;  /* 0x000000465146b225 */ /* 0x000fc600078e004c */
[----:B------:R-:W-:Y:S02]  /*1af0*/  @!P4 IADD3.X R33, R78, R33, RZ, P0, !PT ;  /* 0x000000214e21c210 */ /* 0x000fe400007fe4ff */
[----:B-1----:R-:W-:Y:S02]  /*1b00*/  @!P4 IADD3 R34, P0, R80, R34, RZ ;  /* 0x000000225022c210 */ /* 0x002fe40007f1e0ff */
        /* <DEDUP_REMOVED lines=89> */
.L_x_2855:
[----:B------:R-:W-:Y:S05]  /*20a0*/  BSYNC B0 ;  /* 0x0000000000007941 */ /* 0x000fea0003800000 */
.L_x_2854:
        /* <DEDUP_REMOVED lines=23> */
.L_x_2856:
        /* <DEDUP_REMOVED lines=31> */
.L_x_2857:
        /* <DEDUP_REMOVED lines=37> */
.L_x_2858:
        /* <DEDUP_REMOVED lines=35> */
.L_x_2859:
        /* <DEDUP_REMOVED lines=35> */
.L_x_2860:
        /* <DEDUP_REMOVED lines=35> */
.L_x_2861:
        /* <DEDUP_REMOVED lines=35> */
.L_x_2862:
        /* <DEDUP_REMOVED lines=35> */
.L_x_2863:
        /* <DEDUP_REMOVED lines=35> */
.L_x_2864:
        /* <DEDUP_REMOVED lines=35> */
.L_x_2865:
        /* <DEDUP_REMOVED lines=35> */
.L_x_2866:
        /* <DEDUP_REMOVED lines=35> */
.L_x_2867:
        /* <DEDUP_REMOVED lines=35> */
.L_x_2868:
        /* <DEDUP_REMOVED lines=33> */
.L_x_2869:
        /* <DEDUP_REMOVED lines=31> */
.L_x_2870:
        /* <DEDUP_REMOVED lines=31> */
.L_x_2871:
        /* <DEDUP_REMOVED lines=116> */
.L_x_2873:
[----:B------:R-:W-:Y:S05]  /*4970*/  BSYNC B0 ;  /* 0x0000000000007941 */ /* 0x000fea0003800000 */
.L_x_2872:
        /* <DEDUP_REMOVED lines=78> */
.L_x_2875:
[----:B------:R-:W-:Y:S05]  /*4e60*/  BSYNC B0 ;  /* 0x0000000000007941 */ /* 0x000fea0003800000 */
.L_x_2874:
        /* <DEDUP_REMOVED lines=20> */
.L_x_2877:
[----:B------:R-:W-:Y:S05]  /*4fb0*/  BSYNC B0 ;  /* 0x0000000000007941 */ /* 0x000fea0003800000 */
.L_x_2876:
        /* <DEDUP_REMOVED lines=40> */
.L_x_2880:
[----:B------:R-:W-:Y:S02]  /*5240*/  MOV R36, UR18 ;  /* 0x0000001200247c02 */ /* 0x000fe40008000f00 */
[----:B------:R-:W-:-:S05]  /*5250*/  MOV R37, UR19 ;  /* 0x0000001300257c02 */ /* 0x000fca0008000f00 */
[----:B------:R-:W2:Y:S04]  /*5260*/  LDG.E.STRONG.GPU R36, desc[UR22][R36.64] ;  /* 0x0000001624247981 */ /* 0x000ea8000c1ef900 */
[----:B--2---:R-:W-:Y:S01]  /*5270*/  CCTL.IVALL ;  /* 0x00000000ff00798f */ /* 0x004fe20002000000 */
[----:B------:R-:W-:Y:S05]  /*5280*/  YIELD ;  /* 0x0000000000007946 */ /* 0x000fea0003800000 */
[----:B------:R-:W-:-:S13]  /*5290*/  ISETP.NE.AND P0, PT, R36, R7, PT ;  /* 0x000000072400720c */ /* 0x000fda0003f05270 */
[----:B------:R-:W-:Y:S05]  /*52a0*/  @P0 BRA `(.L_x_2880) ;  /* 0xfffffffc00e40947 */ /* 0x000fea000383ffff */
.L_x_2879:
        /* <DEDUP_REMOVED lines=19> */
.L_x_2884:
        /* <DEDUP_REMOVED lines=165> */
.L_x_2883:
        /* <DEDUP_REMOVED lines=87> */
.L_x_2885:
[----:B------:R-:W-:-:S13]  /*63a0*/  ISETP.NE.OR P0, PT, RZ, UR16, P0 ;  /* 0x00000010ff007c0c */ /* 0x000fda0008705670 */
[----:B------:R-:W-:Y:S05]  /*63b0*/  @!P0 BRA `(.L_x_2881) ;  /* 0x0000000000b08947 */ /* 0x000fea0003800000 */
.L_x_2882:
        /* <DEDUP_REMOVED lines=44> */
.L_x_2881:
        /* <DEDUP_REMOVED lines=14> */
.L_x_2887:
[----:B------:R-:W-:Y:S05]  /*6760*/  BSYNC B0 ;  /* 0x0000000000007941 */ /* 0x000fea0003800000 */
.L_x_2886:
        /* <DEDUP_REMOVED lines=25> */
.L_x_2878:
        /* <DEDUP_REMOVED lines=30> */
.L_x_2888:
        /* <DEDUP_REMOVED lines=22> */
.L_x_2890:
[----:B------:R-:W-:Y:S05]  /*6c40*/  BSYNC B0 ;  /* 0x0000000000007941 */ /* 0x000fea0003800000 */
.L_x_2889:
        /* <DEDUP_REMOVED lines=26> */
.L_x_2891:
        /* <DEDUP_REMOVED lines=21> */
.L_x_2893:
[----:B------:R-:W-:Y:S05]  /*6f40*/  BSYNC B0 ;  /* 0x0000000000007941 */ /* 0x000fea0003800000 */
.L_x_2892:
        /* <DEDUP_REMOVED lines=45> */
.L_x_2894:
        /* <DEDUP_REMOVED lines=21> */
.L_x_2896:
[----:B------:R-:W-:Y:S05]  /*7370*/  BSYNC B0 ;  /* 0x0000000000007941 */ /* 0x000fea0003800000 */
.L_x_2895:
        /* <DEDUP_REMOVED lines=19> */
.L_x_2897:
        /* <DEDUP_REMOVED lines=21> */
.L_x_2899:
[----:B------:R-:W-:Y:S05]  /*7600*/  BSYNC B0 ;  /* 0x0000000000007941 */ /* 0x000fea0003800000 */
.L_x_2898:
        /* <DEDUP_REMOVED lines=19> */
.L_x_2900:
        /* <DEDUP_REMOVED lines=21> */
.L_x_2902:
[----:B------:R-:W-:Y:S05]  /*7890*/  BSYNC B0 ;  /* 0x0000000000007941 */ /* 0x000fea0003800000 */
.L_x_2901:
        /* <DEDUP_REMOVED lines=19> */
.L_x_2903:
        /* <DEDUP_REMOVED lines=21> */
.L_x_2905:
[----:B------:R-:W-:Y:S05]  /*7b20*/  BSYNC B0 ;  /* 0x0000000000007941 */ /* 0x000fea0003800000 */
.L_x_2904:
        /* <DEDUP_REMOVED lines=44> */
.L_x_2906:
        /* <DEDUP_REMOVED lines=21> */
.L_x_2908:
[----:B------:R-:W-:Y:S05]  /*7f40*/  BSYNC B0 ;  /* 0x0000000000007941 */ /* 0x000fea0003800000 */
.L_x_2907:
        /* <DEDUP_REMOVED lines=19> */
.L_x_2909:
        /* <DEDUP_REMOVED lines=21> */
.L_x_2911:
[----:B------:R-:W-:Y:S05]  /*81d0*/  BSYNC B0 ;  /* 0x0000000000007941 */ /* 0x000fea0003800000 */
.L_x_2910:
        /* <DEDUP_REMOVED lines=19> */
.L_x_2912:
        /* <DEDUP_REMOVED lines=21> */
.L_x_2914:
[----:B------:R-:W-:Y:S05]  /*8460*/  BSYNC B0 ;  /* 0x0000000000007941 */ /* 0x000fea0003800000 */
.L_x_2913:
        /* <DEDUP_REMOVED lines=19> */
.L_x_2915:
        /* <DEDUP_REMOVED lines=21> */
.L_x_2917:
[----:B------:R-:W-:Y:S05]  /*86f0*/  BSYNC B0 ;  /* 0x0000000000007941 */ /* 0x000fea0003800000 */
.L_x_2916:
        /* <DEDUP_REMOVED lines=19> */
.L_x_2918:
        /* <DEDUP_REMOVED lines=21> */
.L_x_2920:
[----:B------:R-:W-:Y:S05]  /*8980*/  BSYNC B0 ;  /* 0x0000000000007941 */ /* 0x000fea0003800000 */
.L_x_2919:
        /* <DEDUP_REMOVED lines=42> */
.L_x_2921:
        /* <DEDUP_REMOVED lines=21> */
.L_x_2923:
[----:B------:R-:W-:Y:S05]  /*8d80*/  BSYNC B0 ;  /* 0x0000000000007941 */ /* 0x000fea0003800000 */
.L_x_2922:
        /* <DEDUP_REMOVED lines=19> */
.L_x_2924:
        /* <DEDUP_REMOVED lines=21> */
.L_x_2926:
[----:B------:R-:W-:Y:S05]  /*9010*/  BSYNC B0 ;  /* 0x0000000000007941 */ /* 0x000fea0003800000 */
.L_x_2925:
        /* <DEDUP_REMOVED lines=19> */
.L_x_2927:
        /* <DEDUP_REMOVED lines=21> */
.L_x_2929:
[----:B------:R-:W-:Y:S05]  /*92a0*/  BSYNC B0 ;  /* 0x0000000000007941 */ /* 0x000fea0003800000 */
.L_x_2928:
        /* <DEDUP_REMOVED lines=19> */
.L_x_2930:
        /* <DEDUP_REMOVED lines=21> */
.L_x_2932:
[----:B------:R-:W-:Y:S05]  /*9530*/  BSYNC B0 ;  /* 0x0000000000007941 */ /* 0x000fea0003800000 */
.L_x_2931:
        /* <DEDUP_REMOVED lines=19> */
.L_x_2933:
        /* <DEDUP_REMOVED lines=20> */
.L_x_2935:
[----:B------:R-:W-:Y:S05]  /*97b0*/  BSYNC B0 ;  /* 0x0000000000007941 */ /* 0x000fea0003800000 */
.L_x_2934:
        /* <DEDUP_REMOVED lines=9> */
.L_x_2853:
        /* <DEDUP_REMOVED lines=19> */
.L_x_2938:
[----:B------:R-:W-:Y:S05]  /*9980*/  BSYNC B0 ;  /* 0x0000000000007941 */ /* 0x000fea0003800000 */
.L_x_2937:
        /* <DEDUP_REMOVED lines=11> */
.L_x_2940:
[----:B------:R-:W5:Y:S04]  /*9a40*/  LDG.E.STRONG.GPU R5, desc[UR22][R2.64] ;  /* 0x0000001602057981 */ /* 0x000f68000c1ef900 */
[----:B-----5:R-:W-:Y:S01]  /*9a50*/  CCTL.IVALL ;  /* 0x00000000ff00798f */ /* 0x020fe20002000000 */
[----:B------:R-:W-:Y:S05]  /*9a60*/  YIELD ;  /* 0x0000000000007946 */ /* 0x000fea0003800000 */
[----:B------:R-:W-:-:S13]  /*9a70*/  ISETP.NE.AND P0, PT, R5, R4, PT ;  /* 0x000000040500720c */ /* 0x000fda0003f05270 */
[----:B------:R-:W-:Y:S05]  /*9a80*/  @P0 BRA `(.L_x_2940) ;  /* 0xfffffffc00ec0947 */ /* 0x000fea000383ffff */
.L_x_2939:
        /* <DEDUP_REMOVED lines=25> */
.L_x_2941:
        /* <DEDUP_REMOVED lines=25> */
.L_x_2942:
        /* <DEDUP_REMOVED lines=13> */
.L_x_5148:


//--------------------- .text._Z35group_norm_nhwc_bwd_one_pass_kernelI11Fp32IOFp16WLi512ELi80ELi640EEv26Group_norm_nhwc_bwd_params --------------------------
	.section	.text._Z35group_norm_nhwc_bwd_one_pass_kernelI11Fp32IOFp16WLi512ELi80ELi640EEv26Group_norm_nhwc_bwd_params,"ax",@progbits
	.align	128
        .global         _Z35group_norm_nhwc_bwd_one_pass_kernelI11Fp32IOFp16WLi512ELi80ELi640EEv26Group_norm_nhwc_bwd_params
        .type           _Z35group_norm_nhwc_bwd_one_pass_kernelI11Fp32IOFp16WLi512ELi80ELi640EEv26Group_norm_nhwc_bwd_params,@function
        .size           _Z35group_norm_nhwc_bwd_one_pass_kernelI11Fp32IOFp16WLi512ELi80ELi640EEv26Group_norm_nhwc_bwd_params,(.L_x_5149 - _Z35group_norm_nhwc_bwd_one_pass_kernelI11Fp32IOFp16WLi512ELi80ELi640EEv26Group_norm_nhwc_bwd_params)
        .other          _Z35group_norm_nhwc_bwd_one_pass_kernelI11Fp32IOFp16WLi512ELi80ELi640EEv26Group_norm_nhwc_bwd_params,@"STO_CUDA_ENTRY STV_DEFAULT"
_Z35group_norm_nhwc_bwd_one_pass_kernelI11Fp32IOFp16WLi512ELi80ELi640EEv26Group_norm_nhwc_bwd_params:
.text._Z35group_norm_nhwc_bwd_one_pass_kernelI11Fp32IOFp16WLi512ELi80ELi640EEv26Group_norm_nhwc_bwd_params:
        /* <DEDUP_REMOVED lines=62> */
.L_x_3090:
        /* <DEDUP_REMOVED lines=1083> */
.L_x_2945:
[----:B------:R-:W-:Y:S05]  /*4790*/  BSYNC B0 ;  /* 0x0000000000007941 */ /* 0x000fea0003800000 */
.L_x_2944:
        /* <DEDUP_REMOVED lines=27> */
.L_x_2946:
        /* <DEDUP_REMOVED lines=37> */
.L_x_2947:
        /* <DEDUP_REMOVED lines=52> */
.L_x_2948:
        /* <DEDUP_REMOVED lines=48> */
.L_x_2949:
        /* <DEDUP_REMOVED lines=48> */
.L_x_2950:
        /* <DEDUP_REMOVED lines=48> */
.L_x_2951:
        /* <DEDUP_REMOVED lines=48> */
.L_x_2952:
        /* <DEDUP_REMOVED lines=48> */
.L_x_2953:
        /* <DEDUP_REMOVED lines=48> */
.L_x_2954:
        /* <DEDUP_REMOVED lines=48> */
.L_x_2955:
        /* <DEDUP_REMOVED lines=38> */
.L_x_2956:
        /* <DEDUP_REMOVED lines=37> */
.L_x_2957:
        /* <DEDUP_REMOVED lines=41> */
.L_x_2958:
        /* <DEDUP_REMOVED lines=41> */
.L_x_2959:
        /* <DEDUP_REMOVED lines=41> */
.L_x_2960:
        /* <DEDUP_REMOVED lines=41> */
.L_x_2961:
        /* <DEDUP_REMOVED lines=41> */
.L_x_2962:
        /* <DEDUP_REMOVED lines=41> */
.L_x_2963:
        /* <DEDUP_REMOVED lines=41> */
.L_x_2964:
        /* <DEDUP_REMOVED lines=41> */
.L_x_2965:
        /* <DEDUP_REMOVED lines=41> */
.L_x_2966:
        /* <DEDUP_REMOVED lines=41> */
.L_x_2967:
        /* <DEDUP_REMOVED lines=41> */
.L_x_2968:
        /* <DEDUP_REMOVED lines=41> */
.L_x_2969:
        /* <DEDUP_REMOVED lines=41> */
.L_x_2970:
        /* <DEDUP_REMOVED lines=41> */
.L_x_2971:
        /* <DEDUP_REMOVED lines=41> */
.L_x_2972:
        /* <DEDUP_REMOVED lines=41> */
.L_x_2973:
        /* <DEDUP_REMOVED lines=42> */
.L_x_2974:
        /* <DEDUP_REMOVED lines=37> */
.L_x_2975:
        /* <DEDUP_REMOVED lines=44> */
.L_x_2976:
        /* <DEDUP_REMOVED lines=41> */
.L_x_2977:
        /* <DEDUP_REMOVED lines=132> */
.L_x_2979:
[----:B------:R-:W-:Y:S05]  /*a410*/  BSYNC B0 ;  /* 0x0000000000007941 */ /* 0x000fea0003800000 */
.L_x_2978:
        /* <DEDUP_REMOVED lines=78> */
.L_x_2981:
[----:B------:R-:W-:Y:S05]  /*a900*/  BSYNC B0 ;  /* 0x0000000000007941 */ /* 0x000fea0003800000 */
.L_x_2980:
        /* <DEDUP_REMOVED lines=19> */
.L_x_2983:
[----:B------:R-:W-:Y:S05]  /*aa40*/  BSYNC B0 ;  /* 0x0000000000007941 */ /* 0x000fea0003800000 */
.L_x_2982:
        /* <DEDUP_REMOVED lines=41> */
.L_x_2986:
[----:B------:R-:W-:Y:S02]  /*ace0*/  MOV R8, UR18 ;  /* 0x0000001200087c02 */ /* 0x000fe40008000f00 */
[----:B------:R-:W-:-:S05]  /*acf0*/  MOV R9, UR19 ;  /* 0x0000001300097c02 */ /* 0x000fca0008000f00 */
[----:B------:R-:W2:Y:S04]  /*ad00*/  LDG.E.STRONG.GPU R8, desc[UR22][R8.64] ;  /* 0x0000001608087981 */ /* 0x000ea8000c1ef900 */
[----:B--2---:R-:W-:Y:S01]  /*ad10*/  CCTL.IVALL ;  /* 0x00000000ff00798f */ /* 0x004fe20002000000 */
[----:B------:R-:W-:Y:S05]  /*ad20*/  YIELD ;  /* 0x0000000000007946 */ /* 0x000fea0003800000 */
[----:B------:R-:W-:-:S13]  /*ad30*/  ISETP.NE.AND P0, PT, R8, R10, PT ;  /* 0x0000000a0800720c */ /* 0x000fda0003f05270 */
[----:B------:R-:W-:Y:S05]  /*ad40*/  @P0 BRA `(.L_x_2986) ;  /* 0xfffffffc00e40947 */ /* 0x000fea000383ffff */
.L_x_2985:
        /* <DEDUP_REMOVED lines=19> */
.L_x_2990:
        /* <DEDUP_REMOVED lines=165> */
.L_x_2989:
        /* <DEDUP_REMOVED lines=87> */
.L_x_2991:
[----:B------:R-:W-:-:S13]  /*be40*/  ISETP.NE.OR P0, PT, RZ, UR16, P0 ;  /* 0x00000010ff007c0c */ /* 0x000fda0008705670 */
[----:B------:R-:W-:Y:S05]  /*be50*/  @!P0 BRA `(.L_x_2987) ;  /* 0x0000000000b08947 */ /* 0x000fea0003800000 */
.L_x_2988:
        /* <DEDUP_REMOVED lines=44> */
.L_x_2987:
        /* <DEDUP_REMOVED lines=14> */
.L_x_2993:
[----:B------:R-:W-:Y:S05]  /*c200*/  BSYNC B0 ;  /* 0x0000000000007941 */ /* 0x000fea0003800000 */
.L_x_2992:
        /* <DEDUP_REMOVED lines=25> */
.L_x_2984:
        /* <DEDUP_REMOVED lines=36> */
.L_x_2994:
        /* <DEDUP_REMOVED lines=22> */
.L_x_2996:
[----:B------:R-:W-:Y:S05]  /*c740*/  BSYNC B0 ;  /* 0x0000000000007941 */ /* 0x000fea0003800000 */
.L_x_2995:
        /* <DEDUP_REMOVED lines=32> */
.L_x_2997:
        /* <DEDUP_REMOVED lines=21> */
.L_x_2999:
[----:B------:R-:W-:Y:S05]  /*caa0*/  BSYNC B0 ;  /* 0x0000000000007941 */ /* 0x000fea0003800000 */
.L_x_2998:
        /* <DEDUP_REMOVED lines=41> */
.L_x_3000:
        /* <DEDUP_REMOVED lines=21> */
.L_x_3002:
[----:B------:R-:W-:Y:S05]  /*ce90*/  BSYNC B0 ;  /* 0x0000000000007941 */ /* 0x000fea0003800000 */
.L_x_3001:
        /* <DEDUP_REMOVED lines=25> */
.L_x_3003:
        /* <DEDUP_REMOVED lines=25> */
.L_x_3005:
[----:B------:R-:W-:Y:S05]  /*d1c0*/  BSYNC B0 ;  /* 0x0000000000007941 */ /* 0x000fea0003800000 */
.L_x_3004:
        /* <DEDUP_REMOVED lines=43> */
.L_x_3006:
        /* <DEDUP_REMOVED lines=21> */
.L_x_3008:
[----:B------:R-:W-:Y:S05]  /*d5d0*/  BSYNC B0 ;  /* 0x0000000000007941 */ /* 0x000fea0003800000 */
.L_x_3007:
        /* <DEDUP_REMOVED lines=25> */
.L_x_3009:
        /* <DEDUP_REMOVED lines=25> */
.L_x_3011:
[----:B------:R-:W-:Y:S05]  /*d900*/  BSYNC B0 ;  /* 0x0000000000007941 */ /* 0x000fea0003800000 */
.L_x_3010:
        /* <DEDUP_REMOVED lines=25> */
.L_x_3012:
        /* <DEDUP_REMOVED lines=25> */
.L_x_3014:
[----:B------:R-:W-:Y:S05]  /*dc30*/  BSYNC B0 ;  /* 0x0000000000007941 */ /* 0x000fea0003800000 */
.L_x_3013:
        /* <DEDUP_REMOVED lines=53> */
.L_x_3015:
        /* <DEDUP_REMOVED lines=24> */
.L_x_3017:
[----:B------:R-:W-:Y:S05]  /*e110*/  BSYNC B0 ;  /* 0x0000000000007941 */ /* 0x000fea0003800000 */
.L_x_3016:
        /* <DEDUP_REMOVED lines=25> */
.L_x_3018:
        /* <DEDUP_REMOVED lines=29> */
.L_x_3020:
[----:B------:R-:W-:Y:S05]  /*e480*/  BSYNC B0 ;  /* 0x0000000000007941 */ /* 0x000fea0003800000 */
.L_x_3019:
        /* <DEDUP_REMOVED lines=25> */
.L_x_3021:
        /* <DEDUP_REMOVED lines=25> */
.L_x_3023:
[----:B------:R-:W-:Y:S05]  /*e7b0*/  BSYNC B0 ;  /* 0x0000000000007941 */ /* 0x000fea0003800000 */
.L_x_3022:
        /* <DEDUP_REMOVED lines=21> */
.L_x_3024:
        /* <DEDUP_REMOVED lines=23> */
.L_x_3026:
[----:B------:R-:W-:Y:S05]  /*ea80*/  BSYNC B0 ;  /* 0x0000000000007941 */ /* 0x000fea0003800000 */
.L_x_3025:
        /* <DEDUP_REMOVED lines=21> */
.L_x_3027:
        /* <DEDUP_REMOVED lines=23> */
.L_x_3029:
[----:B------:R-:W-:Y:S05]  /*ed50*/  BSYNC B0 ;  /* 0x0000000000007941 */ /* 0x000fea0003800000 */
.L_x_3028:
        /* <DEDUP_REMOVED lines=50> */
.L_x_3030:
        /* <DEDUP_REMOVED lines=21> */
.L_x_3032:
[----:B------:R-:W-:Y:S05]  /*f1d0*/  BSYNC B0 ;  /* 0x0000000000007941 */ /* 0x000fea0003800000 */
.L_x_3031:
        /* <DEDUP_REMOVED lines=25> */
.L_x_3033:
        /* <DEDUP_REMOVED lines=25> */
.L_x_3035:
[----:B------:R-:W-:Y:S05]  /*f500*/  BSYNC B0 ;  /* 0x0000000000007941 */ /* 0x000fea0003800000 */
.L_x_3034:
        /* <DEDUP_REMOVED lines=25> */
.L_x_3036:
        /* <DEDUP_REMOVED lines=25> */
.L_x_3038:
[----:B------:R-:W-:Y:S05]  /*f830*/  BSYNC B0 ;  /* 0x0000000000007941 */ /* 0x000fea0003800000 */
.L_x_3037:
        /* <DEDUP_REMOVED lines=25> */
.L_x_3039:
        /* <DEDUP_REMOVED lines=25> */
.L_x_3041:
[----:B------:R-:W-:Y:S05]  /*fb60*/  BSYNC B0 ;  /* 0x0000000000007941 */ /* 0x000fea0003800000 */
.L_x_3040:
        /* <DEDUP_REMOVED lines=25> */
.L_x_3042:
        /* <DEDUP_REMOVED lines=25> */
.L_x_3044:
[----:B------:R-:W-:Y:S05]  /*fe90*/  BSYNC B0 ;  /* 0x0000000000007941 */ /* 0x000fea0003800000 */
.L_x_3043:
        /* <DEDUP_REMOVED lines=50> */
.L_x_3045:
        /* <DEDUP_REMOVED lines=21> */
.L_x_3047:
[----:B------:R-:W-:Y:S05]  /*10310*/  BSYNC B0 ;  /* 0x0000000000007941 */ /* 0x000fea0003800000 */
.L_x_3046:
        /* <DEDUP_REMOVED lines=25> */
.L_x_3048:
        /* <DEDUP_REMOVED lines=25> */
.L_x_3050:
[----:B------:R-:W-:Y:S05]  /*10640*/  BSYNC B0 ;  /* 0x0000000000007941 */ /* 0x000fea0003800000 */
.L_x_3049:
        /* <DEDUP_REMOVED lines=25> */
.L_x_3051:
        /* <DEDUP_REMOVED lines=25> */
.L_x_3053:
[----:B------:R-:W-:Y:S05]  /*10970*/  BSYNC B0 ;  /* 0x0000000000007941 */ /* 0x000fea0003800000 */
.L_x_3052:
        /* <DEDUP_REMOVED lines=25> */
.L_x_3054:
        /* <DEDUP_REMOVED lines=25> */
.L_x_3056:
[----:B------:R-:W-:Y:S05]  /*10ca0*/  BSYNC B0 ;  /* 0x0000000000007941 */ /* 0x000fea0003800000 */
.L_x_3055:
        /* <DEDUP_REMOVED lines=25> */
.L_x_3057:
        /* <DEDUP_REMOVED lines=25> */
.L_x_3059:
[----:B------:R-:W-:Y:S05]  /*10fd0*/  BSYNC B0 ;  /* 0x0000000000007941 */ /* 0x000fea0003800000 */
.L_x_3058:
        /* <DEDUP_REMOVED lines=55> */
.L_x_3060:
        /* <DEDUP_REMOVED lines=25> */
.L_x_3062:
[----:B------:R-:W-:Y:S05]  /*114e0*/  BSYNC B0 ;  /* 0x0000000000007941 */ /* 0x000fea0003800000 */
.L_x_3061:
        /* <DEDUP_REMOVED lines=25> */
.L_x_3063:
        /* <DEDUP_REMOVED lines=25> */
.L_x_3065:
[----:B------:R-:W-:Y:S05]  /*11810*/  BSYNC B0 ;  /* 0x0000000000007941 */ /* 0x000fea0003800000 */
.L_x_3064:
        /* <DEDUP_REMOVED lines=25> */
.L_x_3066:
        /* <DEDUP_REMOVED lines=25> */
.L_x_3068:
[----:B------:R-:W-:Y:S05]  /*11b40*/  BSYNC B0 ;  /* 0x0000000000007941 */ /* 0x000fea0003800000 */
.L_x_3067:
        /* <DEDUP_REMOVED lines=25> */
.L_x_3069:
        /* <DEDUP_REMOVED lines=25> */
.L_x_3071:
[----:B------:R-:W-:Y:S05]  /*11e70*/  BSYNC B0 ;  /* 0x0000000000007941 */ /* 0x000fea0003800000 */
.L_x_3070:
        /* <DEDUP_REMOVED lines=25> */
.L_x_3072:
        /* <DEDUP_REMOVED lines=25> */
.L_x_3074:
[----:B------:R-:W-:Y:S05]  /*121a0*/  BSYNC B0 ;  /* 0x0000000000007941 */ /* 0x000fea0003800000 */
.L_x_3073:
        /* <DEDUP_REMOVED lines=53> */
.L_x_3075:
        /* <DEDUP_REMOVED lines=23> */
.L_x_3077:
[----:B------:R-:W-:Y:S05]  /*12670*/  BSYNC B0 ;  /* 0x0000000000007941 */ /* 0x000fea0003800000 */
.L_x_3076:
        /* <DEDUP_REMOVED lines=25> */
.L_x_3078:
        /* <DEDUP_REMOVED lines=25> */
.L_x_3080:
[----:B------:R-:W-:Y:S05]  /*129a0*/  BSYNC B0 ;  /* 0x0000000000007941 */ /* 0x000fea0003800000 */
.L_x_3079:
        /* <DEDUP_REMOVED lines=25> */
.L_x_3081:
        /* <DEDUP_REMOVED lines=25> */
.L_x_3083:
[----:B------:R-:W-:Y:S05]  /*12cd0*/  BSYNC B0 ;  /* 0x0000000000007941 */ /* 0x000fea0003800000 */
.L_x_3082:
        /* <DEDUP_REMOVED lines=25> */
.L_x_3084:
        /* <DEDUP_REMOVED lines=25> */
.L_x_3086:
[----:B------:R-:W-:Y:S05]  /*13000*/  BSYNC B0 ;  /* 0x0000000000007941 */ /* 0x000fea0003800000 */
.L_x_3085:
        /* <DEDUP_REMOVED lines=25> */
.L_x_3087:
        /* <DEDUP_REMOVED lines=24> */
.L_x_3089:
[----:B------:R-:W-:Y:S05]  /*13320*/  BSYNC B0 ;  /* 0x0000000000007941 */ /* 0x000fea0003800000 */
.L_x_3088:
        /* <DEDUP_REMOVED lines=9> */
.L_x_2943:
        /* <DEDUP_REMOVED lines=19> */
.L_x_3092:
[----:B------:R-:W-:Y:S05]  /*134f0*/  BSYNC B0 ;  /* 0x0000000000007941 */ /* 0x000fea0003800000 */
.L_x_3091:
        /* <DEDUP_REMOVED lines=11> */
.L_x_3094:
[----:B------:R-:W2:Y:S04]  /*135b0*/  LDG.E.STRONG.GPU R5, desc[UR22][R2.64] ;  /* 0x0000001602057981 */ /* 0x000ea8000c1ef900 */
[----:B--2---:R-:W-:Y:S01]  /*135c0*/  CCTL.IVALL ;  /* 0x00000000ff00798f */ /* 0x004fe20002000000 */
[----:B------:R-:W-:Y:S05]  /*135d0*/  YIELD ;  /* 0x0000000000007946 */ /* 0x000fea0003800000 */
[----:B------:R-:W-:-:S13]  /*135e0*/  ISETP.NE.AND P0, PT, R5, R4, PT ;  /* 0x000000040500720c */ /* 0x000fda0003f05270 */
[----:B------:R-:W-:Y:S05]  /*135f0*/  @P0 BRA `(.L_x_3094) ;  /* 0xfffffffc00ec0947 */ /* 0x000fea000383ffff */
.L_x_3093:
        /* <DEDUP_REMOVED lines=24> */
.L_x_3095:
        /* <DEDUP_REMOVED lines=19> */
[----:B--2---:R-:W-:Y:S02]  /*138b0*/  F2FP.F16.F32.PACK_AB R29, R13, R14 ;  /* 0x0000000e0d1d723e */ /* 0x004fe400000000ff */
[----:B----4-:R-:W-:-:S03]  /*138c0*/  F2FP.F16.F32.PACK_AB R18, R9, R10 ;  /* 0x0000000a0912723e */ /* 0x010fc600000000ff */
[----:B------:R2:W-:Y:S04]  /*138d0*/  STG.E desc[UR22][R20.64], R29 ;  /* 0x0000001d14007986 */ /* 0x0005e8000c101916 */
[----:B------:R2:W-:Y:S02]  /*138e0*/  STG.E desc[UR22][R26.64], R18 ;  /* 0x000000121a007986 */ /* 0x0005e4000c101916 */
[----:B------:R-:W-:Y:S05]  /*138f0*/  @P0 BRA `(.L_x_3095) ;  /* 0xfffffffc00a00947 */ /* 0x000fea000383ffff */
[----:B------:R-:W-:Y:S05]  /*13900*/  EXIT ;  /* 0x000000000000794d */ /* 0x000fea0003800000 */
.L_x_3096:
        /* <DEDUP_REMOVED lines=15> */
.L_x_5149:


//--------------------- .text._Z35group_norm_nhwc_fwd_one_pass_kernelI11Bf16IOFp32WLi64ELi80ELi640EEv26Group_norm_nhwc_fwd_params --------------------------
	.section	.text._Z35group_norm_nhwc_fwd_one_pass_kernelI11Bf16IOFp32WLi64ELi80ELi640EEv26Group_norm_nhwc_fwd_params,"ax",@progbits
	.align	128
        .global         _Z35group_norm_nhwc_fwd_one_pass_kernelI11Bf16IOFp32WLi64ELi80ELi640EEv26Group_norm_nhwc_fwd_params
        .type           _Z35group_norm_nhwc_fwd_one_pass_kernelI11Bf16IOFp32WLi64ELi80ELi640EEv26Group_norm_nhwc_fwd_params,@function
        .size           _Z35group_norm_nhwc_fwd_one_pass_kernelI11Bf16IOFp32WLi64ELi80ELi640EEv26Group_norm_nhwc_fwd_params,(.L_x_5150 - _Z35group_norm_nhwc_fwd_one_pass_kernelI11Bf16IOFp32WLi64ELi80ELi640EEv26Group_norm_nhwc_fwd_params)
        .other          _Z35group_norm_nhwc_fwd_one_pass_kernelI11Bf16IOFp32WLi64ELi80ELi640EEv26Group_norm_nhwc_fwd_params,@"STO_CUDA_ENTRY STV_DEFAULT"
_Z35group_norm_nhwc_fwd_one_pass_kernelI11Bf16IOFp32WLi64ELi80ELi640EEv26Group_norm_nhwc_fwd_params:
.text._Z35group_norm_nhwc_fwd_one_pass_kernelI11Bf16IOFp32WLi64ELi80ELi640EEv26Group_norm_nhwc_fwd_params:
[----:B------:R-:W-:Y:S01]  /*0000*/  LDC R1, c[0x0][0x28] ;  /* 0x00000a00ff017b82 */ /* 0x000fe20000000800 */
[----:B------:R-:W0:Y:S01]  /*0010*/  S2R R38, SR_CTAID.Y ;  /* 0x0000000000267919 */ /* 0x000e220000002600 */
[----:B------:R-:W-:Y:S01]  /*0020*/  ULDC UR4, c[0x0][0x288] ;  /* 0x0000a20000047ab9 */ /* 0x000fe20000000800 */
[----:B------:R-:W-:Y:S02]  /*0030*/  ULDC UR5, c[0x0][0x258] ;  /* 0x0000960000057ab9 */ /* 0x000fe40000000800 */
[----:B------:R-:W-:-:S06]  /*0040*/  UIMAD UR4, UR4, UR5, URZ ;  /* 0x00000005040472a4 */ /* 0x000fcc000f8e023f */
[----:B0-----:R-:W-:-:S13]  /*0050*/  ISETP.GE.AND P0, PT, R38, UR4, PT ;  /* 0x0000000426007c0c */ /* 0x001fda000bf06270 */
[----:B------:R-:W-:Y:S05]  /*0060*/  @P0 EXIT ;  /* 0x000000000000094d */ /* 0x000fea0003800000 */
[----:B------:R-:W0:Y:S01]  /*0070*/  S2R R6, SR_TID.X ;  /* 0x0000000000067919 */ /* 0x000e220000002100 */
[----:B------:R-:W-:Y:S01]  /*0080*/  S2UR UR7, SR_CTAID.X ;  /* 0x00000000000779c3 */ /* 0x000fe20000002500 */
[----:B------:R-:W-:Y:S01]  /*0090*/  ULDC.64 UR8, c[0x0][0x278] ;  /* 0x00009e0000087ab9 */ /* 0x000fe20000000a00 */
[----:B------:R-:W-:Y:S01]  /*00a0*/  UMOV UR5, 0x400 ;  /* 0x0000040000057882 */ /* 0x000fe20000000000 */
[----:B------:R-:W1:Y:S01]  /*00b0*/  S2R R4, SR_LANEID ;  /* 0x0000000000047919 */ /* 0x000e620000000000 */
[----:B------:R-:W-:Y:S01]  /*00c0*/  HFMA2.MMA R32, -RZ, RZ, 0, 0 ;  /* 0x00000000ff207435 */ /* 0x000fe200000001ff */
[----:B------:R-:W-:-:S03]  /*00d0*/  ULDC.U8 UR10, c[0x0][0x28c] ;  /* 0x0000a300000a7ab9 */ /* 0x000fc60000000000 */
[----:B------:R-:W2:Y:S08]  /*00e0*/  LDC R0, c[0x0][0x294] ;  /* 0x0000a500ff007b82 */ /* 0x000eb00000000800 */
[----:B------:R-:W3:Y:S01]  /*00f0*/  S2UR UR6, SR_CgaCtaId ;  /* 0x00000000000679c3 */ /* 0x000ee20000008800 */
[----:B0-----:R-:W-:-:S05]  /*0100*/  IMAD.WIDE.U32 R2, R6, -0x33333333, RZ ;  /* 0xcccccccd06027825 */ /* 0x001fca00078e00ff */
[----:B------:R-:W-:Y:S02]  /*0110*/  SHF.R.U32.HI R39, RZ, 0x5, R3 ;  /* 0x00000005ff277819 */ /* 0x000fe40000011603 */
[--C-:B------:R-:W-:Y:S01]  /*0120*/  SHF.R.S32.HI R3, RZ, 0x1f, R6.reuse ;  /* 0x0000001fff037819 */ /* 0x100fe20000011406 */
[----:B---3--:R-:W-:Y:S02]  /*0130*/  ULEA UR5, UR6, UR5, 0x18 ;  /* 0x0000000506057291 */ /* 0x008fe4000f8ec03f */
[----:B--2---:R-:W-:Y:S01]  /*0140*/  IMAD R37, R0, UR7, R39 ;  /* 0x0000000700257c24 */ /* 0x004fe2000f8e0227 */
[----:B------:R-:W-:Y:S01]  /*0150*/  LEA.HI R3, R3, R6, RZ, 0x5 ;  /* 0x0000000603037211 */ /* 0x000fe200078f28ff */
[----:B------:R-:W-:-:S03]  /*0160*/  IMAD R39, R39, -0x28, R6 ;  /* 0xffffffd827277824 */ /* 0x000fc600078e0206 */
[----:B------:R-:W-:Y:S02]  /*0170*/  ISETP.GE.U32.AND P0, PT, R37, UR8, PT ;  /* 0x0000000825007c0c */ /* 0x000fe4000bf06070 */
[----:B------:R-:W-:Y:S02]  /*0180*/  SHF.R.S32.HI R29, RZ, 0x1f, R37 ;  /* 0x0000001fff1d7819 */ /* 0x000fe40000011425 */
[----:B------:R-:W-:Y:S02]  /*0190*/  SHF.R.S32.HI R3, RZ, 0x5, R3 ;  /* 0x00000005ff037819 */ /* 0x000fe40000011403 */
[----:B------:R-:W-:Y:S01]  /*01a0*/  ISETP.GE.AND.EX P0, PT, R29, UR9, PT, P0 ;  /* 0x000000091d007c0c */ /* 0x000fe2000bf06300 */
[----:B------:R-:W-:Y:S01]  /*01b0*/  ULDC.64 UR8, c[0x0][0x208] ;  /* 0x0000820000087ab9 */ /* 0x000fe20000000a00 */
[----:B------:R-:W-:Y:S02]  /*01c0*/  SHF.L.U32 R39, R39, 0x1, RZ ;  /* 0x0000000127277819 */ /* 0x000fe400000006ff */
[----:B------:R-:W-:-:S02]  /*01d0*/  ISETP.LT.U32.AND P0, PT, R6, 0x280, !P0 ;  /* 0x000002800600780c */ /* 0x000fc40004701070 */
[----:B------:R-:W-:Y:S02]  /*01e0*/  LEA R33, R3, UR5, 0x3 ;  /* 0x0000000503217c11 */ /* 0x000fe4000f8e18ff */
[C---:B------:R-:W-:Y:S02]  /*01f0*/  IADD3 R36, R37.reuse, 0x10, RZ ;  /* 0x0000001025247810 */ /* 0x040fe40007ffe0ff */
[C---:B------:R-:W-:Y:S02]  /*0200*/  IADD3 R35, R37.reuse, 0x20, RZ ;  /* 0x0000002025237810 */ /* 0x040fe40007ffe0ff */
[----:B-1----:R-:W-:-:S07]  /*0210*/  IADD3 R34, R37, 0x30, RZ ;  /* 0x0000003025227810 */ /* 0x002fce0007ffe0ff */
.L_x_3118:
[----:B01----:R-:W0:Y:S01]  /*0220*/  LDC R11, c[0x0][0x288] ;  /* 0x0000a200ff0b7b82 */ /* 0x003e220000000800 */
[----:B------:R-:W-:Y:S01]  /*0230*/  ULDC.64 UR14, c[0x0][0x278] ;  /* 0x00009e00000e7ab9 */ /* 0x000fe20000000a00 */
[----:B------:R-:W-:Y:S01]  /*0240*/  SHF.R.S32.HI R13, RZ, 0x1f, R39 ;  /* 0x0000001fff0d7819 */ /* 0x000fe20000011427 */
[----:B------:R-:W-:Y:S01]  /*0250*/  ULDC.64 UR12, c[0x0][0x280] ;  /* 0x0000a000000c7ab9 */ /* 0x000fe20000000a00 */
[----:B------:R-:W-:-:S04]  /*0260*/  CS2R R30, SRZ ;  /* 0x00000000001e7805 */ /* 0x000fc8000001ff00 */
[----:B------:R-:W1:Y:S01]  /*0270*/  @P0 LDC.64 R22, c[0x0][0x270] ;  /* 0x00009c00ff160b82 */ /* 0x000e620000000a00 */
[----:B0-----:R-:W-:-:S04]  /*0280*/  IABS R5, R11 ;  /* 0x0000000b00057213 */ /* 0x001fc80000000000 */
[----:B------:R-:W0:Y:S08]  /*0290*/  I2F.RP R0, R5 ;  /* 0x0000000500007306 */ /* 0x000e300000209400 */
[----:B0-----:R-:W0:Y:S02]  /*02a0*/  MUFU.RCP R0, R0 ;  /* 0x0000000000007308 */ /* 0x001e240000001000 */
[----:B0-----:R-:W-:-:S06]  /*02b0*/  IADD3 R2, R0, 0xffffffe, RZ ;  /* 0x0ffffffe00027810 */ /* 0x001fcc0007ffe0ff */
[----:B--2---:R0:W2:Y:S02]  /*02c0*/  F2I.FTZ.U32.TRUNC.NTZ R3, R2 ;  /* 0x0000000200037305 */ /* 0x0040a4000021f000 */
[----:B0-----:R-:W-:Y:S02]  /*02d0*/  MOV R2, RZ ;  /* 0x000000ff00027202 */ /* 0x001fe40000000f00 */
[----:B--2---:R-:W-:-:S05]  /*02e0*/  IADD3 R8, RZ, -R3, RZ ;  /* 0x80000003ff087210 */ /* 0x004fca0007ffe0ff */
[----:B------:R-:W-:Y:S01]  /*02f0*/  IMAD R7, R8, R5, RZ ;  /* 0x0000000508077224 */ /* 0x000fe200078e02ff */
[----:B------:R-:W-:-:S03]  /*0300*/  IABS R8, R38 ;  /* 0x0000002600087213 */ /* 0x000fc60000000000 */
[----:B------:R-:W-:Y:S01]  /*0310*/  IMAD.HI.U32 R3, R3, R7, R2 ;  /* 0x0000000703037227 */ /* 0x000fe200078e0002 */
[----:B------:R-:W-:-:S05]  /*0320*/  SHF.R.S32.HI R7, RZ, 0x1f, R36 ;  /* 0x0000001fff077819 */ /* 0x000fca0000011424 */
[----:B------:R-:W-:-:S05]  /*0330*/  IMAD.HI.U32 R3, R3, R8, RZ ;  /* 0x0000000803037227 */ /* 0x000fca00078e00ff */
[----:B------:R-:W-:-:S05]  /*0340*/  IADD3 R0, -R3, RZ, RZ ;  /* 0x000000ff03007210 */ /* 0x000fca0007ffe1ff */
[----:B------:R-:W-:-:S05]  /*0350*/  IMAD R0, R5, R0, R8 ;  /* 0x0000000005007224 */ /* 0x000fca00078e0208 */
[----:B------:R-:W-:-:S13]  /*0360*/  ISETP.GT.U32.AND P2, PT, R5, R0, PT ;  /* 0x000000000500720c */ /* 0x000fda0003f44070 */
[-C--:B------:R-:W-:Y:S02]  /*0370*/  @!P2 IADD3 R0, R0, -R5.reuse, RZ ;  /* 0x800000050000a210 */ /* 0x080fe40007ffe0ff */
[----:B------:R-:W-:Y:S02]  /*0380*/  @!P2 IADD3 R3, R3, 0x1, RZ ;  /* 0x000000010303a810 */ /* 0x000fe40007ffe0ff */
[----:B------:R-:W-:Y:S02]  /*0390*/  ISETP.GE.U32.AND P1, PT, R0, R5, PT ;  /* 0x000000050000720c */ /* 0x000fe40003f26070 */
[----:B------:R-:W-:Y:S02]  /*03a0*/  LOP3.LUT R0, R38, R11, RZ, 0x3c, !PT ;  /* 0x0000000b26007212 */ /* 0x000fe400078e3cff */
[----:B------:R-:W-:Y:S02]  /*03b0*/  ISETP.NE.AND P2, PT, R11, RZ, PT ;  /* 0x000000ff0b00720c */ /* 0x000fe40003f45270 */
[----:B------:R-:W-:-:S02]  /*03c0*/  ISETP.GE.AND P3, PT, R0, RZ, PT ;  /* 0x000000ff0000720c */ /* 0x000fc40003f66270 */
[----:B------:R-:W-:-:S05]  /*03d0*/  SHF.R.S32.HI R5, RZ, 0x1f, R35 ;  /* 0x0000001fff057819 */ /* 0x000fca0000011423 */
[----:B------:R-:W-:Y:S02]  /*03e0*/  @P1 IADD3 R3, R3, 0x1, RZ ;  /* 0x0000000103031810 */ /* 0x000fe40007ffe0ff */
[----:B------:R-:W-:Y:S02]  /*03f0*/  ISETP.GE.U32.AND P1, PT, R36, UR14, PT ;  /* 0x0000000e24007c0c */ /* 0x000fe4000bf26070 */
[----:B------:R-:W-:Y:S02]  /*0400*/  MOV R9, R3 ;  /* 0x0000000300097202 */ /* 0x000fe40000000f00 */
[----:B------:R-:W-:Y:S02]  /*0410*/  ISETP.GE.AND.EX P1, PT, R7, UR15, PT, P1 ;  /* 0x0000000f07007c0c */ /* 0x000fe4000bf26310 */
[----:B------:R-:W-:Y:S02]  /*0420*/  @!P3 IADD3 R9, -R9, RZ, RZ ;  /* 0x000000ff0909b210 */ /* 0x000fe40007ffe1ff */
[----:B------:R-:W-:-:S02]  /*0430*/  @!P2 LOP3.LUT R9, RZ, R11, RZ, 0x33, !PT ;  /* 0x0000000bff09a212 */ /* 0x000fc400078e33ff */
[----:B------:R-:W-:Y:S02]  /*0440*/  ISETP.GE.U32.AND P2, PT, R35, UR14, PT ;  /* 0x0000000e23007c0c */ /* 0x000fe4000bf46070 */
[----:B------:R-:W-:Y:S02]  /*0450*/  IADD3 R3, -R9, RZ, RZ ;  /* 0x000000ff09037210 */ /* 0x000fe40007ffe1ff */
[C---:B------:R-:W-:Y:S02]  /*0460*/  ISETP.GT.U32.OR P1, PT, R6.reuse, 0x27f, P1 ;  /* 0x0000027f0600780c */ /* 0x040fe40000f24470 */
[----:B------:R-:W-:Y:S01]  /*0470*/  ISETP.GE.AND.EX P2, PT, R5, UR15, PT, P2 ;  /* 0x0000000f05007c0c */ /* 0x000fe2000bf46320 */
[----:B------:R-:W-:Y:S01]  /*0480*/  IMAD R2, R11, R3, R38 ;  /* 0x000000030b027224 */ /* 0x000fe200078e0226 */
[----:B------:R-:W-:Y:S01]  /*0490*/  SHF.R.S32.HI R0, RZ, 0x1f, R9 ;  /* 0x0000001fff007819 */ /* 0x000fe20000011409 */
[----:B------:R-:W0:Y:S01]  /*04a0*/  @P0 LDC.64 R10, c[0x0][0x220] ;  /* 0x00008800ff0a0b82 */ /* 0x000e220000000a00 */
[----:B------:R-:W-:Y:S01]  /*04b0*/  ISETP.GT.U32.OR P2, PT, R6, 0x27f, P2 ;  /* 0x0000027f0600780c */ /* 0x000fe20001744470 */
[----:B------:R-:W-:Y:S01]  /*04c0*/  IMAD R2, R2, 0x50, RZ ;  /* 0x0000005002027824 */ /* 0x000fe200078e02ff */
[----:B------:R-:W-:Y:S01]  /*04d0*/  SHF.R.S32.HI R3, RZ, 0x1f, R34 ;  /* 0x0000001fff037819 */ /* 0x000fe20000011422 */
[----:B------:R-:W-:Y:S01]  /*04e0*/  IMAD R0, R0, UR12, RZ ;  /* 0x0000000c00007c24 */ /* 0x000fe2000f8e02ff */
[----:B------:R-:W-:-:S02]  /*04f0*/  ISETP.GE.U32.AND P3, PT, R34, UR14, PT ;  /* 0x0000000e22007c0c */ /* 0x000fc4000bf66070 */
[----:B------:R-:W-:Y:S01]  /*0500*/  IADD3 R40, P4, R39, R2, RZ ;  /* 0x0000000227287210 */ /* 0x000fe20007f9e0ff */
[----:B------:R-:W2:Y:S01]  /*0510*/  @!P1 LDC.64 R18, c[0x0][0x270] ;  /* 0x00009c00ff129b82 */ /* 0x000ea20000000a00 */
[----:B------:R-:W-:Y:S01]  /*0520*/  ISETP.GE.AND.EX P3, PT, R3, UR15, PT, P3 ;  /* 0x0000000f03007c0c */ /* 0x000fe2000bf66330 */
[----:B------:R-:W-:Y:S01]  /*0530*/  IMAD R43, R9, UR13, R0 ;  /* 0x0000000d092b7c24 */ /* 0x000fe2000f8e0200 */
[----:B------:R-:W-:Y:S01]  /*0540*/  LEA.HI.X.SX32 R41, R2, R13, 0x1, P4 ;  /* 0x0000000d02297211 */ /* 0x000fe200020f0eff */
[----:B-1----:R-:W-:Y:S01]  /*0550*/  @P0 IMAD R0, R29, R22, RZ ;  /* 0x000000161d000224 */ /* 0x002fe200078e02ff */
[----:B------:R-:W-:Y:S01]  /*0560*/  ISETP.GT.U32.OR P3, PT, R6, 0x27f, P3 ;  /* 0x0000027f0600780c */ /* 0x000fe20001f64470 */
[----:B------:R-:W-:Y:S02]  /*0570*/  IMAD.WIDE.U32 R40, R9, UR12, R40 ;  /* 0x0000000c09287c25 */ /* 0x000fe4000f8e0028 */
[----:B------:R-:W1:Y:S02]  /*0580*/  @!P2 LDC.64 R14, c[0x0][0x270] ;  /* 0x00009c00ff0eab82 */ /* 0x000e640000000a00 */
[----:B------:R-:W-:Y:S01]  /*0590*/  @P0 IMAD R21, R37, R23, R0 ;  /* 0x0000001725150224 */ /* 0x000fe200078e0200 */
[----:B------:R-:W-:-:S02]  /*05a0*/  IADD3 R43, R41, R43, RZ ;  /* 0x0000002b292b7210 */ /* 0x000fc40007ffe0ff */
[----:B------:R-:W-:-:S03]  /*05b0*/  @P0 MOV R42, R40 ;  /* 0x00000028002a0202 */ /* 0x000fc60000000f00 */
[----:B------:R-:W3:Y:S02]  /*05c0*/  @!P1 LDC.64 R16, c[0x0][0x220] ;  /* 0x00008800ff109b82 */ /* 0x000ee40000000a00 */
[----:B------:R-:W-:-:S06]  /*05d0*/  @P0 IMAD.WIDE.U32 R22, R37, R22, R42 ;  /* 0x0000001625160225 */ /* 0x000fcc00078e002a */
[----:B------:R-:W4:Y:S01]  /*05e0*/  @!P2 LDC.64 R12, c[0x0][0x220] ;  /* 0x00008800ff0cab82 */ /* 0x000f220000000a00 */
[----:B------:R-:W-:Y:S02]  /*05f0*/  @P0 IADD3 R0, R23, R21, RZ ;  /* 0x0000001517000210 */ /* 0x000fe40007ffe0ff */
[C---:B0-----:R-:W-:Y:S01]  /*0600*/  @P0 LEA R20, P4, R22.reuse, R10, 0x1 ;  /* 0x0000000a16140211 */ /* 0x041fe200078808ff */
[----:B--2---:R-:W-:Y:S01]  /*0610*/  @!P1 IMAD R10, R7, R18, RZ ;  /* 0x00000012070a9224 */ /* 0x004fe200078e02ff */
[----:B------:R-:W-:Y:S02]  /*0620*/  @!P1 MOV R23, R43 ;  /* 0x0000002b00179202 */ /* 0x000fe40000000f00 */
[----:B------:R-:W-:Y:S01]  /*0630*/  @P0 LEA.HI.X R21, R22, R11, R0, 0x1, P4 ;  /* 0x0000000b16150211 */ /* 0x000fe200020f0c00 */
[----:B------:R-:W0:Y:S01]  /*0640*/  @!P3 LDC.64 R8, c[0x0][0x270] ;  /* 0x00009c00ff08bb82 */ /* 0x000e220000000a00 */
[----:B------:R-:W-:Y:S01]  /*0650*/  @!P1 MOV R22, R40 ;  /* 0x0000002800169202 */ /* 0x000fe20000000f00 */
[C---:B------:R-:W-:Y:S01]  /*0660*/  @!P1 IMAD R25, R36.reuse, R19, R10 ;  /* 0x0000001324199224 */ /* 0x040fe200078e020a */
[----:B------:R-:W-:Y:S01]  /*0670*/  @!P2 MOV R19, R43 ;  /* 0x0000002b0013a202 */ /* 0x000fe20000000f00 */
[----:B-1----:R-:W-:Y:S01]  /*0680*/  @!P2 IMAD R0, R5, R14, RZ ;  /* 0x0000000e0500a224 */ /* 0x002fe200078e02ff */
[----:B------:R-:W2:Y:S01]  /*0690*/  @P0 LDG.E R31, desc[UR8][R20.64] ;  /* 0x00000008141f0981 */ /* 0x000ea2000c1e1900 */
[----:B------:R-:W-:Y:S01]  /*06a0*/  @!P1 IMAD.WIDE.U32 R22, R36, R18, R22 ;  /* 0x0000001224169225 */ /* 0x000fe200078e0016 */
[----:B------:R-:W-:Y:S01]  /*06b0*/  @!P2 MOV R18, R40 ;  /* 0x000000280012a202 */ /* 0x000fe20000000f00 */
[----:B------:R-:W1:Y:S02]  /*06c0*/  @!P3 LDC.64 R10, c[0x0][0x220] ;  /* 0x00008800ff0abb82 */ /* 0x000e640000000a00 */
[----:B------:R-:W-:Y:S01]  /*06d0*/  @!P2 IMAD R15, R35, R15, R0 ;  /* 0x0000000f230fa224 */ /* 0x000fe200078e0200 */
[----:B------:R-:W-:Y:S01]  /*06e0*/  @!P1 IADD3 R0, R23, R25, RZ ;  /* 0x0000001917009210 */ /* 0x000fe20007ffe0ff */
[----:B------:R-:W-:Y:S01]  /*06f0*/  @!P2 IMAD.WIDE.U32 R18, R35, R14, R18 ;  /* 0x0000000e2312a225 */ /* 0x000fe200078e0012 */
[----:B---3--:R-:W-:-:S04]  /*0700*/  @!P1 LEA R16, P4, R22, R16, 0x1 ;  /* 0x0000001016109211 */ /* 0x008fc800078808ff */
[----:B------:R-:W-:Y:S02]  /*0710*/  @!P1 LEA.HI.X R17, R22, R17, R0, 0x1, P4 ;  /* 0x0000001116119211 */ /* 0x000fe400020f0c00 */
[----:B------:R-:W-:Y:S02]  /*0720*/  @!P2 IADD3 R14, R19, R15, RZ ;  /* 0x0000000f130ea210 */ /* 0x000fe40007ffe0ff */
[C---:B----4-:R-:W-:Y:S01]  /*0730*/  @!P2 LEA R12, P4, R18.reuse, R12, 0x1 ;  /* 0x0000000c120ca211 */ /* 0x050fe200078808ff */
[----:B0-----:R-:W-:Y:S01]  /*0740*/  @!P3 IMAD R15, R3, R8, RZ ;  /* 0x00000008030fb224 */ /* 0x001fe200078e02ff */
[----:B------:R-:W-:Y:S02]  /*0750*/  MOV R0, RZ ;  /* 0x000000ff00007202 */ /* 0x000fe40000000f00 */
[----:B------:R-:W-:Y:S01]  /*0760*/  @!P2 LEA.HI.X R13, R18, R13, R14, 0x1, P4 ;  /* 0x0000000d120da211 */ /* 0x000fe200020f0c0e */
[----:B------:R-:W-:Y:S01]  /*0770*/  @!P3 IMAD R9, R34, R9, R15 ;  /* 0x000000092209b224 */ /* 0x000fe200078e020f */
[----:B------:R-:W-:-:S02]  /*0780*/  @!P3 MOV R14, R40 ;  /* 0x00000028000eb202 */ /* 0x000fc40000000f00 */
[----:B------:R-:W-:Y:S01]  /*0790*/  @!P3 MOV R15, R43 ;  /* 0x0000002b000fb202 */ /* 0x000fe20000000f00 */
[----:B------:R-:W3:Y:S02]  /*07a0*/  @!P1 LDG.E R0, desc[UR8][R16.64] ;  /* 0x0000000810009981 */ /* 0x000ee4000c1e1900 */
[----:B------:R-:W-:Y:S01]  /*07b0*/  @!P3 IMAD.WIDE.U32 R14, R34, R8, R14 ;  /* 0x00000008220eb225 */ /* 0x000fe200078e000e */
[----:B------:R-:W-:Y:S01]  /*07c0*/  MOV R28, RZ ;  /* 0x000000ff001c7202 */ /* 0x000fe20000000f00 */
[----:B------:R0:W4:Y:S03]  /*07d0*/  @!P2 LDG.E R30, desc[UR8][R12.64] ;  /* 0x000000080c1ea981 */ /* 0x000126000c1e1900 */
[----:B------:R-:W-:Y:S02]  /*07e0*/  @!P3 IADD3 R8, R15, R9, RZ ;  /* 0x000000090f08b210 */ /* 0x000fe40007ffe0ff */
[----:B-1----:R-:W-:-:S04]  /*07f0*/  @!P3 LEA R10, P1, R14, R10, 0x1 ;  /* 0x0000000a0e0ab211 */ /* 0x002fc800078208ff */
[----:B------:R-:W-:-:S05]  /*0800*/  @!P3 LEA.HI.X R11, R14, R11, R8, 0x1, P1 ;  /* 0x0000000b0e0bb211 */ /* 0x000fca00008f0c08 */
[----:B------:R1:W5:Y:S01]  /*0810*/  @!P3 LDG.E R28, desc[UR8][R10.64] ;  /* 0x000000080a1cb981 */ /* 0x000362000c1e1900 */
[C---:B------:R-:W-:Y:S02]  /*0820*/  ISETP.GT.AND P1, PT, R4.reuse, 0x1e, PT ;  /* 0x0000001e0400780c */ /* 0x040fe40003f24270 */
[----:B------:R-:W-:Y:S02]  /*0830*/  ISETP.NE.AND P3, PT, R4, RZ, PT ;  /* 0x000000ff0400720c */ /* 0x000fe40003f65270 */
[----:B------:R-:W-:Y:S01]  /*0840*/  ISETP.NE.AND P2, PT, R6, RZ, PT ;  /* 0x000000ff0600720c */ /* 0x000fe20003f45270 */
[----:B------:R-:W-:Y:S01]  /*0850*/  BSSY B0, `(.L_x_3097) ;  /* 0x0000070000007945 */ /* 0x000fe20003800000 */
[----:B--2---:R-:W-:Y:S02]  /*0860*/  PRMT R8, R31, 0x7632, R8 ;  /* 0x000076321f087816 */ /* 0x004fe40000000008 */
[----:B---3--:R-:W-:-:S04]  /*0870*/  PRMT R9, R0, 0x7632, R9 ;  /* 0x0000763200097816 */ /* 0x008fc80000000009 */
[----:B------:R-:W-:Y:S02]  /*0880*/  SHF.L.U32 R15, R9, 0x10, RZ ;  /* 0x00000010090f7819 */ /* 0x000fe400000006ff */
[----:B------:R-:W-:Y:S02]  /*0890*/  SHF.L.U32 R9, R8, 0x10, RZ ;  /* 0x0000001008097819 */ /* 0x000fe400000006ff */
[----:B------:R-:W-:Y:S02]  /*08a0*/  SHF.L.U32 R8, R31, 0x10, RZ ;  /* 0x000000101f087819 */ /* 0x000fe400000006ff */
[----:B------:R-:W-:Y:S01]  /*08b0*/  SHF.L.U32 R14, R0, 0x10, RZ ;  /* 0x00000010000e7819 */ /* 0x000fe200000006ff */
[----:B0-----:R-:W-:Y:S01]  /*08c0*/  FMUL.FTZ R13, R9, R9 ;  /* 0x00000009090d7220 */ /* 0x001fe20000410000 */
[----:B----4-:R-:W-:Y:S01]  /*08d0*/  PRMT R16, R30, 0x7632, R16 ;  /* 0x000076321e107816 */ /* 0x010fe20000000010 */
[----:B------:R-:W-:Y:S01]  /*08e0*/  FADD.FTZ R9, R8, R9 ;  /* 0x0000000908097221 */ /* 0x000fe20000010000 */
[----:B------:R-:W-:Y:S01]  /*08f0*/  FMUL.FTZ R17, R15, R15 ;  /* 0x0000000f0f117220 */ /* 0x000fe20000410000 */
[----:B------:R-:W-:Y:S01]  /*0900*/  FADD.FTZ R12, R14, R15 ;  /* 0x0000000f0e0c7221 */ /* 0x000fe20000010000 */
[----:B------:R-:W-:Y:S01]  /*0910*/  FFMA.FTZ R13, R8, R8, R13 ;  /* 0x00000008080d7223 */ /* 0x000fe2000001000d */
[----:B------:R-:W-:Y:S01]  /*0920*/  FADD.FTZ R9, RZ, R9 ;  /* 0x00000009ff097221 */ /* 0x000fe20000010000 */
[----:B-1----:R-:W-:-:S02]  /*0930*/  SHF.L.U32 R11, R16, 0x10, RZ ;  /* 0x00000010100b7819 */ /* 0x002fc400000006ff */
[----:B-----5:R-:W-:Y:S02]  /*0940*/  PRMT R10, R28, 0x7632, R10 ;  /* 0x000076321c0a7816 */ /* 0x020fe4000000000a */
[----:B------:R-:W-:Y:S01]  /*0950*/  SHF.L.U32 R8, R30, 0x10, RZ ;  /* 0x000000101e087819 */ /* 0x000fe200000006ff */
[----:B------:R-:W-:Y:S01]  /*0960*/  FADD.FTZ R9, R9, R12 ;  /* 0x0000000c09097221 */ /* 0x000fe20000010000 */
[----:B------:R-:W-:Y:S01]  /*0970*/  FFMA.FTZ R14, R14, R14, R17 ;  /* 0x0000000e0e0e7223 */ /* 0x000fe20000010011 */
[----:B------:R-:W-:Y:S01]  /*0980*/  FADD.FTZ R13, RZ, R13 ;  /* 0x0000000dff0d7221 */ /* 0x000fe20000010000 */
[----:B------:R-:W-:Y:S01]  /*0990*/  SHF.L.U32 R12, R10, 0x10, RZ ;  /* 0x000000100a0c7819 */ /* 0x000fe200000006ff */
[----:B------:R-:W-:Y:S01]  /*09a0*/  FMUL.FTZ R15, R11, R11 ;  /* 0x0000000b0b0f7220 */ /* 0x000fe20000410000 */
[----:B------:R-:W-:Y:S01]  /*09b0*/  FADD.FTZ R10, R8, R11 ;  /* 0x0000000b080a7221 */ /* 0x000fe20000010000 */
[----:B------:R-:W-:Y:S01]  /*09c0*/  SHF.L.U32 R11, R28, 0x10, RZ ;  /* 0x000000101c0b7819 */ /* 0x000fe200000006ff */
[----:B------:R-:W-:Y:S01]  /*09d0*/  FADD.FTZ R13, R13, R14 ;  /* 0x0000000e0d0d7221 */ /* 0x000fe20000010000 */
[----:B------:R-:W-:Y:S01]  /*09e0*/  FFMA.FTZ R8, R8, R8, R15 ;  /* 0x0000000808087223 */ /* 0x000fe2000001000f */
[----:B------:R-:W-:-:S02]  /*09f0*/  FMUL.FTZ R14, R12, R12 ;  /* 0x0000000c0c0e7220 */ /* 0x000fc40000410000 */
[----:B------:R-:W-:Y:S01]  /*0a00*/  FADD.FTZ R12, R11, R12 ;  /* 0x0000000c0b0c7221 */ /* 0x000fe20000010000 */
[----:B------:R-:W-:Y:S01]  /*0a10*/  FADD.FTZ R8, R13, R8 ;  /* 0x000000080d087221 */ /* 0x000fe20000010000 */
[----:B------:R-:W-:Y:S01]  /*0a20*/  FFMA.FTZ R11, R11, R11, R14 ;  /* 0x0000000b0b0b7223 */ /* 0x000fe2000001000e */
[----:B------:R-:W-:-:S03]  /*0a30*/  FADD.FTZ R9, R9, R10 ;  /* 0x0000000a09097221 */ /* 0x000fc60000010000 */
[----:B------:R-:W-:Y:S01]  /*0a40*/  FADD.FTZ R8, R8, R11 ;  /* 0x0000000b08087221 */ /* 0x000fe20000010000 */
        /* <DEDUP_REMOVED lines=25> */
[----:B------:R-:W-:-:S05]  /*0be0*/  MOV R13, R8 ;  /* 0x00000008000d7202 */ /* 0x000fca0000000f00 */
[----:B------:R0:W-:Y:S01]  /*0bf0*/  @!P3 STS.64 [R33+0x18], R12 ;  /* 0x0000180c2100b388 */ /* 0x0001e20000000a00 */
[----:B------:R-:W-:Y:S06]  /*0c00*/  BAR.SYNC.DEFER_BLOCKING 0x0 ;  /* 0x0000000000007b1d */ /* 0x000fec0000010000 */
[----:B------:R-:W-:Y:S05]  /*0c10*/  @P2 BRA `(.L_x_3098) ;  /* 0x0000000000cc2947 */ /* 0x000fea0003800000 */
[----:B------:R-:W1:Y:S01]  /*0c20*/  S2UR UR6, SR_CgaCtaId ;  /* 0x00000000000679c3 */ /* 0x000e620000008800 */
[----:B------:R-:W-:Y:S02]  /*0c30*/  UMOV UR5, 0x400 ;  /* 0x0000040000057882 */ /* 0x000fe40000000000 */
[----:B-1----:R-:W-:-:S09]  /*0c40*/  ULEA UR5, UR6, UR5, 0x18 ;  /* 0x0000000506057291 */ /* 0x002fd2000f8ec03f */
[----:B------:R-:W1:Y:S04]  /*0c50*/  LDS.128 R20, [UR5+0x20] ;  /* 0x00002005ff147984 */ /* 0x000e680008000c00 */
[----:B------:R-:W2:Y:S04]  /*0c60*/  LDS.128 R24, [UR5+0x30] ;  /* 0x00003005ff187984 */ /* 0x000ea80008000c00 */
[----:B------:R-:W3:Y:S04]  /*0c70*/  LDS.128 R16, [UR5+0x40] ;  /* 0x00004005ff107984 */ /* 0x000ee80008000c00 */
[----:B------:R-:W4:Y:S01]  /*0c80*/  LDS.128 R8, [UR5+0x50] ;  /* 0x00005005ff087984 */ /* 0x000f220008000c00 */
[----:B-1----:R-:W-:Y:S01]  /*0c90*/  FADD.FTZ R45, R12, R20 ;  /* 0x000000140c2d7221 */ /* 0x002fe20000010000 */
[----:B------:R-:W-:-:S02]  /*0ca0*/  FADD.FTZ R20, R13, R21 ;  /* 0x000000150d147221 */ /* 0x000fc40000010000 */
[----:B0-----:R-:W0:Y:S01]  /*0cb0*/  LDS.128 R12, [UR5+0x60] ;  /* 0x00006005ff0c7984 */ /* 0x001e220008000c00 */
[----:B------:R-:W-:Y:S01]  /*0cc0*/  FADD.FTZ R45, R45, R22 ;  /* 0x000000162d2d7221 */ /* 0x000fe20000010000 */
[----:B------:R-:W-:-:S03]  /*0cd0*/  FADD.FTZ R20, R20, R23 ;  /* 0x0000001714147221 */ /* 0x000fc60000010000 */
[----:B--2---:R-:W-:Y:S01]  /*0ce0*/  FADD.FTZ R45, R45, R24 ;  /* 0x000000182d2d7221 */ /* 0x004fe20000010000 */
[----:B------:R-:W-:-:S03]  /*0cf0*/  FADD.FTZ R20, R20, R25 ;  /* 0x0000001914147221 */ /* 0x000fc60000010000 */
[----:B------:R-:W-:Y:S01]  /*0d00*/  FADD.FTZ R45, R45, R26 ;  /* 0x0000001a2d2d7221 */ /* 0x000fe20000010000 */
[----:B------:R-:W-:Y:S02]  /*0d10*/  FADD.FTZ R24, R20, R27 ;  /* 0x0000001b14187221 */ /* 0x000fe40000010000 */
[----:B------:R-:W1:Y:S01]  /*0d20*/  LDS.128 R20, [UR5+0x70] ;  /* 0x00007005ff147984 */ /* 0x000e620008000c00 */
        /* <DEDUP_REMOVED lines=10> */
[----:B0-----:R-:W-:Y:S01]  /*0dd0*/  FADD.FTZ R45, R45, R12 ;  /* 0x0000000c2d2d7221 */ /* 0x001fe20000010000 */
[----:B------:R-:W-:Y:S02]  /*0de0*/  FADD.FTZ R12, R24, R13 ;  /* 0x0000000d180c7221 */ /* 0x000fe40000010000 */
[----:B------:R-:W0:Y:S01]  /*0df0*/  LDS.128 R24, [UR5+0xa0] ;  /* 0x0000a005ff187984 */ /* 0x000e220008000c00 */
[----:B------:R-:W-:Y:S01]  /*0e00*/  FADD.FTZ R45, R45, R14 ;  /* 0x0000000e2d2d7221 */ /* 0x000fe20000010000 */
[----:B------:R-:W-:Y:S02]  /*0e10*/  FADD.FTZ R14, R12, R15 ;  /* 0x0000000f0c0e7221 */ /* 0x000fe40000010000 */
[----:B------:R-:W4:Y:S01]  /*0e20*/  LDS.64 R12, [UR5+0xb0] ;  /* 0x0000b005ff0c7984 */ /* 0x000f220008000a00 */
        /* <DEDUP_REMOVED lines=16> */
[----:B----4-:R-:W-:Y:S01]  /*0f30*/  FADD.FTZ R12, R45, R12 ;  /* 0x0000000c2d0c7221 */ /* 0x010fe20000010000 */
[----:B------:R-:W-:-:S07]  /*0f40*/  FADD.FTZ R13, R14, R13 ;  /* 0x0000000d0e0d7221 */ /* 0x000fce0000010000 */
.L_x_3098:
[----:B------:R-:W-:Y:S05]  /*0f50*/  BSYNC B0 ;  /* 0x0000000000007941 */ /* 0x000fea0003800000 */
.L_x_3097:
[----:B------:R-:W1:Y:S01]  /*0f60*/  LDC R23, c[0x0][0xc] ;  /* 0x00000300ff177b82 */ /* 0x000e620000000800 */
[----:B------:R-:W-:Y:S02]  /*0f70*/  PRMT R20, R0, 0x7632, R20 ;  /* 0x0000763200147816 */ /* 0x000fe40000000014 */
[----:B------:R-:W-:Y:S02]  /*0f80*/  PRMT R21, R31, 0x7632, R21 ;  /* 0x000076321f157816 */ /* 0x000fe40000000015 */
[----:B------:R-:W-:Y:S02]  /*0f90*/  PRMT R19, R30, 0x7632, R19 ;  /* 0x000076321e137816 */ /* 0x000fe40000000013 */
[----:B------:R-:W-:Y:S02]  /*0fa0*/  PRMT R18, R28, 0x7632, R18 ;  /* 0x000076321c127816 */ /* 0x000fe40000000012 */
[----:B-1----:R-:W-:-:S13]  /*0fb0*/  ISETP.GE.U32.AND P1, PT, R23, 0x2, PT ;  /* 0x000000021700780c */ /* 0x002fda0003f26070 */
[----:B------:R-:W-:Y:S05]  /*0fc0*/  @!P1 BRA `(.L_x_3099) ;  /* 0x0000000800709947 */ /* 0x000fea0003800000 */
[----:B------:R-:W-:Y:S05]  /*0fd0*/  @P2 BRA `(.L_x_3100) ;  /* 0x0000000000742947 */ /* 0x000fea0003800000 */
[----:B------:R-:W1:Y:S01]  /*0fe0*/  LDC R17, c[0x0][0x10] ;  /* 0x00000400ff117b82 */ /* 0x000e620000000800 */
[----:B------:R-:W2:Y:S01]  /*0ff0*/  S2R R16, SR_CTAID.Y ;  /* 0x0000000000107919 */ /* 0x000ea20000002600 */
[C---:B------:R-:W-:Y:S02]  /*1000*/  LOP3.LUT R14, R32.reuse, 0x1, RZ, 0xc0, !PT ;  /* 0x00000001200e7812 */ /* 0x040fe400078ec0ff */
[----:B------:R-:W-:-:S04]  /*1010*/  LOP3.LUT P1, RZ, R32, 0x2, RZ, 0xc0, !PT ;  /* 0x0000000220ff7812 */ /* 0x000fc8000782c0ff */
[----:B------:R-:W3:Y:S08]  /*1020*/  LDC.64 R10, c[0x0][0x248] ;  /* 0x00009200ff0a7b82 */ /* 0x000ef00000000a00 */
[----:B------:R-:W4:Y:S01]  /*1030*/  LDC.64 R8, c[0x0][0x240] ;  /* 0x00009000ff087b82 */ /* 0x000f220000000a00 */
[----:B-1----:R-:W-:-:S04]  /*1040*/  IMAD R14, R14, R17, RZ ;  /* 0x000000110e0e7224 */ /* 0x002fc800078e02ff */
[----:B------:R-:W-:-:S05]  /*1050*/  IMAD R15, R14, R23, RZ ;  /* 0x000000170e0f7224 */ /* 0x000fca00078e02ff */
[----:B------:R-:W-:Y:S01]  /*1060*/  SHF.L.U32 R15, R15, 0x1, RZ ;  /* 0x000000010f0f7819 */ /* 0x000fe200000006ff */
[----:B--2---:R-:W-:-:S04]  /*1070*/  IMAD R17, R17, UR7, R16 ;  /* 0x0000000711117c24 */ /* 0x004fc8000f8e0210 */
[----:B---3--:R-:W-:Y:S01]  /*1080*/  IMAD.WIDE R10, R15, 0x4, R10 ;  /* 0x000000040f0a7825 */ /* 0x008fe200078e020a */
[----:B------:R-:W-:Y:S02]  /*1090*/  IADD3 R15, R14, R16, RZ ;  /* 0x000000100e0f7210 */ /* 0x000fe40007ffe0ff */
[----:B------:R-:W-:-:S03]  /*10a0*/  MOV R14, 0xffffffff ;  /* 0xffffffff000e7802 */ /* 0x000fc60000000f00 */
[----:B----4-:R-:W-:Y:S01]  /*10b0*/  IMAD.WIDE.U32 R8, R15, 0x4, R8 ;  /* 0x000000040f087825 */ /* 0x010fe200078e0008 */
[----:B------:R-:W-:-:S03]  /*10c0*/  SEL R15, R23, RZ, !P1 ;  /* 0x000000ff170f7207 */ /* 0x000fc60004800000 */
[----:B------:R-:W-:Y:S01]  /*10d0*/  IMAD.WIDE.U32 R10, R17, 0x8, R10 ;  /* 0x00000008110a7825 */ /* 0x000fe200078e000a */
[----:B------:R-:W-:Y:S02]  /*10e0*/  SEL R17, R14, 0x1, P1 ;  /* 0x000000010e117807 */ /* 0x000fe40000800000 */
[----:B------:R-:W-:Y:S02]  /*10f0*/  ISETP.NE.AND P1, PT, R15, -0x1, PT ;  /* 0xffffffff0f00780c */ /* 0x000fe40003f25270 */
[----:B------:R1:W-:Y:S01]  /*1100*/  STG.E.64 desc[UR8][R10.64], R12 ;  /* 0x0000000c0a007986 */ /* 0x0003e2000c101b08 */
[----:B------:R-:W-:Y:S06]  /*1110*/  MEMBAR.ALL.GPU ;  /* 0x0000000000007992 */ /* 0x000fec000000a000 */
[----:B------:R-:W-:-:S00]  /*1120*/  ERRBAR ;  /* 0x00000000000079ab */ /* 0x000fc00000000000 */
[----:B------:R-:W-:Y:S06]  /*1130*/  CGAERRBAR ;  /* 0x00000000000075ab */ /* 0x000fec0000000000 */
[----:B------:R1:W-:Y:S01]  /*1140*/  REDG.E.ADD.S32.STRONG.GPU desc[UR8][R8.64], R17 ;  /* 0x000000110800798e */ /* 0x0003e2000c10e388 */
[----:B------:R-:W-:Y:S05]  /*1150*/  @!P1 BRA `(.L_x_3100) ;  /* 0x0000000000149947 */ /* 0x000fea0003800000 */
.L_x_3101:
[----:B-1----:R-:W2:Y:S04]  /*1160*/  LDG.E.STRONG.GPU R10, desc[UR8][R8.64] ;  /* 0x00000008080a7981 */ /* 0x002ea8000c1ef900 */
[----:B--2---:R-:W-:Y:S01]  /*1170*/  CCTL.IVALL ;  /* 0x00000000ff00798f */ /* 0x004fe20002000000 */
[----:B------:R-:W-:Y:S05]  /*1180*/  YIELD ;  /* 0x0000000000007946 */ /* 0x000fea0003800000 */
[----:B------:R-:W-:-:S13]  /*1190*/  ISETP.NE.AND P1, PT, R10, R15, PT ;  /* 0x0000000f0a00720c */ /* 0x000fda0003f25270 */
[----:B------:R-:W-:Y:S05]  /*11a0*/  @P1 BRA `(.L_x_3101) ;  /* 0xfffffffc00ec1947 */ /* 0x000fea000383ffff */
.L_x_3100:
        /* <DEDUP_REMOVED lines=10> */
[----:B------:R-:W-:-:S07]  /*1250*/  IADD3 R24, -R24, R23, RZ ;  /* 0x0000001718187210 */ /* 0x000fce0007ffe1ff */
.L_x_3103:
[C---:B------:R-:W-:Y:S02]  /*1260*/  IADD3 R15, R22.reuse, 0x1, RZ ;  /* 0x00000001160f7810 */ /* 0x040fe40007ffe0ff */
[C---:B------:R-:W-:Y:S02]  /*1270*/  ISETP.EQ.OR P4, PT, R22.reuse, UR7, P2 ;  /* 0x0000000716007c0c */ /* 0x040fe40009782670 */
[----:B------:R-:W-:Y:S02]  /*1280*/  ISETP.EQ.OR P5, PT, R15, UR7, P2 ;  /* 0x000000070f007c0c */ /* 0x000fe400097a2670 */
[----:B------:R-:W-:-:S04]  /*1290*/  IADD3 R25, R22, 0x2, RZ ;  /* 0x0000000216197810 */ /* 0x000fc80007ffe0ff */
[----:B------:R-:W-:-:S05]  /*12a0*/  ISETP.EQ.OR P3, PT, R25, UR7, P2 ;  /* 0x0000000719007c0c */ /* 0x000fca0009762670 */
[----:B------:R-:W1:Y:S01]  /*12b0*/  @!P4 LDC R45, c[0x0][0x10] ;  /* 0x00000400ff2dcb82 */ /* 0x000e620000000800 */
[----:B------:R-:W-:Y:S01]  /*12c0*/  @!P4 LOP3.LUT R16, R32, 0x1, RZ, 0xc0, !PT ;  /* 0x000000012010c812 */ /* 0x000fe200078ec0ff */
[----:B------:R-:W2:Y:S01]  /*12d0*/  @!P5 S2R R11, SR_CTAID.Y ;  /* 0x00000000000bd919 */ /* 0x000ea20000002600 */
[----:B------:R-:W3:Y:S05]  /*12e0*/  @!P4 S2R R14, SR_CTAID.Y ;  /* 0x00000000000ec919 */ /* 0x000eea0000002600 */
[----:B------:R-:W2:Y:S08]  /*12f0*/  @!P5 LDC R10, c[0x0][0x10] ;  /* 0x00000400ff0adb82 */ /* 0x000eb00000000800 */
[----:B------:R-:W4:Y:S08]  /*1300*/  @!P4 LDC.64 R8, c[0x0][0x248] ;  /* 0x00009200ff08cb82 */ /* 0x000f300000000a00 */
[----:B------:R-:W5:Y:S01]  /*1310*/  @!P5 LDC.64 R26, c[0x0][0x248] ;  /* 0x00009200ff1adb82 */ /* 0x000f620000000a00 */
[----:B-1----:R-:W-:-:S04]  /*1320*/  @!P4 IMAD R16, R16, R45, RZ ;  /* 0x0000002d1010c224 */ /* 0x002fc800078e02ff */
[-C--:B------:R-:W-:Y:S02]  /*1330*/  @!P4 IMAD R16, R16, R23.reuse, RZ ;  /* 0x000000171010c224 */ /* 0x080fe400078e02ff */
[----:B--2---:R-:W-:Y:S01]  /*1340*/  @!P5 IMAD R15, R15, R10, R11 ;  /* 0x0000000a0f0fd224 */ /* 0x004fe200078e020b */
[----:B------:R-:W-:Y:S02]  /*1350*/  @!P5 LOP3.LUT R11, R32, 0x1, RZ, 0xc0, !PT ;  /* 0x00000001200bd812 */ /* 0x000fe400078ec0ff */
[----:B------:R-:W-:Y:S01]  /*1360*/  @!P4 SHF.L.U32 R17, R16, 0x1, RZ ;  /* 0x000000011011c819 */ /* 0x000fe200000006ff */
[----:B---3--:R-:W-:Y:S02]  /*1370*/  @!P4 IMAD R45, R45, R22, R14 ;  /* 0x000000162d2dc224 */ /* 0x008fe400078e020e */
[----:B------:R-:W-:Y:S02]  /*1380*/  @!P5 IMAD R10, R11, R10, RZ ;  /* 0x0000000a0b0ad224 */ /* 0x000fe400078e02ff */
[----:B----4-:R-:W-:Y:S01]  /*1390*/  @!P4 IMAD.WIDE R8, R17, 0x4, R8 ;  /* 0x000000041108c825 */ /* 0x010fe200078e0208 */
[----:B------:R-:W1:Y:S03]  /*13a0*/  @!P3 S2R R11, SR_CTAID.Y ;  /* 0x00000000000bb919 */ /* 0x000e660000002600 */
[----:B------:R-:W-:-:S02]  /*13b0*/  @!P5 IMAD R16, R10, R23, RZ ;  /* 0x000000170a10d224 */ /* 0x000fc400078e02ff */
[----:B------:R-:W2:Y:S01]  /*13c0*/  @!P3 LDC R10, c[0x0][0x10] ;  /* 0x00000400ff0abb82 */ /* 0x000ea20000000800 */
[----:B------:R-:W-:Y:S02]  /*13d0*/  @!P4 IMAD.WIDE.U32 R8, R45, 0x8, R8 ;  /* 0x000000082d08c825 */ /* 0x000fe400078e0008 */
[----:B------:R-:W-:-:S04]  /*13e0*/  @!P5 SHF.L.U32 R17, R16, 0x1, RZ ;  /* 0x000000011011d819 */ /* 0x000fc800000006ff */
[----:B------:R-:W0:Y:S01]  /*13f0*/  @!P4 LDG.E.64 R8, desc[UR8][R8.64] ;  /* 0x000000080808c981 */ /* 0x000e22000c1e1b00 */
[----:B-----5:R-:W-:Y:S01]  /*1400*/  @!P5 IMAD.WIDE R26, R17, 0x4, R26 ;  /* 0x00000004111ad825 */ /* 0x020fe200078e021a */
[----:B------:R-:W-:-:S04]  /*1410*/  IADD3 R17, R22, 0x3, RZ ;  /* 0x0000000316117810 */ /* 0x000fc80007ffe0ff */
[----:B------:R-:W-:Y:S01]  /*1420*/  ISETP.EQ.OR P1, PT, R17, UR7, P2 ;  /* 0x0000000711007c0c */ /* 0x000fe20009722670 */
[----:B------:R-:W-:Y:S01]  /*1430*/  @!P5 IMAD.WIDE.U32 R26, R15, 0x8, R26 ;  /* 0x000000080f1ad825 */ /* 0x000fe200078e001a */
[----:B------:R-:W-:-:S05]  /*1440*/  @!P3 LOP3.LUT R15, R32, 0x1, RZ, 0xc0, !PT ;  /* 0x00000001200fb812 */ /* 0x000fca00078ec0ff */
[----:B--2---:R-:W-:-:S06]  /*1450*/  @!P3 IMAD R16, R15, R10, RZ ;  /* 0x0000000a0f10b224 */ /* 0x004fcc00078e02ff */
[----:B------:R-:W2:Y:S01]  /*1460*/  @!P1 S2R R14, SR_CTAID.Y ;  /* 0x00000000000e9919 */ /* 0x000ea20000002600 */
[----:B------:R-:W3:Y:S01]  /*1470*/  @!P1 LDC R15, c[0x0][0x10] ;  /* 0x00000400ff0f9b82 */ /* 0x000ee20000000800 */
[----:B------:R-:W-:Y:S02]  /*1480*/  @!P3 IMAD R16, R16, R23, RZ ;  /* 0x000000171010b224 */ /* 0x000fe400078e02ff */
[----:B-1----:R-:W-:-:S03]  /*1490*/  @!P3 IMAD R25, R25, R10, R11 ;  /* 0x0000000a1919b224 */ /* 0x002fc600078e020b */
[----:B------:R-:W-:Y:S02]  /*14a0*/  @!P3 SHF.L.U32 R45, R16, 0x1, RZ ;  /* 0x00000001102db819 */ /* 0x000fe400000006ff */
[----:B------:R-:W1:Y:S01]  /*14b0*/  @!P3 LDC.64 R10, c[0x0][0x248] ;  /* 0x00009200ff0abb82 */ /* 0x000e620000000a00 */
[----:B------:R-:W-:-:S05]  /*14c0*/  @!P1 LOP3.LUT R16, R32, 0x1, RZ, 0xc0, !PT ;  /* 0x0000000120109812 */ /* 0x000fca00078ec0ff */
[----:B---3--:R-:W-:-:S04]  /*14d0*/  @!P1 IMAD R16, R16, R15, RZ ;  /* 0x0000000f10109224 */ /* 0x008fc800078e02ff */
[----:B------:R-:W-:Y:S02]  /*14e0*/  @!P1 IMAD R16, R16, R23, RZ ;  /* 0x0000001710109224 */ /* 0x000fe400078e02ff */
[----:B--2---:R-:W-:Y:S02]  /*14f0*/  @!P1 IMAD R17, R17, R15, R14 ;  /* 0x0000000f11119224 */ /* 0x004fe400078e020e */
[----:B------:R-:W2:Y:S01]  /*1500*/  @!P1 LDC.64 R14, c[0x0][0x248] ;  /* 0x00009200ff0e9b82 */ /* 0x000ea20000000a00 */
[----:B-1----:R-:W-:Y:S01]  /*1510*/  @!P3 IMAD.WIDE R10, R45, 0x4, R10 ;  /* 0x000000042d0ab825 */ /* 0x002fe200078e020a */
[----:B------:R-:W-:-:S05]  /*1520*/  @!P1 SHF.L.U32 R45, R16, 0x1, RZ ;  /* 0x00000001102d9819 */ /* 0x000fca00000006ff */
[----:B--2---:R-:W-:-:S04]  /*1530*/  @!P1 IMAD.WIDE R14, R45, 0x4, R14 ;  /* 0x000000042d0e9825 */ /* 0x004fc800078e020e */
[----:B------:R-:W-:Y:S02]  /*1540*/  @!P3 IMAD.WIDE.U32 R44, R25, 0x8, R10 ;  /* 0x00000008192cb825 */ /* 0x000fe400078e000a */
[----:B------:R-:W2:Y:S02]  /*1550*/  @!P5 LDG.E.64 R10, desc[UR8][R26.64] ;  /* 0x000000081a0ad981 */ /* 0x000ea4000c1e1b00 */
        /* <DEDUP_REMOVED lines=15> */
.L_x_3102:
[----:B------:R-:W-:-:S13]  /*1650*/  LOP3.LUT P1, R14, R23, 0x3, RZ, 0xc0, !PT ;  /* 0x00000003170e7812 */ /* 0x000fda000782c0ff */
[----:B------:R-:W-:Y:S05]  /*1660*/  @!P1 BRA `(.L_x_3099) ;  /* 0x0000000000c89947 */ /* 0x000fea0003800000 */
[----:B------:R-:W-:Y:S01]  /*1670*/  ISETP.EQ.OR P1, PT, R22, UR7, P2 ;  /* 0x0000000716007c0c */ /* 0x000fe20009722670 */
[----:B------:R-:W-:Y:S01]  /*1680*/  BSSY B0, `(.L_x_3104) ;  /* 0x0000010000007945 */ /* 0x000fe20003800000 */
[----:B------:R-:W-:-:S11]  /*1690*/  ISETP.NE.AND P3, PT, R14, 0x1, PT ;  /* 0x000000010e00780c */ /* 0x000fd60003f65270 */
[----:B------:R-:W-:Y:S05]  /*16a0*/  @P1 BRA `(.L_x_3105) ;  /* 0x0000000000341947 */ /* 0x000fea0003800000 */
[----:B------:R-:W1:Y:S01]  /*16b0*/  S2R R15, SR_CTAID.Y ;  /* 0x00000000000f7919 */ /* 0x000e620000002600 */
[----:B------:R-:W2:Y:S01]  /*16c0*/  LDC.64 R8, c[0x0][0x248] ;  /* 0x00009200ff087b82 */ /* 0x000ea20000000a00 */
[----:B------:R-:W-:Y:S01]  /*16d0*/  LOP3.LUT R10, R32, 0x1, RZ, 0xc0, !PT ;  /* 0x00000001200a7812 */ /* 0x000fe200078ec0ff */
[----:B------:R-:W-:-:S04]  /*16e0*/  ULDC UR5, c[0x0][0x10] ;  /* 0x0000040000057ab9 */ /* 0x000fc80000000800 */
[----:B------:R-:W-:-:S04]  /*16f0*/  IMAD R10, R10, UR5, RZ ;  /* 0x000000050a0a7c24 */ /* 0x000fc8000f8e02ff */
[----:B------:R-:W-:-:S05]  /*1700*/  IMAD R10, R10, R23, RZ ;  /* 0x000000170a0a7224 */ /* 0x000fca00078e02ff */
[----:B------:R-:W-:-:S05]  /*1710*/  SHF.L.U32 R11, R10, 0x1, RZ ;  /* 0x000000010a0b7819 */ /* 0x000fca00000006ff */
[----:B--2---:R-:W-:-:S04]  /*1720*/  IMAD.WIDE R8, R11, 0x4, R8 ;  /* 0x000000040b087825 */ /* 0x004fc800078e0208 */
[----:B-1----:R-:W-:-:S04]  /*1730*/  IMAD R11, R22, UR5, R15 ;  /* 0x00000005160b7c24 */ /* 0x002fc8000f8e020f */
[----:B------:R-:W-:-:S06]  /*1740*/  IMAD.WIDE.U32 R8, R11, 0x8, R8 ;  /* 0x000000080b087825 */ /* 0x000fcc00078e0008 */
[----:B------:R-:W0:Y:S02]  /*1750*/  LDG.E.64 R8, desc[UR8][R8.64] ;  /* 0x0000000808087981 */ /* 0x000e24000c1e1b00 */
[----:B0-----:R-:W-:Y:S01]  /*1760*/  FADD.FTZ R12, R12, R8 ;  /* 0x000000080c0c7221 */ /* 0x001fe20000010000 */
[----:B------:R-:W-:-:S07]  /*1770*/  FADD.FTZ R13, R13, R9 ;  /* 0x000000090d0d7221 */ /* 0x000fce0000010000 */
.L_x_3105:
[----:B------:R-:W-:Y:S05]  /*1780*/  BSYNC B0 ;  /* 0x0000000000007941 */ /* 0x000fea0003800000 */
.L_x_3104:
[----:B------:R-:W-:Y:S05]  /*1790*/  @!P3 BRA `(.L_x_3099) ;  /* 0x00000000007cb947 */ /* 0x000fea0003800000 */
[C---:B------:R-:W-:Y:S02]  /*17a0*/  IADD3 R24, R22.reuse, 0x1, RZ ;  /* 0x0000000116187810 */ /* 0x040fe40007ffe0ff */
[----:B------:R-:W-:Y:S02]  /*17b0*/  IADD3 R22, R22, 0x2, RZ ;  /* 0x0000000216167810 */ /* 0x000fe40007ffe0ff */
[----:B------:R-:W-:Y:S02]  /*17c0*/  ISETP.EQ.OR P3, PT, R24, UR7, P2 ;  /* 0x0000000718007c0c */ /* 0x000fe40009762670 */
[----:B------:R-:W-:-:S04]  /*17d0*/  ISETP.EQ.OR P1, PT, R22, UR7, P2 ;  /* 0x0000000716007c0c */ /* 0x000fc80009722670 */
[----:B------:R-:W-:-:S07]  /*17e0*/  ISETP.EQ.OR P1, PT, R14, 0x2, P1 ;  /* 0x000000020e00780c */ /* 0x000fce0000f22670 */
[----:B------:R-:W1:Y:S01]  /*17f0*/  @!P3 LDC R26, c[0x0][0x10] ;  /* 0x00000400ff1abb82 */ /* 0x000e620000000800 */
[----:B------:R-:W2:Y:S01]  /*1800*/  @!P3 S2R R25, SR_CTAID.Y ;  /* 0x000000000019b919 */ /* 0x000ea20000002600 */
[----:B------:R-:W-:-:S04]  /*1810*/  @!P3 LOP3.LUT R15, R32, 0x1, RZ, 0xc0, !PT ;  /* 0x00000001200fb812 */ /* 0x000fc800078ec0ff */
[----:B------:R-:W3:Y:S02]  /*1820*/  @!P1 S2R R17, SR_CTAID.Y ;  /* 0x0000000000119919 */ /* 0x000ee40000002600 */
[----:B------:R-:W4:Y:S08]  /*1830*/  @!P1 LDC R16, c[0x0][0x10] ;  /* 0x00000400ff109b82 */ /* 0x000f300000000800 */
[----:B------:R-:W5:Y:S08]  /*1840*/  @!P3 LDC.64 R10, c[0x0][0x248] ;  /* 0x00009200ff0abb82 */ /* 0x000f700000000a00 */
[----:B------:R-:W0:Y:S01]  /*1850*/  @!P1 LDC.64 R8, c[0x0][0x248] ;  /* 0x00009200ff089b82 */ /* 0x000e220000000a00 */
[----:B-1----:R-:W-:Y:S01]  /*1860*/  @!P3 IMAD R14, R15, R26, RZ ;  /* 0x0000001a0f0eb224 */ /* 0x002fe200078e02ff */
[----:B------:R-:W-:-:S03]  /*1870*/  @!P1 LOP3.LUT R15, R32, 0x1, RZ, 0xc0, !PT ;  /* 0x00000001200f9812 */ /* 0x000fc600078ec0ff */
[----:B------:R-:W-:Y:S02]  /*1880*/  @!P3 IMAD R14, R14, R23, RZ ;  /* 0x000000170e0eb224 */ /* 0x000fe400078e02ff */
[----:B----4-:R-:W-:-:S03]  /*1890*/  @!P1 IMAD R44, R15, R16, RZ ;  /* 0x000000100f2c9224 */ /* 0x010fc600078e02ff */
[----:B------:R-:W-:Y:S01]  /*18a0*/  @!P3 SHF.L.U32 R15, R14, 0x1, RZ ;  /* 0x000000010e0fb819 */ /* 0x000fe200000006ff */
[----:B--2---:R-:W-:Y:S02]  /*18b0*/  @!P3 IMAD R25, R24, R26, R25 ;  /* 0x0000001a1819b224 */ /* 0x004fe400078e0219 */
[----:B------:R-:W-:Y:S02]  /*18c0*/  @!P1 IMAD R44, R44, R23, RZ ;  /* 0x000000172c2c9224 */ /* 0x000fe400078e02ff */
[----:B---3--:R-:W-:Y:S02]  /*18d0*/  @!P1 IMAD R17, R22, R16, R17 ;  /* 0x0000001016119224 */ /* 0x008fe400078e0211 */
[----:B-----5:R-:W-:Y:S01]  /*18e0*/  @!P3 IMAD.WIDE R14, R15, 0x4, R10 ;  /* 0x000000040f0eb825 */ /* 0x020fe200078e020a */
[----:B------:R-:W-:-:S05]  /*18f0*/  @!P1 SHF.L.U32 R23, R44, 0x1, RZ ;  /* 0x000000012c179819 */ /* 0x000fca00000006ff */
[----:B0-----:R-:W-:-:S04]  /*1900*/  @!P1 IMAD.WIDE R10, R23, 0x4, R8 ;  /* 0x00000004170a9825 */ /* 0x001fc800078e0208 */
        /* <DEDUP_REMOVED lines=8> */
.L_x_3099:
[----:B------:R-:W-:Y:S01]  /*1990*/  ULDC.64 UR12, c[0x0][0x218] ;  /* 0x00008600000c7ab9 */ /* 0x000fe20000000a00 */
[----:B------:R-:W-:Y:S01]  /*19a0*/  LOP3.LUT P1, RZ, R6, UR7, RZ, 0xfc, !PT ;  /* 0x0000000706ff7c12 */ /* 0x000fe2000f82fcff */
[----:B------:R-:W2:Y:S01]  /*19b0*/  S2UR UR6, SR_CgaCtaId ;  /* 0x00000000000679c3 */ /* 0x000ea20000008800 */
[----:B------:R-:W-:Y:S01]  /*19c0*/  ISETP.EQ.U32.AND P3, PT, RZ, UR12, PT ;  /* 0x0000000cff007c0c */ /* 0x000fe2000bf62070 */
[----:B------:R-:W-:Y:S01]  /*19d0*/  UMOV UR5, 0x400 ;  /* 0x0000040000057882 */ /* 0x000fe20000000000 */
[----:B------:R-:W-:Y:S02]  /*19e0*/  IADD3 R27, R39, R2, RZ ;  /* 0x00000002271b7210 */ /* 0x000fe40007ffe0ff */
[----:B------:R-:W-:Y:S01]  /*19f0*/  ISETP.EQ.OR.EX P1, PT, RZ, UR13, P1, P3 ;  /* 0x0000000dff007c0c */ /* 0x000fe20008f22730 */
[----:B------:R-:W-:Y:S02]  /*1a00*/  ULDC.64 UR12, c[0x0][0x278] ;  /* 0x00009e00000c7ab9 */ /* 0x000fe40000000a00 */
[----:B-1----:R-:W1:Y:S08]  /*1a10*/  LDC.64 R10, c[0x0][0x228] ;  /* 0x00008a00ff0a7b82 */ /* 0x002e700000000a00 */
[----:B------:R-:W3:Y:S08]  /*1a20*/  LDC.64 R8, c[0x0][0x230] ;  /* 0x00008c00ff087b82 */ /* 0x000ef00000000a00 */
[----:B------:R-:W4:Y:S01]  /*1a30*/  @!P1 LDC.64 R14, c[0x0][0x218] ;  /* 0x00008600ff0e9b82 */ /* 0x000f220000000a00 */
[----:B--2---:R-:W-:-:S03]  /*1a40*/  ULEA UR5, UR6, UR5, 0x18 ;  /* 0x0000000506057291 */ /* 0x004fc6000f8ec03f */
[----:B------:R-:W-:Y:S02]  /*1a50*/  ULDC UR6, c[0x0][0x2a4] ;  /* 0x0000a90000067ab9 */ /* 0x000fe40000000800 */
[----:B------:R-:W-:Y:S01]  /*1a60*/  @!P1 FMUL.FTZ R17, R13, UR6 ;  /* 0x000000060d119c20 */ /* 0x000fe20008410000 */
[----:B------:R-:W-:Y:S01]  /*1a70*/  @!P1 FMUL.FTZ R16, R12, UR6 ;  /* 0x000000060c109c20 */ /* 0x000fe20008410000 */
[C---:B-1----:R-:W-:Y:S02]  /*1a80*/  IMAD.WIDE R24, R27.reuse, 0x4, R10 ;  /* 0x000000041b187825 */ /* 0x042fe400078e020a */
[----:B------:R0:W-:Y:S02]  /*1a90*/  @!P2 STS.64 [UR5+0xc0], R12 ;  /* 0x0000c00cff00a988 */ /* 0x0001e40008000a05 */
[----:B---3--:R-:W-:-:S04]  /*1aa0*/  IMAD.WIDE R10, R27, 0x4, R8 ;  /* 0x000000041b0a7825 */ /* 0x008fc800078e0208 */
[----:B----4-:R-:W-:-:S05]  /*1ab0*/  @!P1 IMAD.WIDE R22, R38, 0x8, R14 ;  /* 0x0000000826169825 */ /* 0x010fca00078e020e */
[----:B------:R1:W-:Y:S01]  /*1ac0*/  @!P1 STG.E.64 desc[UR8][R22.64], R16 ;  /* 0x0000001016009986 */ /* 0x0003e2000c101b08 */
[----:B------:R-:W-:Y:S06]  /*1ad0*/  BAR.SYNC.DEFER_BLOCKING 0x0 ;  /* 0x0000000000007b1d */ /* 0x000fec0000010000 */
[----:B------:R2:W3:Y:S04]  /*1ae0*/  LDG.E.64 R8, desc[UR8][R24.64] ;  /* 0x0000000818087981 */ /* 0x0004e8000c1e1b00 */
[----:B------:R-:W3:Y:S01]  /*1af0*/  LDG.E.64 R10, desc[UR8][R10.64] ;  /* 0x000000080a0a7981 */ /* 0x000ee2000c1e1b00 */
[----:B------:R-:W-:-:S02]  /*1b00*/  ISETP.NE.AND P4, PT, RZ, UR10, PT ;  /* 0x0000000aff007c0c */ /* 0x000fc4000bf85270 */
[----:B0-----:R-:W-:Y:S01]  /*1b10*/  SHF.L.U32 R13, R31, 0x10, RZ ;  /* 0x000000101f0d7819 */ /* 0x001fe200000006ff */
[----:B------:R-:W0:Y:S01]  /*1b20*/  LDS.64 R14, [UR5+0xc0] ;  /* 0x0000c005ff0e7984 */ /* 0x000e220008000a00 */
[----:B-1----:R-:W-:Y:S02]  /*1b30*/  SHF.L.U32 R17, R0, 0x10, RZ ;  /* 0x0000001000117819 */ /* 0x002fe400000006ff */
[----:B------:R-:W-:Y:S02]  /*1b40*/  SHF.L.U32 R21, R21, 0x10, RZ ;  /* 0x0000001015157819 */ /* 0x000fe400000006ff */
[----:B------:R-:W-:Y:S02]  /*1b50*/  SHF.L.U32 R23, R30, 0x10, RZ ;  /* 0x000000101e177819 */ /* 0x000fe400000006ff */
[----:B------:R-:W-:Y:S02]  /*1b60*/  SHF.L.U32 R19, R19, 0x10, RZ ;  /* 0x0000001013137819 */ /* 0x000fe400000006ff */
[----:B------:R-:W-:-:S02]  /*1b70*/  SHF.L.U32 R27, R28, 0x10, RZ ;  /* 0x000000101c1b7819 */ /* 0x000fc400000006ff */
[----:B--2---:R-:W-:Y:S02]  /*1b80*/  SHF.L.U32 R25, R18, 0x10, RZ ;  /* 0x0000001012197819 */ /* 0x004fe400000006ff */
[----:B------:R-:W-:Y:S02]  /*1b90*/  ISETP.GE.U32.AND P2, PT, R36, UR12, PT ;  /* 0x0000000c24007c0c */ /* 0x000fe4000bf46070 */
[----:B------:R-:W-:Y:S02]  /*1ba0*/  ISETP.GE.U32.AND P3, PT, R35, UR12, PT ;  /* 0x0000000c23007c0c */ /* 0x000fe4000bf66070 */
[----:B------:R-:W-:Y:S02]  /*1bb0*/  ISETP.GE.AND.EX P2, PT, R7, UR13, PT, P2 ;  /* 0x0000000d07007c0c */ /* 0x000fe4000bf46320 */
[----:B------:R-:W-:Y:S02]  /*1bc0*/  ISETP.GE.AND.EX P3, PT, R5, UR13, PT, P3 ;  /* 0x0000000d05007c0c */ /* 0x000fe4000bf66330 */
[----:B------:R-:W-:-:S02]  /*1bd0*/  ISETP.GT.U32.OR P2, PT, R6, 0x27f, P2 ;  /* 0x0000027f0600780c */ /* 0x000fc40001744470 */
[----:B------:R-:W-:Y:S01]  /*1be0*/  ISETP.GT.U32.OR P3, PT, R6, 0x27f, P3 ;  /* 0x0000027f0600780c */ /* 0x000fe20001f64470 */
[----:B0-----:R-:W-:-:S04]  /*1bf0*/  FMUL.FTZ R14, R14, UR6 ;  /* 0x000000060e0e7c20 */ /* 0x001fc80008410000 */
[C---:B------:R-:W-:Y:S01]  /*1c00*/  FMUL.FTZ R2, R14.reuse, R14 ;  /* 0x0000000e0e027220 */ /* 0x040fe20000410000 */
[--C-:B------:R-:W-:Y:S01]  /*1c10*/  FADD.FTZ R13, R13, -R14.reuse ;  /* 0x8000000e0d0d7221 */ /* 0x100fe20000010000 */
[----:B------:R-:W-:Y:S01]  /*1c20*/  FADD.FTZ R17, R17, -R14 ;  /* 0x8000000e11117221 */ /* 0x000fe20000010000 */
[C---:B------:R-:W-:Y:S01]  /*1c30*/  FADD.FTZ R21, -R14.reuse, R21 ;  /* 0x000000150e157221 */ /* 0x040fe20000010100 */
[----:B------:R-:W-:Y:S01]  /*1c40*/  FFMA.FTZ R2, R15, UR6, -R2 ;  /* 0x000000060f027c23 */ /* 0x000fe20008010802 */
[--C-:B------:R-:W-:Y:S01]  /*1c50*/  FADD.FTZ R23, R23, -R14.reuse ;  /* 0x8000000e17177221 */ /* 0x100fe20000010000 */
[C---:B------:R-:W-:Y:S01]  /*1c60*/  FADD.FTZ R19, -R14.reuse, R19 ;  /* 0x000000130e137221 */ /* 0x040fe20000010100 */
[----:B------:R-:W-:Y:S01]  /*1c70*/  FADD.FTZ R27, R27, -R14 ;  /* 0x8000000e1b1b7221 */ /* 0x000fe20000010000 */
[----:B------:R-:W-:Y:S01]  /*1c80*/  FADD.FTZ R25, -R14, R25 ;  /* 0x000000190e197221 */ /* 0x000fe20000010100 */
[----:B------:R-:W-:-:S13]  /*1c90*/  FSETP.GTU.FTZ.AND P1, PT, R2, RZ, PT ;  /* 0x000000ff0200720b */ /* 0x000fda0003f3c000 */
[----:B------:R-:W0:Y:S02]  /*1ca0*/  @P1 LDC R15, c[0x0][0x238] ;  /* 0x00008e00ff0f1b82 */ /* 0x000e240000000800 */
[----:B0-----:R-:W-:Y:S01]  /*1cb0*/  @P1 FADD.FTZ R12, R2, R15 ;  /* 0x0000000f020c1221 */ /* 0x001fe20000010000 */
[----:B------:R-:W-:Y:S02]  /*1cc0*/  MOV R2, 0x3f800000 ;  /* 0x3f80000000027802 */ /* 0x000fe40000000f00 */
[----:B------:R-:W-:-:S04]  /*1cd0*/  SHF.L.U32 R15, R20, 0x10, RZ ;  /* 0x00000010140f7819 */ /* 0x000fc800000006ff */
[----:B------:R-:W0:Y:S01]  /*1ce0*/  @P1 MUFU.RSQ R2, R12 ;  /* 0x0000000c00021308 */ /* 0x000e220000001400 */
[----:B------:R-:W-:Y:S01]  /*1cf0*/  FADD.FTZ R15, -R14, R15 ;  /* 0x0000000f0e0f7221 */ /* 0x000fe20000010100 */
[----:B------:R-:W-:-:S04]  /*1d00*/  ISETP.GE.U32.AND P1, PT, R34, UR12, PT ;  /* 0x0000000c22007c0c */ /* 0x000fc8000bf26070 */
[----:B------:R-:W-:-:S04]  /*1d10*/  ISETP.GE.AND.EX P1, PT, R3, UR13, PT, P1 ;  /* 0x0000000d03007c0c */ /* 0x000fc8000bf26310 */
[----:B------:R-:W-:Y:S01]  /*1d20*/  ISETP.GT.U32.OR P1, PT, R6, 0x27f, P1 ;  /* 0x0000027f0600780c */ /* 0x000fe20000f24470 */
[-C--:B0-----:R-:W-:Y:S01]  /*1d30*/  FMUL.FTZ R13, R13, R2.reuse ;  /* 0x000000020d0d7220 */ /* 0x081fe20000410000 */
[-C--:B------:R-:W-:Y:S01]  /*1d40*/  FMUL.FTZ R17, R17, R2.reuse ;  /* 0x0000000211117220 */ /* 0x080fe20000410000 */
[-C--:B------:R-:W-:Y:S01]  /*1d50*/  FMUL.FTZ R16, R21, R2.reuse ;  /* 0x0000000215107220 */ /* 0x080fe20000410000 */
[-C--:B------:R-:W-:Y:S01]  /*1d60*/  FMUL.FTZ R18, R15, R2.reuse ;  /* 0x000000020f127220 */ /* 0x080fe20000410000 */
[-C--:B------:R-:W-:Y:S01]  /*1d70*/  FMUL.FTZ R23, R23, R2.reuse ;  /* 0x0000000217177220 */ /* 0x080fe20000410000 */
[-C--:B------:R-:W-:Y:S01]  /*1d80*/  FMUL.FTZ R20, R19, R2.reuse ;  /* 0x0000000213147220 */ /* 0x080fe20000410000 */
[-C--:B------:R-:W-:Y:S01]  /*1d90*/  FMUL.FTZ R27, R27, R2.reuse ;  /* 0x000000021b1b7220 */ /* 0x080fe20000410000 */
[----:B------:R-:W-:Y:S01]  /*1da0*/  FMUL.FTZ R22, R25, R2 ;  /* 0x0000000219167220 */ /* 0x000fe20000410000 */
[C-C-:B---3--:R-:W-:Y:S01]  /*1db0*/  FFMA.FTZ R14, R8.reuse, R13, R10.reuse ;  /* 0x0000000d080e7223 */ /* 0x148fe2000001000a */
[C-C-:B------:R-:W-:Y:S01]  /*1dc0*/  FFMA.FTZ R12, R8.reuse, R17, R10.reuse ;  /* 0x00000011080c7223 */ /* 0x140fe2000001000a */
[C-C-:B------:R-:W-:Y:S01]  /*1dd0*/  FFMA.FTZ R2, R8.reuse, R23, R10.reuse ;  /* 0x0000001708027223 */ /* 0x140fe2000001000a */
[----:B------:R-:W-:Y:S01]  /*1de0*/  FFMA.FTZ R0, R8, R27, R10 ;  /* 0x0000001b08007223 */ /* 0x000fe2000001000a */
[C-C-:B------:R-:W-:Y:S01]  /*1df0*/  FFMA.FTZ R17, R9.reuse, R18, R11.reuse ;  /* 0x0000001209117223 */ /* 0x140fe2000001000b */
[C-C-:B------:R-:W-:Y:S01]  /*1e00*/  FFMA.FTZ R15, R9.reuse, R20, R11.reuse ;  /* 0x00000014090f7223 */ /* 0x140fe2000001000b */
[C-C-:B------:R-:W-:Y:S01]  /*1e10*/  FFMA.FTZ R13, R9.reuse, R22, R11.reuse ;  /* 0x00000016090d7223 */ /* 0x140fe2000001000b */
[----:B------:R-:W-:Y:S01]  /*1e20*/  FFMA.FTZ R19, R9, R16, R11 ;  /* 0x0000001009137223 */ /* 0x000fe2000001000b */
[----:B------:R-:W-:Y:S06]  /*1e30*/  @!P4 BRA `(.L_x_3106) ;  /* 0x000000000028c947 */ /* 0x000fec0003800000 */
        /* <DEDUP_REMOVED lines=9> */
[----:B-1----:R-:W-:-:S07]  /*1ed0*/  FMUL.FTZ R19, R19, R16 ;  /* 0x0000001013137220 */ /* 0x002fce0000410000 */
.L_x_3106:
[----:B------:R-:W-:Y:S04]  /*1ee0*/  BSSY B0, `(.L_x_3107) ;  /* 0x000000e000007945 */ /* 0x000fe80003800000 */
[----:B------:R-:W-:Y:S05]  /*1ef0*/  @!P0 BRA `(.L_x_3108) ;  /* 0x0000000000308947 */ /* 0x000fea0003800000 */
[----:B------:R-:W-:Y:S01]  /*1f00*/  ULDC.64 UR12, c[0x0][0x270] ;  /* 0x00009c00000c7ab9 */ /* 0x000fe20000000a00 */
[----:B------:R-:W-:Y:S01]  /*1f10*/  MOV R8, R40 ;  /* 0x0000002800087202 */ /* 0x000fe20000000f00 */
[----:B------:R-:W-:Y:S01]  /*1f20*/  IMAD R10, R29, UR12, RZ ;  /* 0x0000000c1d0a7c24 */ /* 0x000fe2000f8e02ff */
[----:B------:R-:W-:Y:S02]  /*1f30*/  MOV R9, R43 ;  /* 0x0000002b00097202 */ /* 0x000fe40000000f00 */
[----:B------:R-:W-:Y:S01]  /*1f40*/  F2FP.BF16.F32.PACK_AB R19, R19, R14 ;  /* 0x0000000e1313723e */ /* 0x000fe200000010ff */
[C---:B------:R-:W-:Y:S02]  /*1f50*/  IMAD R11, R37.reuse, UR13, R10 ;  /* 0x0000000d250b7c24 */ /* 0x040fe4000f8e020a */
[----:B------:R-:W-:Y:S01]  /*1f60*/  IMAD.WIDE.U32 R8, R37, UR12, R8 ;  /* 0x0000000c25087c25 */ /* 0x000fe2000f8e0008 */
[----:B------:R-:W-:Y:S02]  /*1f70*/  ULDC.64 UR12, c[0x0][0x210] ;  /* 0x00008400000c7ab9 */ /* 0x000fe40000000a00 */
[----:B------:R-:W-:-:S02]  /*1f80*/  LEA R10, P5, R8, UR12, 0x1 ;  /* 0x0000000c080a7c11 */ /* 0x000fc4000f8a08ff */
[----:B------:R-:W-:-:S04]  /*1f90*/  IADD3 R11, R9, R11, RZ ;  /* 0x0000000b090b7210 */ /* 0x000fc80007ffe0ff */
[----:B------:R-:W-:-:S05]  /*1fa0*/  LEA.HI.X R11, R8, UR13, R11, 0x1, P5 ;  /* 0x0000000d080b7c11 */ /* 0x000fca000a8f0c0b */
[----:B------:R0:W-:Y:S02]  /*1fb0*/  STG.E desc[UR8][R10.64], R19 ;  /* 0x000000130a007986 */ /* 0x0001e4000c101908 */
.L_x_3108:
[----:B------:R-:W-:Y:S05]  /*1fc0*/  BSYNC B0 ;  /* 0x0000000000007941 */ /* 0x000fea0003800000 */
.L_x_3107:
[----:B------:R-:W-:Y:S05]  /*1fd0*/  @!P4 BRA `(.L_x_3109) ;  /* 0x000000000028c947 */ /* 0x000fea0003800000 */
        /* <DEDUP_REMOVED lines=10> */
.L_x_3109:
[----:B------:R-:W-:Y:S04]  /*2080*/  BSSY B0, `(.L_x_3110) ;  /* 0x000000e000007945 */ /* 0x000fe80003800000 */
[----:B------:R-:W-:Y:S05]  /*2090*/  @P2 BRA `(.L_x_3111) ;  /* 0x0000000000302947 */ /* 0x000fea0003800000 */
        /* <DEDUP_REMOVED lines=8> */
[----:B0-----:R-:W-:-:S02]  /*2120*/  LEA R10, P2, R8, UR12, 0x1 ;  /* 0x0000000c080a7c11 */ /* 0x001fc4000f8408ff */
[----:B------:R-:W-:-:S04]  /*2130*/  IADD3 R7, R9, R7, RZ ;  /* 0x0000000709077210 */ /* 0x000fc80007ffe0ff */
[----:B------:R-:W-:-:S05]  /*2140*/  LEA.HI.X R11, R8, UR13, R7, 0x1, P2 ;  /* 0x0000000d080b7c11 */ /* 0x000fca00090f0c07 */
[----:B------:R1:W-:Y:S02]  /*2150*/  STG.E desc[UR8][R10.64], R17 ;  /* 0x000000110a007986 */ /* 0x0003e4000c101908 */
.L_x_3111:
[----:B------:R-:W-:Y:S05]  /*2160*/  BSYNC B0 ;  /* 0x0000000000007941 */ /* 0x000fea0003800000 */
.L_x_3110:
[----:B------:R-:W-:Y:S05]  /*2170*/  @!P4 BRA `(.L_x_3112) ;  /* 0x000000000028c947 */ /* 0x000fea0003800000 */
[----:B------:R-:W-:Y:S01]  /*2180*/  FMUL.FTZ R7, R2, -1.4426950216293334961 ;  /* 0xbfb8aa3b02077820 */ /* 0x000fe20000410000 */
[----:B01----:R-:W-:-:S05]  /*2190*/  FMUL.FTZ R10, R15, -1.4426950216293334961 ;  /* 0xbfb8aa3b0f0a7820 */ /* 0x003fca0000410000 */
        /* <DEDUP_REMOVED lines=8> */
.L_x_3112:
[----:B------:R-:W-:Y:S04]  /*2220*/  BSSY B0, `(.L_x_3113) ;  /* 0x000000e000007945 */ /* 0x000fe80003800000 */
[----:B------:R-:W-:Y:S05]  /*2230*/  @P3 BRA `(.L_x_3114) ;  /* 0x0000000000303947 */ /* 0x000fea0003800000 */
[----:B------:R-:W-:Y:S01]  /*2240*/  ULDC.64 UR12, c[0x0][0x270] ;  /* 0x00009c00000c7ab9 */ /* 0x000fe20000000a00 */
[----:B01----:R-:W-:Y:S01]  /*2250*/  MOV R10, R40 ;  /* 0x00000028000a7202 */ /* 0x003fe20000000f00 */
        /* <DEDUP_REMOVED lines=10> */
.L_x_3114:
[----:B------:R-:W-:Y:S05]  /*2300*/  BSYNC B0 ;  /* 0x0000000000007941 */ /* 0x000fea0003800000 */
.L_x_3113:
[----:B------:R-:W-:Y:S05]  /*2310*/  @!P4 BRA `(.L_x_3115) ;  /* 0x000000000028c947 */ /* 0x000fea0003800000 */
[----:B------:R-:W-:Y:S01]  /*2320*/  FMUL.FTZ R2, R0, -1.4426950216293334961 ;  /* 0xbfb8aa3b00027820 */ /* 0x000fe20000410000 */
[----:B------:R-:W-:-:S05]  /*2330*/  FMUL.FTZ R7, R13, -1.4426950216293334961 ;  /* 0xbfb8aa3b0d077820 */ /* 0x000fca0000410000 */
[----:B------:R-:W3:Y:S08]  /*2340*/  MUFU.EX2 R2, R2 ;  /* 0x0000000200027308 */ /* 0x000ef00000000800 */
[----:B------:R-:W2:Y:S01]  /*2350*/  MUFU.EX2 R7, R7 ;  /* 0x0000000700077308 */ /* 0x000ea20000000800 */
[----:B---3--:R-:W-:-:S07]  /*2360*/  FADD.FTZ R5, R2, 1 ;  /* 0x3f80000002057421 */ /* 0x008fce0000010000 */
[----:B------:R-:W3:Y:S01]  /*2370*/  MUFU.RCP R5, R5 ;  /* 0x0000000500057308 */ /* 0x000ee20000001000 */
[----:B--2---:R-:W-:-:S07]  /*2380*/  FADD.FTZ R8, R7, 1 ;  /* 0x3f80000007087421 */ /* 0x004fce0000010000 */
[----:B------:R-:W2:Y:S01]  /*2390*/  MUFU.RCP R8, R8 ;  /* 0x0000000800087308 */ /* 0x000ea20000001000 */
[----:B---3--:R-:W-:Y:S01]  /*23a0*/  FMUL.FTZ R0, R0, R5 ;  /* 0x0000000500007220 */ /* 0x008fe20000410000 */
[----:B--2---:R-:W-:-:S07]  /*23b0*/  FMUL.FTZ R13, R13, R8 ;  /* 0x000000080d0d7220 */ /* 0x004fce0000410000 */
.L_x_3115:
[----:B------:R-:W-:Y:S04]  /*23c0*/  BSSY B0, `(.L_x_3116) ;  /* 0x000000d000007945 */ /* 0x000fe80003800000 */
[----:B------:R-:W-:Y:S05]  /*23d0*/  @P1 BRA `(.L_x_3117) ;  /* 0x00000000002c1947 */ /* 0x000fea0003800000 */
[----:B------:R-:W-:Y:S01]  /*23e0*/  ULDC.64 UR12, c[0x0][0x270] ;  /* 0x00009c00000c7ab9 */ /* 0x000fe20000000a00 */
[----:B------:R-:W-:Y:S01]  /*23f0*/  MOV R41, R43 ;  /* 0x0000002b00297202 */ /* 0x000fe20000000f00 */
[----:B------:R-:W-:Y:S01]  /*2400*/  IMAD R3, R3, UR12, RZ ;  /* 0x0000000c03037c24 */ /* 0x000fe2000f8e02ff */
[----:B------:R-:W-:Y:S01]  /*2410*/  F2FP.BF16.F32.PACK_AB R13, R13, R0 ;  /* 0x000000000d0d723e */ /* 0x000fe200000010ff */
[----:B------:R-:W-:-:S04]  /*2420*/  IMAD.WIDE.U32 R40, R34, UR12, R40 ;  /* 0x0000000c22287c25 */ /* 0x000fc8000f8e0028 */
[----:B------:R-:W-:Y:S01]  /*2430*/  IMAD R3, R34, UR13, R3 ;  /* 0x0000000d22037c24 */ /* 0x000fe2000f8e0203 */
[----:B------:R-:W-:Y:S02]  /*2440*/  ULDC.64 UR12, c[0x0][0x210] ;  /* 0x00008400000c7ab9 */ /* 0x000fe40000000a00 */
[----:B------:R-:W-:Y:S02]  /*2450*/  LEA R2, P1, R40, UR12, 0x1 ;  /* 0x0000000c28027c11 */ /* 0x000fe4000f8208ff */
[----:B------:R-:W-:-:S04]  /*2460*/  IADD3 R3, R41, R3, RZ ;  /* 0x0000000329037210 */ /* 0x000fc80007ffe0ff */
[----:B------:R-:W-:-:S05]  /*2470*/  LEA.HI.X R3, R40, UR13, R3, 0x1, P1 ;  /* 0x0000000d28037c11 */ /* 0x000fca00088f0c03 */
[----:B------:R3:W-:Y:S02]  /*2480*/  STG.E desc[UR8][R2.64], R13 ;  /* 0x0000000d02007986 */ /* 0x0007e4000c101908 */
.L_x_3117:
[----:B------:R-:W-:Y:S05]  /*2490*/  BSYNC B0 ;  /* 0x0000000000007941 */ /* 0x000fea0003800000 */
.L_x_3116:
[----:B---3--:R-:W3:Y:S01]  /*24a0*/  LDC R3, c[0x0][0x10] ;  /* 0x00000400ff037b82 */ /* 0x008ee20000000800 */
[----:B------:R-:W-:Y:S02]  /*24b0*/  IADD3 R32, R32, 0x1, RZ ;  /* 0x0000000120207810 */ /* 0x000fe40007ffe0ff */
[----:B---3--:R-:W-:-:S04]  /*24c0*/  IADD3 R38, R3, R38, RZ ;  /* 0x0000002603267210 */ /* 0x008fc80007ffe0ff */
[----:B------:R-:W-:-:S13]  /*24d0*/  ISETP.GE.AND P1, PT, R38, UR4, PT ;  /* 0x0000000426007c0c */ /* 0x000fda000bf26270 */
[----:B------:R-:W-:Y:S05]  /*24e0*/  @!P1 BRA `(.L_x_3118) ;  /* 0xffffffdc004c9947 */ /* 0x000fea000383ffff */
[----:B------:R-:W-:Y:S05]  /*24f0*/  EXIT ;  /* 0x000000000000794d */ /* 0x000fea0003800000 */
.L_x_3119:
        /* <DEDUP_REMOVED lines=16> */
.L_x_5150:


//--------------------- .text._Z35group_norm_nhwc_fwd_one_pass_kernelI11Bf16IOFp32WLi128ELi80ELi640EEv26Group_norm_nhwc_fwd_params --------------------------
	.section	.text._Z35group_norm_nhwc_fwd_one_pass_kernelI11Bf16IOFp32WLi128ELi80ELi640EEv26Group_norm_nhwc_fwd_params,"ax",@progbits
	.align	128
        .global         _Z35group_norm_nhwc_fwd_one_pass_kernelI11Bf16IOFp32WLi128ELi80ELi640EEv26Group_norm_nhwc_fwd_params
        .type           _Z35group_norm_nhwc_fwd_one_pass_kernelI11Bf16IOFp32WLi128ELi80ELi640EEv26Group_norm_nhwc_fwd_params,@function
        .size           _Z35group_norm_nhwc_fwd_one_pass_kernelI11Bf16IOFp32WLi128ELi80ELi640EEv26Group_norm_nhwc_fwd_params,(.L_x_5151 - _Z35group_norm_nhwc_fwd_one_pass_kernelI11Bf16IOFp32WLi128ELi80ELi640EEv26Group_norm_nhwc_fwd_params)
        .other          _Z35group_norm_nhwc_fwd_one_pass_kernelI11Bf16IOFp32WLi128ELi80ELi640EEv26Group_norm_nhwc_fwd_params,@"STO_CUDA_ENTRY STV_DEFAULT"
_Z35group_norm_nhwc_fwd_one_pass_kernelI11Bf16IOFp32WLi128ELi80ELi640EEv26Group_norm_nhwc_fwd_params:
.text._Z35group_norm_nhwc_fwd_one_pass_kernelI11Bf16IOFp32WLi128ELi80ELi640EEv26Group_norm_nhwc_fwd_params:
        /* <DEDUP_REMOVED lines=11> */
[----:B------:R-:W-:Y:S01]  /*00b0*/  HFMA2.MMA R28, -RZ, RZ, 0, 0 ;  /* 0x00000000ff1c7435 */ /* 0x000fe200000001ff */
[----:B------:R-:W-:-:S04]  /*00c0*/  ULDC.U8 UR10, c[0x0][0x28c] ;  /* 0x0000a300000a7ab9 */ /* 0x000fc80000000000 */
[----:B------:R-:W1:Y:S08]  /*00d0*/  LDC R33, c[0x0][0x294] ;  /* 0x0000a500ff217b82 */ /* 0x000e700000000800 */
[----:B------:R-:W2:Y:S01]  /*00e0*/  S2UR UR6, SR_CgaCtaId ;  /* 0x00000000000679c3 */ /* 0x000ea20000008800 */
[----:B0-----:R-:W-:Y:S01]  /*00f0*/  IMAD.WIDE.U32 R2, R7, -0x33333333, RZ ;  /* 0xcccccccd07027825 */ /* 0x001fe200078e00ff */
[----:B------:R-:W-:-:S04]  /*0100*/  SHF.R.S32.HI R0, RZ, 0x1f, R7 ;  /* 0x0000001fff007819 */ /* 0x000fc80000011407 */
[----:B------:R-:W-:Y:S02]  /*0110*/  SHF.R.U32.HI R2, RZ, 0x5, R3 ;  /* 0x00000005ff027819 */ /* 0x000fe40000011603 */
[----:B------:R-:W-:Y:S01]  /*0120*/  LEA.HI R0, R0, R7, RZ, 0x5 ;  /* 0x0000000700007211 */ /* 0x000fe200078f28ff */
[----:B--2---:R-:W-:Y:S02]  /*0130*/  ULEA UR5, UR6, UR5, 0x18 ;  /* 0x0000000506057291 */ /* 0x004fe4000f8ec03f */
[----:B-1----:R-:W-:Y:S01]  /*0140*/  IMAD R33, R33, UR7, R2 ;  /* 0x0000000721217c24 */ /* 0x002fe2000f8e0202 */
[----:B------:R-:W-:Y:S01]  /*0150*/  SHF.R.S32.HI R0, RZ, 0x5, R0 ;  /* 0x00000005ff007819 */ /* 0x000fe20000011400 */
[----:B------:R-:W-:-:S03]  /*0160*/  IMAD R35, R2, -0x28, R7 ;  /* 0xffffffd802237824 */ /* 0x000fc600078e0207 */
[----:B------:R-:W-:Y:S02]  /*0170*/  ISETP.GE.U32.AND P0, PT, R33, UR8, PT ;  /* 0x0000000821007c0c */ /* 0x000fe4000bf06070 */
[----:B------:R-:W-:Y:S02]  /*0180*/  SHF.R.S32.HI R6, RZ, 0x1f, R33 ;  /* 0x0000001fff067819 */ /* 0x000fe40000011421 */
[----:B------:R-:W-:Y:S02]  /*0190*/  SHF.L.U32 R35, R35, 0x1, RZ ;  /* 0x0000000123237819 */ /* 0x000fe400000006ff */
[----:B------:R-:W-:Y:S01]  /*01a0*/  ISETP.GE.AND.EX P0, PT, R6, UR9, PT, P0 ;  /* 0x0000000906007c0c */ /* 0x000fe2000bf06300 */
[----:B------:R-:W-:Y:S01]  /*01b0*/  ULDC.64 UR8, c[0x0][0x208] ;  /* 0x0000820000087ab9 */ /* 0x000fe20000000a00 */
[----:B------:R-:W-:Y:S02]  /*01c0*/  LEA R29, R0, UR5, 0x3 ;  /* 0x00000005001d7c11 */ /* 0x000fe4000f8e18ff */
[----:B------:R-:W-:-:S02]  /*01d0*/  ISETP.LT.U32.AND P0, PT, R7, 0x280, !P0 ;  /* 0x000002800700780c */ /* 0x000fc40004701070 */
[C---:B------:R-:W-:Y:S02]  /*01e0*/  IADD3 R32, R33.reuse, 0x10, RZ ;  /* 0x0000001021207810 */ /* 0x040fe40007ffe0ff */
[C---:B------:R-:W-:Y:S02]  /*01f0*/  IADD3 R31, R33.reuse, 0x20, RZ ;  /* 0x00000020211f7810 */ /* 0x040fe40007ffe0ff */
[----:B------:R-:W-:-:S07]  /*0200*/  IADD3 R30, R33, 0x30, RZ ;  /* 0x00000030211e7810 */ /* 0x000fce0007ffe0ff */
.L_x_3153:
[----:B01----:R-:W0:Y:S01]  /*0210*/  LDC R11, c[0x0][0x288] ;  /* 0x0000a200ff0b7b82 */ /* 0x003e220000000800 */
[----:B------:R-:W-:Y:S01]  /*0220*/  ULDC.64 UR14, c[0x0][0x278] ;  /* 0x00009e00000e7ab9 */ /* 0x000fe20000000a00 */
[----:B------:R-:W-:Y:S01]  /*0230*/  IADD3 R21, R33, 0x40, RZ ;  /* 0x0000004021157810 */ /* 0x000fe20007ffe0ff */
[----:B------:R-:W-:Y:S01]  /*0240*/  ULDC.64 UR12, c[0x0][0x280] ;  /* 0x0000a000000c7ab9 */ /* 0x000fe20000000a00 */
[----:B------:R-:W-:Y:S02]  /*0250*/  ISETP.GE.U32.AND P4, PT, R31, UR14, PT ;  /* 0x0000000e1f007c0c */ /* 0x000fe4000bf86070 */
[----:B---3--:R-:W-:Y:S02]  /*0260*/  SHF.R.S32.HI R23, RZ, 0x1f, R21 ;  /* 0x0000001fff177819 */ /* 0x008fe40000011415 */
[----:B------:R-:W1:Y:S01]  /*0270*/  @P0 LDC.64 R14, c[0x0][0x220] ;  /* 0x00008800ff0e0b82 */ /* 0x000e620000000a00 */
[----:B0-2---:R-:W-:-:S04]  /*0280*/  IABS R5, R11 ;  /* 0x0000000b00057213 */ /* 0x005fc80000000000 */
[----:B------:R-:W0:Y:S08]  /*0290*/  I2F.RP R0, R5 ;  /* 0x0000000500007306 */ /* 0x000e300000209400 */
[----:B0-----:R-:W0:Y:S02]  /*02a0*/  MUFU.RCP R0, R0 ;  /* 0x0000000000007308 */ /* 0x001e240000001000 */
[----:B0-----:R-:W-:-:S06]  /*02b0*/  IADD3 R2, R0, 0xffffffe, RZ ;  /* 0x0ffffffe00027810 */ /* 0x001fcc0007ffe0ff */
[----:B------:R0:W2:Y:S02]  /*02c0*/  F2I.FTZ.U32.TRUNC.NTZ R3, R2 ;  /* 0x0000000200037305 */ /* 0x0000a4000021f000 */
        /* <DEDUP_REMOVED lines=8> */
[----:B------:R-:W-:Y:S01]  /*0350*/  IMAD R0, R5, R0, R4 ;  /* 0x0000000005007224 */ /* 0x000fe200078e0204 */
[----:B------:R-:W-:-:S04]  /*0360*/  SHF.R.S32.HI R4, RZ, 0x1f, R31 ;  /* 0x0000001fff047819 */ /* 0x000fc8000001141f */
[----:B------:R-:W-:Y:S02]  /*0370*/  ISETP.GT.U32.AND P2, PT, R5, R0, PT ;  /* 0x000000000500720c */ /* 0x000fe40003f44070 */
[----:B------:R-:W-:-:S04]  /*0380*/  ISETP.GE.AND.EX P4, PT, R4, UR15, PT, P4 ;  /* 0x0000000f04007c0c */ /* 0x000fc8000bf86340 */
[----:B------:R-:W-:-:S07]  /*0390*/  ISETP.GT.U32.OR P4, PT, R7, 0x27f, P4 ;  /* 0x0000027f0700780c */ /* 0x000fce0002784470 */
[-C--:B------:R-:W-:Y:S02]  /*03a0*/  @!P2 IADD3 R0, R0, -R5.reuse, RZ ;  /* 0x800000050000a210 */ /* 0x080fe40007ffe0ff */
[----:B------:R-:W-:Y:S02]  /*03b0*/  @!P2 IADD3 R3, R3, 0x1, RZ ;  /* 0x000000010303a810 */ /* 0x000fe40007ffe0ff */
[----:B------:R-:W-:Y:S02]  /*03c0*/  ISETP.GE.U32.AND P1, PT, R0, R5, PT ;  /* 0x000000050000720c */ /* 0x000fe40003f26070 */
[----:B------:R-:W-:Y:S01]  /*03d0*/  LOP3.LUT R0, R34, R11, RZ, 0x3c, !PT ;  /* 0x0000000b22007212 */ /* 0x000fe200078e3cff */
[----:B------:R-:W0:Y:S01]  /*03e0*/  @!P4 LDC.64 R12, c[0x0][0x270] ;  /* 0x00009c00ff0ccb82 */ /* 0x000e220000000a00 */
[----:B------:R-:W-:Y:S02]  /*03f0*/  ISETP.NE.AND P2, PT, R11, RZ, PT ;  /* 0x000000ff0b00720c */ /* 0x000fe40003f45270 */
[----:B------:R-:W-:-:S02]  /*0400*/  ISETP.GE.AND P3, PT, R0, RZ, PT ;  /* 0x000000ff0000720c */ /* 0x000fc40003f66270 */
[----:B------:R-:W-:-:S05]  /*0410*/  SHF.R.S32.HI R5, RZ, 0x1f, R32 ;  /* 0x0000001fff057819 */ /* 0x000fca0000011420 */
[----:B------:R-:W-:-:S04]  /*0420*/  @P1 IADD3 R3, R3, 0x1, RZ ;  /* 0x0000000103031810 */ /* 0x000fc80007ffe0ff */
[----:B------:R-:W-:-:S04]  /*0430*/  MOV R9, R3 ;  /* 0x0000000300097202 */ /* 0x000fc80000000f00 */
[----:B------:R-:W-:Y:S02]  /*0440*/  @!P3 IADD3 R9, -R9, RZ, RZ ;  /* 0x000000ff0909b210 */ /* 0x000fe40007ffe1ff */
[----:B------:R-:W-:Y:S02]  /*0450*/  ISETP.GE.U32.AND P3, PT, R32, UR14, PT ;  /* 0x0000000e20007c0c */ /* 0x000fe4000bf66070 */
[----:B------:R-:W-:Y:S02]  /*0460*/  @!P2 LOP3.LUT R9, RZ, R11, RZ, 0x33, !PT ;  /* 0x0000000bff09a212 */ /* 0x000fe400078e33ff */
[----:B------:R-:W-:Y:S01]  /*0470*/  ISETP.GE.AND.EX P3, PT, R5, UR15, PT, P3 ;  /* 0x0000000f05007c0c */ /* 0x000fe2000bf66330 */
[----:B0-----:R-:W-:Y:S01]  /*0480*/  @!P4 IMAD R20, R4, R12, RZ ;  /* 0x0000000c0414c224 */ /* 0x001fe200078e02ff */
[----:B------:R-:W-:Y:S02]  /*0490*/  IADD3 R3, -R9, RZ, RZ ;  /* 0x000000ff09037210 */ /* 0x000fe40007ffe1ff */
[----:B------:R-:W-:Y:S01]  /*04a0*/  ISETP.GT.U32.OR P3, PT, R7, 0x27f, P3 ;  /* 0x0000027f0700780c */ /* 0x000fe20001f64470 */
[----:B------:R-:W-:Y:S01]  /*04b0*/  @!P4 IMAD R20, R31, R13, R20 ;  /* 0x0000000d1f14c224 */ /* 0x000fe200078e0214 */
[----:B------:R-:W-:Y:S01]  /*04c0*/  SHF.R.S32.HI R0, RZ, 0x1f, R9 ;  /* 0x0000001fff007819 */ /* 0x000fe20000011409 */
[----:B------:R-:W-:Y:S01]  /*04d0*/  IMAD R3, R11, R3, R34 ;  /* 0x000000030b037224 */ /* 0x000fe200078e0222 */
[----:B------:R-:W-:Y:S01]  /*04e0*/  ISETP.GE.U32.AND P2, PT, R30, UR14, PT ;  /* 0x0000000e1e007c0c */ /* 0x000fe2000bf46070 */
[----:B------:R-:W0:Y:S02]  /*04f0*/  @P0 LDC.64 R10, c[0x0][0x270] ;  /* 0x00009c00ff0a0b82 */ /* 0x000e240000000a00 */
[----:B------:R-:W-:-:S02]  /*0500*/  IMAD R3, R3, 0x50, RZ ;  /* 0x0000005003037824 */ /* 0x000fc400078e02ff */
[----:B------:R-:W-:-:S03]  /*0510*/  IMAD R0, R0, UR12, RZ ;  /* 0x0000000c00007c24 */ /* 0x000fc6000f8e02ff */
[----:B------:R-:W-:Y:S01]  /*0520*/  IADD3 R40, P1, R35, R3, RZ ;  /* 0x0000000323287210 */ /* 0x000fe20007f3e0ff */
[----:B------:R-:W2:Y:S01]  /*0530*/  @!P3 LDC.64 R16, c[0x0][0x270] ;  /* 0x00009c00ff10bb82 */ /* 0x000ea20000000a00 */
[----:B------:R-:W-:Y:S02]  /*0540*/  IMAD R43, R9, UR13, R0 ;  /* 0x0000000d092b7c24 */ /* 0x000fe4000f8e0200 */
[----:B------:R-:W-:Y:S02]  /*0550*/  LEA.HI.X.SX32 R41, R3, R2, 0x1, P1 ;  /* 0x0000000203297211 */ /* 0x000fe400008f0eff */
[----:B------:R-:W-:Y:S02]  /*0560*/  ISETP.GE.U32.AND P1, PT, R21, UR14, PT ;  /* 0x0000000e15007c0c */ /* 0x000fe4000bf26070 */
[----:B------:R-:W-:Y:S01]  /*0570*/  SHF.R.S32.HI R2, RZ, 0x1f, R30 ;  /* 0x0000001fff027819 */ /* 0x000fe2000001141e */
[----:B------:R-:W3:Y:S01]  /*0580*/  @!P3 LDC.64 R18, c[0x0][0x220] ;  /* 0x00008800ff12bb82 */ /* 0x000ee20000000a00 */
[----:B------:R-:W-:Y:S01]  /*0590*/  ISETP.GE.AND.EX P1, PT, R23, UR15, PT, P1 ;  /* 0x0000000f17007c0c */ /* 0x000fe2000bf26310 */
[----:B------:R-:W-:Y:S01]  /*05a0*/  IMAD.WIDE.U32 R40, R9, UR12, R40 ;  /* 0x0000000c09287c25 */ /* 0x000fe2000f8e0028 */
[----:B------:R-:W-:-:S02]  /*05b0*/  ISETP.GE.AND.EX P2, PT, R2, UR15, PT, P2 ;  /* 0x0000000f02007c0c */ /* 0x000fc4000bf46320 */
[----:B------:R-:W-:Y:S02]  /*05c0*/  ISETP.GT.U32.OR P1, PT, R7, 0x27f, P1 ;  /* 0x0000027f0700780c */ /* 0x000fe40000f24470 */
[----:B------:R-:W-:Y:S01]  /*05d0*/  IADD3 R43, R41, R43, RZ ;  /* 0x0000002b292b7210 */ /* 0x000fe20007ffe0ff */
[----:B------:R-:W4:Y:S01]  /*05e0*/  @!P4 LDC.64 R8, c[0x0][0x220] ;  /* 0x00008800ff08cb82 */ /* 0x000f220000000a00 */
[----:B------:R-:W-:Y:S01]  /*05f0*/  ISETP.GT.U32.OR P2, PT, R7, 0x27f, P2 ;  /* 0x0000027f0700780c */ /* 0x000fe20001744470 */
[----:B0-----:R-:W-:Y:S01]  /*0600*/  @P0 IMAD R0, R6, R10, RZ ;  /* 0x0000000a06000224 */ /* 0x001fe200078e02ff */
[-C--:B------:R-:W-:Y:S02]  /*0610*/  @P0 MOV R42, R40.reuse ;  /* 0x00000028002a0202 */ /* 0x080fe40000000f00 */
[----:B------:R-:W-:Y:S01]  /*0620*/  @!P3 MOV R26, R40 ;  /* 0x00000028001ab202 */ /* 0x000fe20000000f00 */
[----:B------:R-:W-:Y:S01]  /*0630*/  @P0 IMAD R0, R33, R11, R0 ;  /* 0x0000000b21000224 */ /* 0x000fe200078e0200 */
[-C--:B------:R-:W-:Y:S01]  /*0640*/  @!P3 MOV R27, R43.reuse ;  /* 0x0000002b001bb202 */ /* 0x080fe20000000f00 */
[----:B--2---:R-:W-:Y:S01]  /*0650*/  @!P3 IMAD R22, R5, R16, RZ ;  /* 0x000000100516b224 */ /* 0x004fe200078e02ff */
[----:B------:R-:W-:Y:S01]  /*0660*/  @!P4 MOV R38, R40 ;  /* 0x000000280026c202 */ /* 0x000fe20000000f00 */
[----:B------:R-:W-:Y:S01]  /*0670*/  @P0 IMAD.WIDE.U32 R24, R33, R10, R42 ;  /* 0x0000000a21180225 */ /* 0x000fe200078e002a */
[----:B------:R-:W-:-:S03]  /*0680*/  @!P4 MOV R39, R43 ;  /* 0x0000002b0027c202 */ /* 0x000fc60000000f00 */
[C---:B------:R-:W-:Y:S01]  /*0690*/  @!P3 IMAD R22, R32.reuse, R17, R22 ;  /* 0x000000112016b224 */ /* 0x040fe200078e0216 */
[----:B------:R-:W-:Y:S01]  /*06a0*/  @P0 IADD3 R0, R25, R0, RZ ;  /* 0x0000000019000210 */ /* 0x000fe20007ffe0ff */
[----:B------:R-:W-:Y:S01]  /*06b0*/  @!P3 IMAD.WIDE.U32 R26, R32, R16, R26 ;  /* 0x00000010201ab225 */ /* 0x000fe200078e001a */
[----:B-1----:R-:W-:Y:S01]  /*06c0*/  @P0 LEA R36, P5, R24, R14, 0x1 ;  /* 0x0000000e18240211 */ /* 0x002fe200078a08ff */
[----:B------:R-:W0:Y:S02]  /*06d0*/  @!P1 LDC.64 R16, c[0x0][0x270] ;  /* 0x00009c00ff109b82 */ /* 0x000e240000000a00 */
[----:B------:R-:W-:Y:S01]  /*06e0*/  @!P4 IMAD.WIDE.U32 R12, R31, R12, R38 ;  /* 0x0000000c1f0cc225 */ /* 0x000fe200078e0026 */
[----:B------:R-:W-:Y:S02]  /*06f0*/  @!P3 IADD3 R14, R27, R22, RZ ;  /* 0x000000161b0eb210 */ /* 0x000fe40007ffe0ff */
[----:B---3--:R-:W-:Y:S02]  /*0700*/  @!P3 LEA R18, P6, R26, R18, 0x1 ;  /* 0x000000121a12b211 */ /* 0x008fe400078c08ff */
[----:B------:R-:W-:Y:S01]  /*0710*/  IADD3 R22, R33, 0x50, RZ ;  /* 0x0000005021167810 */ /* 0x000fe20007ffe0ff */
[----:B------:R-:W1:Y:S01]  /*0720*/  @!P2 LDC.64 R10, c[0x0][0x270] ;  /* 0x00009c00ff0aab82 */ /* 0x000e620000000a00 */
[----:B------:R-:W-:-:S02]  /*0730*/  @P0 LEA.HI.X R37, R24, R15, R0, 0x1, P5 ;  /* 0x0000000f18250211 */ /* 0x000fc400028f0c00 */
[----:B------:R-:W-:Y:S02]  /*0740*/  MOV R0, RZ ;  /* 0x000000ff00007202 */ /* 0x000fe40000000f00 */
[----:B------:R-:W-:Y:S02]  /*0750*/  @!P3 LEA.HI.X R19, R26, R19, R14, 0x1, P6 ;  /* 0x000000131a13b211 */ /* 0x000fe400030f0c0e */
[----:B------:R-:W-:Y:S02]  /*0760*/  @!P4 IADD3 R20, R13, R20, RZ ;  /* 0x000000140d14c210 */ /* 0x000fe40007ffe0ff */
[----:B----4-:R-:W-:Y:S01]  /*0770*/  @!P4 LEA R14, P6, R12, R8, 0x1 ;  /* 0x000000080c0ec211 */ /* 0x010fe200078c08ff */
[----:B------:R2:W3:Y:S01]  /*0780*/  @!P3 LDG.E R0, desc[UR8][R18.64] ;  /* 0x000000081200b981 */ /* 0x0004e2000c1e1900 */
[----:B------:R-:W-:Y:S02]  /*0790*/  ISETP.GE.U32.AND P5, PT, R22, UR14, PT ;  /* 0x0000000e16007c0c */ /* 0x000fe4000bfa6070 */
[----:B------:R-:W-:-:S02]  /*07a0*/  SHF.R.S32.HI R25, RZ, 0x1f, R22 ;  /* 0x0000001fff197819 */ /* 0x000fc40000011416 */
[----:B------:R-:W-:Y:S02]  /*07b0*/  @!P4 LEA.HI.X R15, R12, R9, R20, 0x1, P6 ;  /* 0x000000090c0fc211 */ /* 0x000fe400030f0c14 */
[----:B------:R-:W-:Y:S01]  /*07c0*/  ISETP.GE.AND.EX P3, PT, R25, UR15, PT, P5 ;  /* 0x0000000f19007c0c */ /* 0x000fe2000bf66350 */
[----:B------:R-:W4:Y:S01]  /*07d0*/  @!P2 LDC.64 R8, c[0x0][0x220] ;  /* 0x00008800ff08ab82 */ /* 0x000f220000000a00 */
[----:B------:R-:W-:Y:S02]  /*07e0*/  CS2R R26, SRZ ;  /* 0x00000000001a7805 */ /* 0x000fe4000001ff00 */
[----:B------:R-:W-:Y:S02]  /*07f0*/  ISETP.GT.U32.OR P3, PT, R7, 0x27f, P3 ;  /* 0x0000027f0700780c */ /* 0x000fe40001f64470 */
[----:B--2---:R-:W-:Y:S01]  /*0800*/  IADD3 R19, R33, 0x60, RZ ;  /* 0x0000006021137810 */ /* 0x004fe20007ffe0ff */
[----:B0-----:R-:W-:Y:S01]  /*0810*/  @!P1 IMAD R38, R23, R16, RZ ;  /* 0x0000001017269224 */ /* 0x001fe200078e02ff */
[----:B------:R0:W2:Y:S01]  /*0820*/  @!P4 LDG.E R26, desc[UR8][R14.64] ;  /* 0x000000080e1ac981 */ /* 0x0000a2000c1e1900 */
[----:B------:R-:W5:Y:S01]  /*0830*/  @!P1 LDC.64 R12, c[0x0][0x220] ;  /* 0x00008800ff0c9b82 */ /* 0x000f620000000a00 */
[----:B------:R-:W-:-:S02]  /*0840*/  ISETP.GE.U32.AND P4, PT, R19, UR14, PT ;  /* 0x0000000e13007c0c */ /* 0x000fc4000bf86070 */
[----:B------:R-:W-:Y:S01]  /*0850*/  SHF.R.S32.HI R20, RZ, 0x1f, R19 ;  /* 0x0000001fff147819 */ /* 0x000fe20000011413 */
[----:B------:R-:W-:Y:S01]  /*0860*/  @!P1 IMAD R17, R21, R17, R38 ;  /* 0x0000001115119224 */ /* 0x000fe200078e0226 */
[----:B------:R-:W-:Y:S01]  /*0870*/  @!P2 MOV R38, R40 ;  /* 0x000000280026a202 */ /* 0x000fe20000000f00 */
[-C--:B-1----:R-:W-:Y:S01]  /*0880*/  @!P2 IMAD R24, R2, R10.reuse, RZ ;  /* 0x0000000a0218a224 */ /* 0x082fe200078e02ff */
[----:B------:R-:W-:Y:S01]  /*0890*/  ISETP.GE.AND.EX P4, PT, R20, UR15, PT, P4 ;  /* 0x0000000f14007c0c */ /* 0x000fe2000bf86340 */
[----:B------:R1:W2:Y:S01]  /*08a0*/  @P0 LDG.E R27, desc[UR8][R36.64] ;  /* 0x00000008241b0981 */ /* 0x0002a2000c1e1900 */
[----:B------:R-:W-:Y:S01]  /*08b0*/  @!P2 MOV R39, R43 ;  /* 0x0000002b0027a202 */ /* 0x000fe20000000f00 */
[----:B0-----:R-:W0:Y:S01]  /*08c0*/  @!P3 LDC.64 R14, c[0x0][0x270] ;  /* 0x00009c00ff0ebb82 */ /* 0x001e220000000a00 */
[----:B------:R-:W-:Y:S01]  /*08d0*/  IADD3 R18, R33, 0x70, RZ ;  /* 0x0000007021127810 */ /* 0x000fe20007ffe0ff */
[C---:B------:R-:W-:Y:S01]  /*08e0*/  @!P2 IMAD R24, R30.reuse, R11, R24 ;  /* 0x0000000b1e18a224 */ /* 0x040fe200078e0218 */
[----:B------:R-:W-:Y:S01]  /*08f0*/  ISETP.GT.U32.OR P4, PT, R7, 0x27f, P4 ;  /* 0x0000027f0700780c */ /* 0x000fe20002784470 */
[----:B------:R-:W-:Y:S01]  /*0900*/  @!P2 IMAD.WIDE.U32 R10, R30, R10, R38 ;  /* 0x0000000a1e0aa225 */ /* 0x000fe200078e0026 */
[----:B------:R-:W-:-:S02]  /*0910*/  ISETP.GE.U32.AND P5, PT, R18, UR14, PT ;  /* 0x0000000e12007c0c */ /* 0x000fc4000bfa6070 */
[----:B------:R-:W-:Y:S02]  /*0920*/  SHF.R.S32.HI R23, RZ, 0x1f, R18 ;  /* 0x0000001fff177819 */ /* 0x000fe40000011412 */
[----:B------:R-:W-:Y:S02]  /*0930*/  @!P2 IADD3 R24, R11, R24, RZ ;  /* 0x000000180b18a210 */ /* 0x000fe40007ffe0ff */
[----:B----4-:R-:W-:Y:S02]  /*0940*/  @!P2 LEA R38, P6, R10, R8, 0x1 ;  /* 0x000000080a26a211 */ /* 0x010fe400078c08ff */
[----:B------:R-:W-:Y:S02]  /*0950*/  ISETP.GE.AND.EX P5, PT, R23, UR15, PT, P5 ;  /* 0x0000000f17007c0c */ /* 0x000fe4000bfa6350 */
[----:B------:R-:W-:Y:S02]  /*0960*/  @!P1 MOV R44, R40 ;  /* 0x00000028002c9202 */ /* 0x000fe40000000f00 */
[----:B------:R-:W-:-:S02]  /*0970*/  @!P1 MOV R45, R43 ;  /* 0x0000002b002d9202 */ /* 0x000fc40000000f00 */
[----:B------:R-:W-:Y:S02]  /*0980*/  @!P2 LEA.HI.X R39, R10, R9, R24, 0x1, P6 ;  /* 0x000000090a27a211 */ /* 0x000fe400030f0c18 */
[----:B------:R-:W-:Y:S01]  /*0990*/  ISETP.GT.U32.OR P5, PT, R7, 0x27f, P5 ;  /* 0x0000027f0700780c */ /* 0x000fe20002fa4470 */
[----:B------:R-:W4:Y:S01]  /*09a0*/  @!P3 LDC.64 R8, c[0x0][0x220] ;  /* 0x00008800ff08bb82 */ /* 0x000f220000000a00 */
[----:B------:R-:W-:-:S07]  /*09b0*/  @!P1 IMAD.WIDE.U32 R44, R21, R16, R44 ;  /* 0x00000010152c9225 */ /* 0x000fce00078e002c */
[----:B------:R-:W4:Y:S01]  /*09c0*/  @!P4 LDC.64 R10, c[0x0][0x270] ;  /* 0x00009c00ff0acb82 */ /* 0x000f220000000a00 */
[----:B------:R-:W-:Y:S02]  /*09d0*/  @!P1 IADD3 R17, R45, R17, RZ ;  /* 0x000000112d119210 */ /* 0x000fe40007ffe0ff */
[C---:B-----5:R-:W-:Y:S01]  /*09e0*/  @!P1 LEA R16, P6, R44.reuse, R12, 0x1 ;  /* 0x0000000c2c109211 */ /* 0x060fe200078c08ff */
[----:B0-----:R-:W-:Y:S01]  /*09f0*/  @!P3 IMAD R21, R25, R14, RZ ;  /* 0x0000000e1915b224 */ /* 0x001fe200078e02ff */
[----:B-1----:R-:W-:Y:S02]  /*0a00*/  @!P3 MOV R36, R40 ;  /* 0x000000280024b202 */ /* 0x002fe40000000f00 */
[----:B------:R-:W-:Y:S02]  /*0a10*/  @!P3 MOV R37, R43 ;  /* 0x0000002b0025b202 */ /* 0x000fe40000000f00 */
[----:B------:R-:W-:Y:S02]  /*0a20*/  @!P1 LEA.HI.X R17, R44, R13, R17, 0x1, P6 ;  /* 0x0000000d2c119211 */ /* 0x000fe400030f0c11 */
[----:B------:R-:W0:Y:S01]  /*0a30*/  @!P5 LDC.64 R12, c[0x0][0x270] ;  /* 0x00009c00ff0cdb82 */ /* 0x000e220000000a00 */
[----:B------:R-:W-:Y:S01]  /*0a40*/  MOV R25, RZ ;  /* 0x000000ff00197202 */ /* 0x000fe20000000f00 */
[----:B------:R-:W-:-:S02]  /*0a50*/  @!P3 IMAD R21, R22, R15, R21 ;  /* 0x0000000f1615b224 */ /* 0x000fc400078e0215 */
[----:B------:R-:W-:-:S03]  /*0a60*/  @!P3 IMAD.WIDE.U32 R36, R22, R14, R36 ;  /* 0x0000000e1624b225 */ /* 0x000fc600078e0024 */
[----:B------:R1:W5:Y:S01]  /*0a70*/  @!P1 LDG.E R25, desc[UR8][R16.64] ;  /* 0x0000000810199981 */ /* 0x000362000c1e1900 */
[----:B------:R-:W0:Y:S01]  /*0a80*/  @!P4 LDC.64 R14, c[0x0][0x220] ;  /* 0x00008800ff0ecb82 */ /* 0x000e220000000a00 */
[----:B------:R-:W-:Y:S02]  /*0a90*/  @!P3 IADD3 R21, R37, R21, RZ ;  /* 0x000000152515b210 */ /* 0x000fe40007ffe0ff */
[----:B----4-:R-:W-:Y:S01]  /*0aa0*/  @!P3 LEA R8, P1, R36, R8, 0x1 ;  /* 0x000000082408b211 */ /* 0x010fe200078208ff */
[----:B------:R-:W-:-:S04]  /*0ab0*/  @!P4 IMAD R20, R20, R10, RZ ;  /* 0x0000000a1414c224 */ /* 0x000fc800078e02ff */
[----:B-1----:R-:W1:Y:S01]  /*0ac0*/  @!P5 LDC.64 R16, c[0x0][0x220] ;  /* 0x00008800ff10db82 */ /* 0x002e620000000a00 */
[----:B------:R-:W-:Y:S02]  /*0ad0*/  MOV R24, RZ ;  /* 0x000000ff00187202 */ /* 0x000fe40000000f00 */
[----:B------:R-:W-:Y:S02]  /*0ae0*/  @!P3 LEA.HI.X R9, R36, R9, R21, 0x1, P1 ;  /* 0x000000092409b211 */ /* 0x000fe400008f0c15 */
[----:B------:R-:W-:Y:S01]  /*0af0*/  CS2R R36, SRZ ;  /* 0x0000000000247805 */ /* 0x000fe2000001ff00 */
[----:B------:R-:W-:Y:S01]  /*0b00*/  @!P4 IMAD R11, R19, R11, R20 ;  /* 0x0000000b130bc224 */ /* 0x000fe200078e0214 */
[----:B------:R-:W-:Y:S01]  /*0b10*/  @!P4 MOV R20, R40 ;  /* 0x000000280014c202 */ /* 0x000fe20000000f00 */
[----:B------:R-:W4:Y:S01]  /*0b20*/  @!P2 LDG.E R24, desc[UR8][R38.64] ;  /* 0x000000082618a981 */ /* 0x000f22000c1e1900 */
[----:B------:R-:W-:Y:S01]  /*0b30*/  @!P4 MOV R21, R43 ;  /* 0x0000002b0015c202 */ /* 0x000fe20000000f00 */
[----:B0-----:R-:W-:-:S02]  /*0b40*/  @!P5 IMAD R23, R23, R12, RZ ;  /* 0x0000000c1717d224 */ /* 0x001fc400078e02ff */
[----:B------:R0:W4:Y:S01]  /*0b50*/  @!P3 LDG.E R36, desc[UR8][R8.64] ;  /* 0x000000080824b981 */ /* 0x000122000c1e1900 */
[----:B------:R-:W-:Y:S01]  /*0b60*/  @!P4 IMAD.WIDE.U32 R20, R19, R10, R20 ;  /* 0x0000000a1314c225 */ /* 0x000fe200078e0014 */
[----:B0-----:R-:W-:Y:S02]  /*0b70*/  @!P5 MOV R8, R40 ;  /* 0x000000280008d202 */ /* 0x001fe40000000f00 */
[----:B------:R-:W-:Y:S01]  /*0b80*/  @!P5 MOV R9, R43 ;  /* 0x0000002b0009d202 */ /* 0x000fe20000000f00 */
[----:B------:R-:W-:Y:S01]  /*0b90*/  @!P5 IMAD R13, R18, R13, R23 ;  /* 0x0000000d120dd224 */ /* 0x000fe200078e0217 */
[----:B------:R-:W-:Y:S02]  /*0ba0*/  @!P4 IADD3 R10, R21, R11, RZ ;  /* 0x0000000b150ac210 */ /* 0x000fe40007ffe0ff */
[----:B------:R-:W-:Y:S01]  /*0bb0*/  @!P4 LEA R14, P1, R20, R14, 0x1 ;  /* 0x0000000e140ec211 */ /* 0x000fe200078208ff */
[----:B------:R-:W-:-:S03]  /*0bc0*/  @!P5 IMAD.WIDE.U32 R8, R18, R12, R8 ;  /* 0x0000000c1208d225 */ /* 0x000fc600078e0008 */
[----:B------:R-:W-:Y:S02]  /*0bd0*/  @!P4 LEA.HI.X R15, R20, R15, R10, 0x1, P1 ;  /* 0x0000000f140fc211 */ /* 0x000fe400008f0c0a */
[----:B------:R-:W-:Y:S02]  /*0be0*/  @!P5 IADD3 R10, R9, R13, RZ ;  /* 0x0000000d090ad210 */ /* 0x000fe40007ffe0ff */
[C---:B-1----:R-:W-:Y:S01]  /*0bf0*/  @!P5 LEA R16, P1, R8.reuse, R16, 0x1 ;  /* 0x000000100810d211 */ /* 0x042fe200078208ff */
[----:B------:R-:W4:Y:S01]  /*0c00*/  @!P4 LDG.E R37, desc[UR8][R14.64] ;  /* 0x000000080e25c981 */ /* 0x000f22000c1e1900 */
[----:B------:R-:W-:Y:S02]  /*0c10*/  MOV R38, RZ ;  /* 0x000000ff00267202 */ /* 0x000fe40000000f00 */
[----:B------:R-:W-:-:S05]  /*0c20*/  @!P5 LEA.HI.X R17, R8, R17, R10, 0x1, P1 ;  /* 0x000000110811d211 */ /* 0x000fca00008f0c0a */
[----:B------:R0:W4:Y:S02]  /*0c30*/  @!P5 LDG.E R38, desc[UR8][R16.64] ;  /* 0x000000081026d981 */ /* 0x000124000c1e1900 */
[----:B0-----:R-:W0:Y:S02]  /*0c40*/  S2R R16, SR_LANEID ;  /* 0x0000000000107919 */ /* 0x001e240000000000 */
[----:B0-----:R-:W-:Y:S02]  /*0c50*/  ISETP.GT.AND P1, PT, R16, 0x1e, PT ;  /* 0x0000001e1000780c */ /* 0x001fe40003f24270 */
[----:B---3--:R-:W-:-:S04]  /*0c60*/  PRMT R10, R0, 0x7632, R10 ;  /* 0x00007632000a7816 */ /* 0x008fc8000000000a */
[----:B------:R-:W-:Y:S02]  /*0c70*/  SHF.L.U32 R13, R10, 0x10, RZ ;  /* 0x000000100a0d7819 */ /* 0x000fe400000006ff */
[----:B------:R-:W-:-:S03]  /*0c80*/  SHF.L.U32 R10, R0, 0x10, RZ ;  /* 0x00000010000a7819 */ /* 0x000fc600000006ff */
[----:B------:R-:W-:Y:S01]  /*0c90*/  FMUL.FTZ R15, R13, R13 ;  /* 0x0000000d0d0f7220 */ /* 0x000fe20000410000 */
[----:B--2---:R-:W-:-:S04]  /*0ca0*/  PRMT R8, R27, 0x7632, R8 ;  /* 0x000076321b087816 */ /* 0x004fc80000000008 */
[----:B------:R-:W-:Y:S02]  /*0cb0*/  SHF.L.U32 R9, R8, 0x10, RZ ;  /* 0x0000001008097819 */ /* 0x000fe400000006ff */
[----:B------:R-:W-:-:S03]  /*0cc0*/  SHF.L.U32 R8, R27, 0x10, RZ ;  /* 0x000000101b087819 */ /* 0x000fc600000006ff */
[----:B------:R-:W-:Y:S01]  /*0cd0*/  FMUL.FTZ R11, R9, R9 ;  /* 0x00000009090b7220 */ /* 0x000fe20000410000 */
[----:B------:R-:W-:Y:S01]  /*0ce0*/  PRMT R12, R26, 0x7632, R12 ;  /* 0x000076321a0c7816 */ /* 0x000fe2000000000c */
[C---:B------:R-:W-:Y:S02]  /*0cf0*/  FADD.FTZ R9, R8.reuse, R9 ;  /* 0x0000000908097221 */ /* 0x040fe40000010000 */
[----:B------:R-:W-:Y:S01]  /*0d00*/  FFMA.FTZ R11, R8, R8, R11 ;  /* 0x00000008080b7223 */ /* 0x000fe2000001000b */
[----:B------:R-:W-:Y:S01]  /*0d10*/  SHF.L.U32 R17, R12, 0x10, RZ ;  /* 0x000000100c117819 */ /* 0x000fe200000006ff */
[C---:B------:R-:W-:Y:S01]  /*0d20*/  FADD.FTZ R8, R10.reuse, R13 ;  /* 0x0000000d0a087221 */ /* 0x040fe20000010000 */
[----:B------:R-:W-:Y:S01]  /*0d30*/  FADD.FTZ R9, RZ, R9 ;  /* 0x00000009ff097221 */ /* 0x000fe20000010000 */
[----:B------:R-:W-:Y:S01]  /*0d40*/  FFMA.FTZ R10, R10, R10, R15 ;  /* 0x0000000a0a0a7223 */ /* 0x000fe2000001000f */
[----:B------:R-:W-:Y:S01]  /*0d50*/  FADD.FTZ R11, RZ, R11 ;  /* 0x0000000bff0b7221 */ /* 0x000fe20000010000 */
[----:B------:R-:W-:Y:S01]  /*0d60*/  SHF.L.U32 R12, R26, 0x10, RZ ;  /* 0x000000101a0c7819 */ /* 0x000fe200000006ff */
[----:B------:R-:W-:Y:S01]  /*0d70*/  FADD.FTZ R8, R9, R8 ;  /* 0x0000000809087221 */ /* 0x000fe20000010000 */
[----:B------:R-:W-:Y:S01]  /*0d80*/  FMUL.FTZ R9, R17, R17 ;  /* 0x0000001111097220 */ /* 0x000fe20000410000 */
[----:B------:R-:W-:-:S02]  /*0d90*/  FADD.FTZ R10, R11, R10 ;  /* 0x0000000a0b0a7221 */ /* 0x000fc40000010000 */
[C---:B------:R-:W-:Y:S01]  /*0da0*/  FADD.FTZ R17, R12.reuse, R17 ;  /* 0x000000110c117221 */ /* 0x040fe20000010000 */
[----:B------:R-:W-:-:S04]  /*0db0*/  FFMA.FTZ R9, R12, R12, R9 ;  /* 0x0000000c0c097223 */ /* 0x000fc80000010009 */
[----:B------:R-:W-:Y:S01]  /*0dc0*/  FADD.FTZ R9, R10, R9 ;  /* 0x000000090a097221 */ /* 0x000fe20000010000 */
[----:B------:R-:W-:Y:S01]  /*0dd0*/  FADD.FTZ R8, R8, R17 ;  /* 0x0000001108087221 */ /* 0x000fe20000010000 */
[----:B-----5:R-:W-:-:S04]  /*0de0*/  PRMT R13, R25, 0x7632, R13 ;  /* 0x00007632190d7816 */ /* 0x020fc8000000000d */
[----:B------:R-:W-:Y:S02]  /*0df0*/  SHF.L.U32 R15, R13, 0x10, RZ ;  /* 0x000000100d0f7819 */ /* 0x000fe400000006ff */
[----:B----4-:R-:W-:-:S04]  /*0e00*/  PRMT R11, R24, 0x7632, R11 ;  /* 0x00007632180b7816 */ /* 0x010fc8000000000b */
[----:B------:R-:W-:Y:S02]  /*0e10*/  SHF.L.U32 R12, R11, 0x10, RZ ;  /* 0x000000100b0c7819 */ /* 0x000fe400000006ff */
[----:B------:R-:W-:-:S03]  /*0e20*/  SHF.L.U32 R11, R24, 0x10, RZ ;  /* 0x00000010180b7819 */ /* 0x000fc600000006ff */
[----:B------:R-:W-:Y:S01]  /*0e30*/  FMUL.FTZ R10, R12, R12 ;  /* 0x0000000c0c0a7220 */ /* 0x000fe20000410000 */
[----:B------:R-:W-:Y:S01]  /*0e40*/  PRMT R14, R36, 0x7632, R14 ;  /* 0x00007632240e7816 */ /* 0x000fe2000000000e */
[----:B------:R-:W-:Y:S01]  /*0e50*/  FADD.FTZ R13, R11, R12 ;  /* 0x0000000c0b0d7221 */ /* 0x000fe20000010000 */
[----:B------:R-:W-:Y:S01]  /*0e60*/  SHF.L.U32 R12, R25, 0x10, RZ ;  /* 0x00000010190c7819 */ /* 0x000fe200000006ff */
[----:B------:R-:W-:Y:S01]  /*0e70*/  FFMA.FTZ R10, R11, R11, R10 ;  /* 0x0000000b0b0a7223 */ /* 0x000fe2000001000a */
[----:B------:R-:W-:Y:S01]  /*0e80*/  FMUL.FTZ R11, R15, R15 ;  /* 0x0000000f0f0b7220 */ /* 0x000fe20000410000 */
[----:B------:R-:W-:Y:S01]  /*0e90*/  FADD.FTZ R8, R8, R13 ;  /* 0x0000000d08087221 */ /* 0x000fe20000010000 */
[----:B------:R-:W-:Y:S01]  /*0ea0*/  SHF.L.U32 R13, R14, 0x10, RZ ;  /* 0x000000100e0d7819 */ /* 0x000fe200000006ff */
[----:B------:R-:W-:Y:S01]  /*0eb0*/  FADD.FTZ R15, R12, R15 ;  /* 0x0000000f0c0f7221 */ /* 0x000fe20000010000 */
[----:B------:R-:W-:Y:S01]  /*0ec0*/  FADD.FTZ R9, R9, R10 ;  /* 0x0000000a09097221 */ /* 0x000fe20000010000 */
[----:B------:R-:W-:Y:S01]  /*0ed0*/  SHF.L.U32 R10, R36, 0x10, RZ ;  /* 0x00000010240a7819 */ /* 0x000fe200000006ff */
[----:B------:R-:W-:Y:S01]  /*0ee0*/  FFMA.FTZ R12, R12, R12, R11 ;  /* 0x0000000c0c0c7223 */ /* 0x000fe2000001000b */
[----:B------:R-:W-:Y:S01]  /*0ef0*/  FMUL.FTZ R11, R13, R13 ;  /* 0x0000000d0d0b7220 */ /* 0x000fe20000410000 */
[----:B------:R-:W-:Y:S01]  /*0f00*/  FADD.FTZ R8, R8, R15 ;  /* 0x0000000f08087221 */ /* 0x000fe20000010000 */
[----:B------:R-:W-:Y:S01]  /*0f10*/  PRMT R14, R37, 0x7632, R14 ;  /* 0x00007632250e7816 */ /* 0x000fe2000000000e */
[----:B------:R-:W-:-:S03]  /*0f20*/  FADD.FTZ R13, R10, R13 ;  /* 0x0000000d0a0d7221 */ /* 0x000fc60000010000 */
[----:B------:R-:W-:Y:S01]  /*0f30*/  SHF.L.U32 R14, R14, 0x10, RZ ;  /* 0x000000100e0e7819 */ /* 0x000fe200000006ff */
[----:B------:R-:W-:Y:S01]  /*0f40*/  FADD.FTZ R9, R9, R12 ;  /* 0x0000000c09097221 */ /* 0x000fe20000010000 */
[----:B------:R-:W-:Y:S01]  /*0f50*/  FFMA.FTZ R10, R10, R10, R11 ;  /* 0x0000000a0a0a7223 */ /* 0x000fe2000001000b */
[----:B------:R-:W-:Y:S02]  /*0f60*/  PRMT R15, R38, 0x7632, R15 ;  /* 0x00007632260f7816 */ /* 0x000fe4000000000f */
[----:B------:R-:W-:Y:S01]  /*0f70*/  FMUL.FTZ R12, R14, R14 ;  /* 0x0000000e0e0c7220 */ /* 0x000fe20000410000 */
[----:B------:R-:W-:Y:S02]  /*0f80*/  SHF.L.U32 R11, R37, 0x10, RZ ;  /* 0x00000010250b7819 */ /* 0x000fe400000006ff */
[----:B------:R-:W-:Y:S01]  /*0f90*/  SHF.L.U32 R15, R15, 0x10, RZ ;  /* 0x000000100f0f7819 */ /* 0x000fe200000006ff */
[----:B------:R-:W-:Y:S01]  /*0fa0*/  FADD.FTZ R9, R9, R10 ;  /* 0x0000000a09097221 */ /* 0x000fe20000010000 */
[----:B------:R-:W-:Y:S01]  /*0fb0*/  FADD.FTZ R8, R8, R13 ;  /* 0x0000000d08087221 */ /* 0x000fe20000010000 */
[----:B------:R-:W-:Y:S01]  /*0fc0*/  SHF.L.U32 R10, R38, 0x10, RZ ;  /* 0x00000010260a7819 */ /* 0x000fe200000006ff */
[C---:B------:R-:W-:Y:S01]  /*0fd0*/  FADD.FTZ R13, R11.reuse, R14 ;  /* 0x0000000e0b0d7221 */ /* 0x040fe20000010000 */
[----:B------:R-:W-:Y:S01]  /*0fe0*/  FFMA.FTZ R12, R11, R11, R12 ;  /* 0x0000000b0b0c7223 */ /* 0x000fe2000001000c */
[----:B------:R-:W-:-:S02]  /*0ff0*/  FMUL.FTZ R11, R15, R15 ;  /* 0x0000000f0f0b7220 */ /* 0x000fc40000410000 */
[----:B------:R-:W-:Y:S01]  /*1000*/  FADD.FTZ R15, R10, R15 ;  /* 0x0000000f0a0f7221 */ /* 0x000fe20000010000 */
[----:B------:R-:W-:Y:S01]  /*1010*/  FADD.FTZ R8, R8, R13 ;  /* 0x0000000d08087221 */ /* 0x000fe20000010000 */
[----:B------:R-:W-:Y:S01]  /*1020*/  FADD.FTZ R9, R9, R12 ;  /* 0x0000000c09097221 */ /* 0x000fe20000010000 */
[----:B------:R-:W-:Y:S02]  /*1030*/  FFMA.FTZ R10, R10, R10, R11 ;  /* 0x0000000a0a0a7223 */ /* 0x000fe4000001000b */
[----:B------:R-:W-:Y:S02]  /*1040*/  FADD.FTZ R8, R8, R15 ;  /* 0x0000000f08087221 */ /* 0x000fe40000010000 */
[----:B------:R-:W-:-:S03]  /*1050*/  FADD.FTZ R9, R9, R10 ;  /* 0x0000000a09097221 */ /* 0x000fc60000010000 */
        /* <DEDUP_REMOVED lines=21> */
[C---:B------:R-:W-:Y:S02]  /*11b0*/  ISETP.GT.AND P1, PT, R16.reuse, 0xf, PT ;  /* 0x0000000f1000780c */ /* 0x040fe40003f24270 */
[----:B------:R-:W-:Y:S02]  /*11c0*/  ISETP.NE.AND P2, PT, R16, RZ, PT ;  /* 0x000000ff1000720c */ /* 0x000fe40003f45270 */
[----:B------:R-:W-:Y:S01]  /*11d0*/  ISETP.NE.AND P3, PT, R7, RZ, PT ;  /* 0x000000ff0700720c */ /* 0x000fe20003f65270 */
[----:B------:R-:W-:Y:S08]  /*11e0*/  BSSY B0, `(.L_x_3120) ;  /* 0x0000039000007945 */ /* 0x000ff00003800000 */
[----:B0-----:R-:W-:Y:S01]  /*11f0*/  @!P1 FADD.FTZ R8, R8, R11 ;  /* 0x0000000b08089221 */ /* 0x001fe20000010000 */
[----:B-1----:R-:W-:-:S05]  /*1200*/  @!P1 FADD.FTZ R9, R9, R10 ;  /* 0x0000000a09099221 */ /* 0x002fca0000010000 */
        /* <DEDUP_REMOVED lines=8> */
[----:B------:R-:W3:Y:S01]  /*1290*/  LDS.128 R20, [UR5+0x40] ;  /* 0x00004005ff147984 */ /* 0x000ee20008000c00 */
[----:B-1----:R-:W-:Y:S01]  /*12a0*/  FADD.FTZ R11, R8, R16 ;  /* 0x00000010080b7221 */ /* 0x002fe20000010000 */
[----:B------:R-:W-:-:S03]  /*12b0*/  FADD.FTZ R16, R9, R17 ;  /* 0x0000001109107221 */ /* 0x000fc60000010000 */
[----:B------:R-:W-:Y:S01]  /*12c0*/  FADD.FTZ R17, R11, R18 ;  /* 0x000000120b117221 */ /* 0x000fe20000010000 */
[----:B------:R-:W-:Y:S01]  /*12d0*/  FADD.FTZ R44, R16, R19 ;  /* 0x00000013102c7221 */ /* 0x000fe20000010000 */
[----:B0-----:R-:W0:Y:S02]  /*12e0*/  LDS.128 R8, [UR5+0x50] ;  /* 0x00005005ff087984 */ /* 0x001e240008000c00 */
        /* <DEDUP_REMOVED lines=22> */
[----:B------:R-:W-:Y:S02]  /*1450*/  FADD.FTZ R44, R44, R13 ;  /* 0x0000000d2c2c7221 */ /* 0x000fe40000010000 */
[----:B------:R-:W2:Y:S01]  /*1460*/  LDS.64 R12, [UR5+0xb0] ;  /* 0x0000b005ff0c7984 */ /* 0x000ea20008000a00 */
        /* <DEDUP_REMOVED lines=15> */
[----:B------:R-:W-:-:S07]  /*1560*/  FADD.FTZ R9, R44, R13 ;  /* 0x0000000d2c097221 */ /* 0x000fce0000010000 */
.L_x_3121:
[----:B------:R-:W-:Y:S05]  /*1570*/  BSYNC B0 ;  /* 0x0000000000007941 */ /* 0x000fea0003800000 */
.L_x_3120:
        /* <DEDUP_REMOVED lines=12> */
[----:B------:R-:W3:Y:S01]  /*1640*/  LDC.64 R12, c[0x0][0x248] ;  /* 0x00009200ff0c7b82 */ /* 0x000ee20000000a00 */
[----:B-1----:R-:W-:-:S04]  /*1650*/  IMAD R22, R21, R14, RZ ;  /* 0x0000000e15167224 */ /* 0x002fc800078e02ff */
[----:B------:R-:W-:-:S05]  /*1660*/  IMAD R10, R22, R20, RZ ;  /* 0x00000014160a7224 */ /* 0x000fca00078e02ff */
[----:B------:R-:W-:Y:S02]  /*1670*/  SHF.L.U32 R23, R10, 0x1, RZ ;  /* 0x000000010a177819 */ /* 0x000fe400000006ff */
[----:B------:R-:W1:Y:S01]  /*1680*/  LDC.64 R10, c[0x0][0x240] ;  /* 0x00009000ff0a7b82 */ /* 0x000e620000000a00 */
[----:B--2---:R-:W-:Y:S02]  /*1690*/  IADD3 R39, R22, R15, RZ ;  /* 0x0000000f16277210 */ /* 0x004fe40007ffe0ff */
[----:B---3--:R-:W-:-:S04]  /*16a0*/  IMAD.WIDE R12, R23, 0x4, R12 ;  /* 0x00000004170c7825 */ /* 0x008fc800078e020c */
[----:B------:R-:W-:-:S04]  /*16b0*/  IMAD R23, R14, UR7, R15 ;  /* 0x000000070e177c24 */ /* 0x000fc8000f8e020f */
[----:B------:R-:W-:Y:S01]  /*16c0*/  IMAD.WIDE.U32 R12, R23, 0x8, R12 ;  /* 0x00000008170c7825 */ /* 0x000fe200078e000c */
[----:B------:R-:W-:-:S04]  /*16d0*/  MOV R23, 0x1 ;  /* 0x0000000100177802 */ /* 0x000fc80000000f00 */
[----:B------:R1:W-:Y:S01]  /*16e0*/  STG.E.64 desc[UR8][R12.64], R8 ;  /* 0x000000080c007986 */ /* 0x0003e2000c101b08 */
[----:B------:R-:W-:Y:S01]  /*16f0*/  SEL R23, R23, 0xffffffff, !P1 ;  /* 0xffffffff17177807 */ /* 0x000fe20004800000 */
[----:B-1----:R-:W-:Y:S01]  /*1700*/  IMAD.WIDE.U32 R12, R39, 0x4, R10 ;  /* 0x00000004270c7825 */ /* 0x002fe200078e000a */
[----:B------:R-:W-:-:S04]  /*1710*/  SEL R39, R20, RZ, !P1 ;  /* 0x000000ff14277207 */ /* 0x000fc80004800000 */
[----:B------:R-:W-:Y:S01]  /*1720*/  ISETP.NE.AND P1, PT, R39, -0x1, PT ;  /* 0xffffffff2700780c */ /* 0x000fe20003f25270 */
[----:B------:R-:W-:Y:S06]  /*1730*/  MEMBAR.ALL.GPU ;  /* 0x0000000000007992 */ /* 0x000fec000000a000 */
[----:B------:R-:W-:-:S00]  /*1740*/  ERRBAR ;  /* 0x00000000000079ab */ /* 0x000fc00000000000 */
[----:B------:R-:W-:Y:S06]  /*1750*/  CGAERRBAR ;  /* 0x00000000000075ab */ /* 0x000fec0000000000 */
[----:B------:R1:W-:Y:S01]  /*1760*/  REDG.E.ADD.S32.STRONG.GPU desc[UR8][R12.64], R23 ;  /* 0x000000170c00798e */ /* 0x0003e2000c10e388 */
[----:B------:R-:W-:Y:S05]  /*1770*/  @!P1 BRA `(.L_x_3123) ;  /* 0x00000000001c9947 */ /* 0x000fea0003800000 */
[----:B------:R-:W-:-:S04]  /*1780*/  IMAD R15, R21, R14, R15 ;  /* 0x0000000e150f7224 */ /* 0x000fc800078e020f */
[----:B------:R-:W-:-:S07]  /*1790*/  IMAD.WIDE.U32 R10, R15, 0x4, R10 ;  /* 0x000000040f0a7825 */ /* 0x000fce00078e000a */
.L_x_3124:
[----:B-1----:R-:W2:Y:S04]  /*17a0*/  LDG.E.STRONG.GPU R12, desc[UR8][R10.64] ;  /* 0x000000080a0c7981 */ /* 0x002ea8000c1ef900 */
[----:B--2---:R-:W-:Y:S01]  /*17b0*/  CCTL.IVALL ;  /* 0x00000000ff00798f */ /* 0x004fe20002000000 */
[----:B------:R-:W-:Y:S05]  /*17c0*/  YIELD ;  /* 0x0000000000007946 */ /* 0x000fea0003800000 */
[----:B------:R-:W-:-:S13]  /*17d0*/  ISETP.NE.AND P1, PT, R12, R39, PT ;  /* 0x000000270c00720c */ /* 0x000fda0003f25270 */
[----:B------:R-:W-:Y:S05]  /*17e0*/  @P1 BRA `(.L_x_3124) ;  /* 0xfffffffc00ec1947 */ /* 0x000fea000383ffff */
.L_x_3123:
        /* <DEDUP_REMOVED lines=10> */
[----:B------:R-:W-:-:S07]  /*1890*/  IADD3 R22, -R11, R20, RZ ;  /* 0x000000140b167210 */ /* 0x000fce0007ffe1ff */
.L_x_3126:
[----:B------:R-:W-:-:S13]  /*18a0*/  ISETP.EQ.OR P1, PT, R21, UR7, P3 ;  /* 0x0000000715007c0c */ /* 0x000fda0009f22670 */
[----:B-1----:R-:W1:Y:S01]  /*18b0*/  @!P1 LDC R12, c[0x0][0x10] ;  /* 0x00000400ff0c9b82 */ /* 0x002e620000000800 */
[----:B------:R-:W2:Y:S01]  /*18c0*/  @!P1 S2R R14, SR_CTAID.Y ;  /* 0x00000000000e9919 */ /* 0x000ea20000002600 */
[----:B------:R-:W-:-:S06]  /*18d0*/  @!P1 LOP3.LUT R13, R28, 0x1, RZ, 0xc0, !PT ;  /* 0x000000011c0d9812 */ /* 0x000fcc00078ec0ff */
[----:B------:R-:W3:Y:S01]  /*18e0*/  @!P1 LDC.64 R10, c[0x0][0x248] ;  /* 0x00009200ff0a9b82 */ /* 0x000ee20000000a00 */
[----:B-1----:R-:W-:-:S04]  /*18f0*/  @!P1 IMAD R13, R12, R13, RZ ;  /* 0x0000000d0c0d9224 */ /* 0x002fc800078e02ff */
[----:B------:R-:W-:-:S05]  /*1900*/  @!P1 IMAD R13, R13, R20, RZ ;  /* 0x000000140d0d9224 */ /* 0x000fca00078e02ff */
[----:B------:R-:W-:-:S05]  /*1910*/  @!P1 SHF.L.U32 R13, R13, 0x1, RZ ;  /* 0x000000010d0d9819 */ /* 0x000fca00000006ff */
[----:B---3--:R-:W-:-:S04]  /*1920*/  @!P1 IMAD.WIDE R10, R13, 0x4, R10 ;  /* 0x000000040d0a9825 */ /* 0x008fc800078e020a */
[----:B--2---:R-:W-:-:S04]  /*1930*/  @!P1 IMAD R13, R12, R21, R14 ;  /* 0x000000150c0d9224 */ /* 0x004fc800078e020e */
[----:B------:R-:W-:-:S06]  /*1940*/  @!P1 IMAD.WIDE.U32 R10, R13, 0x8, R10 ;  /* 0x000000080d0a9825 */ /* 0x000fcc00078e000a */
[----:B------:R-:W0:Y:S01]  /*1950*/  @!P1 LDG.E.64 R10, desc[UR8][R10.64] ;  /* 0x000000080a0a9981 */ /* 0x000e22000c1e1b00 */
[C---:B------:R-:W-:Y:S02]  /*1960*/  IADD3 R12, R21.reuse, 0x1, RZ ;  /* 0x00000001150c7810 */ /* 0x040fe40007ffe0ff */
[----:B------:R-:W-:Y:S02]  /*1970*/  IADD3 R14, R21, 0x2, RZ ;  /* 0x00000002150e7810 */ /* 0x000fe40007ffe0ff */
[----:B------:R-:W-:Y:S02]  /*1980*/  ISETP.EQ.OR P2, PT, R12, UR7, P3 ;  /* 0x000000070c007c0c */ /* 0x000fe40009f42670 */
[----:B------:R-:W-:-:S11]  /*1990*/  ISETP.EQ.OR P4, PT, R14, UR7, P3 ;  /* 0x000000070e007c0c */ /* 0x000fd60009f82670 */
[----:B------:R-:W1:Y:S01]  /*19a0*/  @!P2 S2R R23, SR_CTAID.Y ;  /* 0x000000000017a919 */ /* 0x000e620000002600 */
[----:B------:R-:W1:Y:S01]  /*19b0*/  @!P2 LDC R45, c[0x0][0x10] ;  /* 0x00000400ff2dab82 */ /* 0x000e620000000800 */
[----:B------:R-:W-:Y:S01]  /*19c0*/  @!P2 LOP3.LUT R44, R28, 0x1, RZ, 0xc0, !PT ;  /* 0x000000011c2ca812 */ /* 0x000fe200078ec0ff */
[----:B------:R-:W2:Y:S06]  /*19d0*/  @!P4 S2R R39, SR_CTAID.Y ;  /* 0x000000000027c919 */ /* 0x000eac0000002600 */
[----:B------:R-:W2:Y:S01]  /*19e0*/  @!P4 LDC R15, c[0x0][0x10] ;  /* 0x00000400ff0fcb82 */ /* 0x000ea20000000800 */
[----:B-1----:R-:W-:-:S07]  /*19f0*/  @!P2 IMAD R23, R12, R45, R23 ;  /* 0x0000002d0c17a224 */ /* 0x002fce00078e0217 */
[----:B------:R-:W1:Y:S01]  /*1a00*/  @!P2 LDC.64 R12, c[0x0][0x248] ;  /* 0x00009200ff0cab82 */ /* 0x000e620000000a00 */
[----:B------:R-:W-:Y:S02]  /*1a10*/  @!P2 IMAD R45, R45, R44, RZ ;  /* 0x0000002c2d2da224 */ /* 0x000fe400078e02ff */
[----:B--2---:R-:W-:Y:S01]  /*1a20*/  @!P4 IMAD R14, R14, R15, R39 ;  /* 0x0000000f0e0ec224 */ /* 0x004fe200078e0227 */
[----:B------:R-:W-:Y:S01]  /*1a30*/  IADD3 R39, R21, 0x3, RZ ;  /* 0x0000000315277810 */ /* 0x000fe20007ffe0ff */
[----:B------:R-:W-:-:S05]  /*1a40*/  @!P2 IMAD R45, R45, R20, RZ ;  /* 0x000000142d2da224 */ /* 0x000fca00078e02ff */
[----:B------:R-:W-:-:S05]  /*1a50*/  @!P2 SHF.L.U32 R45, R45, 0x1, RZ ;  /* 0x000000012d2da819 */ /* 0x000fca00000006ff */
[----:B-1----:R-:W-:-:S04]  /*1a60*/  @!P2 IMAD.WIDE R12, R45, 0x4, R12 ;  /* 0x000000042d0ca825 */ /* 0x002fc800078e020c */
[----:B------:R-:W-:-:S04]  /*1a70*/  @!P2 IMAD.WIDE.U32 R12, R23, 0x8, R12 ;  /* 0x00000008170ca825 */ /* 0x000fc800078e000c */
[----:B0-----:R-:W-:Y:S01]  /*1a80*/  @!P1 FADD.FTZ R8, R8, R10 ;  /* 0x0000000a08089221 */ /* 0x001fe20000010000 */
[----:B------:R-:W-:Y:S01]  /*1a90*/  @!P1 FADD.FTZ R9, R9, R11 ;  /* 0x0000000b09099221 */ /* 0x000fe20000010000 */
[----:B------:R-:W-:Y:S02]  /*1aa0*/  ISETP.EQ.OR P1, PT, R39, UR7, P3 ;  /* 0x0000000727007c0c */ /* 0x000fe40009f22670 */
[----:B------:R-:W-:-:S05]  /*1ab0*/  @!P4 LOP3.LUT R10, R28, 0x1, RZ, 0xc0, !PT ;  /* 0x000000011c0ac812 */ /* 0x000fca00078ec0ff */
[----:B------:R-:W-:Y:S02]  /*1ac0*/  @!P4 IMAD R15, R15, R10, RZ ;  /* 0x0000000a0f0fc224 */ /* 0x000fe400078e02ff */
[----:B------:R-:W0:Y:S02]  /*1ad0*/  @!P4 LDC.64 R10, c[0x0][0x248] ;  /* 0x00009200ff0acb82 */ /* 0x000e240000000a00 */
[----:B------:R-:W-:Y:S02]  /*1ae0*/  @!P4 IMAD R15, R15, R20, RZ ;  /* 0x000000140f0fc224 */ /* 0x000fe400078e02ff */
[----:B------:R-:W1:Y:S03]  /*1af0*/  @!P1 S2R R23, SR_CTAID.Y ;  /* 0x0000000000179919 */ /* 0x000e660000002600 */
[----:B------:R-:W-:Y:S01]  /*1b00*/  @!P4 SHF.L.U32 R15, R15, 0x1, RZ ;  /* 0x000000010f0fc819 */ /* 0x000fe200000006ff */
[----:B------:R-:W1:Y:S04]  /*1b10*/  @!P1 LDC R44, c[0x0][0x10] ;  /* 0x00000400ff2c9b82 */ /* 0x000e680000000800 */
[----:B0-----:R-:W-:-:S04]  /*1b20*/  @!P4 IMAD.WIDE R10, R15, 0x4, R10 ;  /* 0x000000040f0ac825 */ /* 0x001fc800078e020a */
[----:B------:R-:W-:Y:S01]  /*1b30*/  @!P4 IMAD.WIDE.U32 R14, R14, 0x8, R10 ;  /* 0x000000080e0ec825 */ /* 0x000fe200078e000a */
[----:B------:R-:W-:-:S03]  /*1b40*/  @!P1 LOP3.LUT R11, R28, 0x1, RZ, 0xc0, !PT ;  /* 0x000000011c0b9812 */ /* 0x000fc600078ec0ff */
[----:B-1----:R-:W-:Y:S02]  /*1b50*/  @!P1 IMAD R23, R39, R44, R23 ;  /* 0x0000002c27179224 */ /* 0x002fe400078e0217 */
[----:B------:R-:W-:Y:S02]  /*1b60*/  @!P1 IMAD R11, R44, R11, RZ ;  /* 0x0000000b2c0b9224 */ /* 0x000fe400078e02ff */
[----:B------:R-:W0:Y:S02]  /*1b70*/  @!P1 LDC.64 R44, c[0x0][0x248] ;  /* 0x00009200ff2c9b82 */ /* 0x000e240000000a00 */
[----:B------:R-:W-:-:S05]  /*1b80*/  @!P1 IMAD R11, R11, R20, RZ ;  /* 0x000000140b0b9224 */ /* 0x000fca00078e02ff */
[----:B------:R-:W-:-:S05]  /*1b90*/  @!P1 SHF.L.U32 R11, R11, 0x1, RZ ;  /* 0x000000010b0b9819 */ /* 0x000fca00000006ff */
[----:B0-----:R-:W-:Y:S02]  /*1ba0*/  @!P1 IMAD.WIDE R44, R11, 0x4, R44 ;  /* 0x000000040b2c9825 */ /* 0x001fe400078e022c */
[----:B------:R-:W2:Y:S02]  /*1bb0*/  @!P2 LDG.E.64 R10, desc[UR8][R12.64] ;  /* 0x000000080c0aa981 */ /* 0x000ea4000c1e1b00 */
[----:B------:R-:W-:Y:S02]  /*1bc0*/  @!P1 IMAD.WIDE.U32 R44, R23, 0x8, R44 ;  /* 0x00000008172c9825 */ /* 0x000fe400078e002c */
[----:B------:R-:W3:Y:S04]  /*1bd0*/  @!P4 LDG.E.64 R12, desc[UR8][R14.64] ;  /* 0x000000080e0cc981 */ /* 0x000ee8000c1e1b00 */
[----:B------:R-:W4:Y:S01]  /*1be0*/  @!P1 LDG.E.64 R14, desc[UR8][R44.64] ;  /* 0x000000082c0e9981 */ /* 0x000f22000c1e1b00 */
        /* <DEDUP_REMOVED lines=8> */
[----:B------:R-:W-:-:S06]  /*1c70*/  @!P1 FADD.FTZ R9, R9, R15 ;  /* 0x0000000f09099221 */ /* 0x000fcc0000010000 */
[----:B------:R-:W-:Y:S05]  /*1c80*/  @P2 BRA `(.L_x_3126) ;  /* 0xfffffffc00042947 */ /* 0x000fea000383ffff */
.L_x_3125:
[----:B-1----:R-:W-:-:S13]  /*1c90*/  LOP3.LUT P1, R12, R20, 0x3, RZ, 0xc0, !PT ;  /* 0x00000003140c7812 */ /* 0x002fda000782c0ff */
        /* <DEDUP_REMOVED lines=18> */
.L_x_3128:
[----:B------:R-:W-:Y:S05]  /*1dc0*/  BSYNC B0 ;  /* 0x0000000000007941 */ /* 0x000fea0003800000 */
.L_x_3127:
[----:B------:R-:W-:Y:S05]  /*1dd0*/  @!P2 BRA `(.L_x_3122) ;  /* 0x00000000007ca947 */ /* 0x000fea0003800000 */
[C---:B------:R-:W-:Y:S02]  /*1de0*/  IADD3 R10, R21.reuse, 0x1, RZ ;  /* 0x00000001150a7810 */ /* 0x040fe40007ffe0ff */
[----:B------:R-:W-:Y:S02]  /*1df0*/  IADD3 R21, R21, 0x2, RZ ;  /* 0x0000000215157810 */ /* 0x000fe40007ffe0ff */
[----:B------:R-:W-:Y:S02]  /*1e00*/  ISETP.EQ.OR P2, PT, R10, UR7, P3 ;  /* 0x000000070a007c0c */ /* 0x000fe40009f42670 */
[----:B------:R-:W-:-:S04]  /*1e10*/  ISETP.EQ.OR P1, PT, R21, UR7, P3 ;  /* 0x0000000715007c0c */ /* 0x000fc80009f22670 */
[----:B------:R-:W-:-:S07]  /*1e20*/  ISETP.EQ.OR P1, PT, R12, 0x2, P1 ;  /* 0x000000020c00780c */ /* 0x000fce0000f22670 */
[----:B------:R-:W1:Y:S01]  /*1e30*/  @!P2 S2R R23, SR_CTAID.Y ;  /* 0x000000000017a919 */ /* 0x000e620000002600 */
[----:B------:R-:W1:Y:S01]  /*1e40*/  @!P2 LDC R15, c[0x0][0x10] ;  /* 0x00000400ff0fab82 */ /* 0x000e620000000800 */
[----:B------:R-:W-:-:S04]  /*1e50*/  @!P2 LOP3.LUT R14, R28, 0x1, RZ, 0xc0, !PT ;  /* 0x000000011c0ea812 */ /* 0x000fc800078ec0ff */
[----:B------:R-:W2:Y:S03]  /*1e60*/  @!P1 S2R R22, SR_CTAID.Y ;  /* 0x0000000000169919 */ /* 0x000ea60000002600 */
[----:B------:R-:W2:Y:S08]  /*1e70*/  @!P1 LDC R39, c[0x0][0x10] ;  /* 0x00000400ff279b82 */ /* 0x000eb00000000800 */
[----:B------:R-:W3:Y:S01]  /*1e80*/  @!P2 LDC.64 R12, c[0x0][0x248] ;  /* 0x00009200ff0cab82 */ /* 0x000ee20000000a00 */
[----:B-1----:R-:W-:-:S07]  /*1e90*/  @!P2 IMAD R23, R10, R15, R23 ;  /* 0x0000000f0a17a224 */ /* 0x002fce00078e0217 */
[----:B------:R-:W1:Y:S01]  /*1ea0*/  @!P1 LDC.64 R10, c[0x0][0x248] ;  /* 0x00009200ff0a9b82 */ /* 0x000e620000000a00 */
[----:B------:R-:W-:Y:S01]  /*1eb0*/  @!P2 IMAD R15, R15, R14, RZ ;  /* 0x0000000e0f0fa224 */ /* 0x000fe200078e02ff */
[----:B------:R-:W-:Y:S01]  /*1ec0*/  @!P1 LOP3.LUT R14, R28, 0x1, RZ, 0xc0, !PT ;  /* 0x000000011c0e9812 */ /* 0x000fe200078ec0ff */
[----:B--2---:R-:W-:Y:S02]  /*1ed0*/  @!P1 IMAD R21, R21, R39, R22 ;  /* 0x0000002715159224 */ /* 0x004fe400078e0216 */
[----:B------:R-:W-:Y:S02]  /*1ee0*/  @!P2 IMAD R15, R15, R20, RZ ;  /* 0x000000140f0fa224 */ /* 0x000fe400078e02ff */
[----:B------:R-:W-:-:S03]  /*1ef0*/  @!P1 IMAD R45, R39, R14, RZ ;  /* 0x0000000e272d9224 */ /* 0x000fc600078e02ff */
[----:B------:R-:W-:Y:S01]  /*1f00*/  @!P2 SHF.L.U32 R15, R15, 0x1, RZ ;  /* 0x000000010f0fa819 */ /* 0x000fe200000006ff */
[----:B------:R-:W-:-:S04]  /*1f10*/  @!P1 IMAD R45, R45, R20, RZ ;  /* 0x000000142d2d9224 */ /* 0x000fc800078e02ff */
[----:B---3--:R-:W-:Y:S01]  /*1f20*/  @!P2 IMAD.WIDE R14, R15, 0x4, R12 ;  /* 0x000000040f0ea825 */ /* 0x008fe200078e020c */
[----:B------:R-:W-:-:S05]  /*1f30*/  @!P1 SHF.L.U32 R13, R45, 0x1, RZ ;  /* 0x000000012d0d9819 */ /* 0x000fca00000006ff */
[----:B-1----:R-:W-:-:S04]  /*1f40*/  @!P1 IMAD.WIDE R12, R13, 0x4, R10 ;  /* 0x000000040d0c9825 */ /* 0x002fc800078e020a */
        /* <DEDUP_REMOVED lines=8> */
.L_x_3122:
[----:B------:R-:W-:Y:S01]  /*1fd0*/  ULDC.64 UR12, c[0x0][0x218] ;  /* 0x00008600000c7ab9 */ /* 0x000fe20000000a00 */
[----:B------:R-:W-:Y:S01]  /*1fe0*/  LOP3.LUT P1, RZ, R7, UR7, RZ, 0xfc, !PT ;  /* 0x0000000707ff7c12 */ /* 0x000fe2000f82fcff */
[----:B------:R-:W2:Y:S01]  /*1ff0*/  S2UR UR6, SR_CgaCtaId ;  /* 0x00000000000679c3 */ /* 0x000ea20000008800 */
[----:B------:R-:W-:Y:S01]  /*2000*/  ISETP.EQ.U32.AND P2, PT, RZ, UR12, PT ;  /* 0x0000000cff007c0c */ /* 0x000fe2000bf42070 */
[----:B------:R-:W-:Y:S01]  /*2010*/  UMOV UR5, 0x400 ;  /* 0x0000040000057882 */ /* 0x000fe20000000000 */
[----:B------:R-:W-:Y:S01]  /*2020*/  IADD3 R3, R35, R3, RZ ;  /* 0x0000000323037210 */ /* 0x000fe20007ffe0ff */
[----:B------:R-:W-:Y:S01]  /*2030*/  ULDC.64 UR14, c[0x0][0x278] ;  /* 0x00009e00000e7ab9 */ /* 0x000fe20000000a00 */
[----:B------:R-:W-:-:S03]  /*2040*/  ISETP.EQ.OR.EX P1, PT, RZ, UR13, P1, P2 ;  /* 0x0000000dff007c0c */ /* 0x000fc60008f22720 */
[----:B------:R-:W3:Y:S08]  /*2050*/  LDC.64 R14, c[0x0][0x228] ;  /* 0x00008a00ff0e7b82 */ /* 0x000ef00000000a00 */
[----:B-1----:R-:W1:Y:S08]  /*2060*/  LDC.64 R12, c[0x0][0x230] ;  /* 0x00008c00ff0c7b82 */ /* 0x002e700000000a00 */
[----:B------:R-:W4:Y:S01]  /*2070*/  @!P1 LDC.64 R20, c[0x0][0x218] ;  /* 0x00008600ff149b82 */ /* 0x000f220000000a00 */
[----:B--2---:R-:W-:-:S03]  /*2080*/  ULEA UR5, UR6, UR5, 0x18 ;  /* 0x0000000506057291 */ /* 0x004fc6000f8ec03f */
[----:B------:R-:W-:Y:S02]  /*2090*/  ULDC UR6, c[0x0][0x2a4] ;  /* 0x0000a90000067ab9 */ /* 0x000fe40000000800 */
[----:B------:R-:W-:Y:S01]  /*20a0*/  @!P1 FMUL.FTZ R11, R9, UR6 ;  /* 0x00000006090b9c20 */ /* 0x000fe20008410000 */
[----:B------:R-:W-:Y:S01]  /*20b0*/  @!P1 FMUL.FTZ R10, R8, UR6 ;  /* 0x00000006080a9c20 */ /* 0x000fe20008410000 */
[C---:B---3--:R-:W-:Y:S02]  /*20c0*/  IMAD.WIDE R14, R3.reuse, 0x4, R14 ;  /* 0x00000004030e7825 */ /* 0x048fe400078e020e */
[----:B------:R0:W-:Y:S02]  /*20d0*/  @!P3 STS.64 [UR5+0xc0], R8 ;  /* 0x0000c008ff00b988 */ /* 0x0001e40008000a05 */
[----:B-1----:R-:W-:-:S04]  /*20e0*/  IMAD.WIDE R12, R3, 0x4, R12 ;  /* 0x00000004030c7825 */ /* 0x002fc800078e020c */
[----:B----4-:R-:W-:-:S05]  /*20f0*/  @!P1 IMAD.WIDE R20, R34, 0x8, R20 ;  /* 0x0000000822149825 */ /* 0x010fca00078e0214 */
[----:B------:R1:W-:Y:S01]  /*2100*/  @!P1 STG.E.64 desc[UR8][R20.64], R10 ;  /* 0x0000000a14009986 */ /* 0x0003e2000c101b08 */
[----:B------:R-:W-:Y:S06]  /*2110*/  BAR.SYNC.DEFER_BLOCKING 0x0 ;  /* 0x0000000000007b1d */ /* 0x000fec0000010000 */
[----:B0-----:R0:W2:Y:S04]  /*2120*/  LDG.E.64 R8, desc[UR8][R14.64] ;  /* 0x000000080e087981 */ /* 0x0010a8000c1e1b00 */
[----:B-1----:R1:W2:Y:S01]  /*2130*/  LDG.E.64 R10, desc[UR8][R12.64] ;  /* 0x000000080c0a7981 */ /* 0x0022a2000c1e1b00 */
[----:B------:R-:W-:-:S02]  /*2140*/  ISETP.NE.AND P6, PT, RZ, UR10, PT ;  /* 0x0000000aff007c0c */ /* 0x000fc4000bfc5270 */
[----:B------:R-:W-:Y:S02]  /*2150*/  SHF.L.U32 R27, R27, 0x10, RZ ;  /* 0x000000101b1b7819 */ /* 0x000fe400000006ff */
[----:B------:R-:W-:Y:S02]  /*2160*/  SHF.L.U32 R19, R19, 0x10, RZ ;  /* 0x0000001013137819 */ /* 0x000fe400000006ff */
[----:B0-----:R-:W-:Y:S02]  /*2170*/  PRMT R14, R36, 0x7632, R14 ;  /* 0x00007632240e7816 */ /* 0x001fe4000000000e */
[----:B------:R-:W-:Y:S01]  /*2180*/  PRMT R15, R37, 0x7632, R15 ;  /* 0x00007632250f7816 */ /* 0x000fe2000000000f */
[----:B-1----:R-:W0:Y:S01]  /*2190*/  LDS.64 R12, [UR5+0xc0] ;  /* 0x0000c005ff0c7984 */ /* 0x002e220008000a00 */
[----:B------:R-:W-:Y:S02]  /*21a0*/  PRMT R20, R38, 0x7632, R20 ;  /* 0x0000763226147816 */ /* 0x000fe40000000014 */
[----:B------:R-:W-:-:S02]  /*21b0*/  SHF.L.U32 R0, R0, 0x10, RZ ;  /* 0x0000001000007819 */ /* 0x000fc400000006ff */
[----:B------:R-:W-:Y:S02]  /*21c0*/  SHF.L.U32 R18, R18, 0x10, RZ ;  /* 0x0000001012127819 */ /* 0x000fe400000006ff */
[----:B------:R-:W-:Y:S02]  /*21d0*/  SHF.L.U32 R26, R26, 0x10, RZ ;  /* 0x000000101a1a7819 */ /* 0x000fe400000006ff */
[----:B------:R-:W-:Y:S02]  /*21e0*/  SHF.L.U32 R17, R17, 0x10, RZ ;  /* 0x0000001011117819 */ /* 0x000fe400000006ff */
[----:B------:R-:W-:Y:S02]  /*21f0*/  SHF.L.U32 R24, R24, 0x10, RZ ;  /* 0x0000001018187819 */ /* 0x000fe400000006ff */
[----:B------:R-:W-:Y:S02]  /*2200*/  SHF.L.U32 R16, R16, 0x10, RZ ;  /* 0x0000001010107819 */ /* 0x000fe400000006ff */
[----:B------:R-:W-:-:S02]  /*2210*/  SHF.L.U32 R36, R36, 0x10, RZ ;  /* 0x0000001024247819 */ /* 0x000fc400000006ff */
[----:B------:R-:W-:Y:S02]  /*2220*/  SHF.L.U32 R37, R37, 0x10, RZ ;  /* 0x0000001025257819 */ /* 0x000fe400000006ff */
[----:B------:R-:W-:Y:S02]  /*2230*/  SHF.L.U32 R38, R38, 0x10, RZ ;  /* 0x0000001026267819 */ /* 0x000fe400000006ff */
[----:B------:R-:W-:Y:S02]  /*2240*/  SHF.L.U32 R14, R14, 0x10, RZ ;  /* 0x000000100e0e7819 */ /* 0x000fe400000006ff */
[----:B------:R-:W-:Y:S02]  /*2250*/  SHF.L.U32 R15, R15, 0x10, RZ ;  /* 0x000000100f0f7819 */ /* 0x000fe400000006ff */
[----:B------:R-:W-:Y:S02]  /*2260*/  SHF.L.U32 R20, R20, 0x10, RZ ;  /* 0x0000001014147819 */ /* 0x000fe400000006ff */
[----:B------:R-:W-:-:S04]  /*2270*/  ISETP.GE.U32.AND P2, PT, R31, UR14, PT ;  /* 0x0000000e1f007c0c */ /* 0x000fc8000bf46070 */
[----:B------:R-:W-:-:S04]  /*2280*/  ISETP.GE.AND.EX P2, PT, R4, UR15, PT, P2 ;  /* 0x0000000f04007c0c */ /* 0x000fc8000bf46320 */
[----:B------:R-:W-:Y:S01]  /*2290*/  ISETP.GT.U32.OR P2, PT, R7, 0x27f, P2 ;  /* 0x0000027f0700780c */ /* 0x000fe20001744470 */
[----:B0-----:R-:W-:-:S04]  /*22a0*/  FMUL.FTZ R12, R12, UR6 ;  /* 0x000000060c0c7c20 */ /* 0x001fc80008410000 */
[C---:B------:R-:W-:Y:S01]  /*22b0*/  FMUL.FTZ R22, R12.reuse, R12 ;  /* 0x0000000c0c167220 */ /* 0x040fe20000410000 */
[--C-:B------:R-:W-:Y:S01]  /*22c0*/  FADD.FTZ R27, R27, -R12.reuse ;  /* 0x8000000c1b1b7221 */ /* 0x100fe20000010000 */
[----:B------:R-:W-:Y:S01]  /*22d0*/  FADD.FTZ R19, -R12, R19 ;  /* 0x000000130c137221 */ /* 0x000fe20000010100 */
[----:B------:R-:W-:Y:S01]  /*22e0*/  FADD.FTZ R0, R0, -R12 ;  /* 0x8000000c00007221 */ /* 0x000fe20000010000 */
[----:B------:R-:W-:Y:S01]  /*22f0*/  FFMA.FTZ R22, R13, UR6, -R22 ;  /* 0x000000060d167c23 */ /* 0x000fe20008010816 */
[C---:B------:R-:W-:Y:S01]  /*2300*/  PRMT R13, R25.reuse, 0x7632, R13 ;  /* 0x00007632190d7816 */ /* 0x040fe2000000000d */
[----:B------:R-:W-:Y:S01]  /*2310*/  FADD.FTZ R18, -R12, R18 ;  /* 0x000000120c127221 */ /* 0x000fe20000010100 */
[----:B------:R-:W-:Y:S01]  /*2320*/  SHF.L.U32 R25, R25, 0x10, RZ ;  /* 0x0000001019197819 */ /* 0x000fe200000006ff */
[--C-:B------:R-:W-:Y:S01]  /*2330*/  FADD.FTZ R26, R26, -R12.reuse ;  /* 0x8000000c1a1a7221 */ /* 0x100fe20000010000 */
[----:B------:R-:W-:Y:S01]  /*2340*/  FSETP.GTU.FTZ.AND P1, PT, R22, RZ, PT ;  /* 0x000000ff1600720b */ /* 0x000fe20003f3c000 */
[----:B------:R-:W-:Y:S01]  /*2350*/  FADD.FTZ R17, -R12, R17 ;  /* 0x000000110c117221 */ /* 0x000fe20000010100 */
[----:B------:R-:W-:Y:S01]  /*2360*/  SHF.L.U32 R13, R13, 0x10, RZ ;  /* 0x000000100d0d7819 */ /* 0x000fe200000006ff */
[----:B------:R-:W-:Y:S01]  /*2370*/  FADD.FTZ R24, R24, -R12 ;  /* 0x8000000c18187221 */ /* 0x000fe20000010000 */
[----:B------:R-:W-:Y:S01]  /*2380*/  FADD.FTZ R16, -R12, R16 ;  /* 0x000000100c107221 */ /* 0x000fe20000010100 */
[--C-:B------:R-:W-:Y:S01]  /*2390*/  FADD.FTZ R25, R25, -R12.reuse ;  /* 0x8000000c19197221 */ /* 0x100fe20000010000 */
[----:B------:R-:W-:Y:S01]  /*23a0*/  FADD.FTZ R36, R36, -R12 ;  /* 0x8000000c24247221 */ /* 0x000fe20000010000 */
[C---:B------:R-:W-:Y:S01]  /*23b0*/  FADD.FTZ R13, -R12.reuse, R13 ;  /* 0x0000000d0c0d7221 */ /* 0x040fe20000010100 */
[C---:B------:R-:W-:Y:S01]  /*23c0*/  FADD.FTZ R14, -R12.reuse, R14 ;  /* 0x0000000e0c0e7221 */ /* 0x040fe20000010100 */
[--C-:B------:R-:W-:Y:S01]  /*23d0*/  FADD.FTZ R37, R37, -R12.reuse ;  /* 0x8000000c25257221 */ /* 0x100fe20000010000 */
[----:B------:R-:W-:Y:S01]  /*23e0*/  FADD.FTZ R15, -R12, R15 ;  /* 0x0000000f0c0f7221 */ /* 0x000fe20000010100 */
[----:B------:R-:W-:Y:S01]  /*23f0*/  FADD.FTZ R38, R38, -R12 ;  /* 0x8000000c26267221 */ /* 0x000fe20000010000 */
[----:B------:R-:W-:Y:S01]  /*2400*/  FADD.FTZ R20, -R12, R20 ;  /* 0x000000140c147221 */ /* 0x000fe20000010100 */
[----:B------:R-:W0:Y:S02]  /*2410*/  @P1 LDC R3, c[0x0][0x238] ;  /* 0x00008e00ff031b82 */ /* 0x000e240000000800 */
[----:B0-----:R-:W-:Y:S01]  /*2420*/  @P1 FADD.FTZ R22, R22, R3 ;  /* 0x0000000316161221 */ /* 0x001fe20000010000 */
[----:B------:R-:W-:-:S06]  /*2430*/  MOV R3, 0x3f800000 ;  /* 0x3f80000000037802 */ /* 0x000fcc0000000f00 */
[----:B------:R-:W0:Y:S01]  /*2440*/  @P1 MUFU.RSQ R3, R22 ;  /* 0x0000001600031308 */ /* 0x000e220000001400 */
        /* <DEDUP_REMOVED lines=18> */
[----:B------:R-:W-:Y:S01]  /*2570*/  FMUL.FTZ R20, R20, R3 ;  /* 0x0000000314147220 */ /* 0x000fe20000410000 */
[----:B--2---:R-:W-:Y:S01]  /*2580*/  FFMA.FTZ R27, R8, R27, R10 ;  /* 0x0000001b081b7223 */ /* 0x004fe2000001000a */
        /* <DEDUP_REMOVED lines=12> */
.L_x_3129:
        /* <DEDUP_REMOVED lines=9> */
[----:B------:R-:W-:-:S04]  /*26e0*/  ULDC.64 UR12, c[0x0][0x210] ;  /* 0x00008400000c7ab9 */ /* 0x000fc80000000a00 */
[----:B------:R-:W-:Y:S02]  /*26f0*/  IADD3 R3, R13, R3, RZ ;  /* 0x000000030d037210 */ /* 0x000fe40007ffe0ff */
[----:B------:R-:W-:-:S04]  /*2700*/  LEA R14, P3, R12, UR12, 0x1 ;  /* 0x0000000c0c0e7c11 */ /* 0x000fc8000f8608ff */
[----:B------:R-:W-:-:S05]  /*2710*/  LEA.HI.X R15, R12, UR13, R3, 0x1, P3 ;  /* 0x0000000d0c0f7c11 */ /* 0x000fca00098f0c03 */
[----:B------:R0:W-:Y:S04]  /*2720*/  STG.E desc[UR8][R14.64], R27 ;  /* 0x0000001b0e007986 */ /* 0x0001e8000c101908 */
.L_x_3131:
[----:B------:R-:W-:Y:S05]  /*2730*/  BSYNC B0 ;  /* 0x0000000000007941 */ /* 0x000fea0003800000 */
.L_x_3130:
[----:B------:R-:W-:Y:S01]  /*2740*/  FFMA.FTZ R0, R8, R0, R10 ;  /* 0x0000000008007223 */ /* 0x000fe2000001000a */
[----:B------:R-:W-:Y:S01]  /*2750*/  FFMA.FTZ R3, R9, R18, R11 ;  /* 0x0000001209037223 */ /* 0x000fe2000001000b */
[----:B------:R-:W-:Y:S06]  /*2760*/  @!P6 BRA `(.L_x_3132) ;  /* 0x000000000028e947 */ /* 0x000fec0003800000 */
        /* <DEDUP_REMOVED lines=10> */
.L_x_3132:
        /* <DEDUP_REMOVED lines=14> */
.L_x_3134:
[----:B------:R-:W-:Y:S05]  /*28f0*/  BSYNC B0 ;  /* 0x0000000000007941 */ /* 0x000fea0003800000 */
.L_x_3133:
[----:B------:R-:W-:Y:S01]  /*2900*/  FFMA.FTZ R26, R8, R26, R10 ;  /* 0x0000001a081a7223 */ /* 0x000fe2000001000a */
[----:B------:R-:W-:Y:S01]  /*2910*/  FFMA.FTZ R17, R9, R17, R11 ;  /* 0x0000001109117223 */ /* 0x000fe2000001000b */
[----:B------:R-:W-:Y:S06]  /*2920*/  @!P6 BRA `(.L_x_3135) ;  /* 0x000000000028e947 */ /* 0x000fec0003800000 */
        /* <DEDUP_REMOVED lines=8> */
[----:B-1----:R-:W-:Y:S01]  /*29b0*/  FMUL.FTZ R26, R26, R3 ;  /* 0x000000031a1a7220 */ /* 0x002fe20000410000 */
[----:B--2---:R-:W-:-:S07]  /*29c0*/  FMUL.FTZ R17, R17, R12 ;  /* 0x0000000c11117220 */ /* 0x004fce0000410000 */
.L_x_3135:
[----:B------:R-:W-:Y:S04]  /*29d0*/  BSSY B0, `(.L_x_3136) ;  /* 0x000000e000007945 */ /* 0x000fe80003800000 */
[----:B------:R-:W-:Y:S05]  /*29e0*/  @P2 BRA `(.L_x_3137) ;  /* 0x0000000000302947 */ /* 0x000fea0003800000 */
[----:B------:R-:W-:Y:S01]  /*29f0*/  ULDC.64 UR12, c[0x0][0x270] ;  /* 0x00009c00000c7ab9 */ /* 0x000fe20000000a00 */
[----:B------:R-:W-:Y:S01]  /*2a00*/  MOV R5, R43 ;  /* 0x0000002b00057202 */ /* 0x000fe20000000f00 */
[----:B------:R-:W-:Y:S01]  /*2a10*/  IMAD R0, R4, UR12, RZ ;  /* 0x0000000c04007c24 */ /* 0x000fe2000f8e02ff */
[----:B------:R-:W-:Y:S02]  /*2a20*/  MOV R4, R40 ;  /* 0x0000002800047202 */ /* 0x000fe40000000f00 */
[----:B------:R-:W-:Y:S01]  /*2a30*/  F2FP.BF16.F32.PACK_AB R17, R17, R26 ;  /* 0x0000001a1111723e */ /* 0x000fe200000010ff */
[C---:B-1----:R-:W-:Y:S02]  /*2a40*/  IMAD R3, R31.reuse, UR13, R0 ;  /* 0x0000000d1f037c24 */ /* 0x042fe4000f8e0200 */
[----:B------:R-:W-:Y:S01]  /*2a50*/  IMAD.WIDE.U32 R4, R31, UR12, R4 ;  /* 0x0000000c1f047c25 */ /* 0x000fe2000f8e0004 */
[----:B------:R-:W-:Y:S02]  /*2a60*/  ULDC.64 UR12, c[0x0][0x210] ;  /* 0x00008400000c7ab9 */ /* 0x000fe40000000a00 */
[----:B------:R-:W-:-:S02]  /*2a70*/  LEA R12, P1, R4, UR12, 0x1 ;  /* 0x0000000c040c7c11 */ /* 0x000fc4000f8208ff */
[----:B------:R-:W-:-:S04]  /*2a80*/  IADD3 R3, R5, R3, RZ ;  /* 0x0000000305037210 */ /* 0x000fc80007ffe0ff */
[----:B------:R-:W-:-:S05]  /*2a90*/  LEA.HI.X R13, R4, UR13, R3, 0x1, P1 ;  /* 0x0000000d040d7c11 */ /* 0x000fca00088f0c03 */
[----:B------:R2:W-:Y:S02]  /*2aa0*/  STG.E desc[UR8][R12.64], R17 ;  /* 0x000000110c007986 */ /* 0x0005e4000c101908 */
.L_x_3137:
[----:B------:R-:W-:Y:S05]  /*2ab0*/  BSYNC B0 ;  /* 0x0000000000007941 */ /* 0x000fea0003800000 */
.L_x_3136:
[C---:B01----:R-:W-:Y:S01]  /*2ac0*/  IADD3 R15, R33.reuse, 0x40, RZ ;  /* 0x00000040210f7810 */ /* 0x043fe20007ffe0ff */
[C-C-:B------:R-:W-:Y:S01]  /*2ad0*/  FFMA.FTZ R24, R8.reuse, R24, R10.reuse ;  /* 0x0000001808187223 */ /* 0x140fe2000001000a */
[C---:B------:R-:W-:Y:S01]  /*2ae0*/  IADD3 R14, R33.reuse, 0x50, RZ ;  /* 0x00000050210e7810 */ /* 0x040fe20007ffe0ff */
[C-C-:B------:R-:W-:Y:S01]  /*2af0*/  FFMA.FTZ R25, R8.reuse, R25, R10.reuse ;  /* 0x0000001908197223 */ /* 0x140fe2000001000a */
[C---:B--2---:R-:W-:Y:S01]  /*2b00*/  IADD3 R13, R33.reuse, 0x60, RZ ;  /* 0x00000060210d7810 */ /* 0x044fe20007ffe0ff */
[C-C-:B------:R-:W-:Y:S01]  /*2b10*/  FFMA.FTZ R36, R8.reuse, R36, R10.reuse ;  /* 0x0000002408247223 */ /* 0x140fe2000001000a */
[----:B------:R-:W-:Y:S01]  /*2b20*/  IADD3 R12, R33, 0x70, RZ ;  /* 0x00000070210c7810 */ /* 0x000fe20007ffe0ff */
[--C-:B------:R-:W-:Y:S01]  /*2b30*/  FFMA.FTZ R37, R8, R37, R10.reuse ;  /* 0x0000002508257223 */ /* 0x100fe2000001000a */
[----:B------:R-:W-:Y:S01]  /*2b40*/  ISETP.GE.U32.AND P5, PT, R30, UR14, PT ;  /* 0x0000000e1e007c0c */ /* 0x000fe2000bfa6070 */
[----:B------:R-:W-:Y:S01]  /*2b50*/  FFMA.FTZ R38, R8, R38, R10 ;  /* 0x0000002608267223 */ /* 0x000fe2000001000a */
[----:B------:R-:W-:Y:S01]  /*2b60*/  ISETP.GE.U32.AND P1, PT, R15, UR14, PT ;  /* 0x0000000e0f007c0c */ /* 0x000fe2000bf26070 */
[C-C-:B------:R-:W-:Y:S01]  /*2b70*/  FFMA.FTZ R21, R9.reuse, R21, R11.reuse ;  /* 0x0000001509157223 */ /* 0x140fe2000001000b */
[----:B------:R-:W-:Y:S01]  /*2b80*/  ISETP.GE.U32.AND P2, PT, R14, UR14, PT ;  /* 0x0000000e0e007c0c */ /* 0x000fe2000bf46070 */
[--C-:B------:R-:W-:Y:S01]  /*2b90*/  FFMA.FTZ R22, R9, R22, R11.reuse ;  /* 0x0000001609167223 */ /* 0x100fe2000001000b */
[----:B------:R-:W-:Y:S01]  /*2ba0*/  ISETP.GE.U32.AND P3, PT, R13, UR14, PT ;  /* 0x0000000e0d007c0c */ /* 0x000fe2000bf66070 */
[C-C-:B------:R-:W-:Y:S01]  /*2bb0*/  FFMA.FTZ R23, R9.reuse, R23, R11.reuse ;  /* 0x0000001709177223 */ /* 0x140fe2000001000b */
[----:B------:R-:W-:Y:S01]  /*2bc0*/  ISETP.GE.U32.AND P4, PT, R12, UR14, PT ;  /* 0x0000000e0c007c0c */ /* 0x000fe2000bf86070 */
[C---:B------:R-:W-:Y:S01]  /*2bd0*/  FFMA.FTZ R20, R9.reuse, R20, R11 ;  /* 0x0000001409147223 */ /* 0x040fe2000001000b */
[----:B------:R-:W-:Y:S01]  /*2be0*/  SHF.R.S32.HI R5, RZ, 0x1f, R15 ;  /* 0x0000001fff057819 */ /* 0x000fe2000001140f */
[----:B------:R-:W-:Y:S01]  /*2bf0*/  FFMA.FTZ R17, R9, R16, R11 ;  /* 0x0000001009117223 */ /* 0x000fe2000001000b */
        /* <DEDUP_REMOVED lines=12> */
[----:B------:R-:W-:Y:S01]  /*2cc0*/  ISETP.GT.U32.OR P4, PT, R7, 0x27f, P4 ;  /* 0x0000027f0700780c */ /* 0x000fe20002784470 */
[----:B------:R-:W-:-:S12]  /*2cd0*/  @!P6 BRA `(.L_x_3138) ;  /* 0x000000000028e947 */ /* 0x000fd80003800000 */
        /* <DEDUP_REMOVED lines=10> */
.L_x_3138:
        /* <DEDUP_REMOVED lines=14> */
.L_x_3140:
[----:B------:R-:W-:Y:S05]  /*2e60*/  BSYNC B0 ;  /* 0x0000000000007941 */ /* 0x000fea0003800000 */
.L_x_3139:
[----:B------:R-:W-:Y:S05]  /*2e70*/  @!P6 BRA `(.L_x_3141) ;  /* 0x000000000028e947 */ /* 0x000fea0003800000 */
        /* <DEDUP_REMOVED lines=8> */
[----:B-1----:R-:W-:Y:S01]  /*2f00*/  FMUL.FTZ R25, R25, R8 ;  /* 0x0000000819197220 */ /* 0x002fe20000410000 */
[----:B0-----:R-:W-:-:S07]  /*2f10*/  FMUL.FTZ R21, R21, R10 ;  /* 0x0000000a15157220 */ /* 0x001fce0000410000 */
.L_x_3141:
[----:B------:R-:W-:Y:S04]  /*2f20*/  BSSY B0, `(.L_x_3142) ;  /* 0x000000e000007945 */ /* 0x000fe80003800000 */
[----:B------:R-:W-:Y:S05]  /*2f30*/  @P1 BRA `(.L_x_3143) ;  /* 0x0000000000301947 */ /* 0x000fea0003800000 */
[----:B------:R-:W-:Y:S01]  /*2f40*/  ULDC.64 UR12, c[0x0][0x270] ;  /* 0x00009c00000c7ab9 */ /* 0x000fe20000000a00 */
[----:B------:R-:W-:Y:S01]  /*2f50*/  MOV R8, R40 ;  /* 0x0000002800087202 */ /* 0x000fe20000000f00 */
[----:B------:R-:W-:Y:S01]  /*2f60*/  IMAD R2, R5, UR12, RZ ;  /* 0x0000000c05027c24 */ /* 0x000fe2000f8e02ff */
[----:B------:R-:W-:Y:S02]  /*2f70*/  MOV R9, R43 ;  /* 0x0000002b00097202 */ /* 0x000fe40000000f00 */
[----:B------:R-:W-:Y:S01]  /*2f80*/  F2FP.BF16.F32.PACK_AB R21, R21, R25 ;  /* 0x000000191515723e */ /* 0x000fe200000010ff */
[----:B------:R-:W-:-:S04]  /*2f90*/  IMAD.WIDE.U32 R8, R15, UR12, R8 ;  /* 0x0000000c0f087c25 */ /* 0x000fc8000f8e0008 */
[----:B------:R-:W-:Y:S01]  /*2fa0*/  IMAD R15, R15, UR13, R2 ;  /* 0x0000000d0f0f7c24 */ /* 0x000fe2000f8e0202 */
[----:B------:R-:W-:Y:S02]  /*2fb0*/  ULDC.64 UR12, c[0x0][0x210] ;  /* 0x00008400000c7ab9 */ /* 0x000fe40000000a00 */
[----:B0-----:R-:W-:Y:S02]  /*2fc0*/  LEA R10, P1, R8, UR12, 0x1 ;  /* 0x0000000c080a7c11 */ /* 0x001fe4000f8208ff */
[----:B------:R-:W-:-:S04]  /*2fd0*/  IADD3 R15, R9, R15, RZ ;  /* 0x0000000f090f7210 */ /* 0x000fc80007ffe0ff */
[----:B------:R-:W-:-:S05]  /*2fe0*/  LEA.HI.X R11, R8, UR13, R15, 0x1, P1 ;  /* 0x0000000d080b7c11 */ /* 0x000fca00088f0c0f */
[----:B------:R1:W-:Y:S02]  /*2ff0*/  STG.E desc[UR8][R10.64], R21 ;  /* 0x000000150a007986 */ /* 0x0003e4000c101908 */
.L_x_3143:
[----:B------:R-:W-:Y:S05]  /*3000*/  BSYNC B0 ;  /* 0x0000000000007941 */ /* 0x000fea0003800000 */
.L_x_3142:
[----:B------:R-:W-:Y:S05]  /*3010*/  @!P6 BRA `(.L_x_3144) ;  /* 0x000000000028e947 */ /* 0x000fea0003800000 */
[----:B------:R-:W-:Y:S01]  /*3020*/  FMUL.FTZ R2, R36, -1.4426950216293334961 ;  /* 0xbfb8aa3b24027820 */ /* 0x000fe20000410000 */
[----:B------:R-:W-:-:S05]  /*3030*/  FMUL.FTZ R8, R22, -1.4426950216293334961 ;  /* 0xbfb8aa3b16087820 */ /* 0x000fca0000410000 */
[----:B------:R-:W2:Y:S08]  /*3040*/  MUFU.EX2 R2, R2 ;  /* 0x0000000200027308 */ /* 0x000eb00000000800 */
[----:B------:R-:W3:Y:S01]  /*3050*/  MUFU.EX2 R8, R8 ;  /* 0x0000000800087308 */ /* 0x000ee20000000800 */
[----:B--2---:R-:W-:-:S07]  /*3060*/  FADD.FTZ R5, R2, 1 ;  /* 0x3f80000002057421 */ /* 0x004fce0000010000 */
[----:B------:R-:W2:Y:S01]  /*3070*/  MUFU.RCP R5, R5 ;  /* 0x0000000500057308 */ /* 0x000ea20000001000 */
[----:B---3--:R-:W-:-:S07]  /*3080*/  FADD.FTZ R9, R8, 1 ;  /* 0x3f80000008097421 */ /* 0x008fce0000010000 */
[----:B------:R-:W3:Y:S01]  /*3090*/  MUFU.RCP R9, R9 ;  /* 0x0000000900097308 */ /* 0x000ee20000001000 */
[----:B--2---:R-:W-:Y:S01]  /*30a0*/  FMUL.FTZ R36, R36, R5 ;  /* 0x0000000524247220 */ /* 0x004fe20000410000 */
[----:B---3--:R-:W-:-:S07]  /*30b0*/  FMUL.FTZ R22, R22, R9 ;  /* 0x0000000916167220 */ /* 0x008fce0000410000 */
.L_x_3144:
[----:B------:R-:W-:Y:S04]  /*30c0*/  BSSY B0, `(.L_x_3145) ;  /* 0x000000e000007945 */ /* 0x000fe80003800000 */
[----:B------:R-:W-:Y:S05]  /*30d0*/  @P2 BRA `(.L_x_3146) ;  /* 0x0000000000302947 */ /* 0x000fea0003800000 */
[----:B------:R-:W-:Y:S01]  /*30e0*/  ULDC.64 UR12, c[0x0][0x270] ;  /* 0x00009c00000c7ab9 */ /* 0x000fe20000000a00 */
[----:B------:R-:W-:Y:S01]  /*30f0*/  MOV R5, R43 ;  /* 0x0000002b00057202 */ /* 0x000fe20000000f00 */
[----:B------:R-:W-:Y:S01]  /*3100*/  IMAD R9, R4, UR12, RZ ;  /* 0x0000000c04097c24 */ /* 0x000fe2000f8e02ff */
[----:B------:R-:W-:-:S03]  /*3110*/  MOV R4, R40 ;  /* 0x0000002800047202 */ /* 0x000fc60000000f00 */
[C---:B------:R-:W-:Y:S02]  /*3120*/  IMAD R9, R14.reuse, UR13, R9 ;  /* 0x0000000d0e097c24 */ /* 0x040fe4000f8e0209 */
[----:B------:R-:W-:Y:S01]  /*3130*/  IMAD.WIDE.U32 R4, R14, UR12, R4 ;  /* 0x0000000c0e047c25 */ /* 0x000fe2000f8e0004 */
[----:B------:R-:W-:Y:S02]  /*3140*/  ULDC.64 UR12, c[0x0][0x210] ;  /* 0x00008400000c7ab9 */ /* 0x000fe40000000a00 */
[----:B------:R-:W-:Y:S02]  /*3150*/  LEA R8, P1, R4, UR12, 0x1 ;  /* 0x0000000c04087c11 */ /* 0x000fe4000f8208ff */
[----:B------:R-:W-:Y:S02]  /*3160*/  IADD3 R9, R5, R9, RZ ;  /* 0x0000000905097210 */ /* 0x000fe40007ffe0ff */
[----:B------:R-:W-:Y:S02]  /*3170*/  F2FP.BF16.F32.PACK_AB R5, R22, R36 ;  /* 0x000000241605723e */ /* 0x000fe400000010ff */
[----:B------:R-:W-:-:S05]  /*3180*/  LEA.HI.X R9, R4, UR13, R9, 0x1, P1 ;  /* 0x0000000d04097c11 */ /* 0x000fca00088f0c09 */
[----:B------:R2:W-:Y:S02]  /*3190*/  STG.E desc[UR8][R8.64], R5 ;  /* 0x0000000508007986 */ /* 0x0005e4000c101908 */
.L_x_3146:
[----:B------:R-:W-:Y:S05]  /*31a0*/  BSYNC B0 ;  /* 0x0000000000007941 */ /* 0x000fea0003800000 */
.L_x_3145:
[----:B------:R-:W-:Y:S05]  /*31b0*/  @!P6 BRA `(.L_x_3147) ;  /* 0x000000000028e947 */ /* 0x000fea0003800000 */
[----:B------:R-:W-:Y:S01]  /*31c0*/  FMUL.FTZ R2, R37, -1.4426950216293334961 ;  /* 0xbfb8aa3b25027820 */ /* 0x000fe20000410000 */
[----:B--2---:R-:W-:-:S05]  /*31d0*/  FMUL.FTZ R5, R23, -1.4426950216293334961 ;  /* 0xbfb8aa3b17057820 */ /* 0x004fca0000410000 */
        /* <DEDUP_REMOVED lines=8> */
.L_x_3147:
        /* <DEDUP_REMOVED lines=10> */
[----:B------:R-:W-:Y:S02]  /*3300*/  LEA R4, P1, R2, UR12, 0x1 ;  /* 0x0000000c02047c11 */ /* 0x000fe4000f8208ff */
[----:B------:R-:W-:-:S04]  /*3310*/  IADD3 R13, R3, R13, RZ ;  /* 0x0000000d030d7210 */ /* 0x000fc80007ffe0ff */
[----:B--2---:R-:W-:-:S05]  /*3320*/  LEA.HI.X R5, R2, UR13, R13, 0x1, P1 ;  /* 0x0000000d02057c11 */ /* 0x004fca00088f0c0d */
[----:B------:R3:W-:Y:S02]  /*3330*/  STG.E desc[UR8][R4.64], R23 ;  /* 0x0000001704007986 */ /* 0x0007e4000c101908 */
.L_x_3149:
[----:B------:R-:W-:Y:S05]  /*3340*/  BSYNC B0 ;  /* 0x0000000000007941 */ /* 0x000fea0003800000 */
.L_x_3148:
[----:B------:R-:W-:Y:S05]  /*3350*/  @!P6 BRA `(.L_x_3150) ;  /* 0x000000000028e947 */ /* 0x000fea0003800000 */
[----:B------:R-:W-:Y:S01]  /*3360*/  FMUL.FTZ R2, R38, -1.4426950216293334961 ;  /* 0xbfb8aa3b26027820 */ /* 0x000fe20000410000 */
[----:B---3--:R-:W-:-:S05]  /*3370*/  FMUL.FTZ R4, R20, -1.4426950216293334961 ;  /* 0xbfb8aa3b14047820 */ /* 0x008fca0000410000 */
        /* <DEDUP_REMOVED lines=8> */
.L_x_3150:
[----:B------:R-:W-:Y:S04]  /*3400*/  BSSY B0, `(.L_x_3151) ;  /* 0x000000d000007945 */ /* 0x000fe80003800000 */
[----:B------:R-:W-:Y:S05]  /*3410*/  @P4 BRA `(.L_x_3152) ;  /* 0x00000000002c4947 */ /* 0x000fea0003800000 */
[----:B------:R-:W-:Y:S01]  /*3420*/  ULDC.64 UR12, c[0x0][0x270] ;  /* 0x00009c00000c7ab9 */ /* 0x000fe20000000a00 */
[----:B------:R-:W-:Y:S01]  /*3430*/  MOV R41, R43 ;  /* 0x0000002b00297202 */ /* 0x000fe20000000f00 */
[----:B------:R-:W-:Y:S01]  /*3440*/  IMAD R3, R0, UR12, RZ ;  /* 0x0000000c00037c24 */ /* 0x000fe2000f8e02ff */
[----:B--23--:R-:W-:Y:S01]  /*3450*/  F2FP.BF16.F32.PACK_AB R5, R20, R38 ;  /* 0x000000261405723e */ /* 0x00cfe200000010ff */
[----:B------:R-:W-:-:S04]  /*3460*/  IMAD.WIDE.U32 R40, R12, UR12, R40 ;  /* 0x0000000c0c287c25 */ /* 0x000fc8000f8e0028 */
[----:B------:R-:W-:Y:S01]  /*3470*/  IMAD R3, R12, UR13, R3 ;  /* 0x0000000d0c037c24 */ /* 0x000fe2000f8e0203 */
[----:B------:R-:W-:Y:S02]  /*3480*/  ULDC.64 UR12, c[0x0][0x210] ;  /* 0x00008400000c7ab9 */ /* 0x000fe40000000a00 */
[----:B------:R-:W-:Y:S02]  /*3490*/  LEA R2, P1, R40, UR12, 0x1 ;  /* 0x0000000c28027c11 */ /* 0x000fe4000f8208ff */
[----:B------:R-:W-:-:S04]  /*34a0*/  IADD3 R3, R41, R3, RZ ;  /* 0x0000000329037210 */ /* 0x000fc80007ffe0ff */
[----:B------:R-:W-:-:S05]  /*34b0*/  LEA.HI.X R3, R40, UR13, R3, 0x1, P1 ;  /* 0x0000000d28037c11 */ /* 0x000fca00088f0c03 */
[----:B------:R4:W-:Y:S02]  /*34c0*/  STG.E desc[UR8][R2.64], R5 ;  /* 0x0000000502007986 */ /* 0x0009e4000c101908 */
.L_x_3152:
[----:B------:R-:W-:Y:S05]  /*34d0*/  BSYNC B0 ;  /* 0x0000000000007941 */ /* 0x000fea0003800000 */
.L_x_3151:
[----:B----4-:R-:W4:Y:S01]  /*34e0*/  LDC R3, c[0x0][0x10] ;  /* 0x00000400ff037b82 */ /* 0x010f220000000800 */
[----:B------:R-:W-:Y:S02]  /*34f0*/  IADD3 R28, R28, 0x1, RZ ;  /* 0x000000011c1c7810 */ /* 0x000fe40007ffe0ff */
[----:B----4-:R-:W-:-:S04]  /*3500*/  IADD3 R34, R3, R34, RZ ;  /* 0x0000002203227210 */ /* 0x010fc80007ffe0ff */
[----:B------:R-:W-:-:S13]  /*3510*/  ISETP.GE.AND P1, PT, R34, UR4, PT ;  /* 0x0000000422007c0c */ /* 0x000fda000bf26270 */
[----:B------:R-:W-:Y:S05]  /*3520*/  @!P1 BRA `(.L_x_3153) ;  /* 0xffffffcc00389947 */ /* 0x000fea000383ffff */
[----:B------:R-:W-:Y:S05]  /*3530*/  EXIT ;  /* 0x000000000000794d */ /* 0x000fea0003800000 */
.L_x_3154:
        /* <DEDUP_REMOVED lines=12> */
.L_x_5151:


//--------------------- .text._Z35group_norm_nhwc_fwd_one_pass_kernelI11Bf16IOFp32WLi256ELi80ELi640EEv26Group_norm_nhwc_fwd_params --------------------------
	.section	.text._Z35group_norm_nhwc_fwd_one_pass_kernelI11Bf16IOFp32WLi256ELi80ELi640EEv26Group_norm_nhwc_fwd_params,"ax",@progbits
	.align	128
        .global         _Z35group_norm_nhwc_fwd_one_pass_kernelI11Bf16IOFp32WLi256ELi80ELi640EEv26Group_norm_nhwc_fwd_params
        .type           _Z35group_norm_nhwc_fwd_one_pass_kernelI11Bf16IOFp32WLi256ELi80ELi640EEv26Group_norm_nhwc_fwd_params,@function
        .size           _Z35group_norm_nhwc_fwd_one_pass_kernelI11Bf16IOFp32WLi256ELi80ELi640EEv26Group_norm_nhwc_fwd_params,(.L_x_5152 - _Z35group_norm_nhwc_fwd_one_pass_kernelI11Bf16IOFp32WLi256ELi80ELi640EEv26Group_norm_nhwc_fwd_params)
        .other          _Z35group_norm_nhwc_fwd_one_pass_kernelI11Bf16IOFp32WLi256ELi80ELi640EEv26Group_norm_nhwc_fwd_params,@"STO_CUDA_ENTRY STV_DEFAULT"
_Z35group_norm_nhwc_fwd_one_pass_kernelI11Bf16IOFp32WLi256ELi80ELi640EEv26Group_norm_nhwc_fwd_params:
.text._Z35group_norm_nhwc_fwd_one_pass_kernelI11Bf16IOFp32WLi256ELi80ELi640EEv26Group_norm_nhwc_fwd_params:
        /* <DEDUP_REMOVED lines=17> */
[----:B------:R-:W-:Y:S01]  /*0110*/  SHF.R.U32.HI R67, RZ, 0x5, R3 ;  /* 0x00000005ff437819 */ /* 0x000fe20000011603 */
[----:B------:R-:W0:Y:S01]  /*0120*/  S2R R2, SR_LANEID ;  /* 0x0000000000027919 */ /* 0x000e220000000000 */
[----:B------:R-:W-:Y:S01]  /*0130*/  LEA.HI R5, R5, R0, RZ, 0x5 ;  /* 0x0000000005057211 */ /* 0x000fe200078f28ff */
[----:B--2---:R-:W-:Y:S02]  /*0140*/  ULEA UR5, UR6, UR5, 0x18 ;  /* 0x0000000506057291 */ /* 0x004fe4000f8ec03f */
[----:B-1----:R-:W-:Y:S01]  /*0150*/  IMAD R64, R64, UR7, R67 ;  /* 0x0000000740407c24 */ /* 0x002fe2000f8e0243 */
[----:B------:R-:W-:Y:S01]  /*0160*/  SHF.R.S32.HI R5, RZ, 0x5, R5 ;  /* 0x00000005ff057819 */ /* 0x000fe20000011405 */
[----:B------:R-:W-:-:S03]  /*0170*/  IMAD R67, R67, -0x28, R0 ;  /* 0xffffffd843437824 */ /* 0x000fc600078e0200 */
[C---:B------:R-:W-:Y:S02]  /*0180*/  ISETP.GE.U32.AND P0, PT, R64.reuse, UR8, PT ;  /* 0x0000000840007c0c */ /* 0x040fe4000bf06070 */
[----:B------:R-:W-:Y:S02]  /*0190*/  SHF.R.S32.HI R3, RZ, 0x1f, R64 ;  /* 0x0000001fff037819 */ /* 0x000fe40000011440 */
[----:B------:R-:W-:Y:S02]  /*01a0*/  SHF.L.U32 R67, R67, 0x1, RZ ;  /* 0x0000000143437819 */ /* 0x000fe400000006ff */
[----:B------:R-:W-:Y:S01]  /*01b0*/  ISETP.GE.AND.EX P0, PT, R3, UR9, PT, P0 ;  /* 0x0000000903007c0c */ /* 0x000fe2000bf06300 */
[----:B------:R-:W-:Y:S01]  /*01c0*/  ULDC.64 UR8, c[0x0][0x208] ;  /* 0x0000820000087ab9 */ /* 0x000fe20000000a00 */
[----:B------:R-:W-:Y:S02]  /*01d0*/  LEA R5, R5, UR5, 0x3 ;  /* 0x0000000505057c11 */ /* 0x000fe4000f8e18ff */
        /* <DEDUP_REMOVED lines=12> */
[----:B------:R-:W-:-:S02]  /*02a0*/  IADD3 R15, R64, 0xc0, RZ ;  /* 0x000000c0400f7810 */ /* 0x000fc40007ffe0ff */
[C---:B------:R-:W-:Y:S02]  /*02b0*/  IADD3 R16, R64.reuse, 0xd0, RZ ;  /* 0x000000d040107810 */ /* 0x040fe40007ffe0ff */
[C---:B------:R-:W-:Y:S02]  /*02c0*/  IADD3 R17, R64.reuse, 0xe0, RZ ;  /* 0x000000e040117810 */ /* 0x040fe40007ffe0ff */
[----:B0-----:R-:W-:-:S07]  /*02d0*/  IADD3 R18, R64, 0xf0, RZ ;  /* 0x000000f040127810 */ /* 0x001fce0007ffe0ff */
.L_x_3212:
[----:B------:R-:W0:Y:S01]  /*02e0*/  LDC R25, c[0x0][0x288] ;  /* 0x0000a200ff197b82 */ /* 0x000e220000000800 */
[----:B------:R-:W-:Y:S01]  /*02f0*/  IABS R24, R66 ;  /* 0x0000004200187213 */ /* 0x000fe20000000000 */
[----:B------:R-:W-:Y:S01]  /*0300*/  ULDC.64 UR14, c[0x0][0x278] ;  /* 0x00009e00000e7ab9 */ /* 0x000fe20000000a00 */
[----:B------:R-:W-:Y:S01]  /*0310*/  SHF.R.S32.HI R41, RZ, 0x1f, R60 ;  /* 0x0000001fff297819 */ /* 0x000fe2000001143c */
[----:B------:R-:W-:Y:S01]  /*0320*/  ULDC.64 UR12, c[0x0][0x280] ;  /* 0x0000a000000c7ab9 */ /* 0x000fe20000000a00 */
[----:B------:R-:W-:Y:S02]  /*0330*/  ISETP.GE.U32.AND P3, PT, R62, UR14, PT ;  /* 0x0000000e3e007c0c */ /* 0x000fe4000bf66070 */
[----:B------:R-:W-:Y:S01]  /*0340*/  SHF.R.S32.HI R43, RZ, 0x1f, R6 ;  /* 0x0000001fff2b7819 */ /* 0x000fe20000011406 */
[----:B-1----:R-:W1:Y:S01]  /*0350*/  @P0 LDC.64 R30, c[0x0][0x270] ;  /* 0x00009c00ff1e0b82 */ /* 0x002e620000000a00 */
[----:B------:R-:W-:Y:S02]  /*0360*/  ISETP.GE.U32.AND P6, PT, R6, UR14, PT ;  /* 0x0000000e06007c0c */ /* 0x000fe4000bfc6070 */
[----:B------:R-:W-:-:S02]  /*0370*/  SHF.R.S32.HI R45, RZ, 0x1f, R7 ;  /* 0x0000001fff2d7819 */ /* 0x000fc40000011407 */
[----:B------:R-:W-:Y:S02]  /*0380*/  ISETP.GE.AND.EX P6, PT, R43, UR15, PT, P6 ;  /* 0x0000000f2b007c0c */ /* 0x000fe4000bfc6360 */
[----:B------:R-:W-:Y:S01]  /*0390*/  SHF.R.S32.HI R47, RZ, 0x1f, R8 ;  /* 0x0000001fff2f7819 */ /* 0x000fe20000011408 */
[----:B--2---:R-:W2:Y:S01]  /*03a0*/  @P0 LDC.64 R32, c[0x0][0x220] ;  /* 0x00008800ff200b82 */ /* 0x004ea20000000a00 */
[----:B------:R-:W-:Y:S02]  /*03b0*/  ISETP.GT.U32.OR P6, PT, R0, 0x27f, P6 ;  /* 0x0000027f0000780c */ /* 0x000fe400037c4470 */
[----:B------:R-:W-:Y:S02]  /*03c0*/  MOV R40, RZ ;  /* 0x000000ff00287202 */ /* 0x000fe40000000f00 */
[----:B0-----:R-:W-:-:S04]  /*03d0*/  IABS R22, R25 ;  /* 0x0000001900167213 */ /* 0x001fc80000000000 */
[----:B------:R-:W0:Y:S08]  /*03e0*/  I2F.RP R19, R22 ;  /* 0x0000001600137306 */ /* 0x000e300000209400 */
[----:B0-----:R-:W0:Y:S02]  /*03f0*/  MUFU.RCP R19, R19 ;  /* 0x0000001300137308 */ /* 0x001e240000001000 */
[----:B0-----:R-:W-:-:S06]  /*0400*/  IADD3 R20, R19, 0xffffffe, RZ ;  /* 0x0ffffffe13147810 */ /* 0x001fcc0007ffe0ff */
[----:B---3--:R0:W3:Y:S02]  /*0410*/  F2I.FTZ.U32.TRUNC.NTZ R21, R20 ;  /* 0x0000001400157305 */ /* 0x0080e4000021f000 */
[----:B0-----:R-:W-:Y:S02]  /*0420*/  MOV R20, RZ ;  /* 0x000000ff00147202 */ /* 0x001fe40000000f00 */
[----:B---3--:R-:W-:-:S05]  /*0430*/  IADD3 R23, RZ, -R21, RZ ;  /* 0x80000015ff177210 */ /* 0x008fca0007ffe0ff */
[----:B------:R-:W-:-:S04]  /*0440*/  IMAD R23, R23, R22, RZ ;  /* 0x0000001617177224 */ /* 0x000fc800078e02ff */
[----:B------:R-:W-:Y:S01]  /*0450*/  IMAD.HI.U32 R21, R21, R23, R20 ;  /* 0x0000001715157227 */ /* 0x000fe200078e0014 */
[----:B------:R-:W-:-:S05]  /*0460*/  MOV R23, R24 ;  /* 0x0000001800177202 */ /* 0x000fca0000000f00 */
        /* <DEDUP_REMOVED lines=10> */
[----:B------:R-:W-:-:S04]  /*0510*/  SHF.R.S32.HI R19, RZ, 0x1f, R62 ;  /* 0x0000001fff137819 */ /* 0x000fc8000001143e */
[----:B------:R-:W-:Y:S02]  /*0520*/  ISETP.GE.AND.EX P3, PT, R19, UR15, PT, P3 ;  /* 0x0000000f13007c0c */ /* 0x000fe4000bf66330 */
[----:B------:R-:W-:Y:S02]  /*0530*/  @P1 IADD3 R21, R21, 0x1, RZ ;  /* 0x0000000115151810 */ /* 0x000fe40007ffe0ff */
[----:B------:R-:W-:Y:S02]  /*0540*/  ISETP.GT.U32.OR P3, PT, R0, 0x27f, P3 ;  /* 0x0000027f0000780c */ /* 0x000fe40001f64470 */
[----:B------:R-:W-:Y:S02]  /*0550*/  MOV R23, R21 ;  /* 0x0000001500177202 */ /* 0x000fe40000000f00 */
[----:B------:R-:W-:Y:S02]  /*0560*/  ISETP.GE.U32.AND P1, PT, R60, UR14, PT ;  /* 0x0000000e3c007c0c */ /* 0x000fe4000bf26070 */
[----:B------:R-:W-:-:S02]  /*0570*/  @!P4 IADD3 R23, -R23, RZ, RZ ;  /* 0x000000ff1717c210 */ /* 0x000fc40007ffe1ff */
[----:B------:R-:W-:Y:S02]  /*0580*/  @!P2 LOP3.LUT R23, RZ, R25, RZ, 0x33, !PT ;  /* 0x00000019ff17a212 */ /* 0x000fe400078e33ff */
[----:B------:R-:W-:Y:S02]  /*0590*/  ISETP.GE.AND.EX P1, PT, R41, UR15, PT, P1 ;  /* 0x0000000f29007c0c */ /* 0x000fe4000bf26310 */
[----:B------:R-:W-:Y:S01]  /*05a0*/  IADD3 R21, -R23, RZ, RZ ;  /* 0x000000ff17157210 */ /* 0x000fe20007ffe1ff */
[----:B------:R-:W0:Y:S01]  /*05b0*/  @!P3 LDC.64 R28, c[0x0][0x220] ;  /* 0x00008800ff1cbb82 */ /* 0x000e220000000a00 */
[----:B------:R-:W-:Y:S02]  /*05c0*/  SHF.R.S32.HI R22, RZ, 0x1f, R23 ;  /* 0x0000001fff167819 */ /* 0x000fe40000011417 */
[----:B------:R-:W-:Y:S01]  /*05d0*/  ISETP.GT.U32.OR P1, PT, R0, 0x27f, P1 ;  /* 0x0000027f0000780c */ /* 0x000fe20000f24470 */
[----:B------:R-:W-:Y:S01]  /*05e0*/  IMAD R68, R25, R21, R66 ;  /* 0x0000001519447224 */ /* 0x000fe200078e0242 */
[----:B------:R-:W-:Y:S01]  /*05f0*/  SHF.R.S32.HI R25, RZ, 0x1f, R67 ;  /* 0x0000001fff197819 */ /* 0x000fe20000011443 */
[----:B------:R-:W-:-:S02]  /*0600*/  IMAD R22, R22, UR12, RZ ;  /* 0x0000000c16167c24 */ /* 0x000fc4000f8e02ff */
[----:B------:R-:W-:Y:S01]  /*0610*/  IMAD R68, R68, 0x50, RZ ;  /* 0x0000005044447824 */ /* 0x000fe200078e02ff */
[----:B------:R-:W3:Y:S01]  /*0620*/  @!P3 LDC.64 R20, c[0x0][0x270] ;  /* 0x00009c00ff14bb82 */ /* 0x000ee20000000a00 */
[----:B------:R-:W-:Y:S02]  /*0630*/  IMAD R89, R23, UR13, R22 ;  /* 0x0000000d17597c24 */ /* 0x000fe4000f8e0216 */
[----:B-1----:R-:W-:Y:S01]  /*0640*/  @P0 IMAD R22, R3, R30, RZ ;  /* 0x0000001e03160224 */ /* 0x002fe200078e02ff */
[----:B------:R-:W-:-:S04]  /*0650*/  IADD3 R86, P2, R67, R68, RZ ;  /* 0x0000004443567210 */ /* 0x000fc80007f5e0ff */
[----:B------:R-:W-:Y:S01]  /*0660*/  LEA.HI.X.SX32 R87, R68, R25, 0x1, P2 ;  /* 0x0000001944577211 */ /* 0x000fe200010f0eff */
[----:B----4-:R-:W1:Y:S01]  /*0670*/  @!P1 LDC.64 R26, c[0x0][0x270] ;  /* 0x00009c00ff1a9b82 */ /* 0x010e620000000a00 */
[----:B------:R-:W-:Y:S01]  /*0680*/  ISETP.GE.U32.AND P2, PT, R7, UR14, PT ;  /* 0x0000000e07007c0c */ /* 0x000fe2000bf46070 */
[----:B------:R-:W-:-:S03]  /*0690*/  IMAD.WIDE.U32 R86, R23, UR12, R86 ;  /* 0x0000000c17567c25 */ /* 0x000fc6000f8e0056 */
[----:B------:R-:W-:Y:S01]  /*06a0*/  ISETP.GE.AND.EX P2, PT, R45, UR15, PT, P2 ;  /* 0x0000000f2d007c0c */ /* 0x000fe2000bf46320 */
[----:B------:R-:W-:Y:S01]  /*06b0*/  @P0 IMAD R23, R64, R31, R22 ;  /* 0x0000001f40170224 */ /* 0x000fe200078e0216 */
[----:B------:R-:W-:Y:S01]  /*06c0*/  IADD3 R89, R87, R89, RZ ;  /* 0x0000005957597210 */ /* 0x000fe20007ffe0ff */
[----:B------:R-:W4:Y:S01]  /*06d0*/  @!P1 LDC.64 R24, c[0x0][0x220] ;  /* 0x00008800ff189b82 */ /* 0x000f220000000a00 */
[-C--:B------:R-:W-:Y:S02]  /*06e0*/  @P0 MOV R88, R86.reuse ;  /* 0x0000005600580202 */ /* 0x080fe40000000f00 */
[----:B------:R-:W-:Y:S01]  /*06f0*/  ISETP.GT.U32.OR P2, PT, R0, 0x27f, P2 ;  /* 0x0000027f0000780c */ /* 0x000fe20001744470 */
[--C-:B------:R-:W-:Y:S01]  /*0700*/  @!P3 IMAD.MOV.U32 R35, RZ, RZ, R89.reuse ;  /* 0x000000ffff23b224 */ /* 0x100fe200078e0059 */
[----:B------:R-:W-:Y:S01]  /*0710*/  @!P3 MOV R34, R86 ;  /* 0x000000560022b202 */ /* 0x000fe20000000f00 */
[----:B---3--:R-:W-:Y:S01]  /*0720*/  @!P3 IMAD R22, R19, R20, RZ ;  /* 0x000000141316b224 */ /* 0x008fe200078e02ff */
[----:B------:R-:W-:Y:S01]  /*0730*/  @!P1 MOV R36, R86 ;  /* 0x0000005600249202 */ /* 0x000fe20000000f00 */
[----:B------:R-:W-:-:S04]  /*0740*/  @P0 IMAD.WIDE.U32 R30, R64, R30, R88 ;  /* 0x0000001e401e0225 */ /* 0x000fc800078e0058 */
[C---:B------:R-:W-:Y:S01]  /*0750*/  @!P3 IMAD R37, R62.reuse, R21, R22 ;  /* 0x000000153e25b224 */ /* 0x040fe200078e0216 */
[----:B------:R-:W-:Y:S01]  /*0760*/  @P0 IADD3 R21, R31, R23, RZ ;  /* 0x000000171f150210 */ /* 0x000fe20007ffe0ff */
[----:B------:R-:W-:Y:S01]  /*0770*/  @!P3 IMAD.WIDE.U32 R34, R62, R20, R34 ;  /* 0x000000143e22b225 */ /* 0x000fe200078e0022 */
[----:B------:R-:W3:Y:S01]  /*0780*/  @!P6 LDC.64 R22, c[0x0][0x270] ;  /* 0x00009c00ff16eb82 */ /* 0x000ee20000000a00 */
[----:B--2---:R-:W-:-:S03]  /*0790*/  @P0 LEA R32, P4, R30, R32, 0x1 ;  /* 0x000000201e200211 */ /* 0x004fc600078808ff */
[----:B------:R-:W-:Y:S02]  /*07a0*/  @!P3 IADD3 R31, R35, R37, RZ ;  /* 0x00000025231fb210 */ /* 0x000fe40007ffe0ff */
[----:B------:R-:W-:Y:S02]  /*07b0*/  @P0 LEA.HI.X R33, R30, R33, R21, 0x1, P4 ;  /* 0x000000211e210211 */ /* 0x000fe400020f0c15 */
[----:B------:R-:W-:Y:S01]  /*07c0*/  ISETP.GE.U32.AND P4, PT, R8, UR14, PT ;  /* 0x0000000e08007c0c */ /* 0x000fe2000bf86070 */
[----:B------:R-:W2:Y:S01]  /*07d0*/  @!P2 LDC.64 R20, c[0x0][0x270] ;  /* 0x00009c00ff14ab82 */ /* 0x000ea20000000a00 */
[----:B------:R-:W-:Y:S02]  /*07e0*/  @!P1 MOV R37, R89 ;  /* 0x0000005900259202 */ /* 0x000fe40000000f00 */
[----:B------:R-:W-:Y:S02]  /*07f0*/  ISETP.GE.AND.EX P4, PT, R47, UR15, PT, P4 ;  /* 0x0000000f2f007c0c */ /* 0x000fe4000bf86340 */
[----:B0-----:R-:W-:Y:S01]  /*0800*/  @!P3 LEA R30, P5, R34, R28, 0x1 ;  /* 0x0000001c221eb211 */ /* 0x001fe200078a08ff */
[-C--:B-1----:R-:W-:Y:S01]  /*0810*/  @!P1 IMAD R28, R41, R26.reuse, RZ ;  /* 0x0000001a291c9224 */ /* 0x082fe200078e02ff */
[----:B------:R-:W-:Y:S01]  /*0820*/  ISETP.GT.U32.OR P4, PT, R0, 0x27f, P4 ;  /* 0x0000027f0000780c */ /* 0x000fe20002784470 */
[----:B------:R-:W-:Y:S01]  /*0830*/  @!P1 IMAD.WIDE.U32 R36, R60, R26, R36 ;  /* 0x0000001a3c249225 */ /* 0x000fe200078e0024 */
[----:B------:R-:W-:-:S03]  /*0840*/  @!P3 LEA.HI.X R31, R34, R29, R31, 0x1, P5 ;  /* 0x0000001d221fb211 */ /* 0x000fc600028f0c1f */
[----:B------:R-:W-:Y:S01]  /*0850*/  @!P1 IMAD R27, R60, R27, R28 ;  /* 0x0000001b3c1b9224 */ /* 0x000fe200078e021c */
[----:B----4-:R-:W-:Y:S01]  /*0860*/  @!P1 LEA R34, P5, R36, R24, 0x1 ;  /* 0x0000001824229211 */ /* 0x010fe200078a08ff */
[----:B------:R-:W0:Y:S01]  /*0870*/  @!P6 LDC.64 R28, c[0x0][0x220] ;  /* 0x00008800ff1ceb82 */ /* 0x000e220000000a00 */
[----:B---3--:R-:W-:Y:S01]  /*0880*/  @!P6 IMAD R24, R43, R22, RZ ;  /* 0x000000162b18e224 */ /* 0x008fe200078e02ff */
[----:B------:R-:W-:Y:S01]  /*0890*/  SHF.R.S32.HI R49, RZ, 0x1f, R9 ;  /* 0x0000001fff317819 */ /* 0x000fe20000011409 */
[----:B------:R1:W3:Y:S01]  /*08a0*/  @!P3 LDG.E R40, desc[UR8][R30.64] ;  /* 0x000000081e28b981 */ /* 0x0002e2000c1e1900 */
[----:B------:R-:W-:-:S04]  /*08b0*/  @!P1 IADD3 R35, R37, R27, RZ ;  /* 0x0000001b25239210 */ /* 0x000fc80007ffe0ff */
[----:B------:R-:W4:Y:S01]  /*08c0*/  @!P2 LDC.64 R26, c[0x0][0x220] ;  /* 0x00008800ff1aab82 */ /* 0x000f220000000a00 */
[----:B------:R-:W-:Y:S01]  /*08d0*/  @!P1 LEA.HI.X R35, R36, R25, R35, 0x1, P5 ;  /* 0x0000001924239211 */ /* 0x000fe200028f0c23 */
[----:B------:R-:W-:Y:S01]  /*08e0*/  @!P6 IMAD R37, R6, R23, R24 ;  /* 0x000000170625e224 */ /* 0x000fe200078e0218 */
[----:B------:R-:W-:Y:S02]  /*08f0*/  ISETP.GE.U32.AND P5, PT, R9, UR14, PT ;  /* 0x0000000e09007c0c */ /* 0x000fe4000bfa6070 */
[----:B-1----:R-:W-:-:S03]  /*0900*/  @!P6 MOV R30, R86 ;  /* 0x00000056001ee202 */ /* 0x002fc60000000f00 */
[----:B------:R-:W1:Y:S01]  /*0910*/  @!P4 LDC.64 R24, c[0x0][0x270] ;  /* 0x00009c00ff18cb82 */ /* 0x000e620000000a00 */
[-C--:B------:R-:W-:Y:S02]  /*0920*/  @!P6 MOV R31, R89.reuse ;  /* 0x00000059001fe202 */ /* 0x080fe40000000f00 */
[----:B------:R-:W-:Y:S01]  /*0930*/  ISETP.GE.AND.EX P5, PT, R49, UR15, PT, P5 ;  /* 0x0000000f31007c0c */ /* 0x000fe2000bfa6350 */
[----:B--2---:R-:W-:Y:S02]  /*0940*/  @!P2 IMAD R36, R45, R20, RZ ;  /* 0x000000142d24a224 */ /* 0x004fe400078e02ff */
[----:B------:R-:W-:Y:S01]  /*0950*/  @!P6 IMAD.WIDE.U32 R22, R6, R22, R30 ;  /* 0x000000160616e225 */ /* 0x000fe200078e001e */
[----:B------:R-:W-:Y:S02]  /*0960*/  ISETP.GT.U32.OR P5, PT, R0, 0x27f, P5 ;  /* 0x0000027f0000780c */ /* 0x000fe40002fa4470 */
[----:B------:R-:W-:Y:S02]  /*0970*/  @!P2 MOV R30, R86 ;  /* 0x00000056001ea202 */ /* 0x000fe40000000f00 */
[----:B------:R-:W-:Y:S01]  /*0980*/  @!P2 MOV R31, R89 ;  /* 0x00000059001fa202 */ /* 0x000fe20000000f00 */
[C---:B------:R-:W-:Y:S01]  /*0990*/  @!P2 IMAD R39, R7.reuse, R21, R36 ;  /* 0x000000150727a224 */ /* 0x040fe200078e0224 */
[----:B------:R-:W-:Y:S01]  /*09a0*/  MOV R42, RZ ;  /* 0x000000ff002a7202 */ /* 0x000fe20000000f00 */
[----:B------:R-:W-:Y:S01]  /*09b0*/  @!P2 IMAD.WIDE.U32 R20, R7, R20, R30 ;  /* 0x000000140714a225 */ /* 0x000fe200078e001e */
[----:B------:R-:W-:-:S02]  /*09c0*/  @!P6 IADD3 R23, R23, R37, RZ ;  /* 0x000000251717e210 */ /* 0x000fc40007ffe0ff */
[----:B------:R-:W2:Y:S01]  /*09d0*/  @!P4 LDC.64 R30, c[0x0][0x220] ;  /* 0x00008800ff1ecb82 */ /* 0x000ea20000000a00 */
[----:B0-----:R-:W-:Y:S01]  /*09e0*/  @!P6 LEA R28, P3, R22, R28, 0x1 ;  /* 0x0000001c161ce211 */ /* 0x001fe200078608ff */
[----:B------:R0:W5:Y:S01]  /*09f0*/  @!P1 LDG.E R42, desc[UR8][R34.64] ;  /* 0x00000008222a9981 */ /* 0x000162000c1e1900 */
[----:B------:R-:W-:Y:S02]  /*0a00*/  @!P2 IADD3 R21, R21, R39, RZ ;  /* 0x000000271515a210 */ /* 0x000fe40007ffe0ff */
[----:B----4-:R-:W-:Y:S02]  /*0a10*/  @!P2 LEA R26, P1, R20, R26, 0x1 ;  /* 0x0000001a141aa211 */ /* 0x010fe400078208ff */
[----:B------:R-:W-:Y:S02]  /*0a20*/  @!P6 LEA.HI.X R29, R22, R29, R23, 0x1, P3 ;  /* 0x0000001d161de211 */ /* 0x000fe400018f0c17 */
[----:B------:R-:W4:Y:S01]  /*0a30*/  @!P5 LDC.64 R22, c[0x0][0x270] ;  /* 0x00009c00ff16db82 */ /* 0x000f220000000a00 */
[----:B------:R-:W-:Y:S01]  /*0a40*/  @!P2 LEA.HI.X R27, R20, R27, R21, 0x1, P1 ;  /* 0x0000001b141ba211 */ /* 0x000fe200008f0c15 */
[----:B-1----:R-:W-:Y:S01]  /*0a50*/  @!P4 IMAD R20, R47, R24, RZ ;  /* 0x000000182f14c224 */ /* 0x002fe200078e02ff */
[----:B------:R-:W-:-:S02]  /*0a60*/  SHF.R.S32.HI R51, RZ, 0x1f, R10 ;  /* 0x0000001fff337819 */ /* 0x000fc4000001140a */
[----:B------:R-:W-:Y:S02]  /*0a70*/  ISETP.GE.U32.AND P3, PT, R10, UR14, PT ;  /* 0x0000000e0a007c0c */ /* 0x000fe4000bf66070 */
[----:B------:R-:W-:Y:S01]  /*0a80*/  SHF.R.S32.HI R53, RZ, 0x1f, R11 ;  /* 0x0000001fff357819 */ /* 0x000fe2000001140b */
[----:B0-----:R-:W0:Y:S01]  /*0a90*/  @!P5 LDC.64 R34, c[0x0][0x220] ;  /* 0x00008800ff22db82 */ /* 0x001e220000000a00 */
[----:B------:R-:W-:Y:S01]  /*0aa0*/  ISETP.GE.U32.AND P1, PT, R11, UR14, PT ;  /* 0x0000000e0b007c0c */ /* 0x000fe2000bf26070 */
[----:B------:R-:W-:Y:S01]  /*0ab0*/  @!P4 IMAD R37, R8, R25, R20 ;  /* 0x000000190825c224 */ /* 0x000fe200078e0214 */
[----:B------:R-:W-:Y:S02]  /*0ac0*/  ISETP.GE.AND.EX P3, PT, R51, UR15, PT, P3 ;  /* 0x0000000f33007c0c */ /* 0x000fe4000bf66330 */
[----:B------:R-:W-:Y:S02]  /*0ad0*/  ISETP.GE.AND.EX P1, PT, R53, UR15, PT, P1 ;  /* 0x0000000f35007c0c */ /* 0x000fe4000bf26310 */
[----:B------:R-:W-:-:S02]  /*0ae0*/  @!P4 MOV R20, R86 ;  /* 0x000000560014c202 */ /* 0x000fc40000000f00 */
[----:B------:R-:W-:Y:S02]  /*0af0*/  @!P4 MOV R21, R89 ;  /* 0x000000590015c202 */ /* 0x000fe40000000f00 */
[C---:B------:R-:W-:Y:S02]  /*0b00*/  ISETP.GT.U32.OR P3, PT, R0.reuse, 0x27f, P3 ;  /* 0x0000027f0000780c */ /* 0x040fe40001f64470 */
[----:B------:R-:W-:Y:S01]  /*0b10*/  ISETP.GT.U32.OR P1, PT, R0, 0x27f, P1 ;  /* 0x0000027f0000780c */ /* 0x000fe20000f24470 */
[----:B------:R-:W-:Y:S01]  /*0b20*/  @!P4 IMAD.WIDE.U32 R24, R8, R24, R20 ;  /* 0x000000180818c225 */ /* 0x000fe200078e0014 */
[----:B------:R-:W-:Y:S02]  /*0b30*/  MOV R44, RZ ;  /* 0x000000ff002c7202 */ /* 0x000fe40000000f00 */
[----:B------:R-:W-:Y:S02]  /*0b40*/  MOV R46, RZ ;  /* 0x000000ff002e7202 */ /* 0x000fe40000000f00 */
[----:B------:R-:W-:-:S02]  /*0b50*/  @!P4 IADD3 R25, R25, R37, RZ ;  /* 0x000000251919c210 */ /* 0x000fc40007ffe0ff */
[----:B------:R4:W5:Y:S01]  /*0b60*/  @!P6 LDG.E R44, desc[UR8][R28.64] ;  /* 0x000000081c2ce981 */ /* 0x000962000c1e1900 */
[C---:B--2---:R-:W-:Y:S02]  /*0b70*/  @!P4 LEA R30, P6, R24.reuse, R30, 0x1 ;  /* 0x0000001e181ec211 */ /* 0x044fe400078c08ff */
[----:B------:R-:W1:Y:S01]  /*0b80*/  @!P3 LDC.64 R20, c[0x0][0x270] ;  /* 0x00009c00ff14bb82 */ /* 0x000e620000000a00 */
[----:B------:R2:W5:Y:S01]  /*0b90*/  @!P2 LDG.E R46, desc[UR8][R26.64] ;  /* 0x000000081a2ea981 */ /* 0x000562000c1e1900 */
[----:B------:R-:W-:Y:S02]  /*0ba0*/  @!P4 LEA.HI.X R31, R24, R31, R25, 0x1, P6 ;  /* 0x0000001f181fc211 */ /* 0x000fe400030f0c19 */
[----:B------:R-:W-:Y:S02]  /*0bb0*/  SHF.R.S32.HI R55, RZ, 0x1f, R12 ;  /* 0x0000001fff377819 */ /* 0x000fe4000001140c */
[----:B------:R-:W-:Y:S01]  /*0bc0*/  ISETP.GE.U32.AND P2, PT, R12, UR14, PT ;  /* 0x0000000e0c007c0c */ /* 0x000fe2000bf46070 */
[----:B----4-:R-:W-:Y:S01]  /*0bd0*/  @!P5 IMAD R28, R49, R22, RZ ;  /* 0x00000016311cd224 */ /* 0x010fe200078e02ff */
[----:B------:R-:W4:Y:S01]  /*0be0*/  @!P1 LDC.64 R24, c[0x0][0x270] ;  /* 0x00009c00ff189b82 */ /* 0x000f220000000a00 */
[----:B--2---:R-:W-:-:S02]  /*0bf0*/  @!P5 MOV R26, R86 ;  /* 0x00000056001ad202 */ /* 0x004fc40000000f00 */
[----:B------:R-:W-:Y:S01]  /*0c00*/  @!P5 MOV R27, R89 ;  /* 0x00000059001bd202 */ /* 0x000fe20000000f00 */
[----:B------:R-:W-:Y:S01]  /*0c10*/  @!P5 IMAD R37, R9, R23, R28 ;  /* 0x000000170925d224 */ /* 0x000fe200078e021c */
[----:B------:R-:W-:-:S03]  /*0c20*/  ISETP.GE.AND.EX P2, PT, R55, UR15, PT, P2 ;  /* 0x0000000f37007c0c */ /* 0x000fc6000bf46320 */
[----:B------:R-:W2:Y:S01]  /*0c30*/  @!P3 LDC.64 R28, c[0x0][0x220] ;  /* 0x00008800ff1cbb82 */ /* 0x000ea20000000a00 */
[----:B------:R-:W-:Y:S01]  /*0c40*/  MOV R50, RZ ;  /* 0x000000ff00327202 */ /* 0x000fe20000000f00 */
[----:B------:R-:W-:Y:S01]  /*0c50*/  @!P5 IMAD.WIDE.U32 R22, R9, R22, R26 ;  /* 0x000000160916d225 */ /* 0x000fe200078e001a */
[----:B------:R-:W-:Y:S02]  /*0c60*/  ISETP.GT.U32.OR P2, PT, R0, 0x27f, P2 ;  /* 0x0000027f0000780c */ /* 0x000fe40001744470 */
[----:B------:R-:W-:Y:S02]  /*0c70*/  SHF.R.S32.HI R57, RZ, 0x1f, R13 ;  /* 0x0000001fff397819 */ /* 0x000fe4000001140d */
[----:B------:R-:W-:Y:S01]  /*0c80*/  @!P5 IADD3 R23, R23, R37, RZ ;  /* 0x000000251717d210 */ /* 0x000fe20007ffe0ff */
[----:B------:R-:W5:Y:S01]  /*0c90*/  @!P4 LDG.E R50, desc[UR8][R30.64] ;  /* 0x000000081e32c981 */ /* 0x000f62000c1e1900 */
[----:B0-----:R-:W-:Y:S02]  /*0ca0*/  @!P5 LEA R34, P6, R22, R34, 0x1 ;  /* 0x000000221622d211 */ /* 0x001fe400078c08ff */
[----:B------:R-:W-:-:S02]  /*0cb0*/  ISETP.GE.U32.AND P4, PT, R13, UR14, PT ;  /* 0x0000000e0d007c0c */ /* 0x000fc4000bf86070 */
[----:B------:R-:W-:Y:S02]  /*0cc0*/  MOV R48, RZ ;  /* 0x000000ff00307202 */ /* 0x000fe40000000f00 */
[----:B------:R-:W-:Y:S01]  /*0cd0*/  @!P5 LEA.HI.X R35, R22, R35, R23, 0x1, P6 ;  /* 0x000000231623d211 */ /* 0x000fe200030f0c17 */
[----:B------:R-:W0:Y:S01]  /*0ce0*/  @!P2 LDC.64 R26, c[0x0][0x270] ;  /* 0x00009c00ff1aab82 */ /* 0x000e220000000a00 */
[----:B------:R-:W-:Y:S02]  /*0cf0*/  ISETP.GE.AND.EX P4, PT, R57, UR15, PT, P4 ;  /* 0x0000000f39007c0c */ /* 0x000fe4000bf86340 */
[----:B------:R1:W5:Y:S05]  /*0d00*/  @P0 LDG.E R48, desc[UR8][R32.64] ;  /* 0x0000000820300981 */ /* 0x00036a000c1e1900 */
[----:B------:R-:W0:Y:S01]  /*0d10*/  @!P1 LDC.64 R22, c[0x0][0x220] ;  /* 0x00008800ff169b82 */ /* 0x000e220000000a00 */
[----:B------:R-:W-:Y:S01]  /*0d20*/  ISETP.GT.U32.OR P4, PT, R0, 0x27f, P4 ;  /* 0x0000027f0000780c */ /* 0x000fe20002784470 */
[----:B-1----:R-:W-:Y:S01]  /*0d30*/  @!P3 IMAD R36, R51, R20, RZ ;  /* 0x000000143324b224 */ /* 0x002fe200078e02ff */
[----:B------:R-:W-:-:S02]  /*0d40*/  @!P3 MOV R32, R86 ;  /* 0x000000560020b202 */ /* 0x000fc40000000f00 */
[-C--:B------:R-:W-:Y:S01]  /*0d50*/  @!P3 MOV R33, R89.reuse ;  /* 0x000000590021b202 */ /* 0x080fe20000000f00 */
[----:B----4-:R-:W-:Y:S01]  /*0d60*/  @!P1 IMAD R30, R53, R24, RZ ;  /* 0x00000018351e9224 */ /* 0x010fe200078e02ff */
[----:B------:R-:W-:Y:S01]  /*0d70*/  @!P1 MOV R31, R89 ;  /* 0x00000059001f9202 */ /* 0x000fe20000000f00 */
[C---:B------:R-:W-:Y:S02]  /*0d80*/  @!P3 IMAD R21, R10.reuse, R21, R36 ;  /* 0x000000150a15b224 */ /* 0x040fe400078e0224 */
[----:B------:R-:W-:Y:S01]  /*0d90*/  @!P3 IMAD.WIDE.U32 R32, R10, R20, R32 ;  /* 0x000000140a20b225 */ /* 0x000fe200078e0020 */
[----:B------:R-:W-:-:S03]  /*0da0*/  MOV R52, RZ ;  /* 0x000000ff00347202 */ /* 0x000fc60000000f00 */
[----:B------:R-:W-:Y:S02]  /*0db0*/  @!P1 IMAD R37, R11, R25, R30 ;  /* 0x000000190b259224 */ /* 0x000fe400078e021e */
[----:B------:R-:W-:Y:S01]  /*0dc0*/  @!P1 IMAD.MOV.U32 R30, RZ, RZ, R86 ;  /* 0x000000ffff1e9224 */ /* 0x000fe200078e0056 */
[----:B------:R-:W-:Y:S01]  /*0dd0*/  @!P3 IADD3 R33, R33, R21, RZ ;  /* 0x000000152121b210 */ /* 0x000fe20007ffe0ff */
[----:B------:R-:W4:Y:S01]  /*0de0*/  @!P5 LDG.E R52, desc[UR8][R34.64] ;  /* 0x000000082234d981 */ /* 0x000f22000c1e1900 */
[----:B------:R-:W1:Y:S01]  /*0df0*/  @!P2 LDC.64 R20, c[0x0][0x220] ;  /* 0x00008800ff14ab82 */ /* 0x000e620000000a00 */
[----:B------:R-:W-:Y:S01]  /*0e00*/  @!P1 IMAD.WIDE.U32 R30, R11, R24, R30 ;  /* 0x000000180b1e9225 */ /* 0x000fe200078e001e */
[----:B--2---:R-:W-:Y:S02]  /*0e10*/  @!P3 LEA R28, P6, R32, R28, 0x1 ;  /* 0x0000001c201cb211 */ /* 0x004fe400078c08ff */
[----:B------:R-:W-:Y:S02]  /*0e20*/  SHF.R.S32.HI R61, RZ, 0x1f, R14 ;  /* 0x0000001fff3d7819 */ /* 0x000fe4000001140e */
[----:B------:R-:W-:-:S02]  /*0e30*/  ISETP.GE.U32.AND P5, PT, R14, UR14, PT ;  /* 0x0000000e0e007c0c */ /* 0x000fc4000bfa6070 */
[----:B------:R-:W2:Y:S01]  /*0e40*/  @!P4 LDC.64 R24, c[0x0][0x270] ;  /* 0x00009c00ff18cb82 */ /* 0x000ea20000000a00 */
[----:B------:R-:W-:Y:S02]  /*0e50*/  MOV R54, RZ ;  /* 0x000000ff00367202 */ /* 0x000fe40000000f00 */
[----:B------:R-:W-:Y:S02]  /*0e60*/  @!P3 LEA.HI.X R29, R32, R29, R33, 0x1, P6 ;  /* 0x0000001d201db211 */ /* 0x000fe400030f0c21 */
[----:B------:R-:W-:Y:S02]  /*0e70*/  ISETP.GE.AND.EX P5, PT, R61, UR15, PT, P5 ;  /* 0x0000000f3d007c0c */ /* 0x000fe4000bfa6350 */
[----:B------:R-:W-:Y:S01]  /*0e80*/  @!P1 IADD3 R31, R31, R37, RZ ;  /* 0x000000251f1f9210 */ /* 0x000fe20007ffe0ff */
[----:B------:R0:W4:Y:S02]  /*0e90*/  @!P3 LDG.E R54, desc[UR8][R28.64] ;  /* 0x000000081c36b981 */ /* 0x000124000c1e1900 */
[----:B0-----:R-:W-:Y:S01]  /*0ea0*/  @!P1 LEA R32, P6, R30, R22, 0x1 ;  /* 0x000000161e209211 */ /* 0x001fe200078c08ff */
[----:B------:R-:W-:Y:S01]  /*0eb0*/  @!P2 IMAD R22, R55, R26, RZ ;  /* 0x0000001a3716a224 */ /* 0x000fe200078e02ff */
[----:B------:R-:W-:-:S02]  /*0ec0*/  ISETP.GT.U32.OR P3, PT, R0, 0x27f, P5 ;  /* 0x0000027f0000780c */ /* 0x000fc40002f64470 */
[----:B------:R-:W-:Y:S02]  /*0ed0*/  @!P1 LEA.HI.X R33, R30, R23, R31, 0x1, P6 ;  /* 0x000000171e219211 */ /* 0x000fe400030f0c1f */
[----:B------:R-:W-:Y:S02]  /*0ee0*/  @!P2 MOV R30, R86 ;  /* 0x00000056001ea202 */ /* 0x000fe40000000f00 */
[----:B------:R-:W-:Y:S01]  /*0ef0*/  @!P2 MOV R31, R89 ;  /* 0x00000059001fa202 */ /* 0x000fe20000000f00 */
[C---:B------:R-:W-:Y:S01]  /*0f00*/  @!P2 IMAD R27, R12.reuse, R27, R22 ;  /* 0x0000001b0c1ba224 */ /* 0x040fe200078e0216 */
[----:B------:R-:W-:Y:S01]  /*0f10*/  MOV R56, RZ ;  /* 0x000000ff00387202 */ /* 0x000fe20000000f00 */
[----:B------:R-:W0:Y:S01]  /*0f20*/  @!P4 LDC.64 R22, c[0x0][0x220] ;  /* 0x00008800ff16cb82 */ /* 0x000e220000000a00 */
[----:B------:R-:W-:Y:S01]  /*0f30*/  @!P2 IMAD.WIDE.U32 R30, R12, R26, R30 ;  /* 0x0000001a0c1ea225 */ /* 0x000fe200078e001e */
[----:B------:R-:W-:Y:S02]  /*0f40*/  SHF.R.S32.HI R63, RZ, 0x1f, R15 ;  /* 0x0000001fff3f7819 */ /* 0x000fe4000001140f */
[----:B------:R-:W-:Y:S01]  /*0f50*/  ISETP.GE.U32.AND P5, PT, R15, UR14, PT ;  /* 0x0000000e0f007c0c */ /* 0x000fe2000bfa6070 */
[----:B------:R0:W4:Y:S01]  /*0f60*/  @!P1 LDG.E R56, desc[UR8][R32.64] ;  /* 0x0000000820389981 */ /* 0x000122000c1e1900 */
[----:B------:R-:W-:-:S02]  /*0f70*/  @!P2 IADD3 R29, R31, R27, RZ ;  /* 0x0000001b1f1da210 */ /* 0x000fc40007ffe0ff */
[----:B-1----:R-:W-:Y:S01]  /*0f80*/  @!P2 LEA R28, P6, R30, R20, 0x1 ;  /* 0x000000141e1ca211 */ /* 0x002fe200078c08ff */
[----:B------:R-:W1:Y:S01]  /*0f90*/  @!P3 LDC.64 R26, c[0x0][0x270] ;  /* 0x00009c00ff1abb82 */ /* 0x000e620000000a00 */
[----:B------:R-:W-:Y:S01]  /*0fa0*/  ISETP.GE.AND.EX P5, PT, R63, UR15, PT, P5 ;  /* 0x0000000f3f007c0c */ /* 0x000fe2000bfa6350 */
[----:B--2---:R-:W-:Y:S01]  /*0fb0*/  @!P4 IMAD R20, R57, R24, RZ ;  /* 0x000000183914c224 */ /* 0x004fe200078e02ff */
[----:B------:R-:W-:Y:S02]  /*0fc0*/  SHF.R.S32.HI R65, RZ, 0x1f, R16 ;  /* 0x0000001fff417819 */ /* 0x000fe40000011410 */
[----:B------:R-:W-:Y:S01]  /*0fd0*/  ISETP.GE.U32.AND P1, PT, R16, UR14, PT ;  /* 0x0000000e10007c0c */ /* 0x000fe2000bf26070 */
[----:B------:R-:W-:Y:S01]  /*0fe0*/  @!P4 IMAD R31, R13, R25, R20 ;  /* 0x000000190d1fc224 */ /* 0x000fe200078e0214 */
[----:B------:R-:W-:Y:S02]  /*0ff0*/  @!P2 LEA.HI.X R29, R30, R21, R29, 0x1, P6 ;  /* 0x000000151e1da211 */ /* 0x000fe400030f0c1d */
[----:B------:R-:W-:-:S02]  /*1000*/  ISETP.GT.U32.OR P5, PT, R0, 0x27f, P5 ;  /* 0x0000027f0000780c */ /* 0x000fc40002fa4470 */
[----:B------:R-:W-:Y:S02]  /*1010*/  ISETP.GE.AND.EX P1, PT, R65, UR15, PT, P1 ;  /* 0x0000000f41007c0c */ /* 0x000fe4000bf26310 */
[----:B------:R-:W-:Y:S02]  /*1020*/  @!P4 MOV R20, R86 ;  /* 0x000000560014c202 */ /* 0x000fe40000000f00 */
[----:B------:R-:W-:Y:S02]  /*1030*/  @!P4 MOV R21, R89 ;  /* 0x000000590015c202 */ /* 0x000fe40000000f00 */
[----:B------:R-:W-:Y:S01]  /*1040*/  ISETP.GT.U32.OR P1, PT, R0, 0x27f, P1 ;  /* 0x0000027f0000780c */ /* 0x000fe20000f24470 */
[----:B------:R-:W-:Y:S01]  /*1050*/  @!P4 IMAD.WIDE.U32 R24, R13, R24, R20 ;  /* 0x000000180d18c225 */ /* 0x000fe200078e0014 */
[----:B------:R-:W-:-:S03]  /*1060*/  MOV R69, RZ ;  /* 0x000000ff00457202 */ /* 0x000fc60000000f00 */
[----:B------:R-:W2:Y:S01]  /*1070*/  @!P5 LDC.64 R20, c[0x0][0x270] ;  /* 0x00009c00ff14db82 */ /* 0x000ea20000000a00 */
[----:B------:R-:W-:Y:S02]  /*1080*/  @!P4 IADD3 R25, R25, R31, RZ ;  /* 0x0000001f1919c210 */ /* 0x000fe40007ffe0ff */
[----:B0-----:R-:W-:Y:S01]  /*1090*/  @!P4 LEA R36, P6, R24, R22, 0x1 ;  /* 0x000000161824c211 */ /* 0x001fe200078c08ff */
[----:B------:R0:W4:Y:S04]  /*10a0*/  @!P2 LDG.E R69, desc[UR8][R28.64] ;  /* 0x000000081c45a981 */ /* 0x000128000c1e1900 */
[----:B------:R-:W0:Y:S01]  /*10b0*/  @!P3 LDC.64 R30, c[0x0][0x220] ;  /* 0x00008800ff1ebb82 */ /* 0x000e220000000a00 */
[----:B------:R-:W-:Y:S02]  /*10c0*/  SHF.R.S32.HI R71, RZ, 0x1f, R17 ;  /* 0x0000001fff477819 */ /* 0x000fe40000011411 */
[----:B------:R-:W-:-:S02]  /*10d0*/  ISETP.GE.U32.AND P2, PT, R17, UR14, PT ;  /* 0x0000000e11007c0c */ /* 0x000fc4000bf46070 */
[----:B------:R-:W-:Y:S01]  /*10e0*/  @!P4 LEA.HI.X R37, R24, R23, R25, 0x1, P6 ;  /* 0x000000171825c211 */ /* 0x000fe200030f0c19 */
[----:B-1----:R-:W-:Y:S02]  /*10f0*/  @!P3 IMAD R24, R61, R26, RZ ;  /* 0x0000001a3d18b224 */ /* 0x002fe400078e02ff */
[----:B------:R-:W1:Y:S01]  /*1100*/  @!P1 LDC.64 R22, c[0x0][0x270] ;  /* 0x00009c00ff169b82 */ /* 0x000e620000000a00 */
[----:B------:R-:W-:Y:S01]  /*1110*/  ISETP.GE.AND.EX P2, PT, R71, UR15, PT, P2 ;  /* 0x0000000f47007c0c */ /* 0x000fe2000bf46320 */
[----:B------:R-:W-:Y:S01]  /*1120*/  @!P3 IMAD R33, R14, R27, R24 ;  /* 0x0000001b0e21b224 */ /* 0x000fe200078e0218 */
[----:B------:R-:W-:Y:S02]  /*1130*/  SHF.R.S32.HI R73, RZ, 0x1f, R18 ;  /* 0x0000001fff497819 */ /* 0x000fe40000011412 */
[----:B------:R-:W-:Y:S02]  /*1140*/  ISETP.GE.U32.AND P6, PT, R18, UR14, PT ;  /* 0x0000000e12007c0c */ /* 0x000fe4000bfc6070 */
[----:B------:R-:W-:Y:S01]  /*1150*/  ISETP.GT.U32.OR P2, PT, R0, 0x27f, P2 ;  /* 0x0000027f0000780c */ /* 0x000fe20001744470 */
[----:B------:R-:W3:Y:S01]  /*1160*/  @!P5 LDC.64 R24, c[0x0][0x220] ;  /* 0x00008800ff18db82 */ /* 0x000ee20000000a00 */
[----:B------:R-:W-:-:S02]  /*1170*/  @!P3 MOV R34, R86 ;  /* 0x000000560022b202 */ /* 0x000fc40000000f00 */
[----:B------:R-:W-:Y:S02]  /*1180*/  @!P3 MOV R35, R89 ;  /* 0x000000590023b202 */ /* 0x000fe40000000f00 */
[----:B------:R-:W-:Y:S02]  /*1190*/  ISETP.GE.AND.EX P6, PT, R73, UR15, PT, P6 ;  /* 0x0000000f49007c0c */ /* 0x000fe4000bfc6360 */
[----:B------:R-:W-:Y:S01]  /*11a0*/  MOV R70, RZ ;  /* 0x000000ff00467202 */ /* 0x000fe20000000f00 */
[----:B------:R-:W-:Y:S01]  /*11b0*/  @!P3 IMAD.WIDE.U32 R34, R14, R26, R34 ;  /* 0x0000001a0e22b225 */ /* 0x000fe200078e0022 */
[----:B------:R-:W-:Y:S01]  /*11c0*/  ISETP.GT.U32.OR P6, PT, R0, 0x27f, P6 ;  /* 0x0000027f0000780c */ /* 0x000fe200037c4470 */
[----:B------:R-:W3:Y:S03]  /*11d0*/  @!P1 LDC.64 R26, c[0x0][0x220] ;  /* 0x00008800ff1a9b82 */ /* 0x000ee60000000a00 */
[----:B------:R2:W4:Y:S01]  /*11e0*/  @!P4 LDG.E R70, desc[UR8][R36.64] ;  /* 0x000000082446c981 */ /* 0x000522000c1e1900 */
[----:B0-----:R-:W-:Y:S01]  /*11f0*/  @!P3 LEA R32, P4, R34, R30, 0x1 ;  /* 0x0000001e2220b211 */ /* 0x001fe200078808ff */
[----:B--2---:R-:W-:Y:S01]  /*1200*/  @!P5 IMAD R30, R63, R20, RZ ;  /* 0x000000143f1ed224 */ /* 0x004fe200078e02ff */
[----:B------:R-:W-:-:S02]  /*1210*/  @!P3 IADD3 R33, R35, R33, RZ ;  /* 0x000000212321b210 */ /* 0x000fc40007ffe0ff */
[----:B------:R-:W0:Y:S01]  /*1220*/  @!P2 LDC.64 R28, c[0x0][0x270] ;  /* 0x00009c00ff1cab82 */ /* 0x000e220000000a00 */
[----:B------:R-:W-:Y:S01]  /*1230*/  @!P5 IMAD R39, R15, R21, R30 ;  /* 0x000000150f27d224 */ /* 0x000fe200078e021e */
[----:B------:R-:W-:Y:S02]  /*1240*/  @!P5 MOV R36, R86 ;  /* 0x000000560024d202 */ /* 0x000fe40000000f00 */
[----:B------:R-:W-:Y:S01]  /*1250*/  @!P5 MOV R37, R89 ;  /* 0x000000590025d202 */ /* 0x000fe20000000f00 */
[----:B-1----:R-:W-:Y:S01]  /*1260*/  @!P1 IMAD R21, R65, R22, RZ ;  /* 0x0000001641159224 */ /* 0x002fe200078e02ff */
[----:B------:R-:W-:Y:S02]  /*1270*/  @!P3 LEA.HI.X R33, R34, R31, R33, 0x1, P4 ;  /* 0x0000001f2221b211 */ /* 0x000fe400020f0c21 */
[----:B------:R-:W1:Y:S01]  /*1280*/  @!P6 LDC.64 R30, c[0x0][0x270] ;  /* 0x00009c00ff1eeb82 */ /* 0x000e620000000a00 */
[----:B------:R-:W-:Y:S01]  /*1290*/  @!P5 IMAD.WIDE.U32 R36, R15, R20, R36 ;  /* 0x000000140f24d225 */ /* 0x000fe200078e0024 */
[----:B------:R-:W-:-:S02]  /*12a0*/  @!P1 MOV R34, R86 ;  /* 0x0000005600229202 */ /* 0x000fc40000000f00 */
[----:B------:R-:W-:Y:S01]  /*12b0*/  @!P1 MOV R35, R89 ;  /* 0x0000005900239202 */ /* 0x000fe20000000f00 */
[----:B------:R-:W-:Y:S01]  /*12c0*/  @!P1 IMAD R59, R16, R23, R21 ;  /* 0x00000017103b9224 */ /* 0x000fe200078e0215 */
[----:B------:R-:W-:Y:S02]  /*12d0*/  @!P5 IADD3 R23, R37, R39, RZ ;  /* 0x000000272517d210 */ /* 0x000fe40007ffe0ff */
[----:B------:R-:W2:Y:S01]  /*12e0*/  @!P2 LDC.64 R20, c[0x0][0x220] ;  /* 0x00008800ff14ab82 */ /* 0x000ea20000000a00 */
[----:B---3--:R-:W-:Y:S01]  /*12f0*/  @!P5 LEA R24, P4, R36, R24, 0x1 ;  /* 0x000000182418d211 */ /* 0x008fe200078808ff */
[----:B------:R-:W-:Y:S01]  /*1300*/  @!P1 IMAD.WIDE.U32 R34, R16, R22, R34 ;  /* 0x0000001610229225 */ /* 0x000fe200078e0022 */
[----:B------:R-:W-:Y:S02]  /*1310*/  MOV R72, RZ ;  /* 0x000000ff00487202 */ /* 0x000fe40000000f00 */
[----:B------:R-:W-:Y:S02]  /*1320*/  @!P5 LEA.HI.X R25, R36, R25, R23, 0x1, P4 ;  /* 0x000000192419d211 */ /* 0x000fe400020f0c17 */
[----:B------:R-:W-:Y:S01]  /*1330*/  CS2R R74, SRZ ;  /* 0x00000000004a7805 */ /* 0x000fe2000001ff00 */
[----:B------:R-:W3:Y:S01]  /*1340*/  @!P6 LDC.64 R22, c[0x0][0x220] ;  /* 0x00008800ff16eb82 */ /* 0x000ee20000000a00 */
[----:B------:R1:W4:Y:S01]  /*1350*/  @!P3 LDG.E R72, desc[UR8][R32.64] ;  /* 0x000000082048b981 */ /* 0x000322000c1e1900 */
[----:B------:R-:W-:Y:S01]  /*1360*/  @!P1 IADD3 R35, R35, R59, RZ ;  /* 0x0000003b23239210 */ /* 0x000fe20007ffe0ff */
[----:B0-----:R-:W-:Y:S01]  /*1370*/  @!P2 IMAD R36, R71, R28, RZ ;  /* 0x0000001c4724a224 */ /* 0x001fe200078e02ff */
[C---:B------:R-:W-:Y:S01]  /*1380*/  @!P1 LEA R26, P3, R34.reuse, R26, 0x1 ;  /* 0x0000001a221a9211 */ /* 0x040fe200078608ff */
[----:B------:R0:W4:Y:S03]  /*1390*/  @!P5 LDG.E R74, desc[UR8][R24.64] ;  /* 0x00000008184ad981 */ /* 0x000126000c1e1900 */
[----:B------:R-:W-:Y:S01]  /*13a0*/  @!P1 LEA.HI.X R27, R34, R27, R35, 0x1, P3 ;  /* 0x0000001b221b9211 */ /* 0x000fe200018f0c23 */
[----:B------:R-:W-:-:S02]  /*13b0*/  @!P2 IMAD R35, R17, R29, R36 ;  /* 0x0000001d1123a224 */ /* 0x000fc400078e0224 */
[----:B-1----:R-:W-:Y:S02]  /*13c0*/  @!P6 IMAD R32, R73, R30, RZ ;  /* 0x0000001e4920e224 */ /* 0x002fe400078e02ff */
[----:B------:R1:W4:Y:S01]  /*13d0*/  @!P1 LDG.E R75, desc[UR8][R26.64] ;  /* 0x000000081a4b9981 */ /* 0x000322000c1e1900 */
[----:B0-----:R-:W-:Y:S02]  /*13e0*/  @!P2 MOV R24, R86 ;  /* 0x000000560018a202 */ /* 0x001fe40000000f00 */
[----:B------:R-:W-:-:S03]  /*13f0*/  @!P2 MOV R25, R89 ;  /* 0x000000590019a202 */ /* 0x000fc60000000f00 */
[----:B------:R-:W-:Y:S01]  /*1400*/  @!P2 IMAD.WIDE.U32 R28, R17, R28, R24 ;  /* 0x0000001c111ca225 */ /* 0x000fe200078e0018 */
[----:B------:R-:W-:-:S03]  /*1410*/  @!P6 MOV R24, R86 ;  /* 0x000000560018e202 */ /* 0x000fc60000000f00 */
[----:B------:R-:W-:Y:S01]  /*1420*/  @!P6 IMAD.MOV.U32 R25, RZ, RZ, R89 ;  /* 0x000000ffff19e224 */ /* 0x000fe200078e0059 */
[----:B------:R-:W-:Y:S01]  /*1430*/  @!P2 IADD3 R29, R29, R35, RZ ;  /* 0x000000231d1da210 */ /* 0x000fe20007ffe0ff */
[----:B------:R-:W-:Y:S01]  /*1440*/  @!P6 IMAD R31, R18, R31, R32 ;  /* 0x0000001f121fe224 */ /* 0x000fe200078e0220 */
[----:B--2---:R-:W-:Y:S01]  /*1450*/  @!P2 LEA R20, P1, R28, R20, 0x1 ;  /* 0x000000141c14a211 */ /* 0x004fe200078208ff */
[----:B------:R-:W-:Y:S01]  /*1460*/  @!P6 IMAD.WIDE.U32 R24, R18, R30, R24 ;  /* 0x0000001e1218e225 */ /* 0x000fe200078e0018 */
[----:B------:R-:W-:Y:S02]  /*1470*/  MOV R76, RZ ;  /* 0x000000ff004c7202 */ /* 0x000fe40000000f00 */
[----:B------:R-:W-:Y:S02]  /*1480*/  @!P2 LEA.HI.X R21, R28, R21, R29, 0x1, P1 ;  /* 0x000000151c15a211 */ /* 0x000fe400008f0c1d */
[----:B------:R-:W-:Y:S02]  /*1490*/  @!P6 IADD3 R25, R25, R31, RZ ;  /* 0x0000001f1919e210 */ /* 0x000fe40007ffe0ff */
[----:B---3--:R-:W-:Y:S01]  /*14a0*/  @!P6 LEA R22, P1, R24, R22, 0x1 ;  /* 0x000000161816e211 */ /* 0x008fe200078208ff */
[----:B------:R0:W2:Y:S01]  /*14b0*/  @!P2 LDG.E R76, desc[UR8][R20.64] ;  /* 0x00000008144ca981 */ /* 0x0000a2000c1e1900 */
[----:B------:R-:W-:-:S02]  /*14c0*/  MOV R83, RZ ;  /* 0x000000ff00537202 */ /* 0x000fc40000000f00 */
[----:B------:R-:W-:-:S05]  /*14d0*/  @!P6 LEA.HI.X R23, R24, R23, R25, 0x1, P1 ;  /* 0x000000171817e211 */ /* 0x000fca00008f0c19 */
[----:B------:R3:W2:Y:S01]  /*14e0*/  @!P6 LDG.E R83, desc[UR8][R22.64] ;  /* 0x000000081653e981 */ /* 0x0006a2000c1e1900 */
[----:B------:R-:W-:-:S04]  /*14f0*/  PRMT R25, R40, 0x7632, R25 ;  /* 0x0000763228197816 */ /* 0x000fc80000000019 */
[----:B-1----:R-:W-:Y:S02]  /*1500*/  SHF.L.U32 R27, R25, 0x10, RZ ;  /* 0x00000010191b7819 */ /* 0x002fe400000006ff */
[----:B------:R-:W-:-:S05]  /*1510*/  SHF.L.U32 R26, R40, 0x10, RZ ;  /* 0x00000010281a7819 */ /* 0x000fca00000006ff */
[----:B0-----:R-:W-:Y:S01]  /*1520*/  FADD.FTZ R20, R26, R27 ;  /* 0x0000001b1a147221 */ /* 0x001fe20000010000 */
[----:B------:R-:W-:Y:S01]  /*1530*/  FMUL.FTZ R29, R27, R27 ;  /* 0x0000001b1b1d7220 */ /* 0x000fe20000410000 */
[----:B-----5:R-:W-:-:S04]  /*1540*/  PRMT R28, R42, 0x7632, R28 ;  /* 0x000076322a1c7816 */ /* 0x020fc8000000001c */
[----:B---3--:R-:W-:Y:S02]  /*1550*/  SHF.L.U32 R23, R28, 0x10, RZ ;  /* 0x000000101c177819 */ /* 0x008fe400000006ff */
[----:B------:R-:W-:Y:S01]  /*1560*/  SHF.L.U32 R22, R42, 0x10, RZ ;  /* 0x000000102a167819 */ /* 0x000fe200000006ff */
[----:B------:R-:W-:Y:S01]  /*1570*/  FFMA.FTZ R26, R26, R26, R29 ;  /* 0x0000001a1a1a7223 */ /* 0x000fe2000001001d */
[----:B------:R-:W-:-:S04]  /*1580*/  PRMT R24, R48, 0x7632, R24 ;  /* 0x0000763230187816 */ /* 0x000fc80000000018 */
[----:B------:R-:W-:Y:S02]  /*1590*/  SHF.L.U32 R25, R24, 0x10, RZ ;  /* 0x0000001018197819 */ /* 0x000fe400000006ff */
[----:B------:R-:W-:-:S03]  /*15a0*/  SHF.L.U32 R24, R48, 0x10, RZ ;  /* 0x0000001030187819 */ /* 0x000fc600000006ff */
[----:B------:R-:W-:Y:S02]  /*15b0*/  FMUL.FTZ R21, R25, R25 ;  /* 0x0000001919157220 */ /* 0x000fe40000410000 */
[----:B------:R-:W-:-:S04]  /*15c0*/  FADD.FTZ R25, R24, R25 ;  /* 0x0000001918197221 */ /* 0x000fc80000010000 */
[----:B------:R-:W-:Y:S01]  /*15d0*/  FADD.FTZ R25, RZ, R25 ;  /* 0x00000019ff197221 */ /* 0x000fe20000010000 */
[----:B------:R-:W-:Y:S01]  /*15e0*/  FFMA.FTZ R21, R24, R24, R21 ;  /* 0x0000001818157223 */ /* 0x000fe20000010015 */
[----:B------:R-:W-:Y:S02]  /*15f0*/  PRMT R24, R44, 0x7632, R24 ;  /* 0x000076322c187816 */ /* 0x000fe40000000018 */
[----:B------:R-:W-:Y:S01]  /*1600*/  FADD.FTZ R20, R25, R20 ;  /* 0x0000001419147221 */ /* 0x000fe20000010000 */
[----:B------:R-:W-:Y:S01]  /*1610*/  FMUL.FTZ R25, R23, R23 ;  /* 0x0000001717197220 */ /* 0x000fe20000410000 */
[----:B------:R-:W-:Y:S01]  /*1620*/  FADD.FTZ R21, RZ, R21 ;  /* 0x00000015ff157221 */ /* 0x000fe20000010000 */
[----:B------:R-:W-:Y:S01]  /*1630*/  FADD.FTZ R23, R22, R23 ;  /* 0x0000001716177221 */ /* 0x000fe20000010000 */
[----:B------:R-:W-:Y:S01]  /*1640*/  SHF.L.U32 R27, R24, 0x10, RZ ;  /* 0x00000010181b7819 */ /* 0x000fe200000006ff */
[--C-:B------:R-:W-:Y:S01]  /*1650*/  FFMA.FTZ R22, R22, R22, R25.reuse ;  /* 0x0000001616167223 */ /* 0x100fe20000010019 */
[----:B------:R-:W-:Y:S01]  /*1660*/  PRMT R25, R46, 0x7632, R25 ;  /* 0x000076322e197816 */ /* 0x000fe20000000019 */
[----:B------:R-:W-:Y:S01]  /*1670*/  FADD.FTZ R21, R21, R26 ;  /* 0x0000001a15157221 */ /* 0x000fe20000010000 */
[----:B------:R-:W-:Y:S01]  /*1680*/  SHF.L.U32 R24, R44, 0x10, RZ ;  /* 0x000000102c187819 */ /* 0x000fe200000006ff */
[----:B------:R-:W-:Y:S01]  /*1690*/  FADD.FTZ R20, R20, R23 ;  /* 0x0000001714147221 */ /* 0x000fe20000010000 */
[----:B------:R-:W-:Y:S01]  /*16a0*/  FMUL.FTZ R23, R27, R27 ;  /* 0x0000001b1b177220 */ /* 0x000fe20000410000 */
[----:B------:R-:W-:Y:S01]  /*16b0*/  SHF.L.U32 R25, R25, 0x10, RZ ;  /* 0x0000001019197819 */ /* 0x000fe200000006ff */
[----:B------:R-:W-:Y:S01]  /*16c0*/  FADD.FTZ R21, R21, R22 ;  /* 0x0000001615157221 */ /* 0x000fe20000010000 */
[----:B------:R-:W-:Y:S01]  /*16d0*/  FADD.FTZ R27, R24, R27 ;  /* 0x0000001b181b7221 */ /* 0x000fe20000010000 */
[----:B------:R-:W-:Y:S01]  /*16e0*/  SHF.L.U32 R22, R46, 0x10, RZ ;  /* 0x000000102e167819 */ /* 0x000fe200000006ff */
[----:B------:R-:W-:Y:S01]  /*16f0*/  FFMA.FTZ R24, R24, R24, R23 ;  /* 0x0000001818187223 */ /* 0x000fe20000010017 */
[----:B------:R-:W-:Y:S01]  /*1700*/  PRMT R26, R50, 0x7632, R26 ;  /* 0x00007632321a7816 */ /* 0x000fe2000000001a */
[----:B------:R-:W-:Y:S01]  /*1710*/  FMUL.FTZ R23, R25, R25 ;  /* 0x0000001919177220 */ /* 0x000fe20000410000 */
[----:B------:R-:W-:Y:S01]  /*1720*/  FADD.FTZ R20, R20, R27 ;  /* 0x0000001b14147221 */ /* 0x000fe20000010000 */
[----:B------:R-:W-:Y:S01]  /*1730*/  FADD.FTZ R25, R22, R25 ;  /* 0x0000001916197221 */ /* 0x000fe20000010000 */
[----:B------:R-:W-:Y:S01]  /*1740*/  SHF.L.U32 R26, R26, 0x10, RZ ;  /* 0x000000101a1a7819 */ /* 0x000fe200000006ff */
[----:B------:R-:W-:Y:S01]  /*1750*/  FFMA.FTZ R22, R22, R22, R23 ;  /* 0x0000001616167223 */ /* 0x000fe20000010017 */
[----:B------:R-:W-:Y:S01]  /*1760*/  FADD.FTZ R21, R21, R24 ;  /* 0x0000001815157221 */ /* 0x000fe20000010000 */
[----:B------:R-:W-:-:S02]  /*1770*/  SHF.L.U32 R23, R50, 0x10, RZ ;  /* 0x0000001032177819 */ /* 0x000fc400000006ff */
[----:B----4-:R-:W-:Y:S01]  /*1780*/  PRMT R27, R52, 0x7632, R27 ;  /* 0x00007632341b7816 */ /* 0x010fe2000000001b */
[----:B------:R-:W-:Y:S01]  /*1790*/  FADD.FTZ R20, R20, R25 ;  /* 0x0000001914147221 */ /* 0x000fe20000010000 */
[----:B------:R-:W-:Y:S01]  /*17a0*/  FMUL.FTZ R24, R26, R26 ;  /* 0x0000001a1a187220 */ /* 0x000fe20000410000 */
[----:B------:R-:W-:Y:S01]  /*17b0*/  FADD.FTZ R21, R21, R22 ;  /* 0x0000001615157221 */ /* 0x000fe20000010000 */
[----:B------:R-:W-:Y:S01]  /*17c0*/  SHF.L.U32 R27, R27, 0x10, RZ ;  /* 0x000000101b1b7819 */ /* 0x000fe200000006ff */
[C-C-:B------:R-:W-:Y:S01]  /*17d0*/  FADD.FTZ R25, R23.reuse, R26.reuse ;  /* 0x0000001a17197221 */ /* 0x140fe20000010000 */
[----:B------:R-:W-:Y:S02]  /*17e0*/  SHF.L.U32 R22, R52, 0x10, RZ ;  /* 0x0000001034167819 */ /* 0x000fe400000006ff */
[----:B------:R-:W-:Y:S01]  /*17f0*/  PRMT R26, R54, 0x7632, R26 ;  /* 0x00007632361a7816 */ /* 0x000fe2000000001a */
[----:B------:R-:W-:Y:S01]  /*1800*/  FFMA.FTZ R24, R23, R23, R24 ;  /* 0x0000001717187223 */ /* 0x000fe20000010018 */
[----:B------:R-:W-:Y:S01]  /*1810*/  FMUL.FTZ R23, R27, R27 ;  /* 0x0000001b1b177220 */ /* 0x000fe20000410000 */
[----:B------:R-:W-:Y:S01]  /*1820*/  FADD.FTZ R20, R20, R25 ;  /* 0x0000001914147221 */ /* 0x000fe20000010000 */
[----:B------:R-:W-:Y:S01]  /*1830*/  SHF.L.U32 R26, R26, 0x10, RZ ;  /* 0x000000101a1a7819 */ /* 0x000fe200000006ff */
[----:B------:R-:W-:Y:S01]  /*1840*/  FADD.FTZ R27, R22, R27 ;  /* 0x0000001b161b7221 */ /* 0x000fe20000010000 */
[----:B------:R-:W-:Y:S01]  /*1850*/  FADD.FTZ R21, R21, R24 ;  /* 0x0000001815157221 */ /* 0x000fe20000010000 */
[----:B------:R-:W-:Y:S01]  /*1860*/  PRMT R25, R56, 0x7632, R25 ;  /* 0x0000763238197816 */ /* 0x000fe20000000019 */
[----:B------:R-:W-:Y:S01]  /*1870*/  FFMA.FTZ R22, R22, R22, R23 ;  /* 0x0000001616167223 */ /* 0x000fe20000010017 */
[----:B------:R-:W-:Y:S01]  /*1880*/  SHF.L.U32 R23, R54, 0x10, RZ ;  /* 0x0000001036177819 */ /* 0x000fe200000006ff */
[----:B------:R-:W-:Y:S01]  /*1890*/  FADD.FTZ R20, R20, R27 ;  /* 0x0000001b14147221 */ /* 0x000fe20000010000 */
[----:B------:R-:W-:Y:S01]  /*18a0*/  FMUL.FTZ R24, R26, R26 ;  /* 0x0000001a1a187220 */ /* 0x000fe20000410000 */
[----:B------:R-:W-:Y:S01]  /*18b0*/  SHF.L.U32 R27, R25, 0x10, RZ ;  /* 0x00000010191b7819 */ /* 0x000fe200000006ff */
[----:B------:R-:W-:Y:S01]  /*18c0*/  FADD.FTZ R21, R21, R22 ;  /* 0x0000001615157221 */ /* 0x000fe20000010000 */
[----:B------:R-:W-:Y:S01]  /*18d0*/  SHF.L.U32 R22, R56, 0x10, RZ ;  /* 0x0000001038167819 */ /* 0x000fe200000006ff */
[C---:B------:R-:W-:Y:S01]  /*18e0*/  FADD.FTZ R25, R23.reuse, R26 ;  /* 0x0000001a17197221 */ /* 0x040fe20000010000 */
[----:B------:R-:W-:Y:S01]  /*18f0*/  FFMA.FTZ R24, R23, R23, R24 ;  /* 0x0000001717187223 */ /* 0x000fe20000010018 */
[----:B------:R-:W-:-:S02]  /*1900*/  FMUL.FTZ R23, R27, R27 ;  /* 0x0000001b1b177220 */ /* 0x000fc40000410000 */
[----:B------:R-:W-:Y:S01]  /*1910*/  FADD.FTZ R27, R22, R27 ;  /* 0x0000001b161b7221 */ /* 0x000fe20000010000 */
[----:B------:R-:W-:Y:S01]  /*1920*/  FADD.FTZ R20, R20, R25 ;  /* 0x0000001914147221 */ /* 0x000fe20000010000 */
[----:B------:R-:W-:Y:S01]  /*1930*/  FFMA.FTZ R22, R22, R22, R23 ;  /* 0x0000001616167223 */ /* 0x000fe20000010017 */
[----:B------:R-:W-:Y:S02]  /*1940*/  FADD.FTZ R21, R21, R24 ;  /* 0x0000001815157221 */ /* 0x000fe40000010000 */
[----:B------:R-:W-:Y:S02]  /*1950*/  FADD.FTZ R20, R20, R27 ;  /* 0x0000001b14147221 */ /* 0x000fe40000010000 */
[----:B------:R-:W-:Y:S01]  /*1960*/  FADD.FTZ R21, R21, R22 ;  /* 0x0000001615157221 */ /* 0x000fe20000010000 */
[C---:B------:R-:W-:Y:S02]  /*1970*/  PRMT R26, R69.reuse, 0x7632, R26 ;  /* 0x00007632451a7816 */ /* 0x040fe4000000001a */
[----:B------:R-:W-:-:S02]  /*1980*/  SHF.L.U32 R23, R69, 0x10, RZ ;  /* 0x0000001045177819 */ /* 0x000fc400000006ff */
[----:B------:R-:W-:-:S05]  /*1990*/  SHF.L.U32 R26, R26, 0x10, RZ ;  /* 0x000000101a1a7819 */ /* 0x000fca00000006ff */
[----:B------:R-:W-:-:S04]  /*19a0*/  FMUL.FTZ R24, R26, R26 ;  /* 0x0000001a1a187220 */ /* 0x000fc80000410000 */
[----:B------:R-:W-:-:S04]  /*19b0*/  FFMA.FTZ R24, R23, R23, R24 ;  /* 0x0000001717187223 */ /* 0x000fc80000010018 */
[----:B------:R-:W-:Y:S01]  /*19c0*/  FADD.FTZ R21, R21, R24 ;  /* 0x0000001815157221 */ /* 0x000fe20000010000 */
[C---:B------:R-:W-:Y:S02]  /*19d0*/  PRMT R25, R70.reuse, 0x7632, R25 ;  /* 0x0000763246197816 */ /* 0x040fe40000000019 */
[----:B------:R-:W-:Y:S02]  /*19e0*/  SHF.L.U32 R22, R70, 0x10, RZ ;  /* 0x0000001046167819 */ /* 0x000fe400000006ff */
[----:B------:R-:W-:Y:S01]  /*19f0*/  SHF.L.U32 R27, R25, 0x10, RZ ;  /* 0x00000010191b7819 */ /* 0x000fe200000006ff */
[----:B------:R-:W-:-:S04]  /*1a00*/  FADD.FTZ R25, R23, R26 ;  /* 0x0000001a17197221 */ /* 0x000fc80000010000 */
[----:B------:R-:W-:Y:S01]  /*1a10*/  FMUL.FTZ R23, R27, R27 ;  /* 0x0000001b1b177220 */ /* 0x000fe20000410000 */
[----:B------:R-:W-:Y:S01]  /*1a20*/  FADD.FTZ R20, R20, R25 ;  /* 0x0000001914147221 */ /* 0x000fe20000010000 */
[C---:B------:R-:W-:Y:S02]  /*1a30*/  FADD.FTZ R27, R22.reuse, R27 ;  /* 0x0000001b161b7221 */ /* 0x040fe40000010000 */
[----:B------:R-:W-:Y:S02]  /*1a40*/  FFMA.FTZ R22, R22, R22, R23 ;  /* 0x0000001616167223 */ /* 0x000fe40000010017 */
[----:B------:R-:W-:Y:S02]  /*1a50*/  FADD.FTZ R20, R20, R27 ;  /* 0x0000001b14147221 */ /* 0x000fe40000010000 */
[----:B------:R-:W-:Y:S01]  /*1a60*/  FADD.FTZ R21, R21, R22 ;  /* 0x0000001615157221 */ /* 0x000fe20000010000 */
[----:B------:R-:W-:-:S04]  /*1a70*/  PRMT R26, R72, 0x7632, R26 ;  /* 0x00007632481a7816 */ /* 0x000fc8000000001a */
[----:B------:R-:W-:Y:S02]  /*1a80*/  SHF.L.U32 R26, R26, 0x10, RZ ;  /* 0x000000101a1a7819 */ /* 0x000fe400000006ff */
[----:B------:R-:W-:Y:S02]  /*1a90*/  PRMT R25, R74, 0x7632, R25 ;  /* 0x000076324a197816 */ /* 0x000fe40000000019 */
[----:B------:R-:W-:Y:S01]  /*1aa0*/  SHF.L.U32 R23, R72, 0x10, RZ ;  /* 0x0000001048177819 */ /* 0x000fe200000006ff */
[----:B------:R-:W-:Y:S02]  /*1ab0*/  FMUL.FTZ R24, R26, R26 ;  /* 0x0000001a1a187220 */ /* 0x000fe40000410000 */
[----:B------:R-:W-:Y:S01]  /*1ac0*/  IMAD.U32 R27, R25, 0x10000, RZ ;  /* 0x00010000191b7824 */ /* 0x000fe200078e00ff */
[----:B------:R-:W-:Y:S01]  /*1ad0*/  SHF.L.U32 R22, R74, 0x10, RZ ;  /* 0x000000104a167819 */ /* 0x000fe200000006ff */
[C---:B------:R-:W-:Y:S01]  /*1ae0*/  FADD.FTZ R25, R23.reuse, R26 ;  /* 0x0000001a17197221 */ /* 0x040fe20000010000 */
[----:B------:R-:W-:Y:S01]  /*1af0*/  FFMA.FTZ R24, R23, R23, R24 ;  /* 0x0000001717187223 */ /* 0x000fe20000010018 */
[----:B------:R-:W-:Y:S01]  /*1b00*/  PRMT R26, R75, 0x7632, R26 ;  /* 0x000076324b1a7816 */ /* 0x000fe2000000001a */
[----:B------:R-:W-:Y:S01]  /*1b10*/  FMUL.FTZ R23, R27, R27 ;  /* 0x0000001b1b177220 */ /* 0x000fe20000410000 */
[----:B------:R-:W-:Y:S01]  /*1b20*/  FADD.FTZ R27, R22, R27 ;  /* 0x0000001b161b7221 */ /* 0x000fe20000010000 */
[----:B------:R-:W-:Y:S01]  /*1b30*/  FADD.FTZ R20, R20, R25 ;  /* 0x0000001914147221 */ /* 0x000fe20000010000 */
[----:B------:R-:W-:Y:S01]  /*1b40*/  SHF.L.U32 R26, R26, 0x10, RZ ;  /* 0x000000101a1a7819 */ /* 0x000fe200000006ff */
[----:B------:R-:W-:Y:S01]  /*1b50*/  FFMA.FTZ R22, R22, R22, R23 ;  /* 0x0000001616167223 */ /* 0x000fe20000010017 */
[----:B------:R-:W-:Y:S01]  /*1b60*/  SHF.L.U32 R23, R75, 0x10, RZ ;  /* 0x000000104b177819 */ /* 0x000fe200000006ff */
[----:B------:R-:W-:Y:S01]  /*1b70*/  FADD.FTZ R21, R21, R24 ;  /* 0x0000001815157221 */ /* 0x000fe20000010000 */
[----:B------:R-:W-:Y:S01]  /*1b80*/  FADD.FTZ R20, R20, R27 ;  /* 0x0000001b14147221 */ /* 0x000fe20000010000 */
[----:B------:R-:W-:-:S02]  /*1b90*/  FMUL.FTZ R24, R26, R26 ;  /* 0x0000001a1a187220 */ /* 0x000fc40000410000 */
[----:B------:R-:W-:Y:S02]  /*1ba0*/  FADD.FTZ R21, R21, R22 ;  /* 0x0000001615157221 */ /* 0x000fe40000010000 */
[----:B------:R-:W-:Y:S01]  /*1bb0*/  FFMA.FTZ R24, R23, R23, R24 ;  /* 0x0000001717187223 */ /* 0x000fe20000010018 */
[----:B--2---:R-:W-:-:S04]  /*1bc0*/  PRMT R25, R76, 0x7632, R25 ;  /* 0x000076324c197816 */ /* 0x004fc80000000019 */
[----:B------:R-:W-:Y:S01]  /*1bd0*/  SHF.L.U32 R27, R25, 0x10, RZ ;  /* 0x00000010191b7819 */ /* 0x000fe200000006ff */
[--C-:B------:R-:W-:Y:S01]  /*1be0*/  FADD.FTZ R25, R23, R26.reuse ;  /* 0x0000001a17197221 */ /* 0x100fe20000010000 */
[----:B------:R-:W-:Y:S02]  /*1bf0*/  SHF.L.U32 R22, R76, 0x10, RZ ;  /* 0x000000104c167819 */ /* 0x000fe400000006ff */
[----:B------:R-:W-:Y:S01]  /*1c00*/  PRMT R26, R83, 0x7632, R26 ;  /* 0x00007632531a7816 */ /* 0x000fe2000000001a */
[----:B------:R-:W-:-:S03]  /*1c10*/  FMUL.FTZ R23, R27, R27 ;  /* 0x0000001b1b177220 */ /* 0x000fc60000410000 */
[----:B------:R-:W-:Y:S01]  /*1c20*/  SHF.L.U32 R26, R26, 0x10, RZ ;  /* 0x000000101a1a7819 */ /* 0x000fe200000006ff */
[C---:B------:R-:W-:Y:S01]  /*1c30*/  FADD.FTZ R27, R22.reuse, R27 ;  /* 0x0000001b161b7221 */ /* 0x040fe20000010000 */
[----:B------:R-:W-:Y:S01]  /*1c40*/  FFMA.FTZ R22, R22, R22, R23 ;  /* 0x0000001616167223 */ /* 0x000fe20000010017 */
[----:B------:R-:W-:Y:S01]  /*1c50*/  FADD.FTZ R21, R21, R24 ;  /* 0x0000001815157221 */ /* 0x000fe20000010000 */
[----:B------:R-:W-:Y:S01]  /*1c60*/  SHF.L.U32 R23, R83, 0x10, RZ ;  /* 0x0000001053177819 */ /* 0x000fe200000006ff */
[----:B------:R-:W-:Y:S01]  /*1c70*/  FADD.FTZ R20, R20, R25 ;  /* 0x0000001914147221 */ /* 0x000fe20000010000 */
[----:B------:R-:W-:Y:S01]  /*1c80*/  FMUL.FTZ R24, R26, R26 ;  /* 0x0000001a1a187220 */ /* 0x000fe20000410000 */
[----:B------:R-:W-:Y:S02]  /*1c90*/  FADD.FTZ R21, R21, R22 ;  /* 0x0000001615157221 */ /* 0x000fe40000010000 */
[----:B------:R-:W-:Y:S01]  /*1ca0*/  FADD.FTZ R20, R20, R27 ;  /* 0x0000001b14147221 */ /* 0x000fe20000010000 */
[C---:B------:R-:W-:Y:S01]  /*1cb0*/  FADD.FTZ R25, R23.reuse, R26 ;  /* 0x0000001a17197221 */ /* 0x040fe20000010000 */
[----:B------:R-:W-:-:S03]  /*1cc0*/  FFMA.FTZ R24, R23, R23, R24 ;  /* 0x0000001717187223 */ /* 0x000fc60000010018 */
[----:B------:R-:W-:Y:S01]  /*1cd0*/  FADD.FTZ R58, R20, R25 ;  /* 0x00000019143a7221 */ /* 0x000fe20000010000 */
[----:B------:R-:W-:-:S04]  /*1ce0*/  FADD.FTZ R59, R21, R24 ;  /* 0x00000018153b7221 */ /* 0x000fc80000010000 */
        /* <DEDUP_REMOVED lines=17> */
[----:B------:R-:W-:Y:S01]  /*1e00*/  ISETP.GT.AND P1, PT, R2, 0x17, PT ;  /* 0x000000170200780c */ /* 0x000fe20003f24270 */
[----:B------:R-:W2:-:S12]  /*1e10*/  LDC R84, c[0x0][0xc] ;  /* 0x00000300ff547b82 */ /* 0x000e980000000800 */
[----:B0-----:R-:W-:Y:S01]  /*1e20*/  @!P1 FADD.FTZ R58, R58, R21 ;  /* 0x000000153a3a9221 */ /* 0x001fe20000010000 */
[----:B-1----:R-:W-:-:S04]  /*1e30*/  @!P1 FADD.FTZ R59, R59, R20 ;  /* 0x000000143b3b9221 */ /* 0x002fc80000010000 */
[----:B------:R-:W0:Y:S04]  /*1e40*/  SHFL.DOWN PT, R21, R58, 0x10, 0x1f ;  /* 0x0a001f003a157f89 */ /* 0x000e2800000e0000 */
[----:B------:R-:W1:Y:S01]  /*1e50*/  SHFL.DOWN PT, R20, R59, 0x10, 0x1f ;  /* 0x0a001f003b147f89 */ /* 0x000e6200000e0000 */
[C---:B------:R-:W-:Y:S02]  /*1e60*/  ISETP.GT.AND P1, PT, R2.reuse, 0xf, PT ;  /* 0x0000000f0200780c */ /* 0x040fe40003f24270 */
[----:B------:R-:W-:Y:S02]  /*1e70*/  ISETP.NE.AND P2, PT, R2, RZ, PT ;  /* 0x000000ff0200720c */ /* 0x000fe40003f45270 */
[----:B------:R-:W-:Y:S01]  /*1e80*/  ISETP.NE.AND P3, PT, R0, RZ, PT ;  /* 0x000000ff0000720c */ /* 0x000fe20003f65270 */
[----:B------:R-:W-:Y:S01]  /*1e90*/  BSSY B0, `(.L_x_3155) ;  /* 0x0000040000007945 */ /* 0x000fe20003800000 */
[----:B------:R-:W-:-:S02]  /*1ea0*/  PRMT R81, R40, 0x7632, R81 ;  /* 0x0000763228517816 */ /* 0x000fc40000000051 */
[----:B------:R-:W-:Y:S02]  /*1eb0*/  PRMT R82, R48, 0x7632, R82 ;  /* 0x0000763230527816 */ /* 0x000fe40000000052 */
[----:B------:R-:W-:-:S03]  /*1ec0*/  PRMT R80, R42, 0x7632, R80 ;  /* 0x000076322a507816 */ /* 0x000fc60000000050 */
[----:B0-----:R-:W-:Y:S01]  /*1ed0*/  @!P1 FADD.FTZ R58, R58, R21 ;  /* 0x000000153a3a9221 */ /* 0x001fe20000010000 */
[----:B-1----:R-:W-:Y:S01]  /*1ee0*/  @!P1 FADD.FTZ R59, R59, R20 ;  /* 0x000000143b3b9221 */ /* 0x002fe20000010000 */
[----:B--2---:R-:W-:-:S04]  /*1ef0*/  ISETP.GE.U32.AND P1, PT, R84, 0x2, PT ;  /* 0x000000025400780c */ /* 0x004fc80003f26070 */
[----:B------:R0:W-:Y:S01]  /*1f00*/  @!P2 STS.64 [R5+0x18], R58 ;  /* 0x0000183a0500a388 */ /* 0x0001e20000000a00 */
[----:B------:R-:W-:Y:S02]  /*1f10*/  PRMT R79, R44, 0x7632, R79 ;  /* 0x000076322c4f7816 */ /* 0x000fe4000000004f */
[----:B------:R-:W-:Y:S02]  /*1f20*/  PRMT R78, R46, 0x7632, R78 ;  /* 0x000076322e4e7816 */ /* 0x000fe4000000004e */
[----:B------:R-:W-:Y:S01]  /*1f30*/  PRMT R77, R50, 0x7632, R77 ;  /* 0x00007632324d7816 */ /* 0x000fe2000000004d */
        /* <DEDUP_REMOVED lines=8> */
[----:B------:R-:W4:Y:S04]  /*1fc0*/  LDS.128 R28, [UR5+0x50] ;  /* 0x00005005ff1c7984 */ /* 0x000f280008000c00 */
[----:B------:R-:W5:Y:S01]  /*1fd0*/  LDS.128 R32, [UR5+0x60] ;  /* 0x00006005ff207984 */ /* 0x000f620008000c00 */
[----:B-1----:R-:W-:Y:S01]  /*1fe0*/  FADD.FTZ R85, R58, R20 ;  /* 0x000000143a557221 */ /* 0x002fe20000010000 */
[----:B------:R-:W-:-:S03]  /*1ff0*/  FADD.FTZ R20, R59, R21 ;  /* 0x000000153b147221 */ /* 0x000fc60000010000 */
[----:B------:R-:W-:Y:S01]  /*2000*/  FADD.FTZ R85, R85, R22 ;  /* 0x0000001655557221 */ /* 0x000fe20000010000 */
[----:B------:R-:W-:-:S03]  /*2010*/  FADD.FTZ R20, R20, R23 ;  /* 0x0000001714147221 */ /* 0x000fc60000010000 */
        /* <DEDUP_REMOVED lines=9> */
[----:B------:R-:W-:-:S03]  /*20b0*/  FADD.FTZ R24, R24, R27 ;  /* 0x0000001b18187221 */ /* 0x000fc60000010000 */
[----:B----4-:R-:W-:Y:S01]  /*20c0*/  FADD.FTZ R85, R85, R28 ;  /* 0x0000001c55557221 */ /* 0x010fe20000010000 */
[----:B------:R-:W-:Y:S02]  /*20d0*/  FADD.FTZ R28, R24, R29 ;  /* 0x0000001d181c7221 */ /* 0x000fe40000010000 */
[----:B------:R-:W3:Y:S01]  /*20e0*/  LDS.128 R24, [UR5+0x90] ;  /* 0x00009005ff187984 */ /* 0x000ee20008000c00 */
[----:B------:R-:W-:Y:S01]  /*20f0*/  FADD.FTZ R85, R85, R30 ;  /* 0x0000001e55557221 */ /* 0x000fe20000010000 */
[----:B0-----:R-:W-:Y:S02]  /*2100*/  FADD.FTZ R58, R28, R31 ;  /* 0x0000001f1c3a7221 */ /* 0x001fe40000010000 */
[----:B------:R-:W0:Y:S01]  /*2110*/  LDS.128 R28, [UR5+0xa0] ;  /* 0x0000a005ff1c7984 */ /* 0x000e220008000c00 */
[----:B-----5:R-:W-:Y:S01]  /*2120*/  FADD.FTZ R85, R85, R32 ;  /* 0x0000002055557221 */ /* 0x020fe20000010000 */
[----:B------:R-:W-:Y:S02]  /*2130*/  FADD.FTZ R32, R58, R33 ;  /* 0x000000213a207221 */ /* 0x000fe40000010000 */
[----:B------:R-:W4:Y:S01]  /*2140*/  LDS.64 R58, [UR5+0xb0] ;  /* 0x0000b005ff3a7984 */ /* 0x000f220008000a00 */
        /* <DEDUP_REMOVED lines=20> */
.L_x_3156:
[----:B------:R-:W-:Y:S05]  /*2290*/  BSYNC B0 ;  /* 0x0000000000007941 */ /* 0x000fea0003800000 */
.L_x_3155:
        /* <DEDUP_REMOVED lines=9> */
[----:B------:R-:W-:Y:S01]  /*2330*/  PRMT R30, R83, 0x7632, R30 ;  /* 0x00007632531e7816 */ /* 0x000fe2000000001e */
[----:B------:R-:W-:Y:S06]  /*2340*/  @!P1 BRA `(.L_x_3157) ;  /* 0x0000000800709947 */ /* 0x000fec0003800000 */
        /* <DEDUP_REMOVED lines=9> */
[----:B------:R-:W-:Y:S02]  /*23e0*/  SHF.L.U32 R27, R24, 0x1, RZ ;  /* 0x00000001181b7819 */ /* 0x000fe400000006ff */
[----:B--2---:R-:W-:Y:S02]  /*23f0*/  IADD3 R25, R25, R26, RZ ;  /* 0x0000001a19197210 */ /* 0x004fe40007ffe0ff */
[----:B------:R-:W-:Y:S01]  /*2400*/  MOV R24, 0xffffffff ;  /* 0xffffffff00187802 */ /* 0x000fe20000000f00 */
[----:B---3--:R-:W-:-:S04]  /*2410*/  IMAD.WIDE R22, R27, 0x4, R22 ;  /* 0x000000041b167825 */ /* 0x008fc800078e0216 */
[----:B------:R-:W-:Y:S02]  /*2420*/  IMAD R27, R39, UR7, R26 ;  /* 0x00000007271b7c24 */ /* 0x000fe4000f8e021a */
        /* <DEDUP_REMOVED lines=11> */
.L_x_3159:
[----:B-1----:R-:W2:Y:S04]  /*24e0*/  LDG.E.STRONG.GPU R22, desc[UR8][R20.64] ;  /* 0x0000000814167981 */ /* 0x002ea8000c1ef900 */
[----:B--2---:R-:W-:Y:S01]  /*24f0*/  CCTL.IVALL ;  /* 0x00000000ff00798f */ /* 0x004fe20002000000 */
[----:B------:R-:W-:Y:S05]  /*2500*/  YIELD ;  /* 0x0000000000007946 */ /* 0x000fea0003800000 */
[----:B------:R-:W-:-:S13]  /*2510*/  ISETP.NE.AND P1, PT, R22, R25, PT ;  /* 0x000000191600720c */ /* 0x000fda0003f25270 */
[----:B------:R-:W-:Y:S05]  /*2520*/  @P1 BRA `(.L_x_3159) ;  /* 0xfffffffc00ec1947 */ /* 0x000fea000383ffff */
.L_x_3158:
        /* <DEDUP_REMOVED lines=11> */
.L_x_3161:
[C---:B------:R-:W-:Y:S02]  /*25e0*/  IADD3 R20, R38.reuse, 0x1, RZ ;  /* 0x0000000126147810 */ /* 0x040fe40007ffe0ff */
[----:B------:R-:W-:Y:S02]  /*25f0*/  ISETP.EQ.OR P1, PT, R38, UR7, P3 ;  /* 0x0000000726007c0c */ /* 0x000fe40009f22670 */
[----:B------:R-:W-:Y:S02]  /*2600*/  ISETP.EQ.OR P2, PT, R20, UR7, P3 ;  /* 0x0000000714007c0c */ /* 0x000fe40009f42670 */
[----:B------:R-:W-:-:S04]  /*2610*/  IADD3 R85, R38, 0x2, RZ ;  /* 0x0000000226557810 */ /* 0x000fc80007ffe0ff */
[----:B------:R-:W-:-:S05]  /*2620*/  ISETP.EQ.OR P4, PT, R85, UR7, P3 ;  /* 0x0000000755007c0c */ /* 0x000fca0009f82670 */
[----:B------:R-:W1:Y:S01]  /*2630*/  @!P1 LDC R93, c[0x0][0x10] ;  /* 0x00000400ff5d9b82 */ /* 0x000e620000000800 */
[----:B------:R-:W2:Y:S01]  /*2640*/  @!P1 S2R R22, SR_CTAID.Y ;  /* 0x0000000000169919 */ /* 0x000ea20000002600 */
[C---:B------:R-:W-:Y:S02]  /*2650*/  @!P1 LOP3.LUT R24, R4.reuse, 0x1, RZ, 0xc0, !PT ;  /* 0x0000000104189812 */ /* 0x040fe400078ec0ff */
[----:B------:R-:W-:Y:S01]  /*2660*/  @!P2 LOP3.LUT R26, R4, 0x1, RZ, 0xc0, !PT ;  /* 0x00000001041aa812 */ /* 0x000fe200078ec0ff */
[----:B------:R-:W3:Y:S03]  /*2670*/  @!P2 S2R R25, SR_CTAID.Y ;  /* 0x000000000019a919 */ /* 0x000ee60000002600 */
[----:B------:R-:W3:Y:S01]  /*2680*/  @!P2 LDC R27, c[0x0][0x10] ;  /* 0x00000400ff1bab82 */ /* 0x000ee20000000800 */
[----:B------:R-:W4:Y:S07]  /*2690*/  @!P4 S2R R23, SR_CTAID.Y ;  /* 0x000000000017c919 */ /* 0x000f2e0000002600 */
[----:B------:R-:W5:Y:S01]  /*26a0*/  @!P2 LDC.64 R90, c[0x0][0x248] ;  /* 0x00009200ff5aab82 */ /* 0x000f620000000a00 */
[----:B-1----:R-:W-:-:S04]  /*26b0*/  @!P1 IMAD R24, R24, R93, RZ ;  /* 0x0000005d18189224 */ /* 0x002fc800078e02ff */
[----:B------:R-:W-:Y:S02]  /*26c0*/  @!P1 IMAD R24, R24, R84, RZ ;  /* 0x0000005418189224 */ /* 0x000fe400078e02ff */
[----:B--2---:R-:W-:Y:S02]  /*26d0*/  @!P1 IMAD R93, R93, R38, R22 ;  /* 0x000000265d5d9224 */ /* 0x004fe400078e0216 */
[----:B------:R-:W4:Y:S01]  /*26e0*/  @!P4 LDC R22, c[0x0][0x10] ;  /* 0x00000400ff16cb82 */ /* 0x000f220000000800 */
[-C--:B---3--:R-:W-:Y:S02]  /*26f0*/  @!P2 IMAD R25, R20, R27.reuse, R25 ;  /* 0x0000001b1419a224 */ /* 0x088fe400078e0219 */
[----:B------:R-:W-:-:S05]  /*2700*/  @!P2 IMAD R27, R26, R27, RZ ;  /* 0x0000001b1a1ba224 */ /* 0x000fca00078e02ff */
[----:B------:R-:W1:Y:S01]  /*2710*/  @!P1 LDC.64 R20, c[0x0][0x248] ;  /* 0x00009200ff149b82 */ /* 0x000e620000000a00 */
[----:B------:R-:W-:Y:S01]  /*2720*/  @!P2 IMAD R26, R27, R84, RZ ;  /* 0x000000541b1aa224 */ /* 0x000fe200078e02ff */
[----:B------:R-:W-:-:S04]  /*2730*/  @!P1 SHF.L.U32 R27, R24, 0x1, RZ ;  /* 0x00000001181b9819 */ /* 0x000fc800000006ff */
[----:B------:R-:W-:-:S05]  /*2740*/  @!P2 SHF.L.U32 R26, R26, 0x1, RZ ;  /* 0x000000011a1aa819 */ /* 0x000fca00000006ff */
[----:B-----5:R-:W-:-:S04]  /*2750*/  @!P2 IMAD.WIDE R90, R26, 0x4, R90 ;  /* 0x000000041a5aa825 */ /* 0x020fc800078e025a */
[----:B----4-:R-:W-:Y:S02]  /*2760*/  @!P4 IMAD R85, R85, R22, R23 ;  /* 0x000000165555c224 */ /* 0x010fe400078e0217 */
[----:B------:R-:W-:-:S04]  /*2770*/  @!P2 IMAD.WIDE.U32 R90, R25, 0x8, R90 ;  /* 0x00000008195aa825 */ /* 0x000fc800078e005a */
[----:B-1----:R-:W-:Y:S01]  /*2780*/  @!P1 IMAD.WIDE R20, R27, 0x4, R20 ;  /* 0x000000041b149825 */ /* 0x002fe200078e0214 */
[----:B------:R-:W-:-:S04]  /*2790*/  IADD3 R27, R38, 0x3, RZ ;  /* 0x00000003261b7810 */ /* 0x000fc80007ffe0ff */
[----:B------:R-:W-:Y:S01]  /*27a0*/  ISETP.EQ.OR P5, PT, R27, UR7, P3 ;  /* 0x000000071b007c0c */ /* 0x000fe20009fa2670 */
[----:B------:R-:W-:Y:S01]  /*27b0*/  @!P1 IMAD.WIDE.U32 R20, R93, 0x8, R20 ;  /* 0x000000085d149825 */ /* 0x000fe200078e0014 */
[----:B------:R-:W-:-:S05]  /*27c0*/  @!P4 LOP3.LUT R93, R4, 0x1, RZ, 0xc0, !PT ;  /* 0x00000001045dc812 */ /* 0x000fca00078ec0ff */
[----:B------:R-:W-:Y:S01]  /*27d0*/  @!P4 IMAD R93, R93, R22, RZ ;  /* 0x000000165d5dc224 */ /* 0x000fe200078e02ff */
[----:B------:R-:W0:Y:S01]  /*27e0*/  @!P1 LDG.E.64 R20, desc[UR8][R20.64] ;  /* 0x0000000814149981 */ /* 0x000e22000c1e1b00 */
[----:B------:R-:W1:Y:S02]  /*27f0*/  @!P4 LDC.64 R22, c[0x0][0x248] ;  /* 0x00009200ff16cb82 */ /* 0x000e640000000a00 */
[----:B------:R-:W-:Y:S02]  /*2800*/  @!P4 IMAD R93, R93, R84, RZ ;  /* 0x000000545d5dc224 */ /* 0x000fe400078e02ff */
[----:B------:R-:W2:Y:S03]  /*2810*/  @!P5 S2R R25, SR_CTAID.Y ;  /* 0x000000000019d919 */ /* 0x000ea60000002600 */
[----:B------:R-:W-:Y:S01]  /*2820*/  @!P4 SHF.L.U32 R93, R93, 0x1, RZ ;  /* 0x000000015d5dc819 */ /* 0x000fe200000006ff */
[----:B------:R-:W3:Y:S04]  /*2830*/  @!P5 LDC R24, c[0x0][0x10] ;  /* 0x00000400ff18db82 */ /* 0x000ee80000000800 */
[----:B-1----:R-:W-:Y:S01]  /*2840*/  @!P4 IMAD.WIDE R22, R93, 0x4, R22 ;  /* 0x000000045d16c825 */ /* 0x002fe200078e0216 */
[----:B------:R-:W-:-:S05]  /*2850*/  @!P5 LOP3.LUT R93, R4, 0x1, RZ, 0xc0, !PT ;  /* 0x00000001045dd812 */ /* 0x000fca00078ec0ff */
[-C--:B---3--:R-:W-:Y:S02]  /*2860*/  @!P5 IMAD R93, R93, R24.reuse, RZ ;  /* 0x000000185d5dd224 */ /* 0x088fe400078e02ff */
[----:B--2---:R-:W-:Y:S02]  /*2870*/  @!P5 IMAD R27, R27, R24, R25 ;  /* 0x000000181b1bd224 */ /* 0x004fe400078e0219 */
[----:B------:R-:W1:Y:S01]  /*2880*/  @!P5 LDC.64 R24, c[0x0][0x248] ;  /* 0x00009200ff18db82 */ /* 0x000e620000000a00 */
[----:B------:R-:W-:-:S05]  /*2890*/  @!P5 IMAD R93, R93, R84, RZ ;  /* 0x000000545d5dd224 */ /* 0x000fca00078e02ff */
[----:B------:R-:W-:-:S05]  /*28a0*/  @!P5 SHF.L.U32 R93, R93, 0x1, RZ ;  /* 0x000000015d5dd819 */ /* 0x000fca00000006ff */
[----:B-1----:R-:W-:-:S04]  /*28b0*/  @!P5 IMAD.WIDE R24, R93, 0x4, R24 ;  /* 0x000000045d18d825 */ /* 0x002fc800078e0218 */
        /* <DEDUP_REMOVED lines=17> */
.L_x_3160:
        /* <DEDUP_REMOVED lines=19> */
.L_x_3163:
[----:B------:R-:W-:Y:S05]  /*2b00*/  BSYNC B0 ;  /* 0x0000000000007941 */ /* 0x000fea0003800000 */
.L_x_3162:
        /* <DEDUP_REMOVED lines=9> */
[----:B------:R-:W2:Y:S01]  /*2ba0*/  @!P1 S2R R26, SR_CTAID.Y ;  /* 0x00000000001a9919 */ /* 0x000ea20000002600 */
[----:B------:R-:W-:Y:S02]  /*2bb0*/  @!P1 LOP3.LUT R85, R4, 0x1, RZ, 0xc0, !PT ;  /* 0x0000000104559812 */ /* 0x000fe400078ec0ff */
[----:B------:R-:W3:Y:S08]  /*2bc0*/  @!P1 LDC R38, c[0x0][0x10] ;  /* 0x00000400ff269b82 */ /* 0x000ef00000000800 */
[----:B------:R-:W4:Y:S01]  /*2bd0*/  @!P2 LDC.64 R22, c[0x0][0x248] ;  /* 0x00009200ff16ab82 */ /* 0x000f220000000a00 */
[----:B-1----:R-:W-:-:S07]  /*2be0*/  @!P2 IMAD R27, R20, R25, R27 ;  /* 0x00000019141ba224 */ /* 0x002fce00078e021b */
[----:B------:R-:W1:Y:S01]  /*2bf0*/  @!P1 LDC.64 R20, c[0x0][0x248] ;  /* 0x00009200ff149b82 */ /* 0x000e620000000a00 */
[----:B------:R-:W-:Y:S02]  /*2c00*/  @!P2 IMAD R25, R24, R25, RZ ;  /* 0x000000191819a224 */ /* 0x000fe400078e02ff */
[----:B---3--:R-:W-:Y:S02]  /*2c10*/  @!P1 IMAD R85, R85, R38, RZ ;  /* 0x0000002655559224 */ /* 0x008fe400078e02ff */
[-C--:B------:R-:W-:Y:S02]  /*2c20*/  @!P2 IMAD R25, R25, R84.reuse, RZ ;  /* 0x000000541919a224 */ /* 0x080fe400078e02ff */
[----:B------:R-:W-:Y:S02]  /*2c30*/  @!P1 IMAD R85, R85, R84, RZ ;  /* 0x0000005455559224 */ /* 0x000fe400078e02ff */
[----:B--2---:R-:W-:Y:S01]  /*2c40*/  @!P1 IMAD R39, R39, R38, R26 ;  /* 0x0000002627279224 */ /* 0x004fe200078e021a */
[----:B------:R-:W-:-:S05]  /*2c50*/  @!P2 SHF.L.U32 R25, R25, 0x1, RZ ;  /* 0x000000011919a819 */ /* 0x000fca00000006ff */
[----:B----4-:R-:W-:-:S04]  /*2c60*/  @!P2 IMAD.WIDE R24, R25, 0x4, R22 ;  /* 0x000000041918a825 */ /* 0x010fc800078e0216 */
[----:B------:R-:W-:-:S04]  /*2c70*/  @!P1 IMAD.SHL.U32 R23, R85, 0x2, RZ ;  /* 0x0000000255179824 */ /* 0x000fc800078e00ff */
        /* <DEDUP_REMOVED lines=9> */
.L_x_3157:
[----:B------:R-:W-:Y:S01]  /*2d10*/  ULDC.64 UR12, c[0x0][0x218] ;  /* 0x00008600000c7ab9 */ /* 0x000fe20000000a00 */
[----:B------:R-:W-:Y:S01]  /*2d20*/  LOP3.LUT P1, RZ, R0, UR7, RZ, 0xfc, !PT ;  /* 0x0000000700ff7c12 */ /* 0x000fe2000f82fcff */
[----:B------:R-:W2:Y:S01]  /*2d30*/  S2UR UR6, SR_CgaCtaId ;  /* 0x00000000000679c3 */ /* 0x000ea20000008800 */
[----:B------:R-:W-:Y:S01]  /*2d40*/  ISETP.EQ.U32.AND P2, PT, RZ, UR12, PT ;  /* 0x0000000cff007c0c */ /* 0x000fe2000bf42070 */
[----:B------:R-:W-:Y:S01]  /*2d50*/  UMOV UR5, 0x400 ;  /* 0x0000040000057882 */ /* 0x000fe20000000000 */
[----:B------:R-:W-:Y:S02]  /*2d60*/  IADD3 R91, R67, R68, RZ ;  /* 0x00000044435b7210 */ /* 0x000fe40007ffe0ff */
[----:B------:R-:W-:-:S03]  /*2d70*/  ISETP.EQ.OR.EX P1, PT, RZ, UR13, P1, P2 ;  /* 0x0000000dff007c0c */ /* 0x000fc60008f22720 */
        /* <DEDUP_REMOVED lines=8> */
[----:B------:R-:W-:Y:S02]  /*2e00*/  @!P3 STS.64 [UR5+0xc0], R58 ;  /* 0x0000c03aff00b988 */ /* 0x000fe40008000a05 */
[----:B---3--:R-:W-:-:S04]  /*2e10*/  IMAD.WIDE R22, R91, 0x4, R20 ;  /* 0x000000045b167825 */ /* 0x008fc800078e0214 */
[----:B----4-:R-:W-:-:S05]  /*2e20*/  @!P1 IMAD.WIDE R38, R66, 0x8, R24 ;  /* 0x0000000842269825 */ /* 0x010fca00078e0218 */
[----:B------:R1:W-:Y:S01]  /*2e30*/  @!P1 STG.E.64 desc[UR8][R38.64], R26 ;  /* 0x0000001a26009986 */ /* 0x0003e2000c101b08 */
[----:B------:R-:W-:Y:S06]  /*2e40*/  BAR.SYNC.DEFER_BLOCKING 0x0 ;  /* 0x0000000000007b1d */ /* 0x000fec0000010000 */
[----:B------:R-:W2:Y:S04]  /*2e50*/  LDG.E.64 R20, desc[UR8][R84.64] ;  /* 0x0000000854147981 */ /* 0x000ea8000c1e1b00 */
[----:B------:R-:W2:Y:S01]  /*2e60*/  LDG.E.64 R22, desc[UR8][R22.64] ;  /* 0x0000000816167981 */ /* 0x000ea2000c1e1b00 */
[----:B-1----:R-:W-:-:S02]  /*2e70*/  MOV R38, 0x3f800000 ;  /* 0x3f80000000267802 */ /* 0x002fc40000000f00 */
[----:B------:R-:W-:Y:S01]  /*2e80*/  ISETP.NE.AND P5, PT, RZ, UR10, PT ;  /* 0x0000000aff007c0c */ /* 0x000fe2000bfa5270 */
[----:B------:R-:W1:Y:S01]  /*2e90*/  LDS.64 R24, [UR5+0xc0] ;  /* 0x0000c005ff187984 */ /* 0x000e620008000a00 */
[----:B------:R-:W-:Y:S02]  /*2ea0*/  SHF.L.U32 R27, R48, 0x10, RZ ;  /* 0x00000010301b7819 */ /* 0x000fe400000006ff */
[----:B------:R-:W-:Y:S02]  /*2eb0*/  SHF.L.U32 R39, R40, 0x10, RZ ;  /* 0x0000001028277819 */ /* 0x000fe400000006ff */
[----:B------:R-:W-:Y:S01]  /*2ec0*/  SHF.L.U32 R81, R81, 0x10, RZ ;  /* 0x0000001051517819 */ /* 0x000fe200000006ff */
[----:B-1----:R-:W-:-:S04]  /*2ed0*/  FMUL.FTZ R68, R24, UR6 ;  /* 0x0000000618447c20 */ /* 0x002fc80008410000 */
[----:B------:R-:W-:Y:S01]  /*2ee0*/  FMUL.FTZ R24, R68, R68 ;  /* 0x0000004444187220 */ /* 0x000fe20000410000 */
[----:B------:R-:W-:-:S03]  /*2ef0*/  FADD.FTZ R27, R27, -R68 ;  /* 0x800000441b1b7221 */ /* 0x000fc60000010000 */
[----:B------:R-:W-:-:S05]  /*2f00*/  FFMA.FTZ R24, R25, UR6, -R24 ;  /* 0x0000000619187c23 */ /* 0x000fca0008010818 */
[----:B------:R-:W-:-:S13]  /*2f10*/  FSETP.GTU.FTZ.AND P1, PT, R24, RZ, PT ;  /* 0x000000ff1800720b */ /* 0x000fda0003f3c000 */
[----:B------:R-:W1:Y:S02]  /*2f20*/  @P1 LDC R25, c[0x0][0x238] ;  /* 0x00008e00ff191b82 */ /* 0x000e640000000800 */
[----:B-1----:R-:W-:Y:S01]  /*2f30*/  @P1 FADD.FTZ R24, R24, R25 ;  /* 0x0000001918181221 */ /* 0x002fe20000010000 */
[----:B------:R-:W-:-:S03]  /*2f40*/  SHF.L.U32 R25, R82, 0x10, RZ ;  /* 0x0000001052197819 */ /* 0x000fc600000006ff */
[----:B------:R-:W1:Y:S02]  /*2f50*/  @P1 MUFU.RSQ R38, R24 ;  /* 0x0000001800261308 */ /* 0x000e640000001400 */
[----:B------:R-:W-:Y:S01]  /*2f60*/  FADD.FTZ R25, -R68, R25 ;  /* 0x0000001944197221 */ /* 0x000fe20000010100 */
[----:B-1----:R-:W-:-:S03]  /*2f70*/  FMUL.FTZ R27, R27, R38 ;  /* 0x000000261b1b7220 */ /* 0x002fc60000410000 */
[----:B------:R-:W-:Y:S01]  /*2f80*/  FMUL.FTZ R26, R25, R38 ;  /* 0x00000026191a7220 */ /* 0x000fe20000410000 */
[----:B--2---:R-:W-:-:S03]  /*2f90*/  FFMA.FTZ R40, R20, R27, R22 ;  /* 0x0000001b14287223 */ /* 0x004fc60000010016 */
[----:B0-----:R-:W-:Y:S01]  /*2fa0*/  FFMA.FTZ R59, R21, R26, R23 ;  /* 0x0000001a153b7223 */ /* 0x001fe20000010017 */
        /* <DEDUP_REMOVED lines=11> */
.L_x_3164:
        /* <DEDUP_REMOVED lines=14> */
.L_x_3166:
[----:B------:R-:W-:Y:S05]  /*3140*/  BSYNC B0 ;  /* 0x0000000000007941 */ /* 0x000fea0003800000 */
.L_x_3165:
[----:B0-----:R-:W-:Y:S01]  /*3150*/  SHF.L.U32 R27, R80, 0x10, RZ ;  /* 0x00000010501b7819 */ /* 0x001fe200000006ff */
[----:B------:R-:W-:Y:S01]  /*3160*/  ULDC.64 UR12, c[0x0][0x278] ;  /* 0x00009e00000c7ab9 */ /* 0x000fe20000000a00 */
[----:B------:R-:W-:Y:S01]  /*3170*/  SHF.L.U32 R25, R42, 0x10, RZ ;  /* 0x000000102a197819 */ /* 0x000fe200000006ff */
[--C-:B------:R-:W-:Y:S01]  /*3180*/  FADD.FTZ R40, R39, -R68.reuse ;  /* 0x8000004427287221 */ /* 0x100fe20000010000 */
[----:B------:R-:W-:Y:S01]  /*3190*/  SHF.L.U32 R79, R79, 0x10, RZ ;  /* 0x000000104f4f7819 */ /* 0x000fe200000006ff */
[----:B------:R-:W-:Y:S01]  /*31a0*/  FADD.FTZ R42, -R68, R81 ;  /* 0x00000051442a7221 */ /* 0x000fe20000010100 */
[----:B------:R-:W-:Y:S01]  /*31b0*/  ISETP.GE.U32.AND P6, PT, R62, UR12, PT ;  /* 0x0000000c3e007c0c */ /* 0x000fe2000bfc6070 */
[----:B------:R-:W-:Y:S01]  /*31c0*/  IMAD.U32 R72, R72, 0x10000, RZ ;  /* 0x0001000048487824 */ /* 0x000fe200078e00ff */
[----:B------:R-:W-:Y:S01]  /*31d0*/  ISETP.GE.U32.AND P1, PT, R60, UR12, PT ;  /* 0x0000000c3c007c0c */ /* 0x000fe2000bf26070 */
[----:B------:R-:W-:Y:S01]  /*31e0*/  FADD.FTZ R81, -R68, R27 ;  /* 0x0000001b44517221 */ /* 0x000fe20000010100 */
[----:B------:R-:W-:Y:S01]  /*31f0*/  ISETP.GE.U32.AND P2, PT, R6, UR12, PT ;  /* 0x0000000c06007c0c */ /* 0x000fe2000bf46070 */
[-C--:B------:R-:W-:Y:S01]  /*3200*/  FMUL.FTZ R27, R40, R38.reuse ;  /* 0x00000026281b7220 */ /* 0x080fe20000410000 */
[----:B------:R-:W-:Y:S01]  /*3210*/  ISETP.GE.U32.AND P3, PT, R7, UR12, PT ;  /* 0x0000000c07007c0c */ /* 0x000fe2000bf66070 */
[----:B------:R-:W-:Y:S01]  /*3220*/  FMUL.FTZ R42, R42, R38 ;  /* 0x000000262a2a7220 */ /* 0x000fe20000410000 */
[----:B------:R-:W-:Y:S01]  /*3230*/  ISETP.GE.U32.AND P4, PT, R8, UR12, PT ;  /* 0x0000000c08007c0c */ /* 0x000fe2000bf86070 */
[--C-:B------:R-:W-:Y:S01]  /*3240*/  FADD.FTZ R25, R25, -R68.reuse ;  /* 0x8000004419197221 */ /* 0x100fe20000010000 */
[----:B------:R-:W-:Y:S01]  /*3250*/  SHF.L.U32 R59, R44, 0x10, RZ ;  /* 0x000000102c3b7819 */ /* 0x000fe200000006ff */
[----:B------:R-:W-:Y:S01]  /*3260*/  FADD.FTZ R72, R72, -R68 ;  /* 0x8000004448487221 */ /* 0x000fe20000010000 */
[----:B------:R-:W-:Y:S01]  /*3270*/  SHF.L.U32 R36, R36, 0x10, RZ ;  /* 0x0000001024247819 */ /* 0x000fe200000006ff */
[----:B------:R-:W-:Y:S01]  /*3280*/  FFMA.FTZ R42, R21, R42, R23 ;  /* 0x0000002a152a7223 */ /* 0x000fe20000010017 */
[----:B------:R-:W-:-:S02]  /*3290*/  SHF.L.U32 R85, R46, 0x10, RZ ;  /* 0x000000102e557819 */ /* 0x000fc400000006ff */
[----:B------:R-:W-:Y:S02]  /*32a0*/  SHF.L.U32 R91, R78, 0x10, RZ ;  /* 0x000000104e5b7819 */ /* 0x000fe400000006ff */
[----:B------:R-:W-:Y:S01]  /*32b0*/  SHF.L.U32 R93, R50, 0x10, RZ ;  /* 0x00000010325d7819 */ /* 0x000fe200000006ff */
[--C-:B------:R-:W-:Y:S01]  /*32c0*/  FADD.FTZ R85, R85, -R68.reuse ;  /* 0x8000004455557221 */ /* 0x100fe20000010000 */
[----:B------:R-:W-:Y:S01]  /*32d0*/  SHF.L.U32 R77, R77, 0x10, RZ ;  /* 0x000000104d4d7819 */ /* 0x000fe200000006ff */
[----:B------:R-:W-:Y:S01]  /*32e0*/  FADD.FTZ R91, -R68, R91 ;  /* 0x0000005b445b7221 */ /* 0x000fe20000010100 */
[----:B------:R-:W-:Y:S01]  /*32f0*/  SHF.L.U32 R52, R52, 0x10, RZ ;  /* 0x0000001034347819 */ /* 0x000fe200000006ff */
[--C-:B------:R-:W-:Y:S01]  /*3300*/  FADD.FTZ R93, R93, -R68.reuse ;  /* 0x800000445d5d7221 */ /* 0x100fe20000010000 */
[----:B------:R-:W-:Y:S01]  /*3310*/  SHF.L.U32 R37, R37, 0x10, RZ ;  /* 0x0000001025257819 */ /* 0x000fe200000006ff */
[----:B------:R-:W-:Y:S01]  /*3320*/  FADD.FTZ R77, -R68, R77 ;  /* 0x0000004d444d7221 */ /* 0x000fe20000010100 */
[----:B------:R-:W-:Y:S01]  /*3330*/  SHF.L.U32 R54, R54, 0x10, RZ ;  /* 0x0000001036367819 */ /* 0x000fe200000006ff */
[----:B------:R-:W-:Y:S01]  /*3340*/  FADD.FTZ R39, R52, -R68 ;  /* 0x8000004434277221 */ /* 0x000fe20000010000 */
[----:B------:R-:W-:Y:S01]  /*3350*/  SHF.L.U32 R56, R56, 0x10, RZ ;  /* 0x0000001038387819 */ /* 0x000fe200000006ff */
[----:B------:R-:W-:Y:S01]  /*3360*/  FADD.FTZ R37, -R68, R37 ;  /* 0x0000002544257221 */ /* 0x000fe20000010100 */
[----:B------:R-:W-:-:S02]  /*3370*/  SHF.L.U32 R35, R35, 0x10, RZ ;  /* 0x0000001023237819 */ /* 0x000fc400000006ff */
        /* <DEDUP_REMOVED lines=8> */
[----:B------:R-:W-:Y:S01]  /*3400*/  SHF.L.U32 R32, R32, 0x10, RZ ;  /* 0x0000001020207819 */ /* 0x000fe200000006ff */
[----:B------:R-:W-:Y:S01]  /*3410*/  FADD.FTZ R70, R70, -R68 ;  /* 0x8000004446467221 */ /* 0x000fe20000010000 */
[----:B------:R-:W-:Y:S01]  /*3420*/  SHF.L.U32 R74, R74, 0x10, RZ ;  /* 0x000000104a4a7819 */ /* 0x000fe200000006ff */
[C---:B------:R-:W-:Y:S01]  /*3430*/  FADD.FTZ R33, -R68.reuse, R33 ;  /* 0x0000002144217221 */ /* 0x040fe20000010100 */
        /* <DEDUP_REMOVED lines=8> */
[----:B------:R-:W-:-:S02]  /*34c0*/  SHF.L.U32 R29, R29, 0x10, RZ ;  /* 0x000000101d1d7819 */ /* 0x000fc400000006ff */
[----:B------:R-:W-:Y:S01]  /*34d0*/  SHF.L.U32 R24, R83, 0x10, RZ ;  /* 0x0000001053187819 */ /* 0x000fe200000006ff */
[----:B------:R-:W-:Y:S01]  /*34e0*/  FADD.FTZ R83, R59, -R68 ;  /* 0x800000443b537221 */ /* 0x000fe20000010000 */
[----:B------:R-:W-:Y:S01]  /*34f0*/  SHF.L.U32 R26, R30, 0x10, RZ ;  /* 0x000000101e1a7819 */ /* 0x000fe200000006ff */
[C---:B------:R-:W-:Y:S01]  /*3500*/  FADD.FTZ R30, -R68.reuse, R79 ;  /* 0x0000004f441e7221 */ /* 0x040fe20000010100 */
[----:B------:R-:W-:Y:S01]  /*3510*/  ISETP.GE.AND.EX P6, PT, R19, UR13, PT, P6 ;  /* 0x0000000d13007c0c */ /* 0x000fe2000bfc6360 */
[----:B------:R-:W-:Y:S01]  /*3520*/  FADD.FTZ R79, -R68, R36 ;  /* 0x00000024444f7221 */ /* 0x000fe20000010100 */
[----:B------:R-:W-:Y:S01]  /*3530*/  ISETP.GE.AND.EX P1, PT, R41, UR13, PT, P1 ;  /* 0x0000000d29007c0c */ /* 0x000fe2000bf26310 */
[----:B------:R-:W-:Y:S01]  /*3540*/  FADD.FTZ R59, R54, -R68 ;  /* 0x80000044363b7221 */ /* 0x000fe20000010000 */
[----:B------:R-:W-:Y:S01]  /*3550*/  ISETP.GE.AND.EX P2, PT, R43, UR13, PT, P2 ;  /* 0x0000000d2b007c0c */ /* 0x000fe2000bf46320 */
[----:B------:R-:W-:Y:S01]  /*3560*/  FADD.FTZ R36, -R68, R28 ;  /* 0x0000001c44247221 */ /* 0x000fe20000010100 */
[----:B------:R-:W-:Y:S01]  /*3570*/  ISETP.GE.AND.EX P3, PT, R45, UR13, PT, P3 ;  /* 0x0000000d2d007c0c */ /* 0x000fe2000bf66330 */
[--C-:B------:R-:W-:Y:S01]  /*3580*/  FADD.FTZ R76, R76, -R68.reuse ;  /* 0x800000444c4c7221 */ /* 0x100fe20000010000 */
[----:B------:R-:W-:Y:S01]  /*3590*/  ISETP.GE.AND.EX P4, PT, R47, UR13, PT, P4 ;  /* 0x0000000d2f007c0c */ /* 0x000fe2000bf86340 */
[----:B------:R-:W-:Y:S01]  /*35a0*/  FADD.FTZ R44, -R68, R29 ;  /* 0x0000001d442c7221 */ /* 0x000fe20000010100 */
[----:B------:R-:W-:Y:S01]  /*35b0*/  FADD.FTZ R40, R24, -R68 ;  /* 0x8000004418287221 */ /* 0x000fe20000010000 */
[----:B------:R-:W-:Y:S01]  /*35c0*/  ISETP.GT.U32.OR P6, PT, R0, 0x27f, P6 ;  /* 0x0000027f0000780c */ /* 0x000fe200037c4470 */
[----:B------:R-:W-:Y:S01]  /*35d0*/  FADD.FTZ R68, -R68, R26 ;  /* 0x0000001a44447221 */ /* 0x000fe20000010100 */
[----:B------:R-:W-:Y:S01]  /*35e0*/  ISETP.GT.U32.OR P1, PT, R0, 0x27f, P1 ;  /* 0x0000027f0000780c */ /* 0x000fe20000f24470 */
[----:B------:R-:W-:Y:S01]  /*35f0*/  FFMA.FTZ R24, R20, R27, R22 ;  /* 0x0000001b14187223 */ /* 0x000fe20000010016 */
[----:B------:R-:W-:-:S02]  /*3600*/  ISETP.GT.U32.OR P2, PT, R0, 0x27f, P2 ;  /* 0x0000027f0000780c */ /* 0x000fc40001744470 */
        /* <DEDUP_REMOVED lines=13> */
.L_x_3167:
        /* <DEDUP_REMOVED lines=10> */
[----:B------:R-:W-:-:S04]  /*3780*/  IADD3 R19, R27, R19, RZ ;  /* 0x000000131b137210 */ /* 0x000fc80007ffe0ff */
[----:B------:R-:W-:Y:S02]  /*3790*/  LEA.HI.X R29, R26, UR15, R19, 0x1, P6 ;  /* 0x0000000f1a1d7c11 */ /* 0x000fe4000b0f0c13 */
[----:B------:R-:W-:-:S05]  /*37a0*/  F2FP.BF16.F32.PACK_AB R19, R42, R24 ;  /* 0x000000182a13723e */ /* 0x000fca00000010ff */
[----:B------:R0:W-:Y:S02]  /*37b0*/  STG.E desc[UR8][R28.64], R19 ;  /* 0x000000131c007986 */ /* 0x0001e4000c101908 */
.L_x_3169:
[----:B------:R-:W-:Y:S05]  /*37c0*/  BSYNC B0 ;  /* 0x0000000000007941 */ /* 0x000fea0003800000 */
.L_x_3168:
[-C--:B------:R-:W-:Y:S01]  /*37d0*/  FMUL.FTZ R25, R25, R38.reuse ;  /* 0x0000002619197220 */ /* 0x080fe20000410000 */
[-C--:B------:R-:W-:Y:S01]  /*37e0*/  FMUL.FTZ R24, R81, R38.reuse ;  /* 0x0000002651187220 */ /* 0x080fe20000410000 */
[-C--:B------:R-:W-:Y:S01]  /*37f0*/  FMUL.FTZ R83, R83, R38.reuse ;  /* 0x0000002653537220 */ /* 0x080fe20000410000 */
[----:B------:R-:W-:Y:S01]  /*3800*/  FMUL.FTZ R30, R30, R38 ;  /* 0x000000261e1e7220 */ /* 0x000fe20000410000 */
[----:B0-----:R-:W-:Y:S01]  /*3810*/  FFMA.FTZ R19, R20, R25, R22 ;  /* 0x0000001914137223 */ /* 0x001fe20000010016 */
        /* <DEDUP_REMOVED lines=12> */
.L_x_3170:
        /* <DEDUP_REMOVED lines=14> */
.L_x_3172:
[----:B------:R-:W-:Y:S05]  /*39c0*/  BSYNC B0 ;  /* 0x0000000000007941 */ /* 0x000fea0003800000 */
.L_x_3171:
[----:B------:R-:W-:Y:S01]  /*39d0*/  FFMA.FTZ R83, R20, R83, R22 ;  /* 0x0000005314537223 */ /* 0x000fe20000010016 */
[----:B------:R-:W-:Y:S01]  /*39e0*/  FFMA.FTZ R30, R21, R30, R23 ;  /* 0x0000001e151e7223 */ /* 0x000fe20000010017 */
[----:B------:R-:W-:Y:S06]  /*39f0*/  @!P5 BRA `(.L_x_3173) ;  /* 0x000000000028d947 */ /* 0x000fec0003800000 */
        /* <DEDUP_REMOVED lines=10> */
.L_x_3173:
        /* <DEDUP_REMOVED lines=14> */
.L_x_3175:
[----:B------:R-:W-:Y:S05]  /*3b80*/  BSYNC B0 ;  /* 0x0000000000007941 */ /* 0x000fea0003800000 */
.L_x_3174:
[-C--:B------:R-:W-:Y:S01]  /*3b90*/  FMUL.FTZ R85, R85, R38.reuse ;  /* 0x0000002655557220 */ /* 0x080fe20000410000 */
[-C--:B------:R-:W-:Y:S01]  /*3ba0*/  FMUL.FTZ R24, R91, R38.reuse ;  /* 0x000000265b187220 */ /* 0x080fe20000410000 */
[-C--:B------:R-:W-:Y:S01]  /*3bb0*/  FMUL.FTZ R93, R93, R38.reuse ;  /* 0x000000265d5d7220 */ /* 0x080fe20000410000 */
[----:B------:R-:W-:Y:S01]  /*3bc0*/  FMUL.FTZ R30, R77, R38 ;  /* 0x000000264d1e7220 */ /* 0x000fe20000410000 */
        /* <DEDUP_REMOVED lines=13> */
.L_x_3176:
[----:B------:R-:W-:Y:S04]  /*3ca0*/  BSSY B0, `(.L_x_3177) ;  /* 0x000000e000007945 */ /* 0x000fe80003800000 */
[----:B------:R-:W-:Y:S05]  /*3cb0*/  @P3 BRA `(.L_x_3178) ;  /* 0x0000000000303947 */ /* 0x000fea0003800000 */
[----:B------:R-:W-:Y:S01]  /*3cc0*/  ULDC.64 UR14, c[0x0][0x270] ;  /* 0x00009c00000e7ab9 */ /* 0x000fe20000000a00 */
[----:B------:R-:W-:Y:S01]  /*3cd0*/  MOV R24, R86 ;  /* 0x0000005600187202 */ /* 0x000fe20000000f00 */
[----:B01----:R-:W-:Y:S01]  /*3ce0*/  IMAD R26, R45, UR14, RZ ;  /* 0x0000000e2d1a7c24 */ /* 0x003fe2000f8e02ff */
        /* <DEDUP_REMOVED lines=9> */
.L_x_3178:
[----:B------:R-:W-:Y:S05]  /*3d80*/  BSYNC B0 ;  /* 0x0000000000007941 */ /* 0x000fea0003800000 */
.L_x_3177:
        /* <DEDUP_REMOVED lines=9> */
[----:B-12---:R-:W-:-:S07]  /*3e20*/  FADD.FTZ R26, R25, 1 ;  /* 0x3f800000191a7421 */ /* 0x006fce0000010000 */
[----:B------:R-:W1:Y:S01]  /*3e30*/  MUFU.RCP R27, R26 ;  /* 0x0000001a001b7308 */ /* 0x000e620000001000 */
[----:B0-----:R-:W-:Y:S01]  /*3e40*/  FMUL.FTZ R93, R93, R24 ;  /* 0x000000185d5d7220 */ /* 0x001fe20000410000 */
[----:B-1----:R-:W-:-:S07]  /*3e50*/  FMUL.FTZ R30, R30, R27 ;  /* 0x0000001b1e1e7220 */ /* 0x002fce0000410000 */
.L_x_3179:
        /* <DEDUP_REMOVED lines=10> */
[----:B012---:R-:W-:-:S02]  /*3f00*/  LEA R26, P1, R24, UR14, 0x1 ;  /* 0x0000000e181a7c11 */ /* 0x007fc4000f8208ff */
[----:B------:R-:W-:-:S04]  /*3f10*/  IADD3 R47, R25, R47, RZ ;  /* 0x0000002f192f7210 */ /* 0x000fc80007ffe0ff */
[----:B------:R-:W-:-:S05]  /*3f20*/  LEA.HI.X R27, R24, UR15, R47, 0x1, P1 ;  /* 0x0000000f181b7c11 */ /* 0x000fca00088f0c2f */
[----:B------:R3:W-:Y:S02]  /*3f30*/  STG.E desc[UR8][R26.64], R93 ;  /* 0x0000005d1a007986 */ /* 0x0007e4000c101908 */
.L_x_3181:
[----:B------:R-:W-:Y:S05]  /*3f40*/  BSYNC B0 ;  /* 0x0000000000007941 */ /* 0x000fea0003800000 */
.L_x_3180:
[----:B------:R-:W-:Y:S01]  /*3f50*/  ISETP.GE.U32.AND P6, PT, R9, UR12, PT ;  /* 0x0000000c09007c0c */ /* 0x000fe2000bfc6070 */
[-C--:B------:R-:W-:Y:S01]  /*3f60*/  FMUL.FTZ R39, R39, R38.reuse ;  /* 0x0000002627277220 */ /* 0x080fe20000410000 */
        /* <DEDUP_REMOVED lines=8> */
[----:B------:R-:W-:Y:S01]  /*3ff0*/  ISETP.GE.AND.EX P6, PT, R49, UR13, PT, P6 ;  /* 0x0000000d31007c0c */ /* 0x000fe2000bfc6360 */
        /* <DEDUP_REMOVED lines=19> */
[----:B------:R-:W-:Y:S01]  /*4130*/  ISETP.GT.U32.OR P6, PT, R0, 0x27f, P6 ;  /* 0x0000027f0000780c */ /* 0x000fe200037c4470 */
[----:B------:R-:W-:Y:S01]  /*4140*/  FFMA.FTZ R39, R20, R39, R22 ;  /* 0x0000002714277223 */ /* 0x000fe20000010016 */
[C---:B------:R-:W-:Y:S01]  /*4150*/  ISETP.GT.U32.OR P1, PT, R0.reuse, 0x27f, P1 ;  /* 0x0000027f0000780c */ /* 0x040fe20000f24470 */
[----:B------:R-:W-:Y:S01]  /*4160*/  FFMA.FTZ R38, R21, R24, R23 ;  /* 0x0000001815267223 */ /* 0x000fe20000010017 */
[----:B------:R-:W-:-:S02]  /*4170*/  ISETP.GT.U32.OR P2, PT, R0, 0x27f, P2 ;  /* 0x0000027f0000780c */ /* 0x000fc40001744470 */
[C---:B------:R-:W-:Y:S02]  /*4180*/  ISETP.GT.U32.OR P3, PT, R0.reuse, 0x27f, P3 ;  /* 0x0000027f0000780c */ /* 0x040fe40001f64470 */
[----:B------:R-:W-:Y:S01]  /*4190*/  ISETP.GT.U32.OR P4, PT, R0, 0x27f, P4 ;  /* 0x0000027f0000780c */ /* 0x000fe20002784470 */
[----:B------:R-:W-:-:S12]  /*41a0*/  @!P5 BRA `(.L_x_3182) ;  /* 0x000000000028d947 */ /* 0x000fd80003800000 */
[----:B------:R-:W-:Y:S01]  /*41b0*/  FMUL.FTZ R24, R39, -1.4426950216293334961 ;  /* 0xbfb8aa3b27187820 */ /* 0x000fe20000410000 */
[----:B-123--:R-:W-:-:S05]  /*41c0*/  FMUL.FTZ R27, R38, -1.4426950216293334961 ;  /* 0xbfb8aa3b261b7820 */ /* 0x00efca0000410000 */
        /* <DEDUP_REMOVED lines=8> */
.L_x_3182:
[----:B------:R-:W-:Y:S04]  /*4250*/  BSSY B0, `(.L_x_3183) ;  /* 0x000000e000007945 */ /* 0x000fe80003800000 */
[----:B------:R-:W-:Y:S05]  /*4260*/  @P6 BRA `(.L_x_3184) ;  /* 0x0000000000306947 */ /* 0x000fea0003800000 */
[----:B------:R-:W-:Y:S01]  /*4270*/  ULDC.64 UR14, c[0x0][0x270] ;  /* 0x00009c00000e7ab9 */ /* 0x000fe20000000a00 */
[----:B------:R-:W-:Y:S01]  /*4280*/  MOV R24, R86 ;  /* 0x0000005600187202 */ /* 0x000fe20000000f00 */
[----:B-123--:R-:W-:Y:S01]  /*4290*/  IMAD R26, R49, UR14, RZ ;  /* 0x0000000e311a7c24 */ /* 0x00efe2000f8e02ff */
        /* <DEDUP_REMOVED lines=9> */
.L_x_3184:
[----:B------:R-:W-:Y:S05]  /*4330*/  BSYNC B0 ;  /* 0x0000000000007941 */ /* 0x000fea0003800000 */
.L_x_3183:
[----:B------:R-:W-:Y:S01]  /*4340*/  FFMA.FTZ R59, R20, R59, R22 ;  /* 0x0000003b143b7223 */ /* 0x000fe20000010016 */
[----:B------:R-:W-:Y:S01]  /*4350*/  FFMA.FTZ R46, R21, R46, R23 ;  /* 0x0000002e152e7223 */ /* 0x000fe20000010017 */
[----:B------:R-:W-:Y:S06]  /*4360*/  @!P5 BRA `(.L_x_3185) ;  /* 0x000000000028d947 */ /* 0x000fec0003800000 */
[----:B------:R-:W-:Y:S01]  /*4370*/  FMUL.FTZ R24, R59, -1.4426950216293334961 ;  /* 0xbfb8aa3b3b187820 */ /* 0x000fe20000410000 */
[----:B0123--:R-:W-:-:S05]  /*4380*/  FMUL.FTZ R27, R46, -1.4426950216293334961 ;  /* 0xbfb8aa3b2e1b7820 */ /* 0x00ffca0000410000 */
        /* <DEDUP_REMOVED lines=8> */
.L_x_3185:
[----:B------:R-:W-:Y:S04]  /*4410*/  BSSY B0, `(.L_x_3186) ;  /* 0x000000e000007945 */ /* 0x000fe80003800000 */
[----:B------:R-:W-:Y:S05]  /*4420*/  @P1 BRA `(.L_x_3187) ;  /* 0x0000000000301947 */ /* 0x000fea0003800000 */
[----:B------:R-:W-:Y:S01]  /*4430*/  ULDC.64 UR14, c[0x0][0x270] ;  /* 0x00009c00000e7ab9 */ /* 0x000fe20000000a00 */
[----:B------:R-:W-:Y:S01]  /*4440*/  MOV R25, R89 ;  /* 0x0000005900197202 */ /* 0x000fe20000000f00 */
[----:B------:R-:W-:Y:S01]  /*4450*/  IMAD R51, R51, UR14, RZ ;  /* 0x0000000e33337c24 */ /* 0x000fe2000f8e02ff */
[----:B------:R-:W-:Y:S01]  /*4460*/  F2FP.BF16.F32.PACK_AB R59, R46, R59 ;  /* 0x0000003b2e3b723e */ /* 0x000fe200000010ff */
[----:B------:R-:W-:Y:S02]  /*4470*/  IMAD.MOV.U32 R24, RZ, RZ, R86 ;  /* 0x000000ffff187224 */ /* 0x000fe400078e0056 */
[C---:B------:R-:W-:Y:S02]  /*4480*/  IMAD R51, R10.reuse, UR15, R51 ;  /* 0x0000000f0a337c24 */ /* 0x040fe4000f8e0233 */
[----:B------:R-:W-:Y:S01]  /*4490*/  IMAD.WIDE.U32 R24, R10, UR14, R24 ;  /* 0x0000000e0a187c25 */ /* 0x000fe2000f8e0018 */
[----:B------:R-:W-:Y:S02]  /*44a0*/  ULDC.64 UR14, c[0x0][0x210] ;  /* 0x00008400000e7ab9 */ /* 0x000fe40000000a00 */
[----:B0123--:R-:W-:-:S02]  /*44b0*/  LEA R26, P1, R24, UR14, 0x1 ;  /* 0x0000000e181a7c11 */ /* 0x00ffc4000f8208ff */
[----:B------:R-:W-:-:S04]  /*44c0*/  IADD3 R51, R25, R51, RZ ;  /* 0x0000003319337210 */ /* 0x000fc80007ffe0ff */
[----:B------:R-:W-:-:S05]  /*44d0*/  LEA.HI.X R27, R24, UR15, R51, 0x1, P1 ;  /* 0x0000000f181b7c11 */ /* 0x000fca00088f0c33 */
[----:B------:R4:W-:Y:S02]  /*44e0*/  STG.E desc[UR8][R26.64], R59 ;  /* 0x0000003b1a007986 */ /* 0x0009e4000c101908 */
.L_x_3187:
[----:B------:R-:W-:Y:S05]  /*44f0*/  BSYNC B0 ;  /* 0x0000000000007941 */ /* 0x000fea0003800000 */
.L_x_3186:
[----:B------:R-:W-:Y:S01]  /*4500*/  FFMA.FTZ R37, R20, R37, R22 ;  /* 0x0000002514257223 */ /* 0x000fe20000010016 */
[----:B------:R-:W-:Y:S01]  /*4510*/  FFMA.FTZ R42, R21, R42, R23 ;  /* 0x0000002a152a7223 */ /* 0x000fe20000010017 */
[----:B------:R-:W-:Y:S06]  /*4520*/  @!P5 BRA `(.L_x_3188) ;  /* 0x000000000028d947 */ /* 0x000fec0003800000 */
[----:B------:R-:W-:Y:S01]  /*4530*/  FMUL.FTZ R24, R37, -1.4426950216293334961 ;  /* 0xbfb8aa3b25187820 */ /* 0x000fe20000410000 */
[----:B01234-:R-:W-:-:S05]  /*4540*/  FMUL.FTZ R27, R42, -1.4426950216293334961 ;  /* 0xbfb8aa3b2a1b7820 */ /* 0x01ffca0000410000 */
        /* <DEDUP_REMOVED lines=8> */
.L_x_3188:
[----:B------:R-:W-:Y:S04]  /*45d0*/  BSSY B0, `(.L_x_3189) ;  /* 0x000000e000007945 */ /* 0x000fe80003800000 */
[----:B------:R-:W-:Y:S05]  /*45e0*/  @P2 BRA `(.L_x_3190) ;  /* 0x0000000000302947 */ /* 0x000fea0003800000 */
[----:B------:R-:W-:Y:S01]  /*45f0*/  ULDC.64 UR14, c[0x0][0x270] ;  /* 0x00009c00000e7ab9 */ /* 0x000fe20000000a00 */
[----:B------:R-:W-:Y:S01]  /*4600*/  MOV R24, R86 ;  /* 0x0000005600187202 */ /* 0x000fe20000000f00 */
[----:B01234-:R-:W-:Y:S01]  /*4610*/  IMAD R26, R53, UR14, RZ ;  /* 0x0000000e351a7c24 */ /* 0x01ffe2000f8e02ff */
        /* <DEDUP_REMOVED lines=9> */
.L_x_3190:
[----:B------:R-:W-:Y:S05]  /*46b0*/  BSYNC B0 ;  /* 0x0000000000007941 */ /* 0x000fea0003800000 */
.L_x_3189:
[----:B------:R-:W-:Y:S01]  /*46c0*/  FFMA.FTZ R69, R20, R69, R22 ;  /* 0x0000004514457223 */ /* 0x000fe20000010016 */
[----:B------:R-:W-:Y:S01]  /*46d0*/  FFMA.FTZ R34, R21, R34, R23 ;  /* 0x0000002215227223 */ /* 0x000fe20000010017 */
[----:B------:R-:W-:Y:S06]  /*46e0*/  @!P5 BRA `(.L_x_3191) ;  /* 0x000000000028d947 */ /* 0x000fec0003800000 */
[----:B01234-:R-:W-:Y:S01]  /*46f0*/  FMUL.FTZ R27, R34, -1.4426950216293334961 ;  /* 0xbfb8aa3b221b7820 */ /* 0x01ffe20000410000 */
        /* <DEDUP_REMOVED lines=9> */
.L_x_3191:
        /* <DEDUP_REMOVED lines=10> */
[----:B01234-:R-:W-:-:S02]  /*4830*/  LEA R26, P1, R24, UR14, 0x1 ;  /* 0x0000000e181a7c11 */ /* 0x01ffc4000f8208ff */
[----:B------:R-:W-:-:S04]  /*4840*/  IADD3 R55, R25, R55, RZ ;  /* 0x0000003719377210 */ /* 0x000fc80007ffe0ff */
[----:B------:R-:W-:-:S05]  /*4850*/  LEA.HI.X R27, R24, UR15, R55, 0x1, P1 ;  /* 0x0000000f181b7c11 */ /* 0x000fca00088f0c37 */
[----:B------:R0:W-:Y:S02]  /*4860*/  STG.E desc[UR8][R26.64], R69 ;  /* 0x000000451a007986 */ /* 0x0001e4000c101908 */
.L_x_3193:
[----:B------:R-:W-:Y:S05]  /*4870*/  BSYNC B0 ;  /* 0x0000000000007941 */ /* 0x000fea0003800000 */
.L_x_3192:
        /* <DEDUP_REMOVED lines=13> */
.L_x_3194:
[----:B------:R-:W-:Y:S04]  /*4950*/  BSSY B0, `(.L_x_3195) ;  /* 0x000000e000007945 */ /* 0x000fe80003800000 */
[----:B------:R-:W-:Y:S05]  /*4960*/  @P4 BRA `(.L_x_3196) ;  /* 0x0000000000304947 */ /* 0x000fea0003800000 */
[----:B------:R-:W-:Y:S01]  /*4970*/  ULDC.64 UR14, c[0x0][0x270] ;  /* 0x00009c00000e7ab9 */ /* 0x000fe20000000a00 */
[----:B01234-:R-:W-:Y:S01]  /*4980*/  MOV R26, R86 ;  /* 0x00000056001a7202 */ /* 0x01ffe20000000f00 */
        /* <DEDUP_REMOVED lines=10> */
.L_x_3196:
[----:B------:R-:W-:Y:S05]  /*4a30*/  BSYNC B0 ;  /* 0x0000000000007941 */ /* 0x000fea0003800000 */
.L_x_3195:
[----:B------:R-:W-:Y:S01]  /*4a40*/  ISETP.GE.U32.AND P6, PT, R14, UR12, PT ;  /* 0x0000000c0e007c0c */ /* 0x000fe2000bfc6070 */
[C-C-:B------:R-:W-:Y:S01]  /*4a50*/  FFMA.FTZ R29, R20.reuse, R29, R22.reuse ;  /* 0x0000001d141d7223 */ /* 0x140fe20000010016 */
[----:B------:R-:W-:Y:S01]  /*4a60*/  ISETP.GE.U32.AND P1, PT, R15, UR12, PT ;  /* 0x0000000c0f007c0c */ /* 0x000fe2000bf26070 */
[--C-:B------:R-:W-:Y:S01]  /*4a70*/  FFMA.FTZ R33, R20, R33, R22.reuse ;  /* 0x0000002114217223 */ /* 0x100fe20000010016 */
[----:B------:R-:W-:Y:S01]  /*4a80*/  ISETP.GE.U32.AND P2, PT, R16, UR12, PT ;  /* 0x0000000c10007c0c */ /* 0x000fe2000bf46070 */
[C-C-:B------:R-:W-:Y:S01]  /*4a90*/  FFMA.FTZ R75, R20.reuse, R75, R22.reuse ;  /* 0x0000004b144b7223 */ /* 0x140fe20000010016 */
[----:B------:R-:W-:Y:S01]  /*4aa0*/  ISETP.GE.U32.AND P3, PT, R17, UR12, PT ;  /* 0x0000000c11007c0c */ /* 0x000fe2000bf66070 */
[--C-:B------:R-:W-:Y:S01]  /*4ab0*/  FFMA.FTZ R31, R20, R31, R22.reuse ;  /* 0x0000001f141f7223 */ /* 0x100fe20000010016 */
[----:B------:R-:W-:Y:S01]  /*4ac0*/  ISETP.GE.U32.AND P4, PT, R18, UR12, PT ;  /* 0x0000000c12007c0c */ /* 0x000fe2000bf86070 */
[----:B------:R-:W-:Y:S01]  /*4ad0*/  FFMA.FTZ R20, R20, R35, R22 ;  /* 0x0000002314147223 */ /* 0x000fe20000010016 */
[----:B------:R-:W-:Y:S01]  /*4ae0*/  ISETP.GE.AND.EX P6, PT, R61, UR13, PT, P6 ;  /* 0x0000000d3d007c0c */ /* 0x000fe2000bfc6360 */
[--C-:B------:R-:W-:Y:S01]  /*4af0*/  FFMA.FTZ R30, R21, R30, R23.reuse ;  /* 0x0000001e151e7223 */ /* 0x100fe20000010017 */
[----:B------:R-:W-:Y:S01]  /*4b00*/  ISETP.GE.AND.EX P1, PT, R63, UR13, PT, P1 ;  /* 0x0000000d3f007c0c */ /* 0x000fe2000bf26310 */
[--C-:B------:R-:W-:Y:S01]  /*4b10*/  FFMA.FTZ R36, R21, R36, R23.reuse ;  /* 0x0000002415247223 */ /* 0x100fe20000010017 */
[----:B------:R-:W-:Y:S01]  /*4b20*/  ISETP.GE.AND.EX P2, PT, R65, UR13, PT, P2 ;  /* 0x0000000d41007c0c */ /* 0x000fe2000bf46320 */
[--C-:B------:R-:W-:Y:S01]  /*4b30*/  FFMA.FTZ R44, R21, R44, R23.reuse ;  /* 0x0000002c152c7223 */ /* 0x100fe20000010017 */
[----:B------:R-:W-:Y:S01]  /*4b40*/  ISETP.GE.AND.EX P3, PT, R71, UR13, PT, P3 ;  /* 0x0000000d47007c0c */ /* 0x000fe2000bf66330 */
[--C-:B0-----:R-:W-:Y:S01]  /*4b50*/  FFMA.FTZ R19, R21, R68, R23.reuse ;  /* 0x0000004415137223 */ /* 0x101fe20000010017 */
[----:B------:R-:W-:Y:S01]  /*4b60*/  ISETP.GE.AND.EX P4, PT, R73, UR13, PT, P4 ;  /* 0x0000000d49007c0c */ /* 0x000fe2000bf86340 */
[----:B------:R-:W-:Y:S01]  /*4b70*/  FFMA.FTZ R32, R21, R32, R23 ;  /* 0x0000002015207223 */ /* 0x000fe20000010017 */
[----:B------:R-:W-:-:S02]  /*4b80*/  ISETP.GT.U32.OR P6, PT, R0, 0x27f, P6 ;  /* 0x0000027f0000780c */ /* 0x000fc400037c4470 */
        /* <DEDUP_REMOVED lines=8> */
[----:B------:R-:W5:Y:S01]  /*4c10*/  MUFU.EX2 R23, R23 ;  /* 0x0000001700177308 */ /* 0x000f620000000800 */
[----:B0-----:R-:W-:-:S07]  /*4c20*/  FADD.FTZ R22, R21, 1 ;  /* 0x3f80000015167421 */ /* 0x001fce0000010000 */
[----:B------:R-:W0:Y:S01]  /*4c30*/  MUFU.RCP R22, R22 ;  /* 0x0000001600167308 */ /* 0x000e220000001000 */
[----:B-----5:R-:W-:-:S07]  /*4c40*/  FADD.FTZ R24, R23, 1 ;  /* 0x3f80000017187421 */ /* 0x020fce0000010000 */
[----:B------:R-:W5:Y:S01]  /*4c50*/  MUFU.RCP R25, R24 ;  /* 0x0000001800197308 */ /* 0x000f620000001000 */
[----:B0-----:R-:W-:Y:S01]  /*4c60*/  FMUL.FTZ R29, R29, R22 ;  /* 0x000000161d1d7220 */ /* 0x001fe20000410000 */
[----:B-----5:R-:W-:-:S07]  /*4c70*/  FMUL.FTZ R32, R32, R25 ;  /* 0x0000001920207220 */ /* 0x020fce0000410000 */
.L_x_3197:
        /* <DEDUP_REMOVED lines=14> */
.L_x_3199:
[----:B------:R-:W-:Y:S05]  /*4d60*/  BSYNC B0 ;  /* 0x0000000000007941 */ /* 0x000fea0003800000 */
.L_x_3198:
[----:B------:R-:W-:Y:S05]  /*4d70*/  @!P5 BRA `(.L_x_3200) ;  /* 0x000000000028d947 */ /* 0x000fea0003800000 */
[----:B------:R-:W-:Y:S01]  /*4d80*/  FMUL.FTZ R21, R33, -1.4426950216293334961 ;  /* 0xbfb8aa3b21157820 */ /* 0x000fe20000410000 */
[----:B0-----:R-:W-:-:S05]  /*4d90*/  FMUL.FTZ R23, R30, -1.4426950216293334961 ;  /* 0xbfb8aa3b1e177820 */ /* 0x001fca0000410000 */
        /* <DEDUP_REMOVED lines=8> */
.L_x_3200:
[----:B------:R-:W-:Y:S04]  /*4e20*/  BSSY B0, `(.L_x_3201) ;  /* 0x000000e000007945 */ /* 0x000fe80003800000 */
[----:B------:R-:W-:Y:S05]  /*4e30*/  @P1 BRA `(.L_x_3202) ;  /* 0x0000000000301947 */ /* 0x000fea0003800000 */
[----:B------:R-:W-:Y:S01]  /*4e40*/  ULDC.64 UR12, c[0x0][0x270] ;  /* 0x00009c00000c7ab9 */ /* 0x000fe20000000a00 */
[----:B0-----:R-:W-:Y:S01]  /*4e50*/  MOV R22, R86 ;  /* 0x0000005600167202 */ /* 0x001fe20000000f00 */
[----:B-1234-:R-:W-:Y:S01]  /*4e60*/  IMAD R26, R63, UR12, RZ ;  /* 0x0000000c3f1a7c24 */ /* 0x01efe2000f8e02ff */
        /* <DEDUP_REMOVED lines=9> */
.L_x_3202:
[----:B------:R-:W-:Y:S05]  /*4f00*/  BSYNC B0 ;  /* 0x0000000000007941 */ /* 0x000fea0003800000 */
.L_x_3201:
        /* <DEDUP_REMOVED lines=11> */
.L_x_3203:
[----:B------:R-:W-:Y:S04]  /*4fc0*/  BSSY B0, `(.L_x_3204) ;  /* 0x000000e000007945 */ /* 0x000fe80003800000 */
[----:B------:R-:W-:Y:S05]  /*4fd0*/  @P2 BRA `(.L_x_3205) ;  /* 0x0000000000302947 */ /* 0x000fea0003800000 */
[----:B------:R-:W-:Y:S01]  /*4fe0*/  ULDC.64 UR12, c[0x0][0x270] ;  /* 0x00009c00000c7ab9 */ /* 0x000fe20000000a00 */
[----:B0-----:R-:W-:Y:S01]  /*4ff0*/  MOV R22, R86 ;  /* 0x0000005600167202 */ /* 0x001fe20000000f00 */
        /* <DEDUP_REMOVED lines=10> */
.L_x_3205:
[----:B------:R-:W-:Y:S05]  /*50a0*/  BSYNC B0 ;  /* 0x0000000000007941 */ /* 0x000fea0003800000 */
.L_x_3204:
        /* <DEDUP_REMOVED lines=11> */
.L_x_3206:
        /* <DEDUP_REMOVED lines=14> */
.L_x_3208:
[----:B------:R-:W-:Y:S05]  /*5240*/  BSYNC B0 ;  /* 0x0000000000007941 */ /* 0x000fea0003800000 */
.L_x_3207:
[----:B------:R-:W-:Y:S05]  /*5250*/  @!P5 BRA `(.L_x_3209) ;  /* 0x000000000028d947 */ /* 0x000fea0003800000 */
[----:B------:R-:W-:Y:S01]  /*5260*/  FMUL.FTZ R21, R20, -1.4426950216293334961 ;  /* 0xbfb8aa3b14157820 */ /* 0x000fe20000410000 */
[----:B------:R-:W-:-:S05]  /*5270*/  FMUL.FTZ R24, R19, -1.4426950216293334961 ;  /* 0xbfb8aa3b13187820 */ /* 0x000fca0000410000 */
[----:B------:R-:W0:Y:S08]  /*5280*/  MUFU.EX2 R21, R21 ;  /* 0x0000001500157308 */ /* 0x000e300000000800 */
[----:B------:R-:W5:Y:S01]  /*5290*/  MUFU.EX2 R24, R24 ;  /* 0x0000001800187308 */ /* 0x000f620000000800 */
[----:B0-----:R-:W-:-:S07]  /*52a0*/  FADD.FTZ R22, R21, 1 ;  /* 0x3f80000015167421 */ /* 0x001fce0000010000 */
[----:B------:R-:W0:Y:S01]  /*52b0*/  MUFU.RCP R23, R22 ;  /* 0x0000001600177308 */ /* 0x000e220000001000 */
[----:B-----5:R-:W-:-:S07]  /*52c0*/  FADD.FTZ R25, R24, 1 ;  /* 0x3f80000018197421 */ /* 0x020fce0000010000 */
[----:B-1234-:R-:W1:Y:S01]  /*52d0*/  MUFU.RCP R26, R25 ;  /* 0x00000019001a7308 */ /* 0x01ee620000001000 */
[----:B0-----:R-:W-:Y:S01]  /*52e0*/  FMUL.FTZ R20, R20, R23 ;  /* 0x0000001714147220 */ /* 0x001fe20000410000 */
[----:B-1----:R-:W-:-:S07]  /*52f0*/  FMUL.FTZ R19, R19, R26 ;  /* 0x0000001a13137220 */ /* 0x002fce0000410000 */
.L_x_3209:
        /* <DEDUP_REMOVED lines=13> */
.L_x_3211:
[----:B------:R-:W-:Y:S05]  /*53d0*/  BSYNC B0 ;  /* 0x0000000000007941 */ /* 0x000fea0003800000 */
.L_x_3210:
[----:B0-----:R-:W0:Y:S01]  /*53e0*/  LDC R19, c[0x0][0x10] ;  /* 0x00000400ff137b82 */ /* 0x001e220000000800 */
[----:B------:R-:W-:Y:S02]  /*53f0*/  IADD3 R4, R4, 0x1, RZ ;  /* 0x0000000104047810 */ /* 0x000fe40007ffe0ff */
[----:B0-----:R-:W-:-:S04]  /*5400*/  IADD3 R66, R19, R66, RZ ;  /* 0x0000004213427210 */ /* 0x001fc80007ffe0ff */
[----:B------:R-:W-:-:S13]  /*5410*/  ISETP.GE.AND P1, PT, R66, UR4, PT ;  /* 0x0000000442007c0c */ /* 0x000fda000bf26270 */
[----:B------:R-:W-:Y:S05]  /*5420*/  @!P1 BRA `(.L_x_3212) ;  /* 0xffffffac00ac9947 */ /* 0x000fea000383ffff */
[----:B------:R-:W-:Y:S05]  /*5430*/  EXIT ;  /* 0x000000000000794d */ /* 0x000fea0003800000 */
.L_x_3213:
        /* <DEDUP_REMOVED lines=12> */
.L_x_5152:


//--------------------- .text._Z35group_norm_nhwc_fwd_one_pass_kernelI11Bf16IOFp32WLi512ELi80ELi640EEv26Group_norm_nhwc_fwd_params --------------------------
	.section	.text._Z35group_norm_nhwc_fwd_one_pass_kernelI11Bf16IOFp32WLi512ELi80ELi640EEv26Group_norm_nhwc_fwd_params,"ax",@progbits
	.align	128
        .global         _Z35group_norm_nhwc_fwd_one_pass_kernelI11Bf16IOFp32WLi512ELi80ELi640EEv26Group_norm_nhwc_fwd_params
        .type           _Z35group_norm_nhwc_fwd_one_pass_kernelI11Bf16IOFp32WLi512ELi80ELi640EEv26Group_norm_nhwc_fwd_params,@function
        .size           _Z35group_norm_nhwc_fwd_one_pass_kernelI11Bf16IOFp32WLi512ELi80ELi640EEv26Group_norm_nhwc_fwd_params,(.L_x_5153 - _Z35group_norm_nhwc_fwd_one_pass_kernelI11Bf16IOFp32WLi512ELi80ELi640EEv26Group_norm_nhwc_fwd_params)
        .other          _Z35group_norm_nhwc_fwd_one_pass_kernelI11Bf16IOFp32WLi512ELi80ELi640EEv26Group_norm_nhwc_fwd_params,@"STO_CUDA_ENTRY STV_DEFAULT"
_Z35group_norm_nhwc_fwd_one_pass_kernelI11Bf16IOFp32WLi512ELi80ELi640EEv26Group_norm_nhwc_fwd_params:
.text._Z35group_norm_nhwc_fwd_one_pass_kernelI11Bf16IOFp32WLi512ELi80ELi640EEv26Group_norm_nhwc_fwd_params:
[----:B------:R-:W-:Y:S08]  /*0000*/  LDC R1, c[0x0][0x28] ;  /* 0x00000a00ff017b82 */ /* 0x000ff00000000800 */
[----:B------:R-:W0:Y:S01]  /*0010*/  S2UR UR9, SR_CTAID.Y ;  /* 0x00000000000979c3 */ /* 0x000e220000002600 */
[----:B------:R-:W-:Y:S01]  /*0020*/  ULDC UR8, c[0x0][0x288] ;  /* 0x0000a20000087ab9 */ /* 0x000fe20000000800 */
[----:B------:R-:W-:-:S02]  /*0030*/  ULDC UR4, c[0x0][0x258] ;  /* 0x0000960000047ab9 */ /* 0x000fc40000000800 */
[----:B------:R-:W-:-:S04]  /*0040*/  UIMAD UR8, UR8, UR4, URZ ;  /* 0x00000004080872a4 */ /* 0x000fc8000f8e023f */
[----:B0-----:R-:W-:-:S06]  /*0050*/  UISETP.GE.AND UP0, UPT, UR9, UR8, UPT ;  /* 0x000000080900728c */ /* 0x001fcc000bf06270 */
[----:B------:R-:W-:-:S13]  /*0060*/  PLOP3.LUT P0, PT, PT, PT, UP0, 0x80, 0x0 ;  /* 0x000000000000781c */ /* 0x000fda0003f0f008 */
[----:B------:R-:W-:Y:S05]  /*0070*/  @P0 EXIT ;  /* 0x000000000000094d */ /* 0x000fea0003800000 */
[----:B------:R-:W0:Y:S01]  /*0080*/  S2R R60, SR_TID.X ;  /* 0x00000000003c7919 */ /* 0x000e220000002100 */
[----:B------:R-:W1:Y:S01]  /*0090*/  S2UR UR16, SR_CTAID.X ;  /* 0x00000000001079c3 */ /* 0x000e620000002500 */
[----:B------:R-:W-:Y:S01]  /*00a0*/  ULDC.64 UR4, c[0x0][0x278] ;  /* 0x00009e0000047ab9 */ /* 0x000fe20000000a00 */
[----:B------:R-:W-:Y:S01]  /*00b0*/  ULDC.U8 UR17, c[0x0][0x28c] ;  /* 0x0000a30000117ab9 */ /* 0x000fe20000000000 */
[----:B------:R-:W-:-:S05]  /*00c0*/  ULDC.64 UR14, c[0x0][0x208] ;  /* 0x00008200000e7ab9 */ /* 0x000fca0000000a00 */
[----:B------:R-:W1:Y:S01]  /*00d0*/  LDC R0, c[0x0][0x294] ;  /* 0x0000a500ff007b82 */ /* 0x000e620000000800 */
[----:B0-----:R-:W-:-:S05]  /*00e0*/  IMAD.WIDE.U32 R2, R60, -0x33333333, RZ ;  /* 0xcccccccd3c027825 */ /* 0x001fca00078e00ff */
[----:B------:R-:W-:-:S05]  /*00f0*/  SHF.R.U32.HI R3, RZ, 0x5, R3 ;  /* 0x00000005ff037819 */ /* 0x000fca0000011603 */
[----:B-1----:R-:W-:Y:S02]  /*0100*/  IMAD R0, R0, UR16, R3 ;  /* 0x0000001000007c24 */ /* 0x002fe4000f8e0203 */
[----:B------:R-:W-:Y:S02]  /*0110*/  IMAD R2, R3, -0x28, R60 ;  /* 0xffffffd803027824 */ /* 0x000fe400078e023c */
[C---:B------:R-:W-:Y:S01]  /*0120*/  VIADD R83, R0.reuse, 0x60 ;  /* 0x0000006000537836 */ /* 0x040fe20000000000 */
[C---:B------:R-:W-:Y:S01]  /*0130*/  ISETP.GE.U32.AND P0, PT, R0.reuse, UR4, PT ;  /* 0x0000000400007c0c */ /* 0x040fe2000bf06070 */
[----:B------:R-:W-:Y:S01]  /*0140*/  VIADD R76, R0, 0xd0 ;  /* 0x000000d0004c7836 */ /* 0x000fe20000000000 */
[----:B------:R-:W-:Y:S01]  /*0150*/  SHF.R.S32.HI R4, RZ, 0x1f, R0 ;  /* 0x0000001fff047819 */ /* 0x000fe20000011400 */
[----:B------:R-:W-:Y:S01]  /*0160*/  UMOV UR4, URZ ;  /* 0x0000003f00047c82 */ /* 0x000fe20008000000 */
[----:B------:R-:W-:Y:S02]  /*0170*/  SHF.L.U32 R2, R2, 0x1, RZ ;  /* 0x0000000102027819 */ /* 0x000fe400000006ff */
[----:B------:R-:W-:-:S02]  /*0180*/  ISETP.GE.AND.EX P0, PT, R4, UR5, PT, P0 ;  /* 0x0000000504007c0c */ /* 0x000fc4000bf06300 */
[C---:B------:R-:W-:Y:S02]  /*0190*/  IADD3 R88, R0.reuse, 0x10, RZ ;  /* 0x0000001000587810 */ /* 0x040fe40007ffe0ff */
[C---:B------:R-:W-:Y:S02]  /*01a0*/  IADD3 R87, R0.reuse, 0x20, RZ ;  /* 0x0000002000577810 */ /* 0x040fe40007ffe0ff */
[C---:B------:R-:W-:Y:S02]  /*01b0*/  IADD3 R86, R0.reuse, 0x30, RZ ;  /* 0x0000003000567810 */ /* 0x040fe40007ffe0ff */
[C---:B------:R-:W-:Y:S02]  /*01c0*/  IADD3 R85, R0.reuse, 0x40, RZ ;  /* 0x0000004000557810 */ /* 0x040fe40007ffe0ff */
[C---:B------:R-:W-:Y:S02]  /*01d0*/  IADD3 R84, R0.reuse, 0x50, RZ ;  /* 0x0000005000547810 */ /* 0x040fe40007ffe0ff */
[----:B------:R-:W-:-:S02]  /*01e0*/  IADD3 R82, R0, 0x70, RZ ;  /* 0x0000007000527810 */ /* 0x000fc40007ffe0ff */
[----:B------:R-:W-:Y:S02]  /*01f0*/  ISETP.LT.U32.AND P0, PT, R60, 0x280, !P0 ;  /* 0x000002803c00780c */ /* 0x000fe40004701070 */
[C---:B------:R-:W-:Y:S02]  /*0200*/  IADD3 R81, R0.reuse, 0x80, RZ ;  /* 0x0000008000517810 */ /* 0x040fe40007ffe0ff */
[C---:B------:R-:W-:Y:S02]  /*0210*/  IADD3 R80, R0.reuse, 0x90, RZ ;  /* 0x0000009000507810 */ /* 0x040fe40007ffe0ff */
[C---:B------:R-:W-:Y:S02]  /*0220*/  IADD3 R79, R0.reuse, 0xa0, RZ ;  /* 0x000000a0004f7810 */ /* 0x040fe40007ffe0ff */
[C---:B------:R-:W-:Y:S02]  /*0230*/  IADD3 R78, R0.reuse, 0xb0, RZ ;  /* 0x000000b0004e7810 */ /* 0x040fe40007ffe0ff */
[----:B------:R-:W-:-:S07]  /*0240*/  IADD3 R77, R0, 0xc0, RZ ;  /* 0x000000c0004d7810 */ /* 0x000fce0007ffe0ff */
.L_x_3319:
[----:B------:R-:W-:Y:S01]  /*0250*/  ULDC UR11, c[0x0][0x288] ;  /* 0x0000a200000b7ab9 */ /* 0x000fe20000000800 */
[----:B----4-:R-:W-:Y:S01]  /*0260*/  IABS R5, UR9 ;  /* 0x0000000900057c13 */ /* 0x010fe20008000000 */
[----:B------:R-:W-:Y:S01]  /*0270*/  UMOV UR6, URZ ;  /* 0x0000003f00067c82 */ /* 0x000fe20008000000 */
[----:B---3--:R-:W-:Y:S01]  /*0280*/  MOV R3, UR11 ;  /* 0x0000000b00037c02 */ /* 0x008fe20008000f00 */
[----:B0-----:R-:W0:Y:S01]  /*0290*/  @P0 LDC.64 R8, c[0x0][0x270] ;  /* 0x00009c00ff080b82 */ /* 0x001e220000000a00 */
[----:B------:R-:W-:Y:S02]  /*02a0*/  R2UR UR10, R5 ;  /* 0x00000000050a72ca */ /* 0x000fe400000e0000 */
[----:B------:R-:W-:Y:S02]  /*02b0*/  IABS R3, R3 ;  /* 0x0000000300037213 */ /* 0x000fe40000000000 */
[----:B------:R-:W-:Y:S02]  /*02c0*/  SHF.R.S32.HI R89, RZ, 0x1f, R88 ;  /* 0x0000001fff597819 */ /* 0x000fe40000011458 */
[----:B------:R-:W-:Y:S01]  /*02d0*/  R2UR UR12, R3 ;  /* 0x00000000030c72ca */ /* 0x000fe200000e0000 */
[----:B-1----:R-:W1:Y:S01]  /*02e0*/  @P0 LDC.64 R18, c[0x0][0x220] ;  /* 0x00008800ff120b82 */ /* 0x002e620000000a00 */
[----:B------:R-:W-:-:S02]  /*02f0*/  SHF.R.S32.HI R92, RZ, 0x1f, R87 ;  /* 0x0000001fff5c7819 */ /* 0x000fc40000011457 */
[----:B------:R-:W-:Y:S02]  /*0300*/  SHF.R.S32.HI R93, RZ, 0x1f, R86 ;  /* 0x0000001fff5d7819 */ /* 0x000fe40000011456 */
[----:B------:R-:W-:Y:S02]  /*0310*/  SHF.R.S32.HI R6, RZ, 0x1f, R0 ;  /* 0x0000001fff067819 */ /* 0x000fe40000011400 */
[----:B------:R-:W-:Y:S02]  /*0320*/  SHF.R.S32.HI R27, RZ, 0x1f, R85 ;  /* 0x0000001fff1b7819 */ /* 0x000fe40000011455 */
[----:B------:R-:W-:Y:S02]  /*0330*/  SHF.R.S32.HI R26, RZ, 0x1f, R84 ;  /* 0x0000001fff1a7819 */ /* 0x000fe40000011454 */
[----:B------:R-:W-:Y:S01]  /*0340*/  SHF.R.S32.HI R24, RZ, 0x1f, R83 ;  /* 0x0000001fff187819 */ /* 0x000fe20000011453 */
[----:B--2---:R-:W2:Y:S08]  /*0350*/  I2F.RP R3, UR12 ;  /* 0x0000000c00037d06 */ /* 0x004eb00008209400 */
[----:B--2---:R-:W2:Y:S02]  /*0360*/  MUFU.RCP R3, R3 ;  /* 0x0000000300037308 */ /* 0x004ea40000001000 */
[----:B--2---:R-:W-:-:S02]  /*0370*/  IADD3 R4, R3, 0xffffffe, RZ ;  /* 0x0ffffffe03047810 */ /* 0x004fc40007ffe0ff */
[----:B------:R-:W-:-:S04]  /*0380*/  SHF.R.S32.HI R3, RZ, 0x1f, R2 ;  /* 0x0000001fff037819 */ /* 0x000fc80000011402 */
[----:B------:R-:W2:Y:S02]  /*0390*/  F2I.FTZ.U32.TRUNC.NTZ R4, R4 ;  /* 0x0000000400047305 */ /* 0x000ea4000021f000 */
[----:B--2---:R-:W-:-:S13]  /*03a0*/  R2UR UR7, R4 ;  /* 0x00000000040772ca */ /* 0x004fda00000e0000 */
[----:B------:R-:W-:-:S04]  /*03b0*/  UIADD3 UR5, URZ, -UR7, URZ ;  /* 0x800000073f057290 */ /* 0x000fc8000fffe03f */
[----:B------:R-:W-:-:S04]  /*03c0*/  UIMAD UR5, UR5, UR12, URZ ;  /* 0x0000000c050572a4 */ /* 0x000fc8000f8e023f */
[----:B------:R-:W-:-:S04]  /*03d0*/  UIMAD.WIDE.U32 UR6, UR7, UR5, UR6 ;  /* 0x00000005070672a5 */ /* 0x000fc8000f8e0006 */
[----:B------:R-:W-:-:S04]  /*03e0*/  UIMAD.WIDE.U32 UR6, UR7, UR10, URZ ;  /* 0x0000000a070672a5 */ /* 0x000fc8000f8e003f */
[----:B------:R-:W-:-:S04]  /*03f0*/  UIADD3 UR5, -UR7, URZ, URZ ;  /* 0x0000003f07057290 */ /* 0x000fc8000fffe13f */
[----:B------:R-:W-:-:S04]  /*0400*/  UIMAD UR5, UR12, UR5, UR10 ;  /* 0x000000050c0572a4 */ /* 0x000fc8000f8e020a */
[----:B------:R-:W-:-:S11]  /*0410*/  UISETP.GT.U32.AND UP0, UPT, UR12, UR5, UPT ;  /* 0x000000050c00728c */ /* 0x000fd6000bf04070 */
[----:B------:R-:W-:Y:S02]  /*0420*/  @!UP0 UIADD3 UR5, UR5, -UR12, URZ ;  /* 0x8000000c05058290 */ /* 0x000fe4000fffe03f */
[----:B------:R-:W-:Y:S02]  /*0430*/  @!UP0 UIADD3 UR7, UR7, 0x1, URZ ;  /* 0x0000000107078890 */ /* 0x000fe4000fffe03f */
[----:B------:R-:W-:Y:S02]  /*0440*/  UISETP.GE.U32.AND UP1, UPT, UR5, UR12, UPT ;  /* 0x0000000c0500728c */ /* 0x000fe4000bf26070 */
[----:B------:R-:W-:Y:S01]  /*0450*/  ULOP3.LUT UR5, UR9, UR11, URZ, 0x3c, !UPT ;  /* 0x0000000b09057292 */ /* 0x000fe2000f8e3c3f */
[----:B------:R-:W-:Y:S02]  /*0460*/  ULDC.64 UR12, c[0x0][0x278] ;  /* 0x00009e00000c7ab9 */ /* 0x000fe40000000a00 */
[----:B------:R-:W-:Y:S01]  /*0470*/  ISETP.GE.U32.AND P2, PT, R88, UR12, PT ;  /* 0x0000000c58007c0c */ /* 0x000fe2000bf46070 */
[----:B------:R-:W-:Y:S01]  /*0480*/  UISETP.GE.AND UP0, UPT, UR5, URZ, UPT ;  /* 0x0000003f0500728c */ /* 0x000fe2000bf06270 */
[----:B------:R-:W-:-:S02]  /*0490*/  ISETP.GE.U32.AND P5, PT, R87, UR12, PT ;  /* 0x0000000c57007c0c */ /* 0x000fc4000bfa6070 */
[----:B------:R-:W-:Y:S02]  /*04a0*/  ISETP.GE.AND.EX P2, PT, R89, UR13, PT, P2 ;  /* 0x0000000d59007c0c */ /* 0x000fe4000bf46320 */
[----:B------:R-:W-:Y:S01]  /*04b0*/  @UP1 UIADD3 UR7, UR7, 0x1, URZ ;  /* 0x0000000107071890 */ /* 0x000fe2000fffe03f */
[----:B------:R-:W-:Y:S01]  /*04c0*/  ISETP.GE.AND.EX P5, PT, R92, UR13, PT, P5 ;  /* 0x0000000d5c007c0c */ /* 0x000fe2000bfa6350 */
[----:B------:R-:W-:Y:S01]  /*04d0*/  UISETP.NE.AND UP1, UPT, UR11, URZ, UPT ;  /* 0x0000003f0b00728c */ /* 0x000fe2000bf25270 */
[C---:B------:R-:W-:Y:S02]  /*04e0*/  ISETP.GT.U32.OR P2, PT, R60.reuse, 0x27f, P2 ;  /* 0x0000027f3c00780c */ /* 0x040fe40001744470 */
[----:B------:R-:W-:Y:S01]  /*04f0*/  ISETP.GT.U32.OR P5, PT, R60, 0x27f, P5 ;  /* 0x0000027f3c00780c */ /* 0x000fe20002fa4470 */
[----:B------:R-:W-:Y:S01]  /*0500*/  @!UP0 UIADD3 UR7, -UR7, URZ, URZ ;  /* 0x0000003f07078290 */ /* 0x000fe2000fffe13f */
[----:B------:R-:W-:Y:S02]  /*0510*/  ISETP.GE.U32.AND P4, PT, R86, UR12, PT ;  /* 0x0000000c56007c0c */ /* 0x000fe4000bf86070 */
[----:B------:R-:W-:-:S02]  /*0520*/  ISETP.GE.U32.AND P3, PT, R85, UR12, PT ;  /* 0x0000000c55007c0c */ /* 0x000fc4000bf66070 */
[----:B------:R-:W-:Y:S02]  /*0530*/  ISETP.GE.AND.EX P4, PT, R93, UR13, PT, P4 ;  /* 0x0000000d5d007c0c */ /* 0x000fe4000bf86340 */
[----:B------:R-:W-:Y:S01]  /*0540*/  @!UP1 ULOP3.LUT UR7, URZ, UR11, URZ, 0x33, !UPT ;  /* 0x0000000b3f079292 */ /* 0x000fe2000f8e333f */
[----:B------:R-:W-:Y:S02]  /*0550*/  ISETP.GE.AND.EX P3, PT, R27, UR13, PT, P3 ;  /* 0x0000000d1b007c0c */ /* 0x000fe4000bf66330 */
[----:B------:R-:W2:Y:S01]  /*0560*/  @!P2 LDC.64 R14, c[0x0][0x270] ;  /* 0x00009c00ff0eab82 */ /* 0x000ea20000000a00 */
[----:B------:R-:W-:Y:S01]  /*0570*/  UIADD3 UR6, -UR7, URZ, URZ ;  /* 0x0000003f07067290 */ /* 0x000fe2000fffe13f */
[C---:B------:R-:W-:Y:S01]  /*0580*/  ISETP.GT.U32.OR P4, PT, R60.reuse, 0x27f, P4 ;  /* 0x0000027f3c00780c */ /* 0x040fe20002784470 */
[----:B------:R-:W-:Y:S01]  /*0590*/  USHF.R.S32.HI UR5, URZ, 0x1f, UR7 ;  /* 0x0000001f3f057899 */ /* 0x000fe20008011407 */
[----:B------:R-:W-:Y:S01]  /*05a0*/  ISETP.GT.U32.OR P3, PT, R60, 0x27f, P3 ;  /* 0x0000027f3c00780c */ /* 0x000fe20001f64470 */
[----:B------:R-:W-:-:S03]  /*05b0*/  UIMAD UR6, UR11, UR6, UR9 ;  /* 0x000000060b0672a4 */ /* 0x000fc6000f8e0209 */
[----:B------:R-:W-:Y:S01]  /*05c0*/  ULDC.64 UR10, c[0x0][0x280] ;  /* 0x0000a000000a7ab9 */ /* 0x000fe20000000a00 */
[----:B------:R-:W-:Y:S01]  /*05d0*/  UIMAD UR6, UR6, 0x50, URZ ;  /* 0x00000050060678a4 */ /* 0x000fe2000f8e023f */
[----:B------:R-:W3:Y:S01]  /*05e0*/  @!P2 LDC.64 R16, c[0x0][0x220] ;  /* 0x00008800ff10ab82 */ /* 0x000ee20000000a00 */
[----:B------:R-:W-:-:S04]  /*05f0*/  UIMAD UR5, UR5, UR10, URZ ;  /* 0x0000000a050572a4 */ /* 0x000fc8000f8e023f */
[----:B------:R-:W-:Y:S01]  /*0600*/  MOV R4, UR6 ;  /* 0x0000000600047c02 */ /* 0x000fe20008000f00 */
[----:B------:R-:W-:Y:S01]  /*0610*/  UIMAD UR5, UR7, UR11, UR5 ;  /* 0x0000000b070572a4 */ /* 0x000fe2000f8e0205 */
[----:B------:R-:W-:Y:S01]  /*0620*/  IADD3 R42, P1, R2, UR6, RZ ;  /* 0x00000006022a7c10 */ /* 0x000fe2000ff3e0ff */
[----:B------:R-:W4:Y:S03]  /*0630*/  @!P5 LDC.64 R12, c[0x0][0x270] ;  /* 0x00009c00ff0cdb82 */ /* 0x000f260000000a00 */
[----:B------:R-:W-:Y:S02]  /*0640*/  LEA.HI.X.SX32 R43, R4, R3, 0x1, P1 ;  /* 0x00000003042b7211 */ /* 0x000fe400008f0eff */
[----:B------:R-:W-:Y:S01]  /*0650*/  MOV R3, UR10 ;  /* 0x0000000a00037c02 */ /* 0x000fe20008000f00 */
[----:B--2---:R-:W-:-:S04]  /*0660*/  @!P2 IMAD R4, R89, R14, RZ ;  /* 0x0000000e5904a224 */ /* 0x004fc800078e02ff */
[----:B------:R-:W-:-:S04]  /*0670*/  IMAD.WIDE.U32 R42, R3, UR7, R42 ;  /* 0x00000007032a7c25 */ /* 0x000fc8000f8e002a */
[----:B0-----:R-:W-:Y:S01]  /*0680*/  @P0 IMAD R3, R6, R8, RZ ;  /* 0x0000000806030224 */ /* 0x001fe200078e02ff */
[----:B------:R-:W-:Y:S01]  /*0690*/  IADD3 R41, R43, UR5, RZ ;  /* 0x000000052b297c10 */ /* 0x000fe2000fffe0ff */
[----:B------:R-:W-:Y:S01]  /*06a0*/  @!P2 IMAD R15, R88, R15, R4 ;  /* 0x0000000f580fa224 */ /* 0x000fe200078e0204 */
[----:B------:R-:W-:Y:S01]  /*06b0*/  @P0 MOV R40, R42 ;  /* 0x0000002a00280202 */ /* 0x000fe20000000f00 */
[----:B------:R-:W0:Y:S01]  /*06c0*/  @!P4 LDC.64 R4, c[0x0][0x270] ;  /* 0x00009c00ff04cb82 */ /* 0x000e220000000a00 */
[----:B------:R-:W-:Y:S01]  /*06d0*/  @!P2 MOV R11, R41 ;  /* 0x00000029000ba202 */ /* 0x000fe20000000f00 */
[----:B------:R-:W-:Y:S02]  /*06e0*/  @!P2 IMAD.MOV.U32 R10, RZ, RZ, R42 ;  /* 0x000000ffff0aa224 */ /* 0x000fe400078e002a */
[C---:B------:R-:W-:Y:S02]  /*06f0*/  @P0 IMAD R3, R0.reuse, R9, R3 ;  /* 0x0000000900030224 */ /* 0x040fe400078e0203 */
[----:B------:R-:W-:-:S02]  /*0700*/  @P0 IMAD.WIDE.U32 R8, R0, R8, R40 ;  /* 0x0000000800080225 */ /* 0x000fc400078e0028 */
[----:B------:R-:W2:Y:S02]  /*0710*/  @!P5 LDC.64 R6, c[0x0][0x220] ;  /* 0x00008800ff06db82 */ /* 0x000ea40000000a00 */
[----:B------:R-:W-:Y:S01]  /*0720*/  @!P2 IMAD.WIDE.U32 R10, R88, R14, R10 ;  /* 0x0000000e580aa225 */ /* 0x000fe200078e000a */
[----:B------:R-:W-:Y:S02]  /*0730*/  @P0 IADD3 R9, R9, R3, RZ ;  /* 0x0000000309090210 */ /* 0x000fe40007ffe0ff */
[----:B-1----:R-:W-:Y:S02]  /*0740*/  @P0 LEA R18, P1, R8, R18, 0x1 ;  /* 0x0000001208120211 */ /* 0x002fe400078208ff */
[----:B------:R-:W-:Y:S02]  /*0750*/  @!P2 IADD3 R3, R11, R15, RZ ;  /* 0x0000000f0b03a210 */ /* 0x000fe40007ffe0ff */
[----:B---3--:R-:W-:Y:S01]  /*0760*/  @!P2 LEA R14, P6, R10, R16, 0x1 ;  /* 0x000000100a0ea211 */ /* 0x008fe200078c08ff */
[----:B----4-:R-:W-:Y:S01]  /*0770*/  @!P5 IMAD R16, R92, R12, RZ ;  /* 0x0000000c5c10d224 */ /* 0x010fe200078e02ff */
[----:B------:R-:W-:-:S02]  /*0780*/  @P0 LEA.HI.X R19, R8, R19, R9, 0x1, P1 ;  /* 0x0000001308130211 */ /* 0x000fc400008f0c09 */
[----:B------:R-:W-:Y:S01]  /*0790*/  @!P2 LEA.HI.X R15, R10, R17, R3, 0x1, P6 ;  /* 0x000000110a0fa211 */ /* 0x000fe200030f0c03 */
[----:B------:R-:W-:Y:S01]  /*07a0*/  HFMA2.MMA R3, -RZ, RZ, 0, 0 ;  /* 0x00000000ff037435 */ /* 0x000fe200000001ff */
[----:B------:R-:W1:Y:S01]  /*07b0*/  @!P4 LDC.64 R10, c[0x0][0x220] ;  /* 0x00008800ff0acb82 */ /* 0x000e620000000a00 */
[C---:B------:R-:W-:Y:S01]  /*07c0*/  @!P5 IMAD R21, R87.reuse, R13, R16 ;  /* 0x0000000d5715d224 */ /* 0x040fe200078e0210 */
[----:B------:R-:W-:Y:S02]  /*07d0*/  ISETP.GE.U32.AND P1, PT, R84, UR12, PT ;  /* 0x0000000c54007c0c */ /* 0x000fe4000bf26070 */
[----:B------:R-:W-:Y:S02]  /*07e0*/  @!P5 MOV R16, R42 ;  /* 0x0000002a0010d202 */ /* 0x000fe40000000f00 */
[----:B------:R-:W-:Y:S02]  /*07f0*/  @!P5 MOV R17, R41 ;  /* 0x000000290011d202 */ /* 0x000fe40000000f00 */
[----:B------:R-:W3:Y:S01]  /*0800*/  @!P3 LDC.64 R8, c[0x0][0x270] ;  /* 0x00009c00ff08bb82 */ /* 0x000ee20000000a00 */
[----:B------:R-:W-:Y:S01]  /*0810*/  ISETP.GE.AND.EX P1, PT, R26, UR13, PT, P1 ;  /* 0x0000000d1a007c0c */ /* 0x000fe2000bf26310 */
[----:B------:R4:W5:Y:S01]  /*0820*/  @!P2 LDG.E R3, desc[UR14][R14.64] ;  /* 0x0000000e0e03a981 */ /* 0x000962000c1e1900 */
[----:B------:R-:W-:Y:S01]  /*0830*/  @!P5 IMAD.WIDE.U32 R12, R87, R12, R16 ;  /* 0x0000000c570cd225 */ /* 0x000fe200078e0010 */
[----:B------:R-:W-:-:S02]  /*0840*/  ISETP.GE.U32.AND P6, PT, R83, UR12, PT ;  /* 0x0000000c53007c0c */ /* 0x000fc4000bfc6070 */
[----:B------:R-:W-:Y:S01]  /*0850*/  ISETP.GT.U32.OR P1, PT, R60, 0x27f, P1 ;  /* 0x0000027f3c00780c */ /* 0x000fe20000f24470 */
[----:B0-----:R-:W-:Y:S01]  /*0860*/  @!P4 IMAD R16, R93, R4, RZ ;  /* 0x000000045d10c224 */ /* 0x001fe200078e02ff */
[----:B------:R-:W-:Y:S02]  /*0870*/  ISETP.GE.AND.EX P2, PT, R24, UR13, PT, P6 ;  /* 0x0000000d18007c0c */ /* 0x000fe4000bf46360 */
[----:B------:R-:W-:Y:S01]  /*0880*/  @!P4 MOV R17, R41 ;  /* 0x000000290011c202 */ /* 0x000fe20000000f00 */
[----:B------:R-:W-:Y:S01]  /*0890*/  @!P4 IMAD R25, R86, R5, R16 ;  /* 0x000000055619c224 */ /* 0x000fe200078e0210 */
[----:B------:R-:W-:Y:S01]  /*08a0*/  @!P4 MOV R16, R42 ;  /* 0x0000002a0010c202 */ /* 0x000fe20000000f00 */
[----:B------:R-:W-:Y:S01]  /*08b0*/  @!P5 IMAD.IADD R5, R13, 0x1, R21 ;  /* 0x000000010d05d824 */ /* 0x000fe200078e0215 */
[----:B------:R-:W-:Y:S01]  /*08c0*/  ISETP.GT.U32.OR P2, PT, R60, 0x27f, P2 ;  /* 0x0000027f3c00780c */ /* 0x000fe20001744470 */
[----:B------:R-:W0:Y:S01]  /*08d0*/  @!P3 LDC.64 R20, c[0x0][0x220] ;  /* 0x00008800ff14bb82 */ /* 0x000e220000000a00 */
[----:B--2---:R-:W-:Y:S01]  /*08e0*/  @!P5 LEA R22, P6, R12, R6, 0x1 ;  /* 0x000000060c16d211 */ /* 0x004fe200078c08ff */
[----:B------:R-:W-:Y:S01]  /*08f0*/  @!P4 IMAD.WIDE.U32 R16, R86, R4, R16 ;  /* 0x000000045610c225 */ /* 0x000fe200078e0010 */
[----:B------:R-:W-:-:S02]  /*0900*/  HFMA2.MMA R4, -RZ, RZ, 0, 0 ;  /* 0x00000000ff047435 */ /* 0x000fc400000001ff */
[----:B------:R-:W-:Y:S02]  /*0910*/  @!P5 LEA.HI.X R23, R12, R7, R5, 0x1, P6 ;  /* 0x000000070c17d211 */ /* 0x000fe400030f0c05 */
[----:B------:R-:W-:Y:S01]  /*0920*/  @!P4 IADD3 R5, R17, R25, RZ ;  /* 0x000000191105c210 */ /* 0x000fe20007ffe0ff */
[----:B------:R-:W2:Y:S01]  /*0930*/  @!P1 LDC.64 R6, c[0x0][0x270] ;  /* 0x00009c00ff069b82 */ /* 0x000ea20000000a00 */
[----:B-1----:R-:W-:Y:S01]  /*0940*/  @!P4 LEA R10, P6, R16, R10, 0x1 ;  /* 0x0000000a100ac211 */ /* 0x002fe200078c08ff */
[----:B---3--:R-:W-:-:S03]  /*0950*/  @!P3 IMAD R12, R27, R8, RZ ;  /* 0x000000081b0cb224 */ /* 0x008fc600078e02ff */
[----:B------:R-:W-:Y:S01]  /*0960*/  @!P4 LEA.HI.X R11, R16, R11, R5, 0x1, P6 ;  /* 0x0000000b100bc211 */ /* 0x000fe200030f0c05 */
[----:B------:R2:W3:Y:S02]  /*0970*/  @!P5 LDG.E R4, desc[UR14][R22.64] ;  /* 0x0000000e1604d981 */ /* 0x0004e4000c1e1900 */
[----:B------:R-:W1:Y:S01]  /*0980*/  @!P2 LDC.64 R16, c[0x0][0x270] ;  /* 0x00009c00ff10ab82 */ /* 0x000e620000000a00 */
[----:B------:R-:W-:Y:S01]  /*0990*/  SHF.R.S32.HI R30, RZ, 0x1f, R82 ;  /* 0x0000001fff1e7819 */ /* 0x000fe20000011452 */
[----:B------:R-:W-:Y:S01]  /*09a0*/  @!P3 IMAD R25, R85, R9, R12 ;  /* 0x000000095519b224 */ /* 0x000fe200078e020c */
[----:B------:R-:W-:Y:S01]  /*09b0*/  ISETP.GE.U32.AND P6, PT, R82, UR12, PT ;  /* 0x0000000c52007c0c */ /* 0x000fe2000bfc6070 */
[----:B------:R-:W-:Y:S01]  /*09c0*/  IMAD.MOV.U32 R5, RZ, RZ, RZ ;  /* 0x000000ffff057224 */ /* 0x000fe200078e00ff */
[----:B------:R-:W-:Y:S02]  /*09d0*/  SHF.R.S32.HI R29, RZ, 0x1f, R81 ;  /* 0x0000001fff1d7819 */ /* 0x000fe40000011451 */
[----:B------:R-:W-:Y:S01]  /*09e0*/  ISETP.GE.U32.AND P5, PT, R81, UR12, PT ;  /* 0x0000000c51007c0c */ /* 0x000fe2000bfa6070 */
[----:B------:R-:W1:Y:S01]  /*09f0*/  @!P1 LDC.64 R12, c[0x0][0x220] ;  /* 0x00008800ff0c9b82 */ /* 0x000e620000000a00 */
[----:B----4-:R-:W-:Y:S01]  /*0a00*/  @!P3 MOV R14, R42 ;  /* 0x0000002a000eb202 */ /* 0x010fe20000000f00 */
[----:B------:R4:W3:Y:S01]  /*0a10*/  @!P4 LDG.E R5, desc[UR14][R10.64] ;  /* 0x0000000e0a05c981 */ /* 0x0008e2000c1e1900 */
[----:B------:R-:W-:-:S02]  /*0a20*/  @!P3 MOV R15, R41 ;  /* 0x00000029000fb202 */ /* 0x000fc40000000f00 */
[----:B------:R-:W-:Y:S02]  /*0a30*/  ISETP.GE.AND.EX P6, PT, R30, UR13, PT, P6 ;  /* 0x0000000d1e007c0c */ /* 0x000fe4000bfc6360 */
[----:B------:R-:W-:Y:S01]  /*0a40*/  ISETP.GE.AND.EX P5, PT, R29, UR13, PT, P5 ;  /* 0x0000000d1d007c0c */ /* 0x000fe2000bfa6350 */
[----:B------:R-:W-:Y:S01]  /*0a50*/  @!P3 IMAD.WIDE.U32 R14, R85, R8, R14 ;  /* 0x00000008550eb225 */ /* 0x000fe200078e000e */
[C---:B------:R-:W-:Y:S01]  /*0a60*/  ISETP.GT.U32.OR P4, PT, R60.reuse, 0x27f, P6 ;  /* 0x0000027f3c00780c */ /* 0x040fe20003784470 */
[----:B------:R-:W4:Y:S01]  /*0a70*/  @!P2 LDC.64 R8, c[0x0][0x220] ;  /* 0x00008800ff08ab82 */ /* 0x000f220000000a00 */
[----:B------:R-:W-:Y:S01]  /*0a80*/  ISETP.GT.U32.OR P5, PT, R60, 0x27f, P5 ;  /* 0x0000027f3c00780c */ /* 0x000fe20002fa4470 */
[----:B--2---:R-:W-:Y:S01]  /*0a90*/  @!P1 IMAD R22, R26, R6, RZ ;  /* 0x000000061a169224 */ /* 0x004fe200078e02ff */
[----:B------:R-:W-:Y:S02]  /*0aa0*/  @!P1 MOV R26, R42 ;  /* 0x0000002a001a9202 */ /* 0x000fe40000000f00 */
[----:B------:R-:W-:-:S02]  /*0ab0*/  @!P1 MOV R27, R41 ;  /* 0x00000029001b9202 */ /* 0x000fc40000000f00 */
[----:B------:R-:W-:Y:S02]  /*0ac0*/  @!P3 IADD3 R15, R15, R25, RZ ;  /* 0x000000190f0fb210 */ /* 0x000fe40007ffe0ff */
[----:B0-----:R-:W-:Y:S01]  /*0ad0*/  @!P3 LEA R20, P6, R14, R20, 0x1 ;  /* 0x000000140e14b211 */ /* 0x001fe200078c08ff */
[----:B------:R-:W-:Y:S01]  /*0ae0*/  @!P1 IMAD R7, R84, R7, R22 ;  /* 0x0000000754079224 */ /* 0x000fe200078e0216 */
[----:B------:R-:W-:Y:S01]  /*0af0*/  @!P2 MOV R25, R41 ;  /* 0x000000290019a202 */ /* 0x000fe20000000f00 */
[----:B-1----:R-:W-:Y:S01]  /*0b00*/  @!P2 IMAD R22, R24, R16, RZ ;  /* 0x000000101816a224 */ /* 0x002fe200078e02ff */
[----:B------:R-:W-:Y:S01]  /*0b10*/  @!P3 LEA.HI.X R21, R14, R21, R15, 0x1, P6 ;  /* 0x000000150e15b211 */ /* 0x000fe200030f0c0f */
[----:B------:R-:W-:Y:S01]  /*0b20*/  @!P1 IMAD.WIDE.U32 R26, R84, R6, R26 ;  /* 0x00000006541a9225 */ /* 0x000fe200078e001a */
[----:B------:R-:W-:Y:S01]  /*0b30*/  HFMA2.MMA R6, -RZ, RZ, 0, 0 ;  /* 0x00000000ff067435 */ /* 0x000fe200000001ff */
[----:B------:R-:W-:Y:S01]  /*0b40*/  @!P2 MOV R24, R42 ;  /* 0x0000002a0018a202 */ /* 0x000fe20000000f00 */
[----:B------:R-:W0:Y:S01]  /*0b50*/  @!P4 LDC.64 R14, c[0x0][0x270] ;  /* 0x00009c00ff0ecb82 */ /* 0x000e220000000a00 */
[----:B------:R-:W-:Y:S01]  /*0b60*/  @!P2 IMAD R17, R83, R17, R22 ;  /* 0x000000115311a224 */ /* 0x000fe200078e0216 */
[----:B------:R-:W-:Y:S01]  /*0b70*/  @!P1 LEA R22, P6, R26, R12, 0x1 ;  /* 0x0000000c1a169211 */ /* 0x000fe200078c08ff */
[----:B------:R-:W-:-:S05]  /*0b80*/  @!P1 IMAD.IADD R7, R27, 0x1, R7 ;  /* 0x000000011b079824 */ /* 0x000fca00078e0207 */
[----:B----4-:R-:W1:Y:S01]  /*0b90*/  @!P5 LDC.64 R10, c[0x0][0x270] ;  /* 0x00009c00ff0adb82 */ /* 0x010e620000000a00 */
[----:B------:R-:W-:Y:S01]  /*0ba0*/  @!P2 IMAD.WIDE.U32 R24, R83, R16, R24 ;  /* 0x000000105318a225 */ /* 0x000fe200078e0018 */
[----:B------:R2:W4:Y:S01]  /*0bb0*/  @!P3 LDG.E R6, desc[UR14][R20.64] ;  /* 0x0000000e1406b981 */ /* 0x000522000c1e1900 */
[----:B------:R-:W-:Y:S02]  /*0bc0*/  @!P1 LEA.HI.X R23, R26, R13, R7, 0x1, P6 ;  /* 0x0000000d1a179211 */ /* 0x000fe400030f0c07 */
[----:B------:R-:W-:Y:S02]  /*0bd0*/  SHF.R.S32.HI R28, RZ, 0x1f, R80 ;  /* 0x0000001fff1c7819 */ /* 0x000fe40000011450 */
[----:B------:R-:W-:Y:S02]  /*0be0*/  @!P2 IADD3 R12, R25, R17, RZ ;  /* 0x00000011190ca210 */ /* 0x000fe40007ffe0ff */
[----:B------:R-:W-:Y:S01]  /*0bf0*/  ISETP.GE.U32.AND P3, PT, R80, UR12, PT ;  /* 0x0000000c50007c0c */ /* 0x000fe2000bf66070 */
[----:B------:R-:W1:Y:S01]  /*0c00*/  @!P4 LDC.64 R16, c[0x0][0x220] ;  /* 0x00008800ff10cb82 */ /* 0x000e620000000a00 */
[----:B------:R-:W-:Y:S01]  /*0c10*/  @!P2 LEA R26, P6, R24, R8, 0x1 ;  /* 0x00000008181aa211 */ /* 0x000fe200078c08ff */
[----:B------:R-:W-:Y:S01]  /*0c20*/  HFMA2.MMA R7, -RZ, RZ, 0, 0 ;  /* 0x00000000ff077435 */ /* 0x000fe200000001ff */
[----:B------:R-:W-:-:S02]  /*0c30*/  ISETP.GE.AND.EX P3, PT, R28, UR13, PT, P3 ;  /* 0x0000000d1c007c0c */ /* 0x000fc4000bf66330 */
[----:B------:R-:W-:-:S03]  /*0c40*/  @!P2 LEA.HI.X R27, R24, R9, R12, 0x1, P6 ;  /* 0x00000009181ba211 */ /* 0x000fc600030f0c0c */
[----:B------:R-:W1:Y:S01]  /*0c50*/  @!P5 LDC.64 R12, c[0x0][0x220] ;  /* 0x00008800ff0cdb82 */ /* 0x000e620000000a00 */
[----:B------:R-:W-:Y:S01]  /*0c60*/  ISETP.GT.U32.OR P3, PT, R60, 0x27f, P3 ;  /* 0x0000027f3c00780c */ /* 0x000fe20001f64470 */
[----:B0-----:R-:W-:Y:S01]  /*0c70*/  @!P4 IMAD R9, R30, R14, RZ ;  /* 0x0000000e1e09c224 */ /* 0x001fe200078e02ff */
[----:B--2---:R-:W-:Y:S01]  /*0c80*/  @!P4 MOV R20, R42 ;  /* 0x0000002a0014c202 */ /* 0x004fe20000000f00 */
[----:B------:R0:W2:Y:S01]  /*0c90*/  @!P1 LDG.E R7, desc[UR14][R22.64] ;  /* 0x0000000e16079981 */ /* 0x0000a2000c1e1900 */
[----:B------:R-:W-:Y:S01]  /*0ca0*/  @!P4 MOV R21, R41 ;  /* 0x000000290015c202 */ /* 0x000fe20000000f00 */
[----:B-1----:R-:W-:Y:S01]  /*0cb0*/  @!P5 IMAD R24, R29, R10, RZ ;  /* 0x0000000a1d18d224 */ /* 0x002fe200078e02ff */
[----:B------:R-:W-:Y:S02]  /*0cc0*/  SHF.R.S32.HI R29, RZ, 0x1f, R79 ;  /* 0x0000001fff1d7819 */ /* 0x000fe4000001144f */
[----:B------:R-:W-:Y:S01]  /*0cd0*/  ISETP.GE.U32.AND P1, PT, R79, UR12, PT ;  /* 0x0000000c4f007c0c */ /* 0x000fe2000bf26070 */
[----:B------:R-:W-:-:S02]  /*0ce0*/  @!P4 IMAD R9, R82, R15, R9 ;  /* 0x0000000f5209c224 */ /* 0x000fc400078e0209 */
[----:B------:R-:W-:Y:S01]  /*0cf0*/  @!P4 IMAD.WIDE.U32 R14, R82, R14, R20 ;  /* 0x0000000e520ec225 */ /* 0x000fe200078e0014 */
[----:B------:R-:W-:Y:S01]  /*0d00*/  ISETP.GE.AND.EX P1, PT, R29, UR13, PT, P1 ;  /* 0x0000000d1d007c0c */ /* 0x000fe2000bf26310 */
[----:B------:R-:W1:Y:S01]  /*0d10*/  @!P3 LDC.64 R20, c[0x0][0x270] ;  /* 0x00009c00ff14bb82 */ /* 0x000e620000000a00 */
[----:B0-----:R-:W-:Y:S01]  /*0d20*/  @!P5 MOV R22, R42 ;  /* 0x0000002a0016d202 */ /* 0x001fe20000000f00 */
[----:B------:R-:W-:Y:S01]  /*0d30*/  @!P5 IMAD.MOV.U32 R23, RZ, RZ, R41 ;  /* 0x000000ffff17d224 */ /* 0x000fe200078e0029 */
[----:B------:R-:W-:Y:S01]  /*0d40*/  MOV R8, RZ ;  /* 0x000000ff00087202 */ /* 0x000fe20000000f00 */
[C---:B------:R-:W-:Y:S01]  /*0d50*/  @!P5 IMAD R25, R81.reuse, R11, R24 ;  /* 0x0000000b5119d224 */ /* 0x040fe200078e0218 */
[----:B------:R-:W-:Y:S01]  /*0d60*/  ISETP.GT.U32.OR P1, PT, R60, 0x27f, P1 ;  /* 0x0000027f3c00780c */ /* 0x000fe20000f24470 */
[----:B------:R-:W-:Y:S01]  /*0d70*/  @!P5 IMAD.WIDE.U32 R10, R81, R10, R22 ;  /* 0x0000000a510ad225 */ /* 0x000fe200078e0016 */
[----:B------:R-:W-:Y:S02]  /*0d80*/  @!P4 IADD3 R9, R15, R9, RZ ;  /* 0x000000090f09c210 */ /* 0x000fe40007ffe0ff */
[----:B------:R-:W-:Y:S01]  /*0d90*/  @!P4 LEA R16, P6, R14, R16, 0x1 ;  /* 0x000000100e10c211 */ /* 0x000fe200078c08ff */
[----:B------:R0:W2:Y:S01]  /*0da0*/  @!P2 LDG.E R8, desc[UR14][R26.64] ;  /* 0x0000000e1a08a981 */ /* 0x0000a2000c1e1900 */
[----:B------:R-:W-:-:S02]  /*0db0*/  SHF.R.S32.HI R31, RZ, 0x1f, R78 ;  /* 0x0000001fff1f7819 */ /* 0x000fc4000001144e */
[----:B------:R-:W-:Y:S02]  /*0dc0*/  @!P4 LEA.HI.X R17, R14, R17, R9, 0x1, P6 ;  /* 0x000000110e11c211 */ /* 0x000fe400030f0c09 */
[----:B------:R-:W-:Y:S01]  /*0dd0*/  @!P5 IADD3 R9, R11, R25, RZ ;  /* 0x000000190b09d210 */ /* 0x000fe20007ffe0ff */
[----:B------:R-:W0:Y:S01]  /*0de0*/  @!P3 LDC.64 R14, c[0x0][0x220] ;  /* 0x00008800ff0ebb82 */ /* 0x000e220000000a00 */
[----:B------:R-:W-:Y:S02]  /*0df0*/  @!P5 LEA R22, P6, R10, R12, 0x1 ;  /* 0x0000000c0a16d211 */ /* 0x000fe400078c08ff */
[----:B------:R-:W-:Y:S02]  /*0e00*/  ISETP.GE.U32.AND P2, PT, R78, UR12, PT ;  /* 0x0000000c4e007c0c */ /* 0x000fe4000bf46070 */
[----:B------:R-:W-:Y:S01]  /*0e10*/  @!P5 LEA.HI.X R23, R10, R13, R9, 0x1, P6 ;  /* 0x0000000d0a17d211 */ /* 0x000fe200030f0c09 */
[----:B------:R-:W-:Y:S01]  /*0e20*/  HFMA2.MMA R9, -RZ, RZ, 0, 0 ;  /* 0x00000000ff097435 */ /* 0x000fe200000001ff */
[----:B------:R-:W-:Y:S01]  /*0e30*/  ISETP.GE.AND.EX P2, PT, R31, UR13, PT, P2 ;  /* 0x0000000d1f007c0c */ /* 0x000fe2000bf46320 */
[----:B------:R-:W0:Y:S03]  /*0e40*/  @!P1 LDC.64 R12, c[0x0][0x270] ;  /* 0x00009c00ff0c9b82 */ /* 0x000e260000000a00 */
[----:B------:R-:W-:Y:S01]  /*0e50*/  ISETP.GT.U32.OR P2, PT, R60, 0x27f, P2 ;  /* 0x0000027f3c00780c */ /* 0x000fe20001744470 */
[----:B-1----:R-:W-:-:S04]  /*0e60*/  @!P3 IMAD R11, R28, R20, RZ ;  /* 0x000000141c0bb224 */ /* 0x002fc800078e02ff */
[----:B------:R1:W2:Y:S01]  /*0e70*/  @!P4 LDG.E R9, desc[UR14][R16.64] ;  /* 0x0000000e1009c981 */ /* 0x0002a2000c1e1900 */
[----:B------:R-:W-:Y:S01]  /*0e80*/  @!P3 IMAD R11, R80, R21, R11 ;  /* 0x00000015500bb224 */ /* 0x000fe200078e020b */
[----:B------:R-:W-:-:S06]  /*0e90*/  MOV R10, RZ ;  /* 0x000000ff000a7202 */ /* 0x000fcc0000000f00 */
[----:B0-----:R-:W0:Y:S01]  /*0ea0*/  @!P2 LDC.64 R26, c[0x0][0x270] ;  /* 0x00009c00ff1aab82 */ /* 0x001e220000000a00 */
[----:B-1----:R-:W-:Y:S01]  /*0eb0*/  @!P3 MOV R16, R42 ;  /* 0x0000002a0010b202 */ /* 0x002fe20000000f00 */
[----:B------:R0:W2:Y:S01]  /*0ec0*/  @!P5 LDG.E R10, desc[UR14][R22.64] ;  /* 0x0000000e160ad981 */ /* 0x0000a2000c1e1900 */
[----:B------:R-:W-:Y:S02]  /*0ed0*/  @!P3 MOV R17, R41 ;  /* 0x000000290011b202 */ /* 0x000fe40000000f00 */
[----:B------:R-:W-:-:S03]  /*0ee0*/  SHF.R.S32.HI R35, RZ, 0x1f, R76 ;  /* 0x0000001fff237819 */ /* 0x000fc6000001144c */
[----:B------:R-:W1:Y:S01]  /*0ef0*/  @!P2 LDC.64 R24, c[0x0][0x220] ;  /* 0x00008800ff18ab82 */ /* 0x000e620000000a00 */
[----:B------:R-:W-:Y:S01]  /*0f00*/  @!P3 IMAD.WIDE.U32 R20, R80, R20, R16 ;  /* 0x000000145014b225 */ /* 0x000fe200078e0010 */
[----:B------:R-:W-:Y:S02]  /*0f10*/  SHF.R.S32.HI R28, RZ, 0x1f, R77 ;  /* 0x0000001fff1c7819 */ /* 0x000fe4000001144d */
[----:B------:R-:W-:Y:S01]  /*0f20*/  ISETP.GE.U32.AND P4, PT, R77, UR12, PT ;  /* 0x0000000c4d007c0c */ /* 0x000fe2000bf86070 */
[----:B------:R-:W-:-:S03]  /*0f30*/  @!P3 IMAD.IADD R11, R21, 0x1, R11 ;  /* 0x00000001150bb824 */ /* 0x000fc600078e020b */
[----:B------:R-:W0:Y:S01]  /*0f40*/  @!P1 LDC.64 R16, c[0x0][0x220] ;  /* 0x00008800ff109b82 */ /* 0x000e220000000a00 */
[----:B------:R-:W-:Y:S02]  /*0f50*/  @!P3 LEA R14, P6, R20, R14, 0x1 ;  /* 0x0000000e140eb211 */ /* 0x000fe400078c08ff */
[----:B------:R-:W-:Y:S02]  /*0f60*/  ISETP.GE.AND.EX P4, PT, R28, UR13, PT, P4 ;  /* 0x0000000d1c007c0c */ /* 0x000fe4000bf86340 */
[----:B------:R-:W-:Y:S01]  /*0f70*/  @!P3 LEA.HI.X R15, R20, R15, R11, 0x1, P6 ;  /* 0x0000000f140fb211 */ /* 0x000fe200030f0c0b */
[----:B------:R-:W-:Y:S01]  /*0f80*/  @!P1 IMAD R20, R29, R12, RZ ;  /* 0x0000000c1d149224 */ /* 0x000fe200078e02ff */
[----:B------:R-:W-:Y:S02]  /*0f90*/  ISETP.GE.U32.AND P5, PT, R76, UR12, PT ;  /* 0x0000000c4c007c0c */ /* 0x000fe4000bfa6070 */
[----:B------:R-:W-:Y:S01]  /*0fa0*/  ISETP.GT.U32.OR P4, PT, R60, 0x27f, P4 ;  /* 0x0000027f3c00780c */ /* 0x000fe20002784470 */
[----:B------:R-:W-:Y:S01]  /*0fb0*/  HFMA2.MMA R11, -RZ, RZ, 0, 0 ;  /* 0x00000000ff0b7435 */ /* 0x000fe200000001ff */
[----:B------:R-:W-:Y:S01]  /*0fc0*/  ISETP.GE.AND.EX P5, PT, R35, UR13, PT, P5 ;  /* 0x0000000d23007c0c */ /* 0x000fe2000bfa6350 */
[----:B------:R-:W-:Y:S01]  /*0fd0*/  @!P1 IMAD R29, R79, R13, R20 ;  /* 0x0000000d4f1d9224 */ /* 0x000fe200078e0214 */
[----:B------:R-:W-:-:S02]  /*0fe0*/  @!P1 MOV R20, R42 ;  /* 0x0000002a00149202 */ /* 0x000fc40000000f00 */
[----:B------:R-:W-:Y:S02]  /*0ff0*/  @!P1 MOV R21, R41 ;  /* 0x0000002900159202 */ /* 0x000fe40000000f00 */
[----:B------:R-:W-:Y:S01]  /*1000*/  ISETP.GT.U32.OR P5, PT, R60, 0x27f, P5 ;  /* 0x0000027f3c00780c */ /* 0x000fe20002fa4470 */
[----:B------:R-:W-:Y:S02]  /*1010*/  @!P1 IMAD.WIDE.U32 R12, R79, R12, R20 ;  /* 0x0000000c4f0c9225 */ /* 0x000fe400078e0014 */
[----:B------:R0:W2:Y:S02]  /*1020*/  @!P3 LDG.E R11, desc[UR14][R14.64] ;  /* 0x0000000e0e0bb981 */ /* 0x0000a4000c1e1900 */
[----:B------:R-:W-:Y:S01]  /*1030*/  @!P1 IMAD.IADD R13, R13, 0x1, R29 ;  /* 0x000000010d0d9824 */ /* 0x000fe200078e021d */
[----:B0-----:R-:W-:Y:S01]  /*1040*/  @!P1 LEA R16, P6, R12, R16, 0x1 ;  /* 0x000000100c109211 */ /* 0x001fe200078c08ff */
[----:B------:R-:W-:Y:S01]  /*1050*/  @!P2 IMAD R22, R31, R26, RZ ;  /* 0x0000001a1f16a224 */ /* 0x000fe200078e02ff */
[----:B------:R-:W-:-:S02]  /*1060*/  @!P2 MOV R20, R42 ;  /* 0x0000002a0014a202 */ /* 0x000fc40000000f00 */
[----:B------:R-:W-:Y:S01]  /*1070*/  @!P2 MOV R21, R41 ;  /* 0x000000290015a202 */ /* 0x000fe20000000f00 */
[----:B------:R-:W0:Y:S01]  /*1080*/  @!P4 LDC.64 R14, c[0x0][0x270] ;  /* 0x00009c00ff0ecb82 */ /* 0x000e220000000a00 */
[----:B------:R-:W-:Y:S01]  /*1090*/  IADD3 R30, R0, 0xe0, RZ ;  /* 0x000000e0001e7810 */ /* 0x000fe20007ffe0ff */
[----:B------:R-:W-:Y:S01]  /*10a0*/  @!P2 IMAD R31, R78, R27, R22 ;  /* 0x0000001b4e1fa224 */ /* 0x000fe200078e0216 */
[----:B------:R-:W-:Y:S01]  /*10b0*/  @!P1 LEA.HI.X R17, R12, R17, R13, 0x1, P6 ;  /* 0x000000110c119211 */ /* 0x000fe200030f0c0d */
[----:B------:R-:W-:Y:S01]  /*10c0*/  HFMA2.MMA R12, -RZ, RZ, 0, 0 ;  /* 0x00000000ff0c7435 */ /* 0x000fe200000001ff */
[----:B------:R-:W-:Y:S01]  /*10d0*/  ISETP.GE.U32.AND P3, PT, R30, UR12, PT ;  /* 0x0000000c1e007c0c */ /* 0x000fe2000bf66070 */
[----:B------:R-:W-:Y:S01]  /*10e0*/  @!P2 IMAD.WIDE.U32 R26, R78, R26, R20 ;  /* 0x0000001a4e1aa225 */ /* 0x000fe200078e0014 */
[----:B------:R-:W-:Y:S01]  /*10f0*/  SHF.R.S32.HI R33, RZ, 0x1f, R30 ;  /* 0x0000001fff217819 */ /* 0x000fe2000001141e */
[----:B------:R-:W5:Y:S03]  /*1100*/  @!P5 LDC.64 R22, c[0x0][0x270] ;  /* 0x00009c00ff16db82 */ /* 0x000f660000000a00 */
[----:B------:R-:W-:-:S02]  /*1110*/  ISETP.GE.AND.EX P3, PT, R33, UR13, PT, P3 ;  /* 0x0000000d21007c0c */ /* 0x000fc4000bf66330 */
[----:B------:R-:W-:Y:S01]  /*1120*/  @!P2 IADD3 R13, R27, R31, RZ ;  /* 0x0000001f1b0da210 */ /* 0x000fe20007ffe0ff */
[----:B------:R1:W2:Y:S02]  /*1130*/  @!P1 LDG.E R12, desc[UR14][R16.64] ;  /* 0x0000000e100c9981 */ /* 0x0002a4000c1e1900 */
[----:B-1----:R-:W-:Y:S01]  /*1140*/  @!P2 LEA R24, P6, R26, R24, 0x1 ;  /* 0x000000181a18a211 */ /* 0x002fe200078c08ff */
[----:B------:R-:W1:Y:S01]  /*1150*/  @!P4 LDC.64 R20, c[0x0][0x220] ;  /* 0x00008800ff14cb82 */ /* 0x000e620000000a00 */
[----:B------:R-:W-:Y:S02]  /*1160*/  ISETP.GT.U32.OR P3, PT, R60, 0x27f, P3 ;  /* 0x0000027f3c00780c */ /* 0x000fe40001f64470 */
[----:B------:R-:W-:Y:S02]  /*1170*/  @!P2 LEA.HI.X R25, R26, R25, R13, 0x1, P6 ;  /* 0x000000191a19a211 */ /* 0x000fe400030f0c0d */
[----:B------:R-:W-:-:S03]  /*1180*/  MOV R13, RZ ;  /* 0x000000ff000d7202 */ /* 0x000fc60000000f00 */
[----:B------:R-:W3:Y:S01]  /*1190*/  @!P5 LDC.64 R16, c[0x0][0x220] ;  /* 0x00008800ff10db82 */ /* 0x000ee20000000a00 */
[----:B------:R-:W-:Y:S01]  /*11a0*/  IADD3 R32, R0, 0xf0, RZ ;  /* 0x000000f000207810 */ /* 0x000fe20007ffe0ff */
[----:B0-----:R-:W-:Y:S01]  /*11b0*/  @!P4 IMAD R26, R28, R14, RZ ;  /* 0x0000000e1c1ac224 */ /* 0x001fe200078e02ff */
[----:B------:R0:W2:Y:S02]  /*11c0*/  @!P2 LDG.E R13, desc[UR14][R24.64] ;  /* 0x0000000e180da981 */ /* 0x0000a4000c1e1900 */
[----:B------:R-:W-:Y:S02]  /*11d0*/  ISETP.GE.U32.AND P2, PT, R32, UR12, PT ;  /* 0x0000000c20007c0c */ /* 0x000fe4000bf46070 */
[----:B------:R-:W-:Y:S01]  /*11e0*/  SHF.R.S32.HI R34, RZ, 0x1f, R32 ;  /* 0x0000001fff227819 */ /* 0x000fe20000011420 */
[----:B------:R-:W-:Y:S01]  /*11f0*/  @!P4 IMAD R27, R77, R15, R26 ;  /* 0x0000000f4d1bc224 */ /* 0x000fe200078e021a */
[----:B------:R-:W3:Y:S01]  /*1200*/  @!P3 LDC.64 R28, c[0x0][0x270] ;  /* 0x00009c00ff1cbb82 */ /* 0x000ee20000000a00 */
[----:B0-----:R-:W-:Y:S01]  /*1210*/  @!P4 MOV R24, R42 ;  /* 0x0000002a0018c202 */ /* 0x001fe20000000f00 */
[----:B------:R-:W-:Y:S01]  /*1220*/  @!P4 IMAD.MOV.U32 R25, RZ, RZ, R41 ;  /* 0x000000ffff19c224 */ /* 0x000fe200078e0029 */
[----:B------:R-:W-:Y:S01]  /*1230*/  ISETP.GE.AND.EX P2, PT, R34, UR13, PT, P2 ;  /* 0x0000000d22007c0c */ /* 0x000fe2000bf46320 */
[----:B-----5:R-:W-:-:S02]  /*1240*/  @!P5 IMAD R26, R35, R22, RZ ;  /* 0x00000016231ad224 */ /* 0x020fc400078e02ff */
[----:B------:R-:W-:Y:S01]  /*1250*/  @!P4 IMAD.WIDE.U32 R14, R77, R14, R24 ;  /* 0x0000000e4d0ec225 */ /* 0x000fe200078e0018 */
[----:B------:R-:W-:Y:S02]  /*1260*/  @!P5 MOV R24, R42 ;  /* 0x0000002a0018d202 */ /* 0x000fe40000000f00 */
[----:B------:R-:W-:Y:S01]  /*1270*/  @!P5 MOV R25, R41 ;  /* 0x000000290019d202 */ /* 0x000fe20000000f00 */
[----:B------:R-:W-:Y:S01]  /*1280*/  @!P5 IMAD R35, R76, R23, R26 ;  /* 0x000000174c23d224 */ /* 0x000fe200078e021a */
[----:B------:R-:W-:Y:S02]  /*1290*/  IADD3 R45, R0, 0x100, RZ ;  /* 0x00000100002d7810 */ /* 0x000fe40007ffe0ff */
[----:B------:R-:W-:Y:S01]  /*12a0*/  ISETP.GT.U32.OR P2, PT, R60, 0x27f, P2 ;  /* 0x0000027f3c00780c */ /* 0x000fe20001744470 */
[----:B------:R-:W-:Y:S01]  /*12b0*/  @!P5 IMAD.WIDE.U32 R22, R76, R22, R24 ;  /* 0x000000164c16d225 */ /* 0x000fe200078e0018 */
[----:B------:R-:W-:Y:S01]  /*12c0*/  @!P4 IADD3 R15, R15, R27, RZ ;  /* 0x0000001b0f0fc210 */ /* 0x000fe20007ffe0ff */
[----:B------:R-:W0:Y:S01]  /*12d0*/  @!P3 LDC.64 R24, c[0x0][0x220] ;  /* 0x00008800ff18bb82 */ /* 0x000e220000000a00 */
[----:B-1----:R-:W-:-:S02]  /*12e0*/  @!P4 LEA R20, P6, R14, R20, 0x1 ;  /* 0x000000140e14c211 */ /* 0x002fc400078c08ff */
[----:B------:R-:W-:Y:S02]  /*12f0*/  ISETP.GE.U32.AND P1, PT, R45, UR12, PT ;  /* 0x0000000c2d007c0c */ /* 0x000fe4000bf26070 */
[----:B------:R-:W-:Y:S02]  /*1300*/  SHF.R.S32.HI R31, RZ, 0x1f, R45 ;  /* 0x0000001fff1f7819 */ /* 0x000fe4000001142d */
[----:B------:R-:W-:Y:S02]  /*1310*/  @!P4 LEA.HI.X R21, R14, R21, R15, 0x1, P6 ;  /* 0x000000150e15c211 */ /* 0x000fe400030f0c0f */
[----:B------:R-:W-:Y:S01]  /*1320*/  @!P5 IADD3 R15, R23, R35, RZ ;  /* 0x00000023170fd210 */ /* 0x000fe20007ffe0ff */
[----:B------:R-:W1:Y:S01]  /*1330*/  @!P2 LDC.64 R26, c[0x0][0x270] ;  /* 0x00009c00ff1aab82 */ /* 0x000e620000000a00 */
[----:B---3--:R-:W-:Y:S02]  /*1340*/  @!P5 LEA R16, P6, R22, R16, 0x1 ;  /* 0x000000101610d211 */ /* 0x008fe400078c08ff */
[----:B------:R-:W-:-:S02]  /*1350*/  ISETP.GE.AND.EX P1, PT, R31, UR13, PT, P1 ;  /* 0x0000000d1f007c0c */ /* 0x000fc4000bf26310 */
[----:B------:R-:W-:Y:S02]  /*1360*/  @!P5 LEA.HI.X R17, R22, R17, R15, 0x1, P6 ;  /* 0x000000111611d211 */ /* 0x000fe400030f0c0f */
[----:B------:R-:W-:Y:S02]  /*1370*/  CS2R R14, SRZ ;  /* 0x00000000000e7805 */ /* 0x000fe4000001ff00 */
[----:B------:R-:W-:Y:S02]  /*1380*/  ISETP.GT.U32.OR P1, PT, R60, 0x27f, P1 ;  /* 0x0000027f3c00780c */ /* 0x000fe40000f24470 */
[----:B------:R-:W-:Y:S01]  /*1390*/  IADD3 R39, R0, 0x110, RZ ;  /* 0x0000011000277810 */ /* 0x000fe20007ffe0ff */
[----:B------:R-:W-:Y:S01]  /*13a0*/  @!P3 IMAD R33, R33, R28, RZ ;  /* 0x0000001c2121b224 */ /* 0x000fe200078e02ff */
[----:B------:R-:W3:Y:S01]  /*13b0*/  @!P2 LDC.64 R22, c[0x0][0x220] ;  /* 0x00008800ff16ab82 */ /* 0x000ee20000000a00 */
[----:B------:R5:W2:Y:S01]  /*13c0*/  @!P5 LDG.E R15, desc[UR14][R16.64] ;  /* 0x0000000e100fd981 */ /* 0x000aa2000c1e1900 */
[----:B------:R-:W-:-:S02]  /*13d0*/  ISETP.GE.U32.AND P5, PT, R39, UR12, PT ;  /* 0x0000000c27007c0c */ /* 0x000fc4000bfa6070 */
[----:B------:R-:W-:Y:S01]  /*13e0*/  SHF.R.S32.HI R46, RZ, 0x1f, R39 ;  /* 0x0000001fff2e7819 */ /* 0x000fe20000011427 */
[----:B------:R-:W-:Y:S01]  /*13f0*/  @!P3 IMAD R33, R30, R29, R33 ;  /* 0x0000001d1e21b224 */ /* 0x000fe200078e0221 */
[----:B------:R4:W2:Y:S01]  /*1400*/  @!P4 LDG.E R14, desc[UR14][R20.64] ;  /* 0x0000000e140ec981 */ /* 0x0008a2000c1e1900 */
[----:B-----5:R-:W-:Y:S01]  /*1410*/  @!P3 MOV R17, R41 ;  /* 0x000000290011b202 */ /* 0x020fe20000000f00 */
[----:B------:R-:W-:Y:S01]  /*1420*/  @!P3 IMAD.MOV.U32 R16, RZ, RZ, R42 ;  /* 0x000000ffff10b224 */ /* 0x000fe200078e002a */
[----:B------:R-:W-:-:S03]  /*1430*/  ISETP.GE.AND.EX P5, PT, R46, UR13, PT, P5 ;  /* 0x0000000d2e007c0c */ /* 0x000fc6000bfa6350 */
[----:B------:R-:W-:Y:S01]  /*1440*/  @!P3 IMAD.WIDE.U32 R28, R30, R28, R16 ;  /* 0x0000001c1e1cb225 */ /* 0x000fe200078e0010 */
[----:B----4-:R-:W4:Y:S01]  /*1450*/  @!P1 LDC.64 R20, c[0x0][0x270] ;  /* 0x00009c00ff149b82 */ /* 0x010f220000000a00 */
[----:B------:R-:W-:Y:S01]  /*1460*/  HFMA2.MMA R16, -RZ, RZ, 0, 0 ;  /* 0x00000000ff107435 */ /* 0x000fe200000001ff */
[----:B------:R-:W-:Y:S02]  /*1470*/  ISETP.GT.U32.OR P5, PT, R60, 0x27f, P5 ;  /* 0x0000027f3c00780c */ /* 0x000fe40002fa4470 */
[----:B------:R-:W-:Y:S01]  /*1480*/  IADD3 R37, R0, 0x120, RZ ;  /* 0x0000012000257810 */ /* 0x000fe20007ffe0ff */
[----:B-1----:R-:W-:Y:S01]  /*1490*/  @!P2 IMAD R34, R34, R26, RZ ;  /* 0x0000001a2222a224 */ /* 0x002fe200078e02ff */
[----:B------:R-:W-:Y:S02]  /*14a0*/  @!P3 IADD3 R17, R29, R33, RZ ;  /* 0x000000211d11b210 */ /* 0x000fe40007ffe0ff */
[----:B------:R-:W-:Y:S02]  /*14b0*/  ISETP.GE.U32.AND P4, PT, R37, UR12, PT ;  /* 0x0000000c25007c0c */ /* 0x000fe4000bf86070 */
[----:B------:R-:W-:Y:S01]  /*14c0*/  SHF.R.S32.HI R36, RZ, 0x1f, R37 ;  /* 0x0000001fff247819 */ /* 0x000fe20000011425 */
[----:B------:R1:W5:Y:S01]  /*14d0*/  @P0 LDG.E R16, desc[UR14][R18.64] ;  /* 0x0000000e12100981 */ /* 0x000362000c1e1900 */
[----:B0-----:R-:W-:-:S02]  /*14e0*/  @!P3 LEA R24, P6, R28, R24, 0x1 ;  /* 0x000000181c18b211 */ /* 0x001fc400078c08ff */
[----:B------:R-:W-:Y:S01]  /*14f0*/  ISETP.GE.AND.EX P4, PT, R36, UR13, PT, P4 ;  /* 0x0000000d24007c0c */ /* 0x000fe2000bf86340 */
[----:B------:R-:W-:Y:S01]  /*1500*/  @!P2 IMAD R33, R32, R27, R34 ;  /* 0x0000001b2021a224 */ /* 0x000fe200078e0222 */
[----:B------:R-:W-:Y:S02]  /*1510*/  @!P3 LEA.HI.X R25, R28, R25, R17, 0x1, P6 ;  /* 0x000000191c19b211 */ /* 0x000fe400030f0c11 */
[----:B-1----:R-:W-:Y:S02]  /*1520*/  @!P2 MOV R18, R42 ;  /* 0x0000002a0012a202 */ /* 0x002fe40000000f00 */
[----:B------:R-:W-:Y:S01]  /*1530*/  @!P2 MOV R19, R41 ;  /* 0x000000290013a202 */ /* 0x000fe20000000f00 */
[----:B------:R-:W-:Y:S01]  /*1540*/  HFMA2.MMA R17, -RZ, RZ, 0, 0 ;  /* 0x00000000ff117435 */ /* 0x000fe200000001ff */
[----:B------:R-:W-:Y:S01]  /*1550*/  ISETP.GT.U32.OR P4, PT, R60, 0x27f, P4 ;  /* 0x0000027f3c00780c */ /* 0x000fe20002784470 */
[----:B------:R-:W0:Y:S01]  /*1560*/  @!P1 LDC.64 R28, c[0x0][0x220] ;  /* 0x00008800ff1c9b82 */ /* 0x000e220000000a00 */
[----:B------:R-:W-:-:S07]  /*1570*/  @!P2 IMAD.WIDE.U32 R18, R32, R26, R18 ;  /* 0x0000001a2012a225 */ /* 0x000fce00078e0012 */
[----:B------:R-:W1:Y:S01]  /*1580*/  @!P5 LDC.64 R26, c[0x0][0x270] ;  /* 0x00009c00ff1adb82 */ /* 0x000e620000000a00 */
[----:B------:R-:W-:Y:S01]  /*1590*/  @!P2 IMAD.IADD R19, R19, 0x1, R33 ;  /* 0x000000011313a824 */ /* 0x000fe200078e0221 */
[----:B---3--:R-:W-:Y:S01]  /*15a0*/  @!P2 LEA R22, P6, R18, R22, 0x1 ;  /* 0x000000161216a211 */ /* 0x008fe200078c08ff */
[----:B----4-:R-:W-:Y:S01]  /*15b0*/  @!P1 IMAD R30, R31, R20, RZ ;  /* 0x000000141f1e9224 */ /* 0x010fe200078e02ff */
[----:B------:R-:W-:Y:S01]  /*15c0*/  IADD3 R35, R0, 0x130, RZ ;  /* 0x0000013000237810 */ /* 0x000fe20007ffe0ff */
[----:B------:R3:W4:Y:S01]  /*15d0*/  @!P3 LDG.E R17, desc[UR14][R24.64] ;  /* 0x0000000e1811b981 */ /* 0x000722000c1e1900 */
[----:B------:R-:W-:Y:S01]  /*15e0*/  @!P2 LEA.HI.X R23, R18, R23, R19, 0x1, P6 ;  /* 0x000000171217a211 */ /* 0x000fe200030f0c13 */
[----:B------:R-:W-:Y:S01]  /*15f0*/  @!P1 IMAD R19, R45, R21, R30 ;  /* 0x000000152d139224 */ /* 0x000fe200078e021e */
[----:B------:R-:W-:Y:S01]  /*1600*/  ISETP.GE.U32.AND P3, PT, R35, UR12, PT ;  /* 0x0000000c23007c0c */ /* 0x000fe2000bf66070 */
[----:B------:R-:W0:Y:S01]  /*1610*/  @!P4 LDC.64 R30, c[0x0][0x270] ;  /* 0x00009c00ff1ecb82 */ /* 0x000e220000000a00 */
[----:B------:R-:W-:-:S02]  /*1620*/  SHF.R.S32.HI R44, RZ, 0x1f, R35 ;  /* 0x0000001fff2c7819 */ /* 0x000fc40000011423 */
[----:B------:R-:W-:-:S05]  /*1630*/  IADD3 R34, R0, 0x140, RZ ;  /* 0x0000014000227810 */ /* 0x000fca0007ffe0ff */
[----:B---3--:R-:W3:Y:S01]  /*1640*/  @!P5 LDC.64 R24, c[0x0][0x220] ;  /* 0x00008800ff18db82 */ /* 0x008ee20000000a00 */
[----:B------:R-:W-:Y:S02]  /*1650*/  ISETP.GE.AND.EX P3, PT, R44, UR13, PT, P3 ;  /* 0x0000000d2c007c0c */ /* 0x000fe4000bf66330 */
[----:B------:R-:W-:Y:S02]  /*1660*/  @!P1 MOV R32, R42 ;  /* 0x0000002a00209202 */ /* 0x000fe40000000f00 */
[----:B------:R-:W-:Y:S02]  /*1670*/  @!P1 MOV R33, R41 ;  /* 0x0000002900219202 */ /* 0x000fe40000000f00 */
[----:B------:R-:W-:Y:S02]  /*1680*/  ISETP.GE.U32.AND P6, PT, R34, UR12, PT ;  /* 0x0000000c22007c0c */ /* 0x000fe4000bfc6070 */
[----:B------:R-:W-:Y:S02]  /*1690*/  SHF.R.S32.HI R38, RZ, 0x1f, R34 ;  /* 0x0000001fff267819 */ /* 0x000fe40000011422 */
[----:B------:R-:W-:-:S02]  /*16a0*/  MOV R18, RZ ;  /* 0x000000ff00127202 */ /* 0x000fc40000000f00 */
[----:B------:R-:W-:Y:S01]  /*16b0*/  ISETP.GT.U32.OR P3, PT, R60, 0x27f, P3 ;  /* 0x0000027f3c00780c */ /* 0x000fe20001f64470 */
[----:B------:R-:W-:Y:S01]  /*16c0*/  @!P1 IMAD.WIDE.U32 R20, R45, R20, R32 ;  /* 0x000000142d149225 */ /* 0x000fe200078e0020 */
[----:B------:R-:W-:Y:S02]  /*16d0*/  ISETP.GE.AND.EX P6, PT, R38, UR13, PT, P6 ;  /* 0x0000000d26007c0c */ /* 0x000fe4000bfc6360 */
[----:B------:R-:W-:Y:S01]  /*16e0*/  @!P5 MOV R33, R41 ;  /* 0x000000290021d202 */ /* 0x000fe20000000f00 */
[-C--:B-1----:R-:W-:Y:S01]  /*16f0*/  @!P5 IMAD R46, R46, R26.reuse, RZ ;  /* 0x0000001a2e2ed224 */ /* 0x082fe200078e02ff */
[----:B------:R1:W4:Y:S01]  /*1700*/  @!P2 LDG.E R18, desc[UR14][R22.64] ;  /* 0x0000000e1612a981 */ /* 0x000322000c1e1900 */
[----:B------:R-:W-:Y:S01]  /*1710*/  @!P5 IMAD.MOV.U32 R32, RZ, RZ, R42 ;  /* 0x000000ffff20d224 */ /* 0x000fe200078e002a */
[----:B------:R-:W-:Y:S01]  /*1720*/  ISETP.GT.U32.OR P2, PT, R60, 0x27f, P6 ;  /* 0x0000027f3c00780c */ /* 0x000fe20003744470 */
[----:B------:R-:W-:Y:S01]  /*1730*/  @!P5 IMAD R45, R39, R27, R46 ;  /* 0x0000001b272dd224 */ /* 0x000fe200078e022e */
[----:B------:R-:W-:Y:S01]  /*1740*/  @!P1 IADD3 R19, R21, R19, RZ ;  /* 0x0000001315139210 */ /* 0x000fe20007ffe0ff */
[----:B------:R-:W-:Y:S01]  /*1750*/  @!P5 IMAD.WIDE.U32 R26, R39, R26, R32 ;  /* 0x0000001a271ad225 */ /* 0x000fe200078e0020 */
[C---:B0-----:R-:W-:Y:S01]  /*1760*/  @!P1 LEA R28, P6, R20.reuse, R28, 0x1 ;  /* 0x0000001c141c9211 */ /* 0x041fe200078c08ff */
[----:B-1----:R-:W0:Y:S03]  /*1770*/  @!P4 LDC.64 R22, c[0x0][0x220] ;  /* 0x00008800ff16cb82 */ /* 0x002e260000000a00 */
[----:B------:R-:W-:Y:S01]  /*1780*/  @!P1 LEA.HI.X R29, R20, R29, R19, 0x1, P6 ;  /* 0x0000001d141d9211 */ /* 0x000fe200030f0c13 */
[----:B------:R-:W-:Y:S01]  /*1790*/  HFMA2.MMA R19, -RZ, RZ, 0, 0 ;  /* 0x00000000ff137435 */ /* 0x000fe200000001ff */
[----:B------:R-:W-:-:S02]  /*17a0*/  @!P5 IADD3 R27, R27, R45, RZ ;  /* 0x0000002d1b1bd210 */ /* 0x000fc40007ffe0ff */
[----:B---3--:R-:W-:Y:S01]  /*17b0*/  @!P5 LEA R24, P6, R26, R24, 0x1 ;  /* 0x000000181a18d211 */ /* 0x008fe200078c08ff */
[----:B------:R-:W1:Y:S01]  /*17c0*/  @!P3 LDC.64 R20, c[0x0][0x270] ;  /* 0x00009c00ff14bb82 */ /* 0x000e620000000a00 */
[----:B------:R-:W-:Y:S02]  /*17d0*/  @!P4 IMAD R36, R36, R30, RZ ;  /* 0x0000001e2424c224 */ /* 0x000fe400078e02ff */
[----:B------:R-:W-:Y:S02]  /*17e0*/  @!P5 LEA.HI.X R25, R26, R25, R27, 0x1, P6 ;  /* 0x000000191a19d211 */ /* 0x000fe400030f0c1b */
[----:B------:R-:W-:Y:S01]  /*17f0*/  @!P4 MOV R26, R42 ;  /* 0x0000002a001ac202 */ /* 0x000fe20000000f00 */
[----:B------:R3:W4:Y:S01]  /*1800*/  @!P1 LDG.E R19, desc[UR14][R28.64] ;  /* 0x0000000e1c139981 */ /* 0x000722000c1e1900 */
[----:B------:R-:W-:Y:S01]  /*1810*/  @!P4 MOV R27, R41 ;  /* 0x00000029001bc202 */ /* 0x000fe20000000f00 */
[C---:B------:R-:W-:Y:S01]  /*1820*/  @!P4 IMAD R33, R37.reuse, R31, R36 ;  /* 0x0000001f2521c224 */ /* 0x040fe200078e0224 */
[----:B------:R-:W-:Y:S01]  /*1830*/  IADD3 R36, R0, 0x150, RZ ;  /* 0x0000015000247810 */ /* 0x000fe20007ffe0ff */
[----:B------:R-:W-:-:S03]  /*1840*/  @!P4 IMAD.WIDE.U32 R30, R37, R30, R26 ;  /* 0x0000001e251ec225 */ /* 0x000fc600078e001a */
[----:B------:R-:W-:Y:S01]  /*1850*/  ISETP.GE.U32.AND P1, PT, R36, UR12, PT ;  /* 0x0000000c24007c0c */ /* 0x000fe2000bf26070 */
[----:B------:R-:W1:Y:S01]  /*1860*/  @!P3 LDC.64 R26, c[0x0][0x220] ;  /* 0x00008800ff1abb82 */ /* 0x000e620000000a00 */
[----:B------:R-:W-:Y:S01]  /*1870*/  SHF.R.S32.HI R46, RZ, 0x1f, R36 ;  /* 0x0000001fff2e7819 */ /* 0x000fe20000011424 */
[----:B------:R-:W-:Y:S01]  /*1880*/  IMAD.MOV.U32 R32, RZ, RZ, RZ ;  /* 0x000000ffff207224 */ /* 0x000fe200078e00ff */
[----:B------:R-:W-:Y:S01]  /*1890*/  @!P4 IADD3 R31, R31, R33, RZ ;  /* 0x000000211f1fc210 */ /* 0x000fe20007ffe0ff */
[----:B------:R-:W-:Y:S01]  /*18a0*/  HFMA2.MMA R33, -RZ, RZ, 0, 0 ;  /* 0x00000000ff217435 */ /* 0x000fe200000001ff */
[----:B------:R-:W-:-:S03]  /*18b0*/  ISETP.GE.AND.EX P1, PT, R46, UR13, PT, P1 ;  /* 0x0000000d2e007c0c */ /* 0x000fc6000bf26310 */
[----:B---3--:R-:W3:Y:S01]  /*18c0*/  @!P2 LDC.64 R28, c[0x0][0x270] ;  /* 0x00009c00ff1cab82 */ /* 0x008ee20000000a00 */
[----:B0-----:R-:W-:Y:S01]  /*18d0*/  @!P4 LEA R22, P6, R30, R22, 0x1 ;  /* 0x000000161e16c211 */ /* 0x001fe200078c08ff */
[----:B------:R0:W4:Y:S01]  /*18e0*/  @!P5 LDG.E R32, desc[UR14][R24.64] ;  /* 0x0000000e1820d981 */ /* 0x000122000c1e1900 */
[----:B------:R-:W-:Y:S02]  /*18f0*/  ISETP.GT.U32.OR P1, PT, R60, 0x27f, P1 ;  /* 0x0000027f3c00780c */ /* 0x000fe40000f24470 */
[----:B------:R-:W-:Y:S01]  /*1900*/  @!P4 LEA.HI.X R23, R30, R23, R31, 0x1, P6 ;  /* 0x000000171e17c211 */ /* 0x000fe200030f0c1f */
[----:B-1----:R-:W-:-:S04]  /*1910*/  @!P3 IMAD R44, R44, R20, RZ ;  /* 0x000000142c2cb224 */ /* 0x002fc800078e02ff */
[----:B------:R1:W4:Y:S01]  /*1920*/  @!P4 LDG.E R33, desc[UR14][R22.64] ;  /* 0x0000000e1621c981 */ /* 0x000322000c1e1900 */
[----:B0-----:R-:W0:Y:S01]  /*1930*/  @!P2 LDC.64 R24, c[0x0][0x220] ;  /* 0x00008800ff18ab82 */ /* 0x001e220000000a00 */
[C---:B------:R-:W-:Y:S01]  /*1940*/  @!P3 IMAD R31, R35.reuse, R21, R44 ;  /* 0x00000015231fb224 */ /* 0x040fe200078e022c */
[----:B------:R-:W-:Y:S02]  /*1950*/  IADD3 R44, R0, 0x160, RZ ;  /* 0x00000160002c7810 */ /* 0x000fe40007ffe0ff */
[----:B-1----:R-:W-:Y:S02]  /*1960*/  @!P3 MOV R22, R42 ;  /* 0x0000002a0016b202 */ /* 0x002fe40000000f00 */
[----:B------:R-:W-:Y:S02]  /*1970*/  @!P3 MOV R23, R41 ;  /* 0x000000290017b202 */ /* 0x000fe40000000f00 */
[----:B------:R-:W-:Y:S02]  /*1980*/  ISETP.GE.U32.AND P4, PT, R44, UR12, PT ;  /* 0x0000000c2c007c0c */ /* 0x000fe4000bf86070 */
[----:B------:R-:W-:Y:S01]  /*1990*/  SHF.R.S32.HI R48, RZ, 0x1f, R44 ;  /* 0x0000001fff307819 */ /* 0x000fe2000001142c */
[----:B------:R-:W-:Y:S01]  /*19a0*/  @!P3 IMAD.WIDE.U32 R20, R35, R20, R22 ;  /* 0x000000142314b225 */ /* 0x000fe200078e0016 */
[----:B------:R-:W-:Y:S01]  /*19b0*/  IADD3 R37, R0, 0x170, RZ ;  /* 0x0000017000257810 */ /* 0x000fe20007ffe0ff */
[----:B------:R-:W1:Y:S01]  /*19c0*/  @!P1 LDC.64 R22, c[0x0][0x270] ;  /* 0x00009c00ff169b82 */ /* 0x000e620000000a00 */
[----:B------:R-:W-:Y:S01]  /*19d0*/  ISETP.GE.AND.EX P4, PT, R48, UR13, PT, P4 ;  /* 0x0000000d30007c0c */ /* 0x000fe2000bf86340 */
[----:B------:R-:W-:Y:S01]  /*19e0*/  @!P3 IMAD.IADD R21, R21, 0x1, R31 ;  /* 0x000000011515b824 */ /* 0x000fe200078e021f */
[----:B------:R-:W-:Y:S01]  /*19f0*/  ISETP.GE.U32.AND P5, PT, R37, UR12, PT ;  /* 0x0000000c25007c0c */ /* 0x000fe2000bfa6070 */
[----:B---3--:R-:W-:Y:S01]  /*1a00*/  @!P2 IMAD R38, R38, R28, RZ ;  /* 0x0000001c2626a224 */ /* 0x008fe200078e02ff */
[----:B------:R-:W-:-:S02]  /*1a10*/  SHF.R.S32.HI R45, RZ, 0x1f, R37 ;  /* 0x0000001fff2d7819 */ /* 0x000fc40000011425 */
[----:B------:R-:W-:Y:S02]  /*1a20*/  @!P2 MOV R30, R42 ;  /* 0x0000002a001ea202 */ /* 0x000fe40000000f00 */
[----:B------:R-:W-:Y:S02]  /*1a30*/  @!P2 MOV R31, R41 ;  /* 0x00000029001fa202 */ /* 0x000fe40000000f00 */
[----:B------:R-:W-:Y:S01]  /*1a40*/  @!P3 LEA R26, P6, R20, R26, 0x1 ;  /* 0x0000001a141ab211 */ /* 0x000fe200078c08ff */
[----:B------:R-:W-:Y:S01]  /*1a50*/  @!P2 IMAD R35, R34, R29, R38 ;  /* 0x0000001d2223a224 */ /* 0x000fe200078e0226 */
[----:B------:R-:W-:Y:S01]  /*1a60*/  ISETP.GT.U32.OR P4, PT, R60, 0x27f, P4 ;  /* 0x0000027f3c00780c */ /* 0x000fe20002784470 */
[----:B------:R-:W-:Y:S01]  /*1a70*/  @!P2 IMAD.WIDE.U32 R28, R34, R28, R30 ;  /* 0x0000001c221ca225 */ /* 0x000fe200078e001e */
[----:B------:R-:W-:Y:S02]  /*1a80*/  ISETP.GE.AND.EX P5, PT, R45, UR13, PT, P5 ;  /* 0x0000000d2d007c0c */ /* 0x000fe4000bfa6350 */
[----:B------:R-:W-:-:S02]  /*1a90*/  @!P3 LEA.HI.X R27, R20, R27, R21, 0x1, P6 ;  /* 0x0000001b141bb211 */ /* 0x000fc400030f0c15 */
[----:B------:R-:W3:Y:S01]  /*1aa0*/  @!P1 LDC.64 R20, c[0x0][0x220] ;  /* 0x00008800ff149b82 */ /* 0x000ee20000000a00 */
[----:B------:R-:W-:Y:S02]  /*1ab0*/  ISETP.GT.U32.OR P5, PT, R60, 0x27f, P5 ;  /* 0x0000027f3c00780c */ /* 0x000fe40002fa4470 */
[----:B------:R-:W-:Y:S02]  /*1ac0*/  @!P2 IADD3 R29, R29, R35, RZ ;  /* 0x000000231d1da210 */ /* 0x000fe40007ffe0ff */
[----:B0-----:R-:W-:Y:S02]  /*1ad0*/  @!P2 LEA R24, P6, R28, R24, 0x1 ;  /* 0x000000181c18a211 */ /* 0x001fe400078c08ff */
[----:B------:R-:W-:Y:S02]  /*1ae0*/  CS2R R34, SRZ ;  /* 0x0000000000227805 */ /* 0x000fe4000001ff00 */
[----:B------:R-:W-:Y:S01]  /*1af0*/  IADD3 R50, R0, 0x180, RZ ;  /* 0x0000018000327810 */ /* 0x000fe20007ffe0ff */
[----:B------:R-:W0:Y:S01]  /*1b00*/  @!P4 LDC.64 R38, c[0x0][0x270] ;  /* 0x00009c00ff26cb82 */ /* 0x000e220000000a00 */
[----:B------:R-:W-:Y:S01]  /*1b10*/  @!P2 LEA.HI.X R25, R28, R25, R29, 0x1, P6 ;  /* 0x000000191c19a211 */ /* 0x000fe200030f0c1d */
[----:B-1----:R-:W-:Y:S01]  /*1b20*/  @!P1 IMAD R46, R46, R22, RZ ;  /* 0x000000162e2e9224 */ /* 0x002fe200078e02ff */
[----:B------:R-:W-:Y:S01]  /*1b30*/  SHF.R.S32.HI R51, RZ, 0x1f, R50 ;  /* 0x0000001fff337819 */ /* 0x000fe20000011432 */
[----:B------:R1:W4:Y:S01]  /*1b40*/  @!P3 LDG.E R34, desc[UR14][R26.64] ;  /* 0x0000000e1a22b981 */ /* 0x000322000c1e1900 */
[----:B------:R-:W-:-:S03]  /*1b50*/  ISETP.GE.U32.AND P3, PT, R50, UR12, PT ;  /* 0x0000000c32007c0c */ /* 0x000fc6000bf66070 */
[----:B------:R1:W4:Y:S01]  /*1b60*/  @!P2 LDG.E R35, desc[UR14][R24.64] ;  /* 0x0000000e1823a981 */ /* 0x000322000c1e1900 */
[----:B------:R-:W2:Y:S01]  /*1b70*/  @!P5 LDC.64 R30, c[0x0][0x270] ;  /* 0x00009c00ff1edb82 */ /* 0x000ea20000000a00 */
[----:B------:R-:W-:Y:S01]  /*1b80*/  @!P1 IMAD R29, R36, R23, R46 ;  /* 0x00000017241d9224 */ /* 0x000fe200078e022e */
[----:B------:R-:W-:-:S06]  /*1b90*/  ISETP.GE.AND.EX P3, PT, R51, UR13, PT, P3 ;  /* 0x0000000d33007c0c */ /* 0x000fcc000bf66330 */
[----:B-1----:R-:W1:Y:S01]  /*1ba0*/  @!P4 LDC.64 R26, c[0x0][0x220] ;  /* 0x00008800ff1acb82 */ /* 0x002e620000000a00 */
[----:B------:R-:W-:Y:S02]  /*1bb0*/  @!P1 MOV R24, R42 ;  /* 0x0000002a00189202 */ /* 0x000fe40000000f00 */
[----:B------:R-:W-:Y:S02]  /*1bc0*/  @!P1 MOV R25, R41 ;  /* 0x0000002900199202 */ /* 0x000fe40000000f00 */
[----:B------:R-:W-:Y:S01]  /*1bd0*/  IADD3 R46, R0, 0x190, RZ ;  /* 0x00000190002e7810 */ /* 0x000fe20007ffe0ff */
[----:B------:R-:W-:Y:S01]  /*1be0*/  @!P1 IMAD.WIDE.U32 R22, R36, R22, R24 ;  /* 0x0000001624169225 */ /* 0x000fe200078e0018 */
[----:B------:R-:W-:Y:S01]  /*1bf0*/  ISETP.GT.U32.OR P3, PT, R60, 0x27f, P3 ;  /* 0x0000027f3c00780c */ /* 0x000fe20001f64470 */
[----:B------:R-:W-:Y:S01]  /*1c00*/  HFMA2.MMA R36, -RZ, RZ, 0, 0 ;  /* 0x00000000ff247435 */ /* 0x000fe200000001ff */
[----:B------:R-:W-:Y:S01]  /*1c10*/  ISETP.GE.U32.AND P2, PT, R46, UR12, PT ;  /* 0x0000000c2e007c0c */ /* 0x000fe2000bf46070 */
[----:B------:R-:W-:Y:S01]  /*1c20*/  @!P1 IMAD.IADD R23, R23, 0x1, R29 ;  /* 0x0000000117179824 */ /* 0x000fe200078e021d */
[----:B------:R-:W-:Y:S01]  /*1c30*/  SHF.R.S32.HI R47, RZ, 0x1f, R46 ;  /* 0x0000001fff2f7819 */ /* 0x000fe2000001142e */
[----:B------:R-:W1:Y:S01]  /*1c40*/  @!P5 LDC.64 R28, c[0x0][0x220] ;  /* 0x00008800ff1cdb82 */ /* 0x000e620000000a00 */
[----:B---3--:R-:W-:-:S02]  /*1c50*/  @!P1 LEA R20, P6, R22, R20, 0x1 ;  /* 0x0000001416149211 */ /* 0x008fc400078c08ff */
[----:B------:R-:W-:Y:S02]  /*1c60*/  ISETP.GE.AND.EX P2, PT, R47, UR13, PT, P2 ;  /* 0x0000000d2f007c0c */ /* 0x000fe4000bf46320 */
[----:B------:R-:W-:Y:S02]  /*1c70*/  @!P1 LEA.HI.X R21, R22, R21, R23, 0x1, P6 ;  /* 0x0000001516159211 */ /* 0x000fe400030f0c17 */
[----:B------:R-:W-:Y:S01]  /*1c80*/  ISETP.GT.U32.OR P2, PT, R60, 0x27f, P2 ;  /* 0x0000027f3c00780c */ /* 0x000fe20001744470 */
[----:B0-----:R-:W-:Y:S01]  /*1c90*/  @!P4 IMAD R48, R48, R38, RZ ;  /* 0x000000263030c224 */ /* 0x001fe200078e02ff */
[----:B------:R-:W0:Y:S01]  /*1ca0*/  @!P3 LDC.64 R24, c[0x0][0x270] ;  /* 0x00009c00ff18bb82 */ /* 0x000e220000000a00 */
[----:B------:R3:W4:Y:S01]  /*1cb0*/  @!P1 LDG.E R36, desc[UR14][R20.64] ;  /* 0x0000000e14249981 */ /* 0x000722000c1e1900 */
[----:B--2---:R-:W-:Y:S02]  /*1cc0*/  @!P5 IMAD R22, R45, R30, RZ ;  /* 0x0000001e2d16d224 */ /* 0x004fe400078e02ff */
[----:B------:R-:W-:Y:S01]  /*1cd0*/  @!P4 IMAD R53, R44, R39, R48 ;  /* 0x000000272c35c224 */ /* 0x000fe200078e0230 */
[----:B---3--:R-:W-:-:S02]  /*1ce0*/  @!P4 MOV R20, R42 ;  /* 0x0000002a0014c202 */ /* 0x008fc40000000f00 */
[-C--:B------:R-:W-:Y:S02]  /*1cf0*/  @!P4 MOV R21, R41.reuse ;  /* 0x000000290015c202 */ /* 0x080fe40000000f00 */
[----:B------:R-:W-:Y:S01]  /*1d00*/  @!P5 MOV R45, R41 ;  /* 0x00000029002dd202 */ /* 0x000fe20000000f00 */
[----:B------:R-:W-:Y:S01]  /*1d10*/  @!P4 IMAD.WIDE.U32 R38, R44, R38, R20 ;  /* 0x000000262c26c225 */ /* 0x000fe200078e0014 */
[----:B------:R-:W-:Y:S02]  /*1d20*/  @!P5 MOV R44, R42 ;  /* 0x0000002a002cd202 */ /* 0x000fe40000000f00 */
[----:B------:R-:W2:Y:S01]  /*1d30*/  @!P3 LDC.64 R20, c[0x0][0x220] ;  /* 0x00008800ff14bb82 */ /* 0x000ea20000000a00 */
[----:B------:R-:W-:Y:S01]  /*1d40*/  @!P5 IMAD R55, R37, R31, R22 ;  /* 0x0000001f2537d224 */ /* 0x000fe200078e0216 */
[----:B------:R-:W-:Y:S02]  /*1d50*/  @!P4 IADD3 R39, R39, R53, RZ ;  /* 0x000000352727c210 */ /* 0x000fe40007ffe0ff */
[----:B-1----:R-:W-:Y:S01]  /*1d60*/  @!P4 LEA R26, P6, R38, R26, 0x1 ;  /* 0x0000001a261ac211 */ /* 0x002fe200078c08ff */
[----:B------:R-:W-:Y:S01]  /*1d70*/  @!P5 IMAD.WIDE.U32 R30, R37, R30, R44 ;  /* 0x0000001e251ed225 */ /* 0x000fe200078e002c */
[----:B------:R-:W-:-:S02]  /*1d80*/  IADD3 R48, R0, 0x1a0, RZ ;  /* 0x000001a000307810 */ /* 0x000fc40007ffe0ff */
[----:B------:R-:W1:Y:S01]  /*1d90*/  @!P2 LDC.64 R22, c[0x0][0x270] ;  /* 0x00009c00ff16ab82 */ /* 0x000e620000000a00 */
[----:B------:R-:W-:Y:S01]  /*1da0*/  @!P4 LEA.HI.X R27, R38, R27, R39, 0x1, P6 ;  /* 0x0000001b261bc211 */ /* 0x000fe200030f0c27 */
[----:B------:R-:W-:Y:S01]  /*1db0*/  IMAD.MOV.U32 R37, RZ, RZ, RZ ;  /* 0x000000ffff257224 */ /* 0x000fe200078e00ff */
[----:B------:R-:W-:Y:S02]  /*1dc0*/  ISETP.GE.U32.AND P1, PT, R48, UR12, PT ;  /* 0x0000000c30007c0c */ /* 0x000fe4000bf26070 */
[----:B------:R-:W-:Y:S02]  /*1dd0*/  SHF.R.S32.HI R49, RZ, 0x1f, R48 ;  /* 0x0000001fff317819 */ /* 0x000fe40000011430 */
[----:B------:R-:W-:Y:S01]  /*1de0*/  @!P5 IADD3 R31, R31, R55, RZ ;  /* 0x000000371f1fd210 */ /* 0x000fe20007ffe0ff */
[----:B------:R3:W4:Y:S01]  /*1df0*/  @!P4 LDG.E R37, desc[UR14][R26.64] ;  /* 0x0000000e1a25c981 */ /* 0x000722000c1e1900 */
[----:B------:R-:W-:Y:S02]  /*1e00*/  @!P5 LEA R28, P6, R30, R28, 0x1 ;  /* 0x0000001c1e1cd211 */ /* 0x000fe400078c08ff */
[----:B------:R-:W-:-:S02]  /*1e10*/  ISETP.GE.AND.EX P1, PT, R49, UR13, PT, P1 ;  /* 0x0000000d31007c0c */ /* 0x000fc4000bf26310 */
[----:B------:R-:W-:Y:S01]  /*1e20*/  @!P5 LEA.HI.X R29, R30, R29, R31, 0x1, P6 ;  /* 0x0000001d1e1dd211 */ /* 0x000fe200030f0c1f */
[----:B---3--:R-:W3:Y:S01]  /*1e30*/  @!P2 LDC.64 R26, c[0x0][0x220] ;  /* 0x00008800ff1aab82 */ /* 0x008ee20000000a00 */
[----:B------:R-:W-:Y:S01]  /*1e40*/  ISETP.GT.U32.OR P1, PT, R60, 0x27f, P1 ;  /* 0x0000027f3c00780c */ /* 0x000fe20000f24470 */
[----:B0-----:R-:W-:Y:S01]  /*1e50*/  @!P3 IMAD R51, R51, R24, RZ ;  /* 0x000000183333b224 */ /* 0x001fe200078e02ff */
[----:B------:R-:W-:Y:S02]  /*1e60*/  IADD3 R58, R0, 0x1b0, RZ ;  /* 0x000001b0003a7810 */ /* 0x000fe40007ffe0ff */
[----:B------:R-:W-:Y:S02]  /*1e70*/  @!P3 MOV R30, R42 ;  /* 0x0000002a001eb202 */ /* 0x000fe40000000f00 */
[----:B------:R-:W-:Y:S02]  /*1e80*/  @!P3 MOV R31, R41 ;  /* 0x00000029001fb202 */ /* 0x000fe40000000f00 */
[----:B------:R-:W-:-:S02]  /*1e90*/  CS2R R38, SRZ ;  /* 0x0000000000267805 */ /* 0x000fc4000001ff00 */
[----:B------:R-:W-:Y:S01]  /*1ea0*/  ISETP.GE.U32.AND P4, PT, R58, UR12, PT ;  /* 0x0000000c3a007c0c */ /* 0x000fe2000bf86070 */
[C---:B------:R-:W-:Y:S01]  /*1eb0*/  @!P3 IMAD R51, R50.reuse, R25, R51 ;  /* 0x000000193233b224 */ /* 0x040fe200078e0233 */
[----:B------:R-:W-:Y:S01]  /*1ec0*/  SHF.R.S32.HI R45, RZ, 0x1f, R58 ;  /* 0x0000001fff2d7819 */ /* 0x000fe2000001143a */
[----:B------:R-:W-:Y:S01]  /*1ed0*/  @!P3 IMAD.WIDE.U32 R30, R50, R24, R30 ;  /* 0x00000018321eb225 */ /* 0x000fe200078e001e */
[----:B------:R0:W4:Y:S02]  /*1ee0*/  @!P5 LDG.E R38, desc[UR14][R28.64] ;  /* 0x0000000e1c26d981 */ /* 0x000124000c1e1900 */
[----:B------:R-:W-:Y:S01]  /*1ef0*/  ISETP.GE.AND.EX P4, PT, R45, UR13, PT, P4 ;  /* 0x0000000d2d007c0c */ /* 0x000fe2000bf86340 */
[----:B-1----:R-:W-:Y:S01]  /*1f00*/  @!P2 IMAD R47, R47, R22, RZ ;  /* 0x000000162f2fa224 */ /* 0x002fe200078e02ff */
[----:B------:R-:W-:Y:S01]  /*1f10*/  @!P3 IADD3 R31, R31, R51, RZ ;  /* 0x000000331f1fb210 */ /* 0x000fe20007ffe0ff */
[----:B------:R-:W1:Y:S01]  /*1f20*/  @!P1 LDC.64 R24, c[0x0][0x270] ;  /* 0x00009c00ff189b82 */ /* 0x000e620000000a00 */
[----:B--2---:R-:W-:-:S02]  /*1f30*/  @!P3 LEA R20, P6, R30, R20, 0x1 ;  /* 0x000000141e14b211 */ /* 0x004fc400078c08ff */
[----:B------:R-:W-:Y:S02]  /*1f40*/  ISETP.GT.U32.OR P4, PT, R60, 0x27f, P4 ;  /* 0x0000027f3c00780c */ /* 0x000fe40002784470 */
[----:B0-----:R-:W-:Y:S02]  /*1f50*/  @!P2 MOV R28, R42 ;  /* 0x0000002a001ca202 */ /* 0x001fe40000000f00 */
[----:B------:R-:W-:Y:S02]  /*1f60*/  @!P2 MOV R29, R41 ;  /* 0x00000029001da202 */ /* 0x000fe40000000f00 */
[----:B------:R-:W-:Y:S01]  /*1f70*/  @!P3 LEA.HI.X R21, R30, R21, R31, 0x1, P6 ;  /* 0x000000151e15b211 */ /* 0x000fe200030f0c1f */
[C---:B------:R-:W-:Y:S02]  /*1f80*/  @!P2 IMAD R31, R46.reuse, R23, R47 ;  /* 0x000000172e1fa224 */ /* 0x040fe400078e022f */
[----:B------:R-:W-:Y:S02]  /*1f90*/  @!P2 IMAD.WIDE.U32 R28, R46, R22, R28 ;  /* 0x000000162e1ca225 */ /* 0x000fe400078e001c */
[----:B------:R-:W0:Y:S01]  /*1fa0*/  @!P1 LDC.64 R22, c[0x0][0x220] ;  /* 0x00008800ff169b82 */ /* 0x000e220000000a00 */
[----:B------:R2:W4:Y:S01]  /*1fb0*/  @!P3 LDG.E R39, desc[UR14][R20.64] ;  /* 0x0000000e1427b981 */ /* 0x000522000c1e1900 */
[----:B------:R-:W-:Y:S01]  /*1fc0*/  VIADD R47, R0, 0x1c0 ;  /* 0x000001c0002f7836 */ /* 0x000fe20000000000 */
[----:B------:R-:W-:-:S02]  /*1fd0*/  @!P2 IADD3 R30, R29, R31, RZ ;  /* 0x0000001f1d1ea210 */ /* 0x000fc40007ffe0ff */
[C---:B---3--:R-:W-:Y:S02]  /*1fe0*/  @!P2 LEA R26, P5, R28.reuse, R26, 0x1 ;  /* 0x0000001a1c1aa211 */ /* 0x048fe400078a08ff */
[----:B------:R-:W-:Y:S01]  /*1ff0*/  SHF.R.S32.HI R61, RZ, 0x1f, R47 ;  /* 0x0000001fff3d7819 */ /* 0x000fe2000001142f */
[----:B------:R-:W-:Y:S01]  /*2000*/  HFMA2.MMA R44, -RZ, RZ, 0, 0 ;  /* 0x00000000ff2c7435 */ /* 0x000fe200000001ff */
[----:B------:R-:W-:Y:S01]  /*2010*/  @!P2 LEA.HI.X R27, R28, R27, R30, 0x1, P5 ;  /* 0x0000001b1c1ba211 */ /* 0x000fe200028f0c1e */
[----:B-1----:R-:W-:Y:S01]  /*2020*/  @!P1 IMAD R49, R49, R24, RZ ;  /* 0x0000001831319224 */ /* 0x002fe200078e02ff */
[----:B------:R-:W-:Y:S01]  /*2030*/  ISETP.GE.U32.AND P5, PT, R47, UR12, PT ;  /* 0x0000000c2f007c0c */ /* 0x000fe2000bfa6070 */
[----:B--2---:R-:W1:Y:S01]  /*2040*/  @!P4 LDC.64 R20, c[0x0][0x270] ;  /* 0x00009c00ff14cb82 */ /* 0x004e620000000a00 */
[----:B------:R-:W-:Y:S02]  /*2050*/  IADD3 R46, R0, 0x1d0, RZ ;  /* 0x000001d0002e7810 */ /* 0x000fe40007ffe0ff */
[----:B------:R-:W-:-:S02]  /*2060*/  ISETP.GE.AND.EX P5, PT, R61, UR13, PT, P5 ;  /* 0x0000000d3d007c0c */ /* 0x000fc4000bfa6350 */
[----:B------:R-:W-:Y:S01]  /*2070*/  ISETP.GE.U32.AND P3, PT, R46, UR12, PT ;  /* 0x0000000c2e007c0c */ /* 0x000fe2000bf66070 */
[----:B------:R2:W3:Y:S01]  /*2080*/  @!P2 LDG.E R44, desc[UR14][R26.64] ;  /* 0x0000000e1a2ca981 */ /* 0x0004e2000c1e1900 */
[----:B------:R-:W-:Y:S01]  /*2090*/  SHF.R.S32.HI R59, RZ, 0x1f, R46 ;  /* 0x0000001fff3b7819 */ /* 0x000fe2000001142e */
[----:B------:R-:W5:Y:S01]  /*20a0*/  @!P4 LDC.64 R50, c[0x0][0x220] ;  /* 0x00008800ff32cb82 */ /* 0x000f620000000a00 */
[----:B------:R-:W-:Y:S02]  /*20b0*/  ISETP.GT.U32.OR P5, PT, R60, 0x27f, P5 ;  /* 0x0000027f3c00780c */ /* 0x000fe40002fa4470 */
[----:B------:R-:W-:Y:S02]  /*20c0*/  ISETP.GE.AND.EX P3, PT, R59, UR13, PT, P3 ;  /* 0x0000000d3b007c0c */ /* 0x000fe4000bf66330 */
[----:B------:R-:W-:Y:S02]  /*20d0*/  @!P1 MOV R28, R42 ;  /* 0x0000002a001c9202 */ /* 0x000fe40000000f00 */
[----:B------:R-:W-:-:S02]  /*20e0*/  @!P1 MOV R29, R41 ;  /* 0x00000029001d9202 */ /* 0x000fc40000000f00 */
[----:B------:R-:W-:Y:S01]  /*20f0*/  ISETP.GT.U32.OR P3, PT, R60, 0x27f, P3 ;  /* 0x0000027f3c00780c */ /* 0x000fe20001f64470 */
[----:B------:R-:W-:Y:S01]  /*2100*/  @!P1 IMAD R49, R48, R25, R49 ;  /* 0x0000001930319224 */ /* 0x000fe200078e0231 */
[----:B------:R-:W-:Y:S01]  /*2110*/  IADD3 R55, R0, 0x1e0, RZ ;  /* 0x000001e000377810 */ /* 0x000fe20007ffe0ff */
[----:B------:R-:W-:Y:S02]  /*2120*/  @!P1 IMAD.WIDE.U32 R24, R48, R24, R28 ;  /* 0x0000001830189225 */ /* 0x000fe400078e001c */
[----:B------:R-:W5:Y:S01]  /*2130*/  @!P5 LDC.64 R52, c[0x0][0x270] ;  /* 0x00009c00ff34db82 */ /* 0x000f620000000a00 */
[----:B------:R-:W-:Y:S01]  /*2140*/  ISETP.GE.U32.AND P2, PT, R55, UR12, PT ;  /* 0x0000000c37007c0c */ /* 0x000fe2000bf46070 */
[----:B------:R-:W-:Y:S01]  /*2150*/  VIADD R54, R0, 0x1f0 ;  /* 0x000001f000367836 */ /* 0x000fe20000000000 */
[----:B------:R-:W-:Y:S02]  /*2160*/  SHF.R.S32.HI R56, RZ, 0x1f, R55 ;  /* 0x0000001fff387819 */ /* 0x000fe40000011437 */
[----:B------:R-:W-:-:S02]  /*2170*/  @!P1 IADD3 R25, R25, R49, RZ ;  /* 0x0000003119199210 */ /* 0x000fc40007ffe0ff */
[----:B0-----:R-:W-:Y:S01]  /*2180*/  @!P1 LEA R22, P6, R24, R22, 0x1 ;  /* 0x0000001618169211 */ /* 0x001fe200078c08ff */
[----:B-1----:R-:W-:Y:S01]  /*2190*/  @!P4 IMAD R45, R45, R20, RZ ;  /* 0x000000142d2dc224 */ /* 0x002fe200078e02ff */
[----:B------:R-:W-:Y:S01]  /*21a0*/  ISETP.GE.AND.EX P2, PT, R56, UR13, PT, P2 ;  /* 0x0000000d38007c0c */ /* 0x000fe2000bf46320 */
[----:B------:R-:W0:Y:S01]  /*21b0*/  @!P3 LDC.64 R30, c[0x0][0x270] ;  /* 0x00009c00ff1ebb82 */ /* 0x000e220000000a00 */
[----:B------:R-:W-:Y:S01]  /*21c0*/  @!P1 LEA.HI.X R23, R24, R23, R25, 0x1, P6 ;  /* 0x0000001718179211 */ /* 0x000fe200030f0c19 */
[----:B------:R-:W-:Y:S01]  /*21d0*/  @!P4 IMAD R63, R58, R21, R45 ;  /* 0x000000153a3fc224 */ /* 0x000fe200078e022d */
[----:B------:R-:W-:Y:S02]  /*21e0*/  ISETP.GE.U32.AND P6, PT, R54, UR12, PT ;  /* 0x0000000c36007c0c */ /* 0x000fe4000bfc6070 */
[----:B------:R-:W-:Y:S01]  /*21f0*/  SHF.R.S32.HI R57, RZ, 0x1f, R54 ;  /* 0x0000001fff397819 */ /* 0x000fe20000011436 */
[----:B------:R-:W-:Y:S01]  /*2200*/  HFMA2.MMA R45, -RZ, RZ, 0, 0 ;  /* 0x00000000ff2d7435 */ /* 0x000fe200000001ff */
[----:B------:R-:W-:Y:S01]  /*2210*/  ISETP.GT.U32.OR P2, PT, R60, 0x27f, P2 ;  /* 0x0000027f3c00780c */ /* 0x000fe20001744470 */
[----:B------:R-:W1:Y:S01]  /*2220*/  @!P5 LDC.64 R48, c[0x0][0x220] ;  /* 0x00008800ff30db82 */ /* 0x000e620000000a00 */
[----:B------:R-:W-:-:S02]  /*2230*/  @!P4 MOV R24, R42 ;  /* 0x0000002a0018c202 */ /* 0x000fc40000000f00 */
[----:B------:R-:W-:Y:S02]  /*2240*/  @!P4 MOV R25, R41 ;  /* 0x000000290019c202 */ /* 0x000fe40000000f00 */
[----:B------:R-:W-:Y:S01]  /*2250*/  ISETP.GE.AND.EX P6, PT, R57, UR13, PT, P6 ;  /* 0x0000000d39007c0c */ /* 0x000fe2000bfc6360 */
[----:B------:R-:W-:-:S03]  /*2260*/  @!P4 IMAD.WIDE.U32 R20, R58, R20, R24 ;  /* 0x000000143a14c225 */ /* 0x000fc600078e0018 */
[----:B------:R-:W-:Y:S01]  /*2270*/  ISETP.GT.U32.OR P6, PT, R60, 0x27f, P6 ;  /* 0x0000027f3c00780c */ /* 0x000fe200037c4470 */
[----:B--2---:R-:W2:Y:S01]  /*2280*/  @!P3 LDC.64 R26, c[0x0][0x220] ;  /* 0x00008800ff1abb82 */ /* 0x004ea20000000a00 */
[----:B------:R5:W3:Y:S01]  /*2290*/  @!P1 LDG.E R45, desc[UR14][R22.64] ;  /* 0x0000000e162d9981 */ /* 0x000ae2000c1e1900 */
[----:B------:R-:W-:Y:S02]  /*22a0*/  @!P4 IADD3 R21, R21, R63, RZ ;  /* 0x0000003f1515c210 */ /* 0x000fe40007ffe0ff */
[----:B-----5:R-:W-:-:S04]  /*22b0*/  @!P4 LEA R50, P1, R20, R50, 0x1 ;  /* 0x000000321432c211 */ /* 0x020fc800078208ff */
[----:B------:R-:W5:Y:S01]  /*22c0*/  @!P2 LDC.64 R28, c[0x0][0x270] ;  /* 0x00009c00ff1cab82 */ /* 0x000f620000000a00 */
[----:B------:R-:W-:Y:S01]  /*22d0*/  @!P4 LEA.HI.X R51, R20, R51, R21, 0x1, P1 ;  /* 0x000000331433c211 */ /* 0x000fe200008f0c15 */
[----:B------:R-:W-:Y:S01]  /*22e0*/  @!P5 IMAD R24, R61, R52, RZ ;  /* 0x000000343d18d224 */ /* 0x000fe200078e02ff */
[----:B------:R-:W-:Y:S02]  /*22f0*/  @!P5 MOV R20, R42 ;  /* 0x0000002a0014d202 */ /* 0x000fe40000000f00 */
[----:B------:R-:W-:Y:S01]  /*2300*/  @!P5 MOV R21, R41 ;  /* 0x000000290015d202 */ /* 0x000fe20000000f00 */
[----:B------:R-:W-:Y:S02]  /*2310*/  @!P5 IMAD R61, R47, R53, R24 ;  /* 0x000000352f3dd224 */ /* 0x000fe400078e0218 */
[----:B------:R-:W5:Y:S01]  /*2320*/  @!P6 LDC.64 R22, c[0x0][0x270] ;  /* 0x00009c00ff16eb82 */ /* 0x000f620000000a00 */
[----:B0-----:R-:W-:Y:S02]  /*2330*/  @!P3 IMAD R59, R59, R30, RZ ;  /* 0x0000001e3b3bb224 */ /* 0x001fe400078e02ff */
[----:B------:R-:W-:Y:S01]  /*2340*/  @!P5 IMAD.WIDE.U32 R52, R47, R52, R20 ;  /* 0x000000342f34d225 */ /* 0x000fe200078e0014 */
[----:B------:R-:W-:-:S03]  /*2350*/  @!P3 MOV R20, R42 ;  /* 0x0000002a0014b202 */ /* 0x000fc60000000f00 */
[----:B------:R-:W-:Y:S01]  /*2360*/  @!P3 IMAD.MOV.U32 R21, RZ, RZ, R41 ;  /* 0x000000ffff15b224 */ /* 0x000fe200078e0029 */
[----:B------:R-:W0:Y:S01]  /*2370*/  @!P2 LDC.64 R24, c[0x0][0x220] ;  /* 0x00008800ff18ab82 */ /* 0x000e220000000a00 */
[C---:B------:R-:W-:Y:S01]  /*2380*/  @!P3 IMAD R59, R46.reuse, R31, R59 ;  /* 0x0000001f2e3bb224 */ /* 0x040fe200078e023b */
[----:B------:R-:W-:Y:S01]  /*2390*/  @!P5 IADD3 R61, R53, R61, RZ ;  /* 0x0000003d353dd210 */ /* 0x000fe20007ffe0ff */
[----:B------:R-:W-:Y:S01]  /*23a0*/  @!P3 IMAD.WIDE.U32 R30, R46, R30, R20 ;  /* 0x0000001e2e1eb225 */ /* 0x000fe200078e0014 */
[C---:B-1----:R-:W-:Y:S02]  /*23b0*/  @!P5 LEA R48, P1, R52.reuse, R48, 0x1 ;  /* 0x000000303430d211 */ /* 0x042fe400078208ff */
[----:B------:R-:W-:Y:S02]  /*23c0*/  CS2R R46, SRZ ;  /* 0x00000000002e7805 */ /* 0x000fe4000001ff00 */
[----:B------:R-:W1:Y:S01]  /*23d0*/  @!P6 LDC.64 R20, c[0x0][0x220] ;  /* 0x00008800ff14eb82 */ /* 0x000e620000000a00 */
[----:B------:R-:W-:-:S02]  /*23e0*/  @!P5 LEA.HI.X R49, R52, R49, R61, 0x1, P1 ;  /* 0x000000313431d211 */ /* 0x000fc400008f0c3d */
[----:B------:R-:W-:Y:S01]  /*23f0*/  @!P3 IADD3 R59, R31, R59, RZ ;  /* 0x0000003b1f3bb210 */ /* 0x000fe20007ffe0ff */
[----:B------:R-:W3:Y:S01]  /*2400*/  @!P4 LDG.E R46, desc[UR14][R50.64] ;  /* 0x0000000e322ec981 */ /* 0x000ee2000c1e1900 */
[----:B--2---:R-:W-:Y:S01]  /*2410*/  @!P3 LEA R26, P1, R30, R26, 0x1 ;  /* 0x0000001a1e1ab211 */ /* 0x004fe200078208ff */
[----:B-----5:R-:W-:Y:S01]  /*2420*/  @!P2 IMAD R56, R56, R28, RZ ;  /* 0x0000001c3838a224 */ /* 0x020fe200078e02ff */
[----:B------:R-:W-:Y:S01]  /*2430*/  @!P2 MOV R31, R41 ;  /* 0x00000029001fa202 */ /* 0x000fe20000000f00 */
[----:B------:R2:W5:Y:S01]  /*2440*/  @!P5 LDG.E R47, desc[UR14][R48.64] ;  /* 0x0000000e302fd981 */ /* 0x000562000c1e1900 */
[----:B------:R-:W-:Y:S02]  /*2450*/  @!P3 LEA.HI.X R27, R30, R27, R59, 0x1, P1 ;  /* 0x0000001b1e1bb211 */ /* 0x000fe400008f0c3b */
[----:B------:R-:W-:Y:S01]  /*2460*/  @!P2 MOV R30, R42 ;  /* 0x0000002a001ea202 */ /* 0x000fe20000000f00 */
[----:B------:R-:W-:Y:S02]  /*2470*/  @!P2 IMAD R53, R55, R29, R56 ;  /* 0x0000001d3735a224 */ /* 0x000fe400078e0238 */
[----:B------:R-:W-:-:S02]  /*2480*/  @!P6 IMAD R57, R57, R22, RZ ;  /* 0x000000163939e224 */ /* 0x000fc400078e02ff */
[----:B------:R-:W-:Y:S01]  /*2490*/  @!P2 IMAD.WIDE.U32 R28, R55, R28, R30 ;  /* 0x0000001c371ca225 */ /* 0x000fe200078e001e */
[----:B------:R-:W-:Y:S02]  /*24a0*/  @!P6 MOV R30, R42 ;  /* 0x0000002a001ee202 */ /* 0x000fe40000000f00 */
[----:B------:R-:W-:Y:S02]  /*24b0*/  @!P6 MOV R31, R41 ;  /* 0x00000029001fe202 */ /* 0x000fe40000000f00 */
[----:B--2---:R-:W-:Y:S01]  /*24c0*/  CS2R R48, SRZ ;  /* 0x0000000000307805 */ /* 0x004fe2000001ff00 */
[C---:B------:R-:W-:Y:S01]  /*24d0*/  @!P6 IMAD R57, R54.reuse, R23, R57 ;  /* 0x000000173639e224 */ /* 0x040fe200078e0239 */
[----:B------:R-:W-:Y:S01]  /*24e0*/  @!P2 IADD3 R29, R29, R53, RZ ;  /* 0x000000351d1da210 */ /* 0x000fe20007ffe0ff */
[----:B------:R-:W-:Y:S01]  /*24f0*/  @!P6 IMAD.WIDE.U32 R22, R54, R22, R30 ;  /* 0x000000163616e225 */ /* 0x000fe200078e001e */
[----:B0-----:R-:W-:Y:S02]  /*2500*/  @!P2 LEA R24, P1, R28, R24, 0x1 ;  /* 0x000000181c18a211 */ /* 0x001fe400078208ff */
[----:B------:R0:W2:Y:S01]  /*2510*/  @!P3 LDG.E R48, desc[UR14][R26.64] ;  /* 0x0000000e1a30b981 */ /* 0x0000a2000c1e1900 */
[----:B------:R-:W-:Y:S01]  /*2520*/  HFMA2.MMA R50, -RZ, RZ, 0, 0 ;  /* 0x00000000ff327435 */ /* 0x000fe200000001ff */
[----:B------:R-:W-:Y:S01]  /*2530*/  @!P6 IMAD.IADD R23, R23, 0x1, R57 ;  /* 0x000000011717e824 */ /* 0x000fe200078e0239 */
[----:B-1----:R-:W-:-:S02]  /*2540*/  @!P6 LEA R20, P3, R22, R20, 0x1 ;  /* 0x000000141614e211 */ /* 0x002fc400078608ff */
[----:B------:R-:W-:Y:S02]  /*2550*/  @!P2 LEA.HI.X R25, R28, R25, R29, 0x1, P1 ;  /* 0x000000191c19a211 */ /* 0x000fe400008f0c1d */
[----:B------:R-:W-:-:S03]  /*2560*/  @!P6 LEA.HI.X R21, R22, R21, R23, 0x1, P3 ;  /* 0x000000151615e211 */ /* 0x000fc600018f0c17 */
[----:B------:R-:W2:Y:S04]  /*2570*/  @!P2 LDG.E R49, desc[UR14][R24.64] ;  /* 0x0000000e1831a981 */ /* 0x000ea8000c1e1900 */
[----:B------:R1:W2:Y:S01]  /*2580*/  @!P6 LDG.E R50, desc[UR14][R20.64] ;  /* 0x0000000e1432e981 */ /* 0x0002a2000c1e1900 */
[----:B------:R-:W-:Y:S02]  /*2590*/  PRMT R22, R16, 0x7632, R22 ;  /* 0x0000763210167816 */ /* 0x000fe40000000016 */
[----:B0-----:R-:W-:Y:S02]  /*25a0*/  PRMT R26, R3, 0x7632, R26 ;  /* 0x00007632031a7816 */ /* 0x001fe4000000001a */
[----:B------:R-:W-:Y:S02]  /*25b0*/  SHF.L.U32 R23, R22, 0x10, RZ ;  /* 0x0000001016177819 */ /* 0x000fe400000006ff */
[----:B------:R-:W-:-:S02]  /*25c0*/  SHF.L.U32 R22, R16, 0x10, RZ ;  /* 0x0000001010167819 */ /* 0x000fc400000006ff */
[----:B------:R-:W-:Y:S01]  /*25d0*/  SHF.L.U32 R29, R26, 0x10, RZ ;  /* 0x000000101a1d7819 */ /* 0x000fe200000006ff */
[----:B------:R-:W-:Y:S01]  /*25e0*/  FMUL.FTZ R27, R23, R23 ;  /* 0x00000017171b7220 */ /* 0x000fe20000410000 */
[----:B------:R-:W-:Y:S01]  /*25f0*/  PRMT R28, R4, 0x7632, R28 ;  /* 0x00007632041c7816 */ /* 0x000fe2000000001c */
[----:B------:R-:W-:Y:S01]  /*2600*/  FADD.FTZ R23, R22, R23 ;  /* 0x0000001716177221 */ /* 0x000fe20000010000 */
[----:B------:R-:W-:Y:S02]  /*2610*/  SHF.L.U32 R26, R3, 0x10, RZ ;  /* 0x00000010031a7819 */ /* 0x000fe400000006ff */
[----:B------:R-:W-:Y:S01]  /*2620*/  SHF.L.U32 R28, R28, 0x10, RZ ;  /* 0x000000101c1c7819 */ /* 0x000fe200000006ff */
[----:B------:R-:W-:Y:S01]  /*2630*/  FADD.FTZ R23, RZ, R23 ;  /* 0x00000017ff177221 */ /* 0x000fe20000010000 */
[----:B-1----:R-:W-:Y:S01]  /*2640*/  SHF.L.U32 R21, R4, 0x10, RZ ;  /* 0x0000001004157819 */ /* 0x002fe200000006ff */
[----:B------:R-:W-:Y:S01]  /*2650*/  FADD.FTZ R20, R26, R29 ;  /* 0x0000001d1a147221 */ /* 0x000fe20000010000 */
[----:B------:R-:W-:Y:S01]  /*2660*/  PRMT R24, R5, 0x7632, R24 ;  /* 0x0000763205187816 */ /* 0x000fe20000000018 */
[----:B------:R-:W-:Y:S01]  /*2670*/  FFMA.FTZ R27, R22, R22, R27 ;  /* 0x00000016161b7223 */ /* 0x000fe2000001001b */
[----:B------:R-:W-:Y:S01]  /*2680*/  FMUL.FTZ R22, R28, R28 ;  /* 0x0000001c1c167220 */ /* 0x000fe20000410000 */
[----:B------:R-:W-:Y:S01]  /*2690*/  FMUL.FTZ R31, R29, R29 ;  /* 0x0000001d1d1f7220 */ /* 0x000fe20000410000 */
[----:B------:R-:W-:Y:S01]  /*26a0*/  FADD.FTZ R20, R23, R20 ;  /* 0x0000001417147221 */ /* 0x000fe20000010000 */
[----:B------:R-:W-:Y:S01]  /*26b0*/  FADD.FTZ R23, R21, R28 ;  /* 0x0000001c15177221 */ /* 0x000fe20000010000 */
[----:B------:R-:W-:-:S02]  /*26c0*/  IMAD.U32 R25, R24, 0x10000, RZ ;  /* 0x0001000018197824 */ /* 0x000fc400078e00ff */
[----:B------:R-:W-:Y:S01]  /*26d0*/  FFMA.FTZ R21, R21, R21, R22 ;  /* 0x0000001515157223 */ /* 0x000fe20000010016 */
[----:B------:R-:W-:Y:S01]  /*26e0*/  FFMA.FTZ R26, R26, R26, R31 ;  /* 0x0000001a1a1a7223 */ /* 0x000fe2000001001f */
[----:B------:R-:W-:Y:S01]  /*26f0*/  FADD.FTZ R27, RZ, R27 ;  /* 0x0000001bff1b7221 */ /* 0x000fe20000010000 */
[----:B------:R-:W-:Y:S01]  /*2700*/  SHF.L.U32 R22, R5, 0x10, RZ ;  /* 0x0000001005167819 */ /* 0x000fe200000006ff */
[----:B------:R-:W-:Y:S01]  /*2710*/  FADD.FTZ R20, R20, R23 ;  /* 0x0000001714147221 */ /* 0x000fe20000010000 */
[----:B------:R-:W-:Y:S01]  /*2720*/  PRMT R24, R6, 0x7632, R24 ;  /* 0x0000763206187816 */ /* 0x000fe20000000018 */
[----:B------:R-:W-:Y:S01]  /*2730*/  FMUL.FTZ R23, R25, R25 ;  /* 0x0000001919177220 */ /* 0x000fe20000410000 */
[----:B------:R-:W-:Y:S01]  /*2740*/  FADD.FTZ R26, R27, R26 ;  /* 0x0000001a1b1a7221 */ /* 0x000fe20000010000 */
[----:B------:R-:W-:Y:S01]  /*2750*/  FADD.FTZ R25, R22, R25 ;  /* 0x0000001916197221 */ /* 0x000fe20000010000 */
[----:B------:R-:W-:Y:S01]  /*2760*/  SHF.L.U32 R24, R24, 0x10, RZ ;  /* 0x0000001018187819 */ /* 0x000fe200000006ff */
[----:B------:R-:W-:Y:S01]  /*2770*/  FFMA.FTZ R22, R22, R22, R23 ;  /* 0x0000001616167223 */ /* 0x000fe20000010017 */
[----:B------:R-:W-:Y:S01]  /*2780*/  PRMT R27, R7, 0x7632, R27 ;  /* 0x00007632071b7816 */ /* 0x000fe2000000001b */
[----:B------:R-:W-:Y:S01]  /*2790*/  FADD.FTZ R21, R26, R21 ;  /* 0x000000151a157221 */ /* 0x000fe20000010000 */
[----:B------:R-:W-:Y:S01]  /*27a0*/  SHF.L.U32 R23, R6, 0x10, RZ ;  /* 0x0000001006177819 */ /* 0x000fe200000006ff */
[----:B------:R-:W-:Y:S01]  /*27b0*/  FMUL.FTZ R26, R24, R24 ;  /* 0x00000018181a7220 */ /* 0x000fe20000410000 */
[----:B------:R-:W-:Y:S01]  /*27c0*/  SHF.L.U32 R27, R27, 0x10, RZ ;  /* 0x000000101b1b7819 */ /* 0x000fe200000006ff */
[----:B------:R-:W-:Y:S01]  /*27d0*/  FADD.FTZ R20, R20, R25 ;  /* 0x0000001914147221 */ /* 0x000fe20000010000 */
        /* <DEDUP_REMOVED lines=13> */
[----:B------:R-:W-:Y:S01]  /*28b0*/  FADD.FTZ R20, R20, R27 ;  /* 0x0000001b14147221 */ /* 0x000fe20000010000 */
[----:B------:R-:W-:Y:S01]  /*28c0*/  FMUL.FTZ R26, R24, R24 ;  /* 0x00000018181a7220 */ /* 0x000fe20000410000 */
[----:B------:R-:W-:-:S02]  /*28d0*/  IMAD.U32 R27, R25, 0x10000, RZ ;  /* 0x00010000191b7824 */ /* 0x000fc400078e00ff */
        /* <DEDUP_REMOVED lines=52> */
[----:B----4-:R-:W-:Y:S01]  /*2c20*/  PRMT R24, R17, 0x7632, R24 ;  /* 0x0000763211187816 */ /* 0x010fe20000000018 */
        /* <DEDUP_REMOVED lines=12> */
[C---:B------:R-:W-:Y:S01]  /*2cf0*/  FADD.FTZ R25, R23.reuse, R24 ;  /* 0x0000001817197221 */ /* 0x040fe20000010000 */
        /* <DEDUP_REMOVED lines=72> */
[----:B---3--:R-:W-:Y:S01]  /*3180*/  PRMT R25, R44, 0x7632, R25 ;  /* 0x000076322c197816 */ /* 0x008fe20000000019 */
        /* <DEDUP_REMOVED lines=9> */
[----:B------:R-:W-:Y:S01]  /*3220*/  FMUL.FTZ R23, R27, R27 ;  /* 0x0000001b1b177220 */ /* 0x000fe20000410000 */
[----:B------:R-:W-:-:S02]  /*3230*/  FADD.FTZ R20, R20, R25 ;  /* 0x0000001914147221 */ /* 0x000fc40000010000 */
[C---:B------:R-:W-:Y:S01]  /*3240*/  FADD.FTZ R27, R22.reuse, R27 ;  /* 0x0000001b161b7221 */ /* 0x040fe20000010000 */
[----:B------:R-:W-:Y:S01]  /*3250*/  FFMA.FTZ R22, R22, R22, R23 ;  /* 0x0000001616167223 */ /* 0x000fe20000010017 */
[----:B------:R-:W-:Y:S02]  /*3260*/  FADD.FTZ R21, R21, R26 ;  /* 0x0000001a15157221 */ /* 0x000fe40000010000 */
[----:B------:R-:W-:Y:S02]  /*3270*/  FADD.FTZ R20, R20, R27 ;  /* 0x0000001b14147221 */ /* 0x000fe40000010000 */
[----:B------:R-:W-:Y:S01]  /*3280*/  FADD.FTZ R21, R21, R22 ;  /* 0x0000001615157221 */ /* 0x000fe20000010000 */
[----:B------:R-:W-:-:S04]  /*3290*/  PRMT R24, R45, 0x7632, R24 ;  /* 0x000076322d187816 */ /* 0x000fc80000000018 */
[----:B------:R-:W-:Y:S02]  /*32a0*/  SHF.L.U32 R24, R24, 0x10, RZ ;  /* 0x0000001018187819 */ /* 0x000fe400000006ff */
[----:B------:R-:W-:-:S03]  /*32b0*/  SHF.L.U32 R23, R45, 0x10, RZ ;  /* 0x000000102d177819 */ /* 0x000fc600000006ff */
[----:B------:R-:W-:-:S04]  /*32c0*/  FMUL.FTZ R26, R24, R24 ;  /* 0x00000018181a7220 */ /* 0x000fc80000410000 */
[----:B------:R-:W-:-:S04]  /*32d0*/  FFMA.FTZ R26, R23, R23, R26 ;  /* 0x00000017171a7223 */ /* 0x000fc8000001001a */
[----:B------:R-:W-:Y:S01]  /*32e0*/  FADD.FTZ R21, R21, R26 ;  /* 0x0000001a15157221 */ /* 0x000fe20000010000 */
[C---:B------:R-:W-:Y:S02]  /*32f0*/  PRMT R25, R46.reuse, 0x7632, R25 ;  /* 0x000076322e197816 */ /* 0x040fe40000000019 */
[----:B------:R-:W-:-:S03]  /*3300*/  SHF.L.U32 R22, R46, 0x10, RZ ;  /* 0x000000102e167819 */ /* 0x000fc600000006ff */
[----:B------:R-:W-:Y:S02]  /*3310*/  IMAD.U32 R27, R25, 0x10000, RZ ;  /* 0x00010000191b7824 */ /* 0x000fe400078e00ff */
[--C-:B------:R-:W-:Y:S01]  /*3320*/  FADD.FTZ R25, R23, R24.reuse ;  /* 0x0000001817197221 */ /* 0x100fe20000010000 */
[----:B-----5:R-:W-:Y:S01]  /*3330*/  PRMT R24, R47, 0x7632, R24 ;  /* 0x000076322f187816 */ /* 0x020fe20000000018 */
[----:B------:R-:W-:Y:S01]  /*3340*/  FMUL.FTZ R23, R27, R27 ;  /* 0x0000001b1b177220 */ /* 0x000fe20000410000 */
[----:B------:R-:W-:Y:S02]  /*3350*/  FADD.FTZ R27, R22, R27 ;  /* 0x0000001b161b7221 */ /* 0x000fe40000010000 */
[----:B------:R-:W-:Y:S01]  /*3360*/  SHF.L.U32 R24, R24, 0x10, RZ ;  /* 0x0000001018187819 */ /* 0x000fe200000006ff */
[----:B------:R-:W-:Y:S01]  /*3370*/  FFMA.FTZ R22, R22, R22, R23 ;  /* 0x0000001616167223 */ /* 0x000fe20000010017 */
[----:B------:R-:W-:Y:S01]  /*3380*/  SHF.L.U32 R23, R47, 0x10, RZ ;  /* 0x000000102f177819 */ /* 0x000fe200000006ff */
[----:B------:R-:W-:-:S02]  /*3390*/  FADD.FTZ R20, R20, R25 ;  /* 0x0000001914147221 */ /* 0x000fc40000010000 */
[----:B------:R-:W-:Y:S01]  /*33a0*/  FMUL.FTZ R26, R24, R24 ;  /* 0x00000018181a7220 */ /* 0x000fe20000410000 */
[----:B------:R-:W-:Y:S01]  /*33b0*/  FADD.FTZ R21, R21, R22 ;  /* 0x0000001615157221 */ /* 0x000fe20000010000 */
[C---:B------:R-:W-:Y:S01]  /*33c0*/  FADD.FTZ R25, R23.reuse, R24 ;  /* 0x0000001817197221 */ /* 0x040fe20000010000 */
[----:B--2---:R-:W-:Y:S01]  /*33d0*/  PRMT R22, R48, 0x7632, R22 ;  /* 0x0000763230167816 */ /* 0x004fe20000000016 */
[----:B------:R-:W-:Y:S01]  /*33e0*/  FFMA.FTZ R26, R23, R23, R26 ;  /* 0x00000017171a7223 */ /* 0x000fe2000001001a */
[----:B------:R-:W-:Y:S02]  /*33f0*/  FADD.FTZ R20, R20, R27 ;  /* 0x0000001b14147221 */ /* 0x000fe40000010000 */
[----:B------:R-:W-:Y:S02]  /*3400*/  SHF.L.U32 R23, R22, 0x10, RZ ;  /* 0x0000001016177819 */ /* 0x000fe400000006ff */
[----:B------:R-:W-:Y:S01]  /*3410*/  SHF.L.U32 R22, R48, 0x10, RZ ;  /* 0x0000001030167819 */ /* 0x000fe200000006ff */
[----:B------:R-:W-:Y:S01]  /*3420*/  FADD.FTZ R20, R20, R25 ;  /* 0x0000001914147221 */ /* 0x000fe20000010000 */
[----:B------:R-:W-:Y:S01]  /*3430*/  PRMT R24, R49, 0x7632, R24 ;  /* 0x0000763231187816 */ /* 0x000fe20000000018 */
[--C-:B------:R-:W-:Y:S01]  /*3440*/  FADD.FTZ R21, R21, R26.reuse ;  /* 0x0000001a15157221 */ /* 0x100fe20000010000 */
[----:B------:R-:W-:Y:S01]  /*3450*/  FMUL.FTZ R25, R23, R23 ;  /* 0x0000001717197220 */ /* 0x000fe20000410000 */
[----:B------:R-:W-:Y:S01]  /*3460*/  FADD.FTZ R23, R22, R23 ;  /* 0x0000001716177221 */ /* 0x000fe20000010000 */
[----:B------:R-:W-:Y:S01]  /*3470*/  PRMT R26, R50, 0x7632, R26 ;  /* 0x00007632321a7816 */ /* 0x000fe2000000001a */
[----:B------:R-:W0:Y:S01]  /*3480*/  S2R R30, SR_LANEID ;  /* 0x00000000001e7919 */ /* 0x000e220000000000 */
[----:B------:R-:W-:Y:S01]  /*3490*/  SHF.L.U32 R27, R24, 0x10, RZ ;  /* 0x00000010181b7819 */ /* 0x000fe200000006ff */
[----:B------:R-:W-:Y:S01]  /*34a0*/  FFMA.FTZ R22, R22, R22, R25 ;  /* 0x0000001616167223 */ /* 0x000fe20000010019 */
[----:B------:R-:W-:Y:S01]  /*34b0*/  SHF.L.U32 R24, R49, 0x10, RZ ;  /* 0x0000001031187819 */ /* 0x000fe200000006ff */
[----:B------:R-:W-:Y:S01]  /*34c0*/  FADD.FTZ R20, R20, R23 ;  /* 0x0000001714147221 */ /* 0x000fe20000010000 */
[----:B------:R-:W-:-:S02]  /*34d0*/  IMAD.U32 R26, R26, 0x10000, RZ ;  /* 0x000100001a1a7824 */ /* 0x000fc400078e00ff */
[----:B------:R-:W-:Y:S01]  /*34e0*/  FMUL.FTZ R23, R27, R27 ;  /* 0x0000001b1b177220 */ /* 0x000fe20000410000 */
[----:B------:R-:W-:Y:S01]  /*34f0*/  SHF.L.U32 R25, R50, 0x10, RZ ;  /* 0x0000001032197819 */ /* 0x000fe200000006ff */
[C---:B------:R-:W-:Y:S01]  /*3500*/  FADD.FTZ R27, R24.reuse, R27 ;  /* 0x0000001b181b7221 */ /* 0x040fe20000010000 */
[----:B------:R-:W-:Y:S01]  /*3510*/  FADD.FTZ R21, R21, R22 ;  /* 0x0000001615157221 */ /* 0x000fe20000010000 */
[----:B------:R-:W-:Y:S01]  /*3520*/  FFMA.FTZ R24, R24, R24, R23 ;  /* 0x0000001818187223 */ /* 0x000fe20000010017 */
[----:B------:R-:W-:Y:S01]  /*3530*/  FMUL.FTZ R22, R26, R26 ;  /* 0x0000001a1a167220 */ /* 0x000fe20000410000 */
[----:B------:R-:W-:Y:S01]  /*3540*/  FADD.FTZ R20, R20, R27 ;  /* 0x0000001b14147221 */ /* 0x000fe20000010000 */
[----:B------:R-:W-:Y:S01]  /*3550*/  FADD.FTZ R23, R25, R26 ;  /* 0x0000001a19177221 */ /* 0x000fe20000010000 */
[----:B------:R-:W-:Y:S01]  /*3560*/  FADD.FTZ R21, R21, R24 ;  /* 0x0000001815157221 */ /* 0x000fe20000010000 */
[----:B------:R-:W-:Y:S02]  /*3570*/  FFMA.FTZ R22, R25, R25, R22 ;  /* 0x0000001919167223 */ /* 0x000fe40000010016 */
[----:B------:R-:W-:-:S02]  /*3580*/  FADD.FTZ R28, R20, R23 ;  /* 0x00000017141c7221 */ /* 0x000fc40000010000 */
[----:B------:R-:W-:-:S03]  /*3590*/  FADD.FTZ R29, R21, R22 ;  /* 0x00000016151d7221 */ /* 0x000fc60000010000 */
[----:B------:R-:W1:Y:S04]  /*35a0*/  SHFL.DOWN PT, R21, R28, 0x1, 0x1f ;  /* 0x08201f001c157f89 */ /* 0x000e6800000e0000 */
[----:B------:R-:W2:Y:S01]  /*35b0*/  SHFL.DOWN PT, R20, R29, 0x1, 0x1f ;  /* 0x08201f001d147f89 */ /* 0x000ea200000e0000 */
[----:B0-----:R-:W-:-:S13]  /*35c0*/  ISETP.GT.AND P1, PT, R30, 0x1e, PT ;  /* 0x0000001e1e00780c */ /* 0x001fda0003f24270 */
[----:B-1----:R-:W-:Y:S01]  /*35d0*/  @!P1 FADD.FTZ R28, R28, R21 ;  /* 0x000000151c1c9221 */ /* 0x002fe20000010000 */
[----:B--2---:R-:W-:-:S04]  /*35e0*/  @!P1 FADD.FTZ R29, R29, R20 ;  /* 0x000000141d1d9221 */ /* 0x004fc80000010000 */
        /* <DEDUP_REMOVED lines=13> */
[----:B------:R-:W2:Y:S01]  /*36c0*/  S2UR UR7, SR_CgaCtaId ;  /* 0x00000000000779c3 */ /* 0x000ea20000008800 */
[----:B------:R-:W-:-:S11]  /*36d0*/  SHF.R.S32.HI R23, RZ, 0x1f, R60 ;  /* 0x0000001fff177819 */ /* 0x000fd6000001143c */
[----:B0-----:R-:W-:Y:S01]  /*36e0*/  @!P1 FADD.FTZ R28, R28, R21 ;  /* 0x000000151c1c9221 */ /* 0x001fe20000010000 */
[----:B-1----:R-:W-:-:S04]  /*36f0*/  @!P1 FADD.FTZ R29, R29, R20 ;  /* 0x000000141d1d9221 */ /* 0x002fc80000010000 */
[----:B------:R-:W0:Y:S04]  /*3700*/  SHFL.DOWN PT, R21, R28, 0x10, 0x1f ;  /* 0x0a001f001c157f89 */ /* 0x000e2800000e0000 */
[----:B------:R-:W1:Y:S01]  /*3710*/  SHFL.DOWN PT, R20, R29, 0x10, 0x1f ;  /* 0x0a001f001d147f89 */ /* 0x000e6200000e0000 */
[C---:B------:R-:W-:Y:S01]  /*3720*/  ISETP.GT.AND P1, PT, R30.reuse, 0xf, PT ;  /* 0x0000000f1e00780c */ /* 0x040fe20003f24270 */
[----:B------:R-:W-:Y:S01]  /*3730*/  UMOV UR5, 0x400 ;  /* 0x0000040000057882 */ /* 0x000fe20000000000 */
[----:B------:R-:W-:Y:S02]  /*3740*/  LEA.HI R23, R23, R60, RZ, 0x5 ;  /* 0x0000003c17177211 */ /* 0x000fe400078f28ff */
[----:B------:R-:W-:Y:S01]  /*3750*/  ISETP.NE.AND P2, PT, R30, RZ, PT ;  /* 0x000000ff1e00720c */ /* 0x000fe20003f45270 */
[----:B--2---:R-:W-:Y:S01]  /*3760*/  ULEA UR5, UR7, UR5, 0x18 ;  /* 0x0000000507057291 */ /* 0x004fe2000f8ec03f */
[----:B------:R-:W-:-:S02]  /*3770*/  ISETP.NE.AND P3, PT, R60, RZ, PT ;  /* 0x000000ff3c00720c */ /* 0x000fc40003f65270 */
[----:B------:R-:W-:-:S04]  /*3780*/  SHF.R.S32.HI R23, RZ, 0x5, R23 ;  /* 0x00000005ff177819 */ /* 0x000fc80000011417 */
[----:B------:R-:W-:Y:S01]  /*3790*/  LEA R23, R23, UR5, 0x3 ;  /* 0x0000000517177c11 */ /* 0x000fe2000f8e18ff */
[----:B------:R-:W-:Y:S01]  /*37a0*/  ULDC UR13, c[0x0][0xc] ;  /* 0x00000300000d7ab9 */ /* 0x000fe20000000800 */
[----:B0-----:R-:W-:Y:S01]  /*37b0*/  @!P1 FADD.FTZ R28, R28, R21 ;  /* 0x000000151c1c9221 */ /* 0x001fe20000010000 */
[----:B-1----:R-:W-:Y:S01]  /*37c0*/  @!P1 FADD.FTZ R29, R29, R20 ;  /* 0x000000141d1d9221 */ /* 0x002fe20000010000 */
[----:B------:R-:W-:Y:S04]  /*37d0*/  BSSY B0, `(.L_x_3214) ;  /* 0x0000045000007945 */ /* 0x000fe80003800000 */
[----:B------:R0:W-:Y:S01]  /*37e0*/  @!P2 STS.64 [R23+0x18], R28 ;  /* 0x0000181c1700a388 */ /* 0x0001e20000000a00 */
        /* <DEDUP_REMOVED lines=13> */
[----:B------:R-:W-:Y:S01]  /*38c0*/  PRMT R72, R15, 0x7632, R72 ;  /* 0x000076320f487816 */ /* 0x000fe20000000048 */
[----:B------:R-:W-:Y:S06]  /*38d0*/  BAR.SYNC.DEFER_BLOCKING 0x0 ;  /* 0x0000000000007b1d */ /* 0x000fec0000010000 */
[----:B0-----:R-:W-:Y:S05]  /*38e0*/  @P3 BRA `(.L_x_3215) ;  /* 0x0000000000cc3947 */ /* 0x001fea0003800000 */
[----:B------:R-:W0:Y:S01]  /*38f0*/  S2UR UR7, SR_CgaCtaId ;  /* 0x00000000000779c3 */ /* 0x000e220000008800 */
[----:B------:R-:W-:Y:S02]  /*3900*/  UMOV UR5, 0x400 ;  /* 0x0000040000057882 */ /* 0x000fe40000000000 */
[----:B0-----:R-:W-:-:S09]  /*3910*/  ULEA UR5, UR7, UR5, 0x18 ;  /* 0x0000000507057291 */ /* 0x001fd2000f8ec03f */
[----:B------:R-:W0:Y:S04]  /*3920*/  LDS.128 R20, [UR5+0x20] ;  /* 0x00002005ff147984 */ /* 0x000e280008000c00 */
        /* <DEDUP_REMOVED lines=9> */
[----:B------:R-:W-:Y:S01]  /*39c0*/  FADD.FTZ R24, R24, R27 ;  /* 0x0000001b18187221 */ /* 0x000fe20000010000 */
[----:B------:R-:W1:Y:S02]  /*39d0*/  LDS.128 R20, [UR5+0x50] ;  /* 0x00005005ff147984 */ /* 0x000e640008000c00 */
        /* <DEDUP_REMOVED lines=8> */
[----:B------:R-:W-:Y:S01]  /*3a60*/  FADD.FTZ R20, R20, R23 ;  /* 0x0000001714147221 */ /* 0x000fe20000010000 */
[----:B------:R-:W1:Y:S02]  /*3a70*/  LDS.128 R24, [UR5+0x70] ;  /* 0x00007005ff187984 */ /* 0x000e640008000c00 */
[----:B0-----:R-:W-:Y:S01]  /*3a80*/  FADD.FTZ R21, R21, R28 ;  /* 0x0000001c15157221 */ /* 0x001fe20000010000 */
[----:B------:R-:W-:-:S03]  /*3a90*/  FADD.FTZ R20, R20, R29 ;  /* 0x0000001d14147221 */ /* 0x000fc60000010000 */
[----:B------:R-:W-:Y:S01]  /*3aa0*/  FADD.FTZ R21, R21, R30 ;  /* 0x0000001e15157221 */ /* 0x000fe20000010000 */
[----:B------:R-:W-:-:S03]  /*3ab0*/  FADD.FTZ R20, R20, R31 ;  /* 0x0000001f14147221 */ /* 0x000fc60000010000 */
[----:B-1----:R-:W-:Y:S01]  /*3ac0*/  FADD.FTZ R29, R21, R24 ;  /* 0x00000018151d7221 */ /* 0x002fe20000010000 */
[----:B------:R-:W-:Y:S02]  /*3ad0*/  FADD.FTZ R24, R20, R25 ;  /* 0x0000001914187221 */ /* 0x000fe40000010000 */
[----:B------:R-:W0:Y:S01]  /*3ae0*/  LDS.128 R20, [UR5+0x80] ;  /* 0x00008005ff147984 */ /* 0x000e220008000c00 */
        /* <DEDUP_REMOVED lines=9> */
[----:B------:R-:W-:Y:S02]  /*3b80*/  FADD.FTZ R26, R26, R29 ;  /* 0x0000001d1a1a7221 */ /* 0x000fe40000010000 */
[----:B------:R-:W1:Y:S01]  /*3b90*/  LDS.64 R24, [UR5+0xb0] ;  /* 0x0000b005ff187984 */ /* 0x000e620008000a00 */
[----:B------:R-:W-:Y:S01]  /*3ba0*/  FADD.FTZ R27, R27, R30 ;  /* 0x0000001e1b1b7221 */ /* 0x000fe20000010000 */
[----:B------:R-:W-:-:S03]  /*3bb0*/  FADD.FTZ R26, R26, R31 ;  /* 0x0000001f1a1a7221 */ /* 0x000fc60000010000 */
[----:B0-----:R-:W-:Y:S01]  /*3bc0*/  FADD.FTZ R27, R27, R20 ;  /* 0x000000141b1b7221 */ /* 0x001fe20000010000 */
[----:B------:R-:W-:-:S03]  /*3bd0*/  FADD.FTZ R26, R26, R21 ;  /* 0x000000151a1a7221 */ /* 0x000fc60000010000 */
[----:B------:R-:W-:Y:S01]  /*3be0*/  FADD.FTZ R27, R27, R22 ;  /* 0x000000161b1b7221 */ /* 0x000fe20000010000 */
[----:B------:R-:W-:-:S03]  /*3bf0*/  FADD.FTZ R26, R26, R23 ;  /* 0x000000171a1a7221 */ /* 0x000fc60000010000 */
[----:B-1----:R-:W-:Y:S01]  /*3c00*/  FADD.FTZ R28, R27, R24 ;  /* 0x000000181b1c7221 */ /* 0x002fe20000010000 */
[----:B------:R-:W-:-:S07]  /*3c10*/  FADD.FTZ R29, R26, R25 ;  /* 0x000000191a1d7221 */ /* 0x000fce0000010000 */
.L_x_3215:
[----:B------:R-:W-:Y:S05]  /*3c20*/  BSYNC B0 ;  /* 0x0000000000007941 */ /* 0x000fea0003800000 */
.L_x_3214:
[----:B------:R-:W-:Y:S01]  /*3c30*/  UISETP.GE.U32.AND UP0, UPT, UR13, 0x2, UPT ;  /* 0x000000020d00788c */ /* 0x000fe2000bf06070 */
[----:B------:R-:W-:Y:S02]  /*3c40*/  PRMT R62, R17, 0x7632, R62 ;  /* 0x00007632113e7816 */ /* 0x000fe4000000003e */
[----:B------:R-:W-:Y:S02]  /*3c50*/  PRMT R61, R18, 0x7632, R61 ;  /* 0x00007632123d7816 */ /* 0x000fe4000000003d */
[----:B------:R-:W-:Y:S02]  /*3c60*/  PRMT R59, R19, 0x7632, R59 ;  /* 0x00007632133b7816 */ /* 0x000fe4000000003b */
[----:B------:R-:W-:Y:S02]  /*3c70*/  PLOP3.LUT P1, PT, PT, PT, UP0, 0x80, 0x0 ;  /* 0x000000000000781c */ /* 0x000fe40003f2f008 */
        /* <DEDUP_REMOVED lines=14> */
[----:B------:R-:W0:Y:S01]  /*3d60*/  S2R R52, SR_CTAID.Y ;  /* 0x0000000000347919 */ /* 0x000e220000002600 */
[----:B------:R-:W1:Y:S01]  /*3d70*/  LDC R53, c[0x0][0x10] ;  /* 0x00000400ff357b82 */ /* 0x000e620000000800 */
[----:B------:R-:W-:Y:S02]  /*3d80*/  ULOP3.LUT UR5, UR4, 0x1, URZ, 0xc0, !UPT ;  /* 0x0000000104057892 */ /* 0x000fe4000f8ec03f */
[----:B------:R-:W-:-:S05]  /*3d90*/  ULOP3.LUT UP0, URZ, UR4, 0x2, URZ, 0xc0, !UPT ;  /* 0x00000002043f7892 */ /* 0x000fca000f80c03f */
[----:B------:R-:W2:Y:S01]  /*3da0*/  LDC.64 R90, c[0x0][0x248] ;  /* 0x00009200ff5a7b82 */ /* 0x000ea20000000a00 */
[C---:B-1----:R-:W-:Y:S01]  /*3db0*/  IMAD R30, R53.reuse, UR5, RZ ;  /* 0x00000005351e7c24 */ /* 0x042fe2000f8e02ff */
[----:B------:R-:W-:Y:S02]  /*3dc0*/  UMOV UR5, 0xffffffff ;  /* 0xffffffff00057882 */ /* 0x000fe40000000000 */
[----:B------:R-:W-:Y:S01]  /*3dd0*/  USEL UR5, UR5, 0x1, UP0 ;  /* 0x0000000105057887 */ /* 0x000fe20008000000 */
[----:B0-----:R-:W-:Y:S01]  /*3de0*/  IMAD R53, R53, UR16, R52 ;  /* 0x0000001035357c24 */ /* 0x001fe2000f8e0234 */
[C---:B------:R-:W-:Y:S01]  /*3df0*/  IADD3 R52, R30.reuse, R52, RZ ;  /* 0x000000341e347210 */ /* 0x040fe20007ffe0ff */
[----:B------:R-:W-:-:S05]  /*3e00*/  IMAD R30, R30, UR13, RZ ;  /* 0x0000000d1e1e7c24 */ /* 0x000fca000f8e02ff */
[----:B------:R-:W-:-:S05]  /*3e10*/  SHF.L.U32 R30, R30, 0x1, RZ ;  /* 0x000000011e1e7819 */ /* 0x000fca00000006ff */
[----:B--2---:R-:W-:-:S04]  /*3e20*/  IMAD.WIDE R30, R30, 0x4, R90 ;  /* 0x000000041e1e7825 */ /* 0x004fc800078e025a */
[----:B------:R-:W-:-:S05]  /*3e30*/  IMAD.WIDE.U32 R30, R53, 0x8, R30 ;  /* 0x00000008351e7825 */ /* 0x000fca00078e001e */
[----:B------:R0:W-:Y:S02]  /*3e40*/  STG.E.64 desc[UR14][R30.64], R28 ;  /* 0x0000001c1e007986 */ /* 0x0001e4000c101b0e */
[----:B0-----:R-:W0:Y:S01]  /*3e50*/  LDC.64 R30, c[0x0][0x240] ;  /* 0x00009000ff1e7b82 */ /* 0x001e220000000a00 */
[----:B------:R-:W-:Y:S01]  /*3e60*/  PLOP3.LUT P1, PT, PT, PT, UP0, 0x80, 0x0 ;  /* 0x000000000000781c */ /* 0x000fe20003f2f008 */
[----:B0-----:R-:W-:Y:S01]  /*3e70*/  IMAD.WIDE.U32 R30, R52, 0x4, R30 ;  /* 0x00000004341e7825 */ /* 0x001fe200078e001e */
[----:B------:R-:W-:Y:S01]  /*3e80*/  MOV R52, UR5 ;  /* 0x0000000500347c02 */ /* 0x000fe20008000f00 */
[----:B------:R-:W-:Y:S06]  /*3e90*/  MEMBAR.ALL.GPU ;  /* 0x0000000000007992 */ /* 0x000fec000000a000 */
[----:B------:R-:W-:-:S00]  /*3ea0*/  ERRBAR ;  /* 0x00000000000079ab */ /* 0x000fc00000000000 */
[----:B------:R-:W-:Y:S06]  /*3eb0*/  CGAERRBAR ;  /* 0x00000000000075ab */ /* 0x000fec0000000000 */
[----:B------:R0:W-:Y:S02]  /*3ec0*/  REDG.E.ADD.S32.STRONG.GPU desc[UR14][R30.64], R52 ;  /* 0x000000341e00798e */ /* 0x0001e4000c10e38e */
[----:B0-----:R-:W-:-:S04]  /*3ed0*/  SEL R52, RZ, UR13, P1 ;  /* 0x0000000dff347c07 */ /* 0x001fc80008800000 */
[----:B------:R-:W-:-:S13]  /*3ee0*/  ISETP.NE.AND P1, PT, R52, -0x1, PT ;  /* 0xffffffff3400780c */ /* 0x000fda0003f25270 */
[----:B------:R-:W-:Y:S05]  /*3ef0*/  @!P1 BRA `(.L_x_3217) ;  /* 0x0000000000149947 */ /* 0x000fea0003800000 */
.L_x_3218:
[----:B------:R-:W2:Y:S04]  /*3f00*/  LDG.E.STRONG.GPU R53, desc[UR14][R30.64] ;  /* 0x0000000e1e357981 */ /* 0x000ea8000c1ef900 */
[----:B--2---:R-:W-:Y:S01]  /*3f10*/  CCTL.IVALL ;  /* 0x00000000ff00798f */ /* 0x004fe20002000000 */
[----:B------:R-:W-:Y:S05]  /*3f20*/  YIELD ;  /* 0x0000000000007946 */ /* 0x000fea0003800000 */
[----:B------:R-:W-:-:S13]  /*3f30*/  ISETP.NE.AND P1, PT, R53, R52, PT ;  /* 0x000000343500720c */ /* 0x000fda0003f25270 */
[----:B------:R-:W-:Y:S05]  /*3f40*/  @P1 BRA `(.L_x_3218) ;  /* 0xfffffffc00ec1947 */ /* 0x000fea000383ffff */
.L_x_3217:
[----:B------:R-:W-:Y:S01]  /*3f50*/  ISETP.NE.AND P1, PT, RZ, UR13, PT ;  /* 0x0000000dff007c0c */ /* 0x000fe2000bf25270 */
[----:B------:R-:W-:Y:S05]  /*3f60*/  WARPSYNC.ALL ;  /* 0x0000000000007948 */ /* 0x000fea0003800000 */
[----:B------:R-:W-:Y:S07]  /*3f70*/  BAR.SYNC.DEFER_BLOCKING 0x0 ;  /* 0x0000000000007b1d */ /* 0x000fee0000010000 */
[----:B------:R-:W-:Y:S05]  /*3f80*/  @!P1 BRA `(.L_x_3216) ;  /* 0x0000000800289947 */ /* 0x000fea0003800000 */
[----:B------:R-:W-:Y:S02]  /*3f90*/  UIADD3 UR5, UR13, -0x1, URZ ;  /* 0xffffffff0d057890 */ /* 0x000fe4000fffe03f */
[----:B------:R-:W-:Y:S02]  /*3fa0*/  ULOP3.LUT UP1, UR19, UR13, 0x3, URZ, 0xc0, !UPT ;  /* 0x000000030d137892 */ /* 0x000fe4000f82c03f */
[----:B------:R-:W-:-:S03]  /*3fb0*/  UISETP.GE.U32.AND UP0, UPT, UR5, 0x3, UPT ;  /* 0x000000030500788c */ /* 0x000fc6000bf06070 */
[----:B------:R-:W-:Y:S01]  /*3fc0*/  UMOV UR5, URZ ;  /* 0x0000003f00057c82 */ /* 0x000fe20008000000 */
[----:B------:R-:W-:Y:S02]  /*3fd0*/  PLOP3.LUT P1, PT, PT, PT, UP1, 0x80, 0x0 ;  /* 0x000000000000781c */ /* 0x000fe40003f2f018 */
[----:B------:R-:W-:-:S13]  /*3fe0*/  PLOP3.LUT P2, PT, PT, PT, UP0, 0x80, 0x0 ;  /* 0x000000000000781c */ /* 0x000fda0003f4f008 */
[----:B------:R-:W-:Y:S05]  /*3ff0*/  @!P2 BRA `(.L_x_3219) ;  /* 0x00000004001ca947 */ /* 0x000fea0003800000 */
[----:B------:R-:W-:-:S04]  /*4000*/  ULOP3.LUT UR5, UR13, 0x3, URZ, 0xc0, !UPT ;  /* 0x000000030d057892 */ /* 0x000fc8000f8ec03f */
[----:B------:R-:W-:-:S03]  /*4010*/  UIADD3 UR7, -UR5, UR13, URZ ;  /* 0x0000000d05077290 */ /* 0x000fc6000fffe13f */
[----:B------:R-:W-:-:S09]  /*4020*/  UMOV UR5, URZ ;  /* 0x0000003f00057c82 */ /* 0x000fd20008000000 */
.L_x_3220:
[----:B------:R-:W0:Y:S01]  /*4030*/  S2R R55, SR_CTAID.X ;  /* 0x0000000000377919 */ /* 0x000e220000002500 */
[----:B------:R-:W-:Y:S02]  /*4040*/  MOV R90, UR4 ;  /* 0x00000004005a7c02 */ /* 0x000fe40008000f00 */
[----:B0-----:R-:W-:-:S13]  /*4050*/  ISETP.EQ.OR P4, PT, R55, UR5, P3 ;  /* 0x0000000537007c0c */ /* 0x001fda0009f82670 */
[----:B------:R-:W0:Y:S01]  /*4060*/  @!P4 LDC R52, c[0x0][0x10] ;  /* 0x00000400ff34cb82 */ /* 0x000e220000000800 */
[----:B------:R-:W1:Y:S01]  /*4070*/  @!P4 S2R R53, SR_CTAID.Y ;  /* 0x000000000035c919 */ /* 0x000e620000002600 */
[----:B------:R-:W-:-:S06]  /*4080*/  @!P4 LOP3.LUT R90, R90, 0x1, RZ, 0xc0, !PT ;  /* 0x000000015a5ac812 */ /* 0x000fcc00078ec0ff */
[----:B------:R-:W2:Y:S01]  /*4090*/  @!P4 LDC.64 R30, c[0x0][0x248] ;  /* 0x00009200ff1ecb82 */ /* 0x000ea20000000a00 */
[----:B0-----:R-:W-:-:S04]  /*40a0*/  @!P4 IMAD R90, R90, R52, RZ ;  /* 0x000000345a5ac224 */ /* 0x001fc800078e02ff */
[----:B------:R-:W-:-:S05]  /*40b0*/  @!P4 IMAD R90, R90, UR13, RZ ;  /* 0x0000000d5a5acc24 */ /* 0x000fca000f8e02ff */
[----:B------:R-:W-:Y:S01]  /*40c0*/  @!P4 SHF.L.U32 R90, R90, 0x1, RZ ;  /* 0x000000015a5ac819 */ /* 0x000fe200000006ff */
[----:B-1----:R-:W-:-:S04]  /*40d0*/  @!P4 IMAD R53, R52, UR5, R53 ;  /* 0x000000053435cc24 */ /* 0x002fc8000f8e0235 */
[----:B--2---:R-:W-:-:S04]  /*40e0*/  @!P4 IMAD.WIDE R30, R90, 0x4, R30 ;  /* 0x000000045a1ec825 */ /* 0x004fc800078e021e */
[----:B------:R-:W-:-:S06]  /*40f0*/  @!P4 IMAD.WIDE.U32 R30, R53, 0x8, R30 ;  /* 0x00000008351ec825 */ /* 0x000fcc00078e001e */
[----:B------:R-:W2:Y:S01]  /*4100*/  @!P4 LDG.E.64 R30, desc[UR14][R30.64] ;  /* 0x0000000e1e1ec981 */ /* 0x000ea2000c1e1b00 */
[----:B------:R-:W-:Y:S01]  /*4110*/  UIADD3 UR10, UR5, 0x1, URZ ;  /* 0x00000001050a7890 */ /* 0x000fe2000fffe03f */
[----:B------:R-:W-:-:S05]  /*4120*/  MOV R90, UR4 ;  /* 0x00000004005a7c02 */ /* 0x000fca0008000f00 */
[----:B------:R-:W-:-:S13]  /*4130*/  ISETP.EQ.OR P5, PT, R55, UR10, P3 ;  /* 0x0000000a37007c0c */ /* 0x000fda0009fa2670 */
[----:B------:R-:W0:Y:S01]  /*4140*/  @!P5 S2R R52, SR_CTAID.Y ;  /* 0x000000000034d919 */ /* 0x000e220000002600 */
[----:B------:R-:W1:Y:S01]  /*4150*/  @!P5 LDC R53, c[0x0][0x10] ;  /* 0x00000400ff35db82 */ /* 0x000e620000000800 */
[----:B------:R-:W-:-:S05]  /*4160*/  @!P5 LOP3.LUT R90, R90, 0x1, RZ, 0xc0, !PT ;  /* 0x000000015a5ad812 */ /* 0x000fca00078ec0ff */
[----:B-1----:R-:W-:-:S04]  /*4170*/  @!P5 IMAD R90, R90, R53, RZ ;  /* 0x000000355a5ad224 */ /* 0x002fc800078e02ff */
[----:B------:R-:W-:-:S04]  /*4180*/  @!P5 IMAD R90, R90, UR13, RZ ;  /* 0x0000000d5a5adc24 */ /* 0x000fc8000f8e02ff */
[----:B------:R-:W-:Y:S02]  /*4190*/  @!P5 IMAD.SHL.U32 R90, R90, 0x2, RZ ;  /* 0x000000025a5ad824 */ /* 0x000fe400078e00ff */
[----:B--2---:R-:W-:Y:S01]  /*41a0*/  @!P4 FADD.FTZ R28, R28, R30 ;  /* 0x0000001e1c1cc221 */ /* 0x004fe20000010000 */
[----:B0-----:R-:W-:Y:S02]  /*41b0*/  @!P5 IMAD R30, R53, UR10, R52 ;  /* 0x0000000a351edc24 */ /* 0x001fe4000f8e0234 */
[----:B------:R-:W0:Y:S02]  /*41c0*/  @!P5 LDC.64 R52, c[0x0][0x248] ;  /* 0x00009200ff34db82 */ /* 0x000e240000000a00 */
[----:B0-----:R-:W-:-:S04]  /*41d0*/  @!P5 IMAD.WIDE R52, R90, 0x4, R52 ;  /* 0x000000045a34d825 */ /* 0x001fc800078e0234 */
[----:B------:R-:W-:-:S06]  /*41e0*/  @!P5 IMAD.WIDE.U32 R52, R30, 0x8, R52 ;  /* 0x000000081e34d825 */ /* 0x000fcc00078e0034 */
[----:B------:R-:W2:Y:S01]  /*41f0*/  @!P5 LDG.E.64 R52, desc[UR14][R52.64] ;  /* 0x0000000e3434d981 */ /* 0x000ea2000c1e1b00 */
[----:B------:R-:W-:Y:S01]  /*4200*/  UIADD3 UR10, UR5, 0x2, URZ ;  /* 0x00000002050a7890 */ /* 0x000fe2000fffe03f */
[----:B------:R-:W-:Y:S01]  /*4210*/  @!P4 FADD.FTZ R29, R29, R31 ;  /* 0x0000001f1d1dc221 */ /* 0x000fe20000010000 */
[----:B------:R-:W-:-:S04]  /*4220*/  UIADD3 UR11, UR5, 0x3, URZ ;  /* 0x00000003050b7890 */ /* 0x000fc8000fffe03f */
[C---:B------:R-:W-:Y:S02]  /*4230*/  ISETP.EQ.OR P6, PT, R55.reuse, UR10, P3 ;  /* 0x0000000a37007c0c */ /* 0x040fe40009fc2670 */
[----:B------:R-:W-:-:S11]  /*4240*/  ISETP.EQ.OR P2, PT, R55, UR11, P3 ;  /* 0x0000000b37007c0c */ /* 0x000fd60009f42670 */
[----:B------:R-:W0:Y:S01]  /*4250*/  @!P6 S2R R90, SR_CTAID.Y ;  /* 0x00000000005ae919 */ /* 0x000e220000002600 */
[----:B------:R-:W0:Y:S01]  /*4260*/  @!P6 LDC R91, c[0x0][0x10] ;  /* 0x00000400ff5beb82 */ /* 0x000e220000000800 */
[----:B------:R-:W1:Y:S07]  /*4270*/  @!P2 S2R R55, SR_CTAID.Y ;  /* 0x000000000037a919 */ /* 0x000e6e0000002600 */
[----:B------:R-:W3:Y:S01]  /*4280*/  @!P6 LDC.64 R30, c[0x0][0x248] ;  /* 0x00009200ff1eeb82 */ /* 0x000ee20000000a00 */
[----:B--2---:R-:W-:Y:S01]  /*4290*/  @!P5 FADD.FTZ R29, R29, R53 ;  /* 0x000000351d1dd221 */ /* 0x004fe20000010000 */
[----:B------:R-:W-:Y:S01]  /*42a0*/  MOV R53, UR4 ;  /* 0x0000000400357c02 */ /* 0x000fe20008000f00 */
[----:B------:R-:W-:Y:S01]  /*42b0*/  @!P5 FADD.FTZ R28, R28, R52 ;  /* 0x000000341c1cd221 */ /* 0x000fe20000010000 */
[----:B0-----:R-:W-:-:S02]  /*42c0*/  @!P6 IMAD R52, R91, UR10, R90 ;  /* 0x0000000a5b34ec24 */ /* 0x001fc4000f8e025a */
[----:B------:R-:W-:Y:S02]  /*42d0*/  @!P6 LOP3.LUT R53, R53, 0x1, RZ, 0xc0, !PT ;  /* 0x000000013535e812 */ /* 0x000fe400078ec0ff */
[----:B------:R-:W0:Y:S03]  /*42e0*/  @!P2 LDC R90, c[0x0][0x10] ;  /* 0x00000400ff5aab82 */ /* 0x000e260000000800 */
[----:B------:R-:W-:Y:S01]  /*42f0*/  @!P6 IMAD R53, R53, R91, RZ ;  /* 0x0000005b3535e224 */ /* 0x000fe200078e02ff */
[----:B------:R-:W-:-:S03]  /*4300*/  MOV R91, UR4 ;  /* 0x00000004005b7c02 */ /* 0x000fc60008000f00 */
[----:B------:R-:W-:Y:S01]  /*4310*/  @!P6 IMAD R53, R53, UR13, RZ ;  /* 0x0000000d3535ec24 */ /* 0x000fe2000f8e02ff */
[----:B------:R-:W-:-:S04]  /*4320*/  @!P2 LOP3.LUT R91, R91, 0x1, RZ, 0xc0, !PT ;  /* 0x000000015b5ba812 */ /* 0x000fc800078ec0ff */
[----:B------:R-:W-:-:S05]  /*4330*/  @!P6 SHF.L.U32 R53, R53, 0x1, RZ ;  /* 0x000000013535e819 */ /* 0x000fca00000006ff */
[----:B---3--:R-:W-:-:S04]  /*4340*/  @!P6 IMAD.WIDE R30, R53, 0x4, R30 ;  /* 0x00000004351ee825 */ /* 0x008fc800078e021e */
[----:B------:R-:W-:Y:S02]  /*4350*/  @!P6 IMAD.WIDE.U32 R52, R52, 0x8, R30 ;  /* 0x000000083434e825 */ /* 0x000fe400078e001e */
[----:B------:R-:W2:Y:S02]  /*4360*/  @!P2 LDC.64 R30, c[0x0][0x248] ;  /* 0x00009200ff1eab82 */ /* 0x000ea40000000a00 */
[----:B0-----:R-:W-:Y:S02]  /*4370*/  @!P2 IMAD R91, R91, R90, RZ ;  /* 0x0000005a5b5ba224 */ /* 0x001fe400078e02ff */
[----:B-1----:R-:W-:Y:S01]  /*4380*/  @!P2 IMAD R55, R90, UR11, R55 ;  /* 0x0000000b5a37ac24 */ /* 0x002fe2000f8e0237 */
[----:B------:R-:W3:Y:S01]  /*4390*/  @!P6 LDG.E.64 R52, desc[UR14][R52.64] ;  /* 0x0000000e3434e981 */ /* 0x000ee2000c1e1b00 */
[----:B------:R-:W-:-:S05]  /*43a0*/  @!P2 IMAD R91, R91, UR13, RZ ;  /* 0x0000000d5b5bac24 */ /* 0x000fca000f8e02ff */
[----:B------:R-:W-:-:S05]  /*43b0*/  @!P2 SHF.L.U32 R91, R91, 0x1, RZ ;  /* 0x000000015b5ba819 */ /* 0x000fca00000006ff */
[----:B--2---:R-:W-:-:S04]  /*43c0*/  @!P2 IMAD.WIDE R30, R91, 0x4, R30 ;  /* 0x000000045b1ea825 */ /* 0x004fc800078e021e */
[----:B------:R-:W-:-:S06]  /*43d0*/  @!P2 IMAD.WIDE.U32 R30, R55, 0x8, R30 ;  /* 0x00000008371ea825 */ /* 0x000fcc00078e001e */
[----:B------:R-:W2:Y:S01]  /*43e0*/  @!P2 LDG.E.64 R30, desc[UR14][R30.64] ;  /* 0x0000000e1e1ea981 */ /* 0x000ea2000c1e1b00 */
[----:B------:R-:W-:-:S06]  /*43f0*/  UIADD3 UR7, UR7, -0x4, URZ ;  /* 0xfffffffc07077890 */ /* 0x000fcc000fffe03f */
[----:B------:R-:W-:Y:S01]  /*4400*/  ISETP.NE.AND P4, PT, RZ, UR7, PT ;  /* 0x00000007ff007c0c */ /* 0x000fe2000bf85270 */
[----:B------:R-:W-:Y:S01]  /*4410*/  UIADD3 UR5, UR5, 0x4, URZ ;  /* 0x0000000405057890 */ /* 0x000fe2000fffe03f */
[----:B---3--:R-:W-:Y:S01]  /*4420*/  @!P6 FADD.FTZ R28, R28, R52 ;  /* 0x000000341c1ce221 */ /* 0x008fe20000010000 */
[----:B------:R-:W-:-:S03]  /*4430*/  @!P6 FADD.FTZ R29, R29, R53 ;  /* 0x000000351d1de221 */ /* 0x000fc60000010000 */
[----:B--2---:R-:W-:Y:S01]  /*4440*/  @!P2 FADD.FTZ R28, R28, R30 ;  /* 0x0000001e1c1ca221 */ /* 0x004fe20000010000 */
[----:B------:R-:W-:-:S06]  /*4450*/  @!P2 FADD.FTZ R29, R29, R31 ;  /* 0x0000001f1d1da221 */ /* 0x000fcc0000010000 */
[----:B------:R-:W-:Y:S05]  /*4460*/  @P4 BRA `(.L_x_3220) ;  /* 0xfffffff800f04947 */ /* 0x000fea000383ffff */
.L_x_3219:
[----:B------:R-:W-:Y:S05]  /*4470*/  @!P1 BRA `(.L_x_3216) ;  /* 0x0000000000ec9947 */ /* 0x000fea0003800000 */
[----:B------:R-:W0:Y:S01]  /*4480*/  S2R R53, SR_CTAID.X ;  /* 0x0000000000357919 */ /* 0x000e220000002500 */
[----:B------:R-:W-:Y:S01]  /*4490*/  BSSY B0, `(.L_x_3221) ;  /* 0x0000012000007945 */ /* 0x000fe20003800000 */
[----:B0-----:R-:W-:-:S13]  /*44a0*/  ISETP.EQ.OR P1, PT, R53, UR5, P3 ;  /* 0x0000000535007c0c */ /* 0x001fda0009f22670 */
[----:B------:R-:W-:Y:S05]  /*44b0*/  @P1 BRA `(.L_x_3222) ;  /* 0x00000000003c1947 */ /* 0x000fea0003800000 */
[----:B------:R-:W0:Y:S01]  /*44c0*/  S2UR UR18, SR_CTAID.Y ;  /* 0x00000000001279c3 */ /* 0x000e220000002600 */
[----:B------:R-:W-:Y:S01]  /*44d0*/  ULOP3.LUT UR7, UR4, 0x1, URZ, 0xc0, !UPT ;  /* 0x0000000104077892 */ /* 0x000fe2000f8ec03f */
[----:B------:R-:W-:Y:S01]  /*44e0*/  ULDC UR12, c[0x0][0x10] ;  /* 0x00000400000c7ab9 */ /* 0x000fe20000000800 */
[----:B------:R-:W-:Y:S02]  /*44f0*/  ULDC.64 UR10, c[0x0][0x248] ;  /* 0x00009200000a7ab9 */ /* 0x000fe40000000a00 */
[----:B------:R-:W-:-:S04]  /*4500*/  UIMAD UR7, UR7, UR12, URZ ;  /* 0x0000000c070772a4 */ /* 0x000fc8000f8e023f */
[----:B------:R-:W-:-:S04]  /*4510*/  UIMAD UR7, UR7, UR13, URZ ;  /* 0x0000000d070772a4 */ /* 0x000fc8000f8e023f */
[----:B------:R-:W-:-:S04]  /*4520*/  USHF.L.U32 UR7, UR7, 0x1, URZ ;  /* 0x0000000107077899 */ /* 0x000fc8000800063f */
[----:B------:R-:W-:Y:S02]  /*4530*/  UIMAD.WIDE UR10, UR7, 0x4, UR10 ;  /* 0x00000004070a78a5 */ /* 0x000fe4000f8e020a */
[----:B0-----:R-:W-:-:S04]  /*4540*/  UIMAD UR12, UR12, UR5, UR18 ;  /* 0x000000050c0c72a4 */ /* 0x001fc8000f8e0212 */
[----:B------:R-:W-:-:S06]  /*4550*/  UIMAD.WIDE.U32 UR10, UR12, 0x8, UR10 ;  /* 0x000000080c0a78a5 */ /* 0x000fcc000f8e000a */
[----:B------:R-:W-:Y:S02]  /*4560*/  MOV R30, UR10 ;  /* 0x0000000a001e7c02 */ /* 0x000fe40008000f00 */
[----:B------:R-:W-:-:S06]  /*4570*/  MOV R31, UR11 ;  /* 0x0000000b001f7c02 */ /* 0x000fcc0008000f00 */
[----:B------:R-:W2:Y:S02]  /*4580*/  LDG.E.64 R30, desc[UR14][R30.64] ;  /* 0x0000000e1e1e7981 */ /* 0x000ea4000c1e1b00 */
[----:B--2---:R-:W-:Y:S01]  /*4590*/  FADD.FTZ R28, R28, R30 ;  /* 0x0000001e1c1c7221 */ /* 0x004fe20000010000 */
[----:B------:R-:W-:-:S07]  /*45a0*/  FADD.FTZ R29, R29, R31 ;  /* 0x0000001f1d1d7221 */ /* 0x000fce0000010000 */
.L_x_3222:
[----:B------:R-:W-:Y:S05]  /*45b0*/  BSYNC B0 ;  /* 0x0000000000007941 */ /* 0x000fea0003800000 */
.L_x_3221:
[----:B------:R-:W-:-:S06]  /*45c0*/  UISETP.NE.AND UP0, UPT, UR19, 0x1, UPT ;  /* 0x000000011300788c */ /* 0x000fcc000bf05270 */
[----:B------:R-:W-:-:S13]  /*45d0*/  PLOP3.LUT P1, PT, PT, PT, UP0, 0x80, 0x0 ;  /* 0x000000000000781c */ /* 0x000fda0003f2f008 */
[----:B------:R-:W-:Y:S05]  /*45e0*/  @!P1 BRA `(.L_x_3216) ;  /* 0x0000000000909947 */ /* 0x000fea0003800000 */
[----:B------:R-:W-:Y:S01]  /*45f0*/  UIADD3 UR7, UR5, 0x1, URZ ;  /* 0x0000000105077890 */ /* 0x000fe2000fffe03f */
[----:B------:R-:W-:Y:S01]  /*4600*/  MOV R31, UR4 ;  /* 0x00000004001f7c02 */ /* 0x000fe20008000f00 */
[----:B------:R-:W-:-:S04]  /*4610*/  UIADD3 UR12, UR5, 0x2, URZ ;  /* 0x00000002050c7890 */ /* 0x000fc8000fffe03f */
[C---:B------:R-:W-:Y:S02]  /*4620*/  ISETP.EQ.OR P2, PT, R53.reuse, UR7, P3 ;  /* 0x0000000735007c0c */ /* 0x040fe40009f42670 */
[----:B------:R-:W-:-:S11]  /*4630*/  ISETP.EQ.OR P1, PT, R53, UR12, P3 ;  /* 0x0000000c35007c0c */ /* 0x000fd60009f22670 */
[----:B------:R-:W0:Y:S01]  /*4640*/  @!P2 S2R R52, SR_CTAID.Y ;  /* 0x000000000034a919 */ /* 0x000e220000002600 */
[----:B------:R-:W1:Y:S01]  /*4650*/  @!P2 LDC R30, c[0x0][0x10] ;  /* 0x00000400ff1eab82 */ /* 0x000e620000000800 */
[----:B------:R-:W-:-:S05]  /*4660*/  @!P2 LOP3.LUT R31, R31, 0x1, RZ, 0xc0, !PT ;  /* 0x000000011f1fa812 */ /* 0x000fca00078ec0ff */
[----:B-1----:R-:W-:-:S04]  /*4670*/  @!P2 IMAD R53, R31, R30, RZ ;  /* 0x0000001e1f35a224 */ /* 0x002fc800078e02ff */
[----:B------:R-:W-:Y:S02]  /*4680*/  @!P2 IMAD R53, R53, UR13, RZ ;  /* 0x0000000d3535ac24 */ /* 0x000fe4000f8e02ff */
[----:B0-----:R-:W-:Y:S02]  /*4690*/  @!P2 IMAD R52, R30, UR7, R52 ;  /* 0x000000071e34ac24 */ /* 0x001fe4000f8e0234 */
[----:B------:R-:W0:Y:S01]  /*46a0*/  @!P2 LDC.64 R30, c[0x0][0x248] ;  /* 0x00009200ff1eab82 */ /* 0x000e220000000a00 */
[----:B------:R-:W-:-:S04]  /*46b0*/  @!P2 IMAD.SHL.U32 R53, R53, 0x2, RZ ;  /* 0x000000023535a824 */ /* 0x000fc800078e00ff */
[----:B0-----:R-:W-:-:S04]  /*46c0*/  @!P2 IMAD.WIDE R30, R53, 0x4, R30 ;  /* 0x00000004351ea825 */ /* 0x001fc800078e021e */
[----:B------:R-:W-:Y:S01]  /*46d0*/  @!P2 IMAD.WIDE.U32 R30, R52, 0x8, R30 ;  /* 0x00000008341ea825 */ /* 0x000fe200078e001e */
[----:B------:R-:W-:-:S04]  /*46e0*/  MOV R52, UR19 ;  /* 0x0000001300347c02 */ /* 0x000fc80008000f00 */
[----:B------:R-:W-:Y:S01]  /*46f0*/  ISETP.EQ.OR P1, PT, R52, 0x2, P1 ;  /* 0x000000023400780c */ /* 0x000fe20000f22670 */
[----:B------:R-:W2:-:S12]  /*4700*/  @!P2 LDG.E.64 R30, desc[UR14][R30.64] ;  /* 0x0000000e1e1ea981 */ /* 0x000e98000c1e1b00 */
[----:B------:R-:W-:-:S05]  /*4710*/  VOTEU.ALL UP0, P1 ;  /* 0x00000000003f7886 */ /* 0x000fca0000800000 */
[----:B------:R-:W0:Y:S01]  /*4720*/  @!UP0 S2UR UR18, SR_CTAID.Y ;  /* 0x00000000001289c3 */ /* 0x000e220000002600 */
[----:B------:R-:W-:Y:S01]  /*4730*/  @!UP0 ULOP3.LUT UR5, UR4, 0x1, URZ, 0xc0, !UPT ;  /* 0x0000000104058892 */ /* 0x000fe2000f8ec03f */
[----:B------:R-:W-:Y:S01]  /*4740*/  @!UP0 ULDC UR7, c[0x0][0x10] ;  /* 0x0000040000078ab9 */ /* 0x000fe20000000800 */
[----:B------:R-:W-:Y:S02]  /*4750*/  @!UP0 ULDC.64 UR10, c[0x0][0x248] ;  /* 0x00009200000a8ab9 */ /* 0x000fe40000000a00 */
[----:B------:R-:W-:-:S04]  /*4760*/  @!UP0 UIMAD UR5, UR5, UR7, URZ ;  /* 0x00000007050582a4 */ /* 0x000fc8000f8e023f */
[----:B------:R-:W-:-:S04]  /*4770*/  @!UP0 UIMAD UR5, UR5, UR13, URZ ;  /* 0x0000000d050582a4 */ /* 0x000fc8000f8e023f */
[----:B------:R-:W-:-:S04]  /*4780*/  @!UP0 USHF.L.U32 UR5, UR5, 0x1, URZ ;  /* 0x0000000105058899 */ /* 0x000fc8000800063f */
[----:B------:R-:W-:Y:S02]  /*4790*/  @!UP0 UIMAD.WIDE UR10, UR5, 0x4, UR10 ;  /* 0x00000004050a88a5 */ /* 0x000fe4000f8e020a */
[----:B0-----:R-:W-:-:S04]  /*47a0*/  @!UP0 UIMAD UR7, UR12, UR7, UR18 ;  /* 0x000000070c0782a4 */ /* 0x001fc8000f8e0212 */
[----:B------:R-:W-:-:S06]  /*47b0*/  @!UP0 UIMAD.WIDE.U32 UR10, UR7, 0x8, UR10 ;  /* 0x00000008070a88a5 */ /* 0x000fcc000f8e000a */
[----:B------:R-:W-:Y:S02]  /*47c0*/  MOV R52, UR10 ;  /* 0x0000000a00347c02 */ /* 0x000fe40008000f00 */
[----:B------:R-:W-:-:S06]  /*47d0*/  MOV R53, UR11 ;  /* 0x0000000b00357c02 */ /* 0x000fcc0008000f00 */
[----:B------:R-:W3:Y:S01]  /*47e0*/  @!P1 LDG.E.64 R52, desc[UR14][R52.64] ;  /* 0x0000000e34349981 */ /* 0x000ee2000c1e1b00 */
[----:B--2---:R-:W-:Y:S01]  /*47f0*/  @!P2 FADD.FTZ R28, R28, R30 ;  /* 0x0000001e1c1ca221 */ /* 0x004fe20000010000 */
[----:B------:R-:W-:-:S03]  /*4800*/  @!P2 FADD.FTZ R29, R29, R31 ;  /* 0x0000001f1d1da221 */ /* 0x000fc60000010000 */
[----:B---3--:R-:W-:Y:S01]  /*4810*/  @!P1 FADD.FTZ R28, R28, R52 ;  /* 0x000000341c1c9221 */ /* 0x008fe20000010000 */
[----:B------:R-:W-:-:S07]  /*4820*/  @!P1 FADD.FTZ R29, R29, R53 ;  /* 0x000000351d1d9221 */ /* 0x000fce0000010000 */
.L_x_3216:
[----:B------:R-:W-:Y:S01]  /*4830*/  ULDC.64 UR10, c[0x0][0x218] ;  /* 0x00008600000a7ab9 */ /* 0x000fe20000000a00 */
[----:B------:R-:W-:Y:S01]  /*4840*/  LOP3.LUT P1, RZ, R60, UR16, RZ, 0xfc, !PT ;  /* 0x000000103cff7c12 */ /* 0x000fe2000f82fcff */
[----:B------:R-:W0:Y:S01]  /*4850*/  S2UR UR7, SR_CgaCtaId ;  /* 0x00000000000779c3 */ /* 0x000e220000008800 */
[----:B------:R-:W-:Y:S01]  /*4860*/  ISETP.EQ.U32.AND P2, PT, RZ, UR10, PT ;  /* 0x0000000aff007c0c */ /* 0x000fe2000bf42070 */
[----:B------:R-:W-:Y:S01]  /*4870*/  UMOV UR5, 0x400 ;  /* 0x0000040000057882 */ /* 0x000fe20000000000 */
[----:B------:R-:W-:Y:S02]  /*4880*/  MOV R52, UR9 ;  /* 0x0000000900347c02 */ /* 0x000fe40008000f00 */
[----:B------:R-:W-:-:S13]  /*4890*/  ISETP.EQ.OR.EX P1, PT, RZ, UR11, P1, P2 ;  /* 0x0000000bff007c0c */ /* 0x000fda0008f22720 */
[----:B------:R-:W1:Y:S01]  /*48a0*/  @!P1 LDC.64 R30, c[0x0][0x218] ;  /* 0x00008600ff1e9b82 */ /* 0x000e620000000a00 */
[----:B0-----:R-:W-:-:S03]  /*48b0*/  ULEA UR5, UR7, UR5, 0x18 ;  /* 0x0000000507057291 */ /* 0x001fc6000f8ec03f */
[----:B------:R-:W-:-:S06]  /*48c0*/  ULDC UR7, c[0x0][0x2a4] ;  /* 0x0000a90000077ab9 */ /* 0x000fcc0000000800 */
[----:B------:R0:W-:Y:S01]  /*48d0*/  @!P3 STS.64 [UR5+0xc0], R28 ;  /* 0x0000c01cff00b988 */ /* 0x0001e20008000a05 */
[----:B-1----:R-:W-:-:S04]  /*48e0*/  @!P1 IMAD.WIDE R30, R52, 0x8, R30 ;  /* 0x00000008341e9825 */ /* 0x002fc800078e021e */
[----:B0-----:R-:W-:Y:S01]  /*48f0*/  @!P1 FMUL.FTZ R29, R29, UR7 ;  /* 0x000000071d1d9c20 */ /* 0x001fe20008410000 */
[----:B------:R-:W-:Y:S01]  /*4900*/  @!P1 FMUL.FTZ R28, R28, UR7 ;  /* 0x000000071c1c9c20 */ /* 0x000fe20008410000 */
[----:B------:R-:W0:Y:S04]  /*4910*/  LDC.64 R52, c[0x0][0x230] ;  /* 0x00008c00ff347b82 */ /* 0x000e280000000a00 */
[----:B------:R1:W-:Y:S04]  /*4920*/  @!P1 STG.E.64 desc[UR14][R30.64], R28 ;  /* 0x0000001c1e009986 */ /* 0x0003e8000c101b0e */
[----:B------:R-:W-:Y:S01]  /*4930*/  BAR.SYNC.DEFER_BLOCKING 0x0 ;  /* 0x0000000000007b1d */ /* 0x000fe20000010000 */
[----:B-1----:R-:W-:-:S05]  /*4940*/  IADD3 R30, R2, UR6, RZ ;  /* 0x00000006021e7c10 */ /* 0x002fca000fffe0ff */
[----:B------:R-:W1:Y:S02]  /*4950*/  LDS.64 R28, [UR5+0xc0] ;  /* 0x0000c005ff1c7984 */ /* 0x000e640008000a00 */
[----:B-1----:R-:W-:-:S05]  /*4960*/  FMUL.FTZ R28, R28, UR7 ;  /* 0x000000071c1c7c20 */ /* 0x002fca0008410000 */
[----:B------:R-:W-:-:S13]  /*4970*/  R2UR UR5, R28 ;  /* 0x000000001c0572ca */ /* 0x000fda00000e0000 */
[----:B------:R-:W-:-:S05]  /*4980*/  MOV R28, UR5 ;  /* 0x00000005001c7c02 */ /* 0x000fca0008000f00 */
[----:B------:R-:W-:-:S04]  /*4990*/  FMUL.FTZ R28, R28, UR5 ;  /* 0x000000051c1c7c20 */ /* 0x000fc80008410000 */
[----:B------:R-:W-:-:S05]  /*49a0*/  FFMA.FTZ R28, R29, UR7, -R28 ;  /* 0x000000071d1c7c23 */ /* 0x000fca000801081c */
[----:B------:R-:W-:-:S13]  /*49b0*/  FSETP.GTU.FTZ.AND P1, PT, R28, RZ, PT ;  /* 0x000000ff1c00720b */ /* 0x000fda0003f3c000 */
[----:B------:R-:W-:Y:S01]  /*49c0*/  VOTEU.ANY UP0, P1 ;  /* 0x00000000003f7886 */ /* 0x000fe20000800100 */
[----:B------:R-:W-:-:S04]  /*49d0*/  PLOP3.LUT P1, PT, PT, PT, UP0, 0x80, 0x0 ;  /* 0x000000000000781c */ /* 0x000fc80003f2f008 */
[----:B------:R-:W-:-:S09]  /*49e0*/  @UP0 ULDC UR7, c[0x0][0x238] ;  /* 0x00008e0000070ab9 */ /* 0x000fd20000000800 */
[----:B------:R-:W-:-:S06]  /*49f0*/  @P1 FADD.FTZ R28, R28, UR7 ;  /* 0x000000071c1c1e21 */ /* 0x000fcc0008010000 */
[----:B------:R-:W1:Y:S02]  /*4a00*/  @P1 MUFU.RSQ R28, R28 ;  /* 0x0000001c001c1308 */ /* 0x000e640000001400 */
[----:B-1----:R-:W-:Y:S02]  /*4a10*/  @P1 R2UR UR7, R28 ;  /* 0x000000001c0712ca */ /* 0x002fe400000e0000 */
[----:B------:R-:W1:Y:S02]  /*4a20*/  LDC.64 R28, c[0x0][0x228] ;  /* 0x00008a00ff1c7b82 */ /* 0x000e640000000a00 */
[----:B-1----:R-:W-:-:S04]  /*4a30*/  IMAD.WIDE R28, R30, 0x4, R28 ;  /* 0x000000041e1c7825 */ /* 0x002fc800078e021c */
[----:B0-----:R-:W-:Y:S02]  /*4a40*/  IMAD.WIDE R30, R30, 0x4, R52 ;  /* 0x000000041e1e7825 */ /* 0x001fe400078e0234 */
[----:B------:R-:W2:Y:S04]  /*4a50*/  LDG.E.64 R28, desc[UR14][R28.64] ;  /* 0x0000000e1c1c7981 */ /* 0x000ea8000c1e1b00 */
[----:B------:R-:W2:Y:S01]  /*4a60*/  LDG.E.64 R30, desc[UR14][R30.64] ;  /* 0x0000000e1e1e7981 */ /* 0x000ea2000c1e1b00 */
[----:B------:R-:W-:Y:S01]  /*4a70*/  ISETP.NE.AND P5, PT, RZ, UR17, PT ;  /* 0x00000011ff007c0c */ /* 0x000fe2000bfa5270 */
[----:B------:R-:W-:Y:S01]  /*4a80*/  IMAD.U32 R54, R54, 0x10000, RZ ;  /* 0x0001000036367824 */ /* 0x000fe200078e00ff */
[----:B------:R-:W-:Y:S01]  /*4a90*/  SHF.L.U32 R16, R16, 0x10, RZ ;  /* 0x0000001010107819 */ /* 0x000fe200000006ff */
[----:B------:R-:W-:Y:S01]  /*4aa0*/  UMOV UR10, 0x3f800000 ;  /* 0x3f800000000a7882 */ /* 0x000fe20000000000 */
[----:B------:R-:W-:Y:S01]  /*4ab0*/  @UP0 UMOV UR10, UR7 ;  /* 0x00000007000a0c82 */ /* 0x000fe20008000000 */
[----:B------:R-:W-:-:S02]  /*4ac0*/  FADD.FTZ R54, R54, -UR5 ;  /* 0x8000000536367e21 */ /* 0x000fc40008010000 */
[----:B------:R-:W-:Y:S02]  /*4ad0*/  FADD.FTZ R16, R16, -UR5 ;  /* 0x8000000510107e21 */ /* 0x000fe40008010000 */
[----:B------:R-:W-:Y:S02]  /*4ae0*/  FMUL.FTZ R54, R54, UR10 ;  /* 0x0000000a36367c20 */ /* 0x000fe40008410000 */
[----:B------:R-:W-:-:S04]  /*4af0*/  FMUL.FTZ R16, R16, UR10 ;  /* 0x0000000a10107c20 */ /* 0x000fc80008410000 */
[----:B--2---:R-:W-:Y:S01]  /*4b00*/  FFMA.FTZ R16, R28, R16, R30 ;  /* 0x000000101c107223 */ /* 0x004fe2000001001e */
[----:B------:R-:W-:Y:S01]  /*4b10*/  FFMA.FTZ R54, R29, R54, R31 ;  /* 0x000000361d367223 */ /* 0x000fe2000001001f */
[----:B------:R-:W-:Y:S06]  /*4b20*/  @!P5 BRA `(.L_x_3223) ;  /* 0x000000000028d947 */ /* 0x000fec0003800000 */
[----:B------:R-:W-:-:S06]  /*4b30*/  FMUL.FTZ R52, R16, -1.4426950216293334961 ;  /* 0xbfb8aa3b10347820 */ /* 0x000fcc0000410000 */
[----:B------:R-:W0:Y:S02]  /*4b40*/  MUFU.EX2 R52, R52 ;  /* 0x0000003400347308 */ /* 0x000e240000000800 */
[----:B0-----:R-:W-:-:S06]  /*4b50*/  FADD.FTZ R52, R52, 1 ;  /* 0x3f80000034347421 */ /* 0x001fcc0000010000 */
[----:B------:R-:W0:Y:S02]  /*4b60*/  MUFU.RCP R52, R52 ;  /* 0x0000003400347308 */ /* 0x000e240000001000 */
[----:B0-----:R-:W-:Y:S01]  /*4b70*/  FMUL.FTZ R16, R16, R52 ;  /* 0x0000003410107220 */ /* 0x001fe20000410000 */
[----:B------:R-:W-:-:S06]  /*4b80*/  FMUL.FTZ R52, R54, -1.4426950216293334961 ;  /* 0xbfb8aa3b36347820 */ /* 0x000fcc0000410000 */
[----:B------:R-:W0:Y:S02]  /*4b90*/  MUFU.EX2 R52, R52 ;  /* 0x0000003400347308 */ /* 0x000e240000000800 */
[----:B0-----:R-:W-:-:S06]  /*4ba0*/  FADD.FTZ R52, R52, 1 ;  /* 0x3f80000034347421 */ /* 0x001fcc0000010000 */
[----:B------:R-:W0:Y:S02]  /*4bb0*/  MUFU.RCP R52, R52 ;  /* 0x0000003400347308 */ /* 0x000e240000001000 */
[----:B0-----:R-:W-:-:S07]  /*4bc0*/  FMUL.FTZ R54, R54, R52 ;  /* 0x0000003436367220 */ /* 0x001fce0000410000 */
.L_x_3223:
[----:B------:R-:W-:Y:S04]  /*4bd0*/  BSSY B0, `(.L_x_3224) ;  /* 0x000000f000007945 */ /* 0x000fe80003800000 */
[----:B------:R-:W-:Y:S05]  /*4be0*/  @!P0 BRA `(.L_x_3225) ;  /* 0x0000000000348947 */ /* 0x000fea0003800000 */
[----:B------:R-:W-:Y:S01]  /*4bf0*/  SHF.R.S32.HI R52, RZ, 0x1f, R0 ;  /* 0x0000001fff347819 */ /* 0x000fe20000011400 */
[----:B------:R-:W-:Y:S01]  /*4c00*/  ULDC.64 UR6, c[0x0][0x270] ;  /* 0x00009c0000067ab9 */ /* 0x000fe20000000a00 */
[----:B------:R-:W-:Y:S02]  /*4c10*/  F2FP.BF16.F32.PACK_AB R16, R54, R16 ;  /* 0x000000103610723e */ /* 0x000fe400000010ff */
[----:B------:R-:W-:Y:S01]  /*4c20*/  MOV R53, R41 ;  /* 0x0000002900357202 */ /* 0x000fe20000000f00 */
[----:B------:R-:W-:Y:S01]  /*4c30*/  IMAD R54, R52, UR6, RZ ;  /* 0x0000000634367c24 */ /* 0x000fe2000f8e02ff */
[----:B------:R-:W-:-:S03]  /*4c40*/  MOV R52, R42 ;  /* 0x0000002a00347202 */ /* 0x000fc60000000f00 */
[C---:B------:R-:W-:Y:S02]  /*4c50*/  IMAD R54, R0.reuse, UR7, R54 ;  /* 0x0000000700367c24 */ /* 0x040fe4000f8e0236 */
[----:B------:R-:W-:Y:S01]  /*4c60*/  IMAD.WIDE.U32 R52, R0, UR6, R52 ;  /* 0x0000000600347c25 */ /* 0x000fe2000f8e0034 */
[----:B------:R-:W-:-:S04]  /*4c70*/  ULDC.64 UR6, c[0x0][0x210] ;  /* 0x0000840000067ab9 */ /* 0x000fc80000000a00 */
[----:B------:R-:W-:Y:S02]  /*4c80*/  IADD3 R53, R53, R54, RZ ;  /* 0x0000003635357210 */ /* 0x000fe40007ffe0ff */
[----:B------:R-:W-:-:S04]  /*4c90*/  LEA R54, P1, R52, UR6, 0x1 ;  /* 0x0000000634367c11 */ /* 0x000fc8000f8208ff */
[----:B------:R-:W-:-:S05]  /*4ca0*/  LEA.HI.X R55, R52, UR7, R53, 0x1, P1 ;  /* 0x0000000734377c11 */ /* 0x000fca00088f0c35 */
[----:B------:R0:W-:Y:S04]  /*4cb0*/  STG.E desc[UR14][R54.64], R16 ;  /* 0x0000001036007986 */ /* 0x0001e8000c10190e */
.L_x_3225:
[----:B------:R-:W-:Y:S05]  /*4cc0*/  BSYNC B0 ;  /* 0x0000000000007941 */ /* 0x000fea0003800000 */
.L_x_3224:
[----:B------:R-:W-:Y:S01]  /*4cd0*/  SHF.L.U32 R3, R3, 0x10, RZ ;  /* 0x0000001003037819 */ /* 0x000fe200000006ff */
[----:B------:R-:W-:Y:S01]  /*4ce0*/  ULDC.64 UR6, c[0x0][0x278] ;  /* 0x00009e0000067ab9 */ /* 0x000fe20000000a00 */
[----:B------:R-:W-:Y:S02]  /*4cf0*/  SHF.L.U32 R63, R63, 0x10, RZ ;  /* 0x000000103f3f7819 */ /* 0x000fe400000006ff */
[----:B------:R-:W-:Y:S01]  /*4d00*/  ISETP.GE.U32.AND P1, PT, R88, UR6, PT ;  /* 0x0000000658007c0c */ /* 0x000fe2000bf26070 */
[----:B------:R-:W-:Y:S02]  /*4d10*/  FADD.FTZ R3, R3, -UR5 ;  /* 0x8000000503037e21 */ /* 0x000fe40008010000 */
[----:B------:R-:W-:Y:S01]  /*4d20*/  FADD.FTZ R63, R63, -UR5 ;  /* 0x800000053f3f7e21 */ /* 0x000fe20008010000 */
[----:B------:R-:W-:Y:S01]  /*4d30*/  ISETP.GE.AND.EX P1, PT, R89, UR7, PT, P1 ;  /* 0x0000000759007c0c */ /* 0x000fe2000bf26310 */
[----:B------:R-:W-:Y:S02]  /*4d40*/  FMUL.FTZ R3, R3, UR10 ;  /* 0x0000000a03037c20 */ /* 0x000fe40008410000 */
[----:B------:R-:W-:Y:S01]  /*4d50*/  FMUL.FTZ R63, R63, UR10 ;  /* 0x0000000a3f3f7c20 */ /* 0x000fe20008410000 */
[----:B------:R-:W-:Y:S01]  /*4d60*/  ISETP.GT.U32.OR P1, PT, R60, 0x27f, P1 ;  /* 0x0000027f3c00780c */ /* 0x000fe20000f24470 */
[----:B------:R-:W-:-:S02]  /*4d70*/  FFMA.FTZ R3, R28, R3, R30 ;  /* 0x000000031c037223 */ /* 0x000fc4000001001e */
[----:B------:R-:W-:Y:S01]  /*4d80*/  FFMA.FTZ R63, R29, R63, R31 ;  /* 0x0000003f1d3f7223 */ /* 0x000fe2000001001f */
[----:B------:R-:W-:Y:S09]  /*4d90*/  @!P5 BRA `(.L_x_3226) ;  /* 0x000000000028d947 */ /* 0x000ff20003800000 */
[----:B0-----:R-:W-:-:S06]  /*4da0*/  FMUL.FTZ R16, R3, -1.4426950216293334961 ;  /* 0xbfb8aa3b03107820 */ /* 0x001fcc0000410000 */
        /* <DEDUP_REMOVED lines=9> */
.L_x_3226:
[----:B------:R-:W-:Y:S04]  /*4e40*/  BSSY B0, `(.L_x_3227) ;  /* 0x000000e000007945 */ /* 0x000fe80003800000 */
[----:B------:R-:W-:Y:S05]  /*4e50*/  @P1 BRA `(.L_x_3228) ;  /* 0x0000000000301947 */ /* 0x000fea0003800000 */
[----:B------:R-:W-:Y:S01]  /*4e60*/  ULDC.64 UR12, c[0x0][0x270] ;  /* 0x00009c00000c7ab9 */ /* 0x000fe20000000a00 */
[----:B------:R-:W-:Y:S01]  /*4e70*/  MOV R52, R42 ;  /* 0x0000002a00347202 */ /* 0x000fe20000000f00 */
[----:B------:R-:W-:Y:S01]  /*4e80*/  IMAD R89, R89, UR12, RZ ;  /* 0x0000000c59597c24 */ /* 0x000fe2000f8e02ff */
[----:B------:R-:W-:Y:S02]  /*4e90*/  MOV R53, R41 ;  /* 0x0000002900357202 */ /* 0x000fe40000000f00 */
[----:B------:R-:W-:Y:S01]  /*4ea0*/  F2FP.BF16.F32.PACK_AB R3, R63, R3 ;  /* 0x000000033f03723e */ /* 0x000fe200000010ff */
[C---:B0-----:R-:W-:Y:S02]  /*4eb0*/  IMAD R16, R88.reuse, UR13, R89 ;  /* 0x0000000d58107c24 */ /* 0x041fe4000f8e0259 */
[----:B------:R-:W-:Y:S01]  /*4ec0*/  IMAD.WIDE.U32 R52, R88, UR12, R52 ;  /* 0x0000000c58347c25 */ /* 0x000fe2000f8e0034 */
[----:B------:R-:W-:-:S03]  /*4ed0*/  ULDC.64 UR12, c[0x0][0x210] ;  /* 0x00008400000c7ab9 */ /* 0x000fc60000000a00 */
[----:B------:R-:W-:Y:S01]  /*4ee0*/  IMAD.IADD R16, R53, 0x1, R16 ;  /* 0x0000000135107824 */ /* 0x000fe200078e0210 */
[----:B------:R-:W-:-:S04]  /*4ef0*/  LEA R54, P1, R52, UR12, 0x1 ;  /* 0x0000000c34367c11 */ /* 0x000fc8000f8208ff */
[----:B------:R-:W-:-:S05]  /*4f00*/  LEA.HI.X R55, R52, UR13, R16, 0x1, P1 ;  /* 0x0000000d34377c11 */ /* 0x000fca00088f0c10 */
[----:B------:R1:W-:Y:S04]  /*4f10*/  STG.E desc[UR14][R54.64], R3 ;  /* 0x0000000336007986 */ /* 0x0003e8000c10190e */
.L_x_3228:
[----:B------:R-:W-:Y:S05]  /*4f20*/  BSYNC B0 ;  /* 0x0000000000007941 */ /* 0x000fea0003800000 */
.L_x_3227:
[----:B------:R-:W-:Y:S02]  /*4f30*/  SHF.L.U32 R4, R4, 0x10, RZ ;  /* 0x0000001004047819 */ /* 0x000fe400000006ff */
        /* <DEDUP_REMOVED lines=8> */
[----:B-1----:R-:W-:-:S02]  /*4fc0*/  FFMA.FTZ R3, R28, R4, R30 ;  /* 0x000000041c037223 */ /* 0x002fc4000001001e */
[----:B------:R-:W-:Y:S01]  /*4fd0*/  FFMA.FTZ R64, R29, R64, R31 ;  /* 0x000000401d407223 */ /* 0x000fe2000001001f */
[----:B------:R-:W-:Y:S09]  /*4fe0*/  @!P5 BRA `(.L_x_3229) ;  /* 0x000000000028d947 */ /* 0x000ff20003800000 */
[----:B------:R-:W-:-:S06]  /*4ff0*/  FMUL.FTZ R4, R3, -1.4426950216293334961 ;  /* 0xbfb8aa3b03047820 */ /* 0x000fcc0000410000 */
[----:B------:R-:W1:Y:S02]  /*5000*/  MUFU.EX2 R4, R4 ;  /* 0x0000000400047308 */ /* 0x000e640000000800 */
[----:B-1----:R-:W-:-:S06]  /*5010*/  FADD.FTZ R4, R4, 1 ;  /* 0x3f80000004047421 */ /* 0x002fcc0000010000 */
[----:B------:R-:W1:Y:S02]  /*5020*/  MUFU.RCP R4, R4 ;  /* 0x0000000400047308 */ /* 0x000e640000001000 */
[----:B-1----:R-:W-:Y:S01]  /*5030*/  FMUL.FTZ R3, R3, R4 ;  /* 0x0000000403037220 */ /* 0x002fe20000410000 */
[----:B------:R-:W-:-:S06]  /*5040*/  FMUL.FTZ R4, R64, -1.4426950216293334961 ;  /* 0xbfb8aa3b40047820 */ /* 0x000fcc0000410000 */
[----:B------:R-:W1:Y:S02]  /*5050*/  MUFU.EX2 R4, R4 ;  /* 0x0000000400047308 */ /* 0x000e640000000800 */
[----:B-1----:R-:W-:-:S06]  /*5060*/  FADD.FTZ R4, R4, 1 ;  /* 0x3f80000004047421 */ /* 0x002fcc0000010000 */
[----:B------:R-:W1:Y:S02]  /*5070*/  MUFU.RCP R4, R4 ;  /* 0x0000000400047308 */ /* 0x000e640000001000 */
[----:B-1----:R-:W-:-:S07]  /*5080*/  FMUL.FTZ R64, R64, R4 ;  /* 0x0000000440407220 */ /* 0x002fce0000410000 */
.L_x_3229:
        /* <DEDUP_REMOVED lines=11> */
[----:B0-----:R-:W-:-:S04]  /*5140*/  LEA R54, P1, R52, UR12, 0x1 ;  /* 0x0000000c34367c11 */ /* 0x001fc8000f8208ff */
[----:B------:R-:W-:-:S05]  /*5150*/  LEA.HI.X R55, R52, UR13, R4, 0x1, P1 ;  /* 0x0000000d34377c11 */ /* 0x000fca00088f0c04 */
[----:B------:R1:W-:Y:S04]  /*5160*/  STG.E desc[UR14][R54.64], R3 ;  /* 0x0000000336007986 */ /* 0x0003e8000c10190e */
.L_x_3231:
[----:B------:R-:W-:Y:S05]  /*5170*/  BSYNC B0 ;  /* 0x0000000000007941 */ /* 0x000fea0003800000 */
.L_x_3230:
[----:B-1----:R-:W-:Y:S01]  /*5180*/  SHF.L.U32 R3, R5, 0x10, RZ ;  /* 0x0000001005037819 */ /* 0x002fe200000006ff */
[----:B------:R-:W-:Y:S01]  /*5190*/  IMAD.U32 R6, R6, 0x10000, RZ ;  /* 0x0001000006067824 */ /* 0x000fe200078e00ff */
[----:B------:R-:W-:Y:S02]  /*51a0*/  SHF.L.U32 R66, R66, 0x10, RZ ;  /* 0x0000001042427819 */ /* 0x000fe400000006ff */
[----:B------:R-:W-:Y:S01]  /*51b0*/  ISETP.GE.U32.AND P1, PT, R86, UR6, PT ;  /* 0x0000000656007c0c */ /* 0x000fe2000bf26070 */
[----:B------:R-:W-:Y:S01]  /*51c0*/  FADD.FTZ R3, R3, -UR5 ;  /* 0x8000000503037e21 */ /* 0x000fe20008010000 */
[----:B------:R-:W-:Y:S01]  /*51d0*/  SHF.L.U32 R65, R65, 0x10, RZ ;  /* 0x0000001041417819 */ /* 0x000fe200000006ff */
        /* <DEDUP_REMOVED lines=18> */
.L_x_3232:
[----:B------:R-:W-:Y:S04]  /*5300*/  BSSY B0, `(.L_x_3233) ;  /* 0x000000e000007945 */ /* 0x000fe80003800000 */
[----:B------:R-:W-:Y:S05]  /*5310*/  @P1 BRA `(.L_x_3234) ;  /* 0x0000000000301947 */ /* 0x000fea0003800000 */
[----:B------:R-:W-:Y:S01]  /*5320*/  F2FP.BF16.F32.PACK_AB R3, R4, R3 ;  /* 0x000000030403723e */ /* 0x000fe200000010ff */
[----:B------:R-:W-:Y:S01]  /*5330*/  ULDC.64 UR12, c[0x0][0x270] ;  /* 0x00009c00000c7ab9 */ /* 0x000fe20000000a00 */
        /* <DEDUP_REMOVED lines=10> */
.L_x_3234:
[----:B------:R-:W-:Y:S05]  /*53e0*/  BSYNC B0 ;  /* 0x0000000000007941 */ /* 0x000fea0003800000 */
.L_x_3233:
[----:B------:R-:W-:Y:S01]  /*53f0*/  ISETP.GE.U32.AND P1, PT, R85, UR6, PT ;  /* 0x0000000655007c0c */ /* 0x000fe2000bf26070 */
[----:B------:R-:W-:Y:S01]  /*5400*/  FADD.FTZ R6, R6, -UR5 ;  /* 0x8000000506067e21 */ /* 0x000fe20008010000 */
[----:B------:R-:W-:Y:S01]  /*5410*/  ISETP.GE.U32.AND P2, PT, R84, UR6, PT ;  /* 0x0000000654007c0c */ /* 0x000fe2000bf46070 */
[----:B------:R-:W-:Y:S01]  /*5420*/  FADD.FTZ R65, R65, -UR5 ;  /* 0x8000000541417e21 */ /* 0x000fe20008010000 */
[----:B------:R-:W-:Y:S01]  /*5430*/  SHF.R.S32.HI R64, RZ, 0x1f, R85 ;  /* 0x0000001fff407819 */ /* 0x000fe20000011455 */
[----:B------:R-:W-:Y:S01]  /*5440*/  FMUL.FTZ R5, R6, UR10 ;  /* 0x0000000a06057c20 */ /* 0x000fe20008410000 */
[----:B------:R-:W-:Y:S01]  /*5450*/  SHF.R.S32.HI R63, RZ, 0x1f, R84 ;  /* 0x0000001fff3f7819 */ /* 0x000fe20000011454 */
[----:B------:R-:W-:Y:S01]  /*5460*/  FMUL.FTZ R4, R65, UR10 ;  /* 0x0000000a41047c20 */ /* 0x000fe20008410000 */
[----:B------:R-:W-:Y:S01]  /*5470*/  ISETP.GE.U32.AND P3, PT, R83, UR6, PT ;  /* 0x0000000653007c0c */ /* 0x000fe2000bf66070 */
[----:B------:R-:W-:Y:S01]  /*5480*/  IMAD.U32 R67, R67, 0x10000, RZ ;  /* 0x0001000043437824 */ /* 0x000fe200078e00ff */
[----:B0-----:R-:W-:Y:S01]  /*5490*/  SHF.R.S32.HI R55, RZ, 0x1f, R83 ;  /* 0x0000001fff377819 */ /* 0x001fe20000011453 */
[----:B-1----:R-:W-:Y:S01]  /*54a0*/  FFMA.FTZ R52, R28, R5, R30 ;  /* 0x000000051c347223 */ /* 0x002fe2000001001e */
[----:B------:R-:W-:Y:S01]  /*54b0*/  SHF.L.U32 R3, R7, 0x10, RZ ;  /* 0x0000001007037819 */ /* 0x000fe200000006ff */
[----:B------:R-:W-:Y:S01]  /*54c0*/  FFMA.FTZ R53, R29, R4, R31 ;  /* 0x000000041d357223 */ /* 0x000fe2000001001f */
[----:B------:R-:W-:-:S02]  /*54d0*/  SHF.L.U32 R16, R68, 0x10, RZ ;  /* 0x0000001044107819 */ /* 0x000fc400000006ff */
[----:B------:R-:W-:Y:S01]  /*54e0*/  ISETP.GE.AND.EX P1, PT, R64, UR7, PT, P1 ;  /* 0x0000000740007c0c */ /* 0x000fe2000bf26310 */
[----:B------:R-:W-:Y:S01]  /*54f0*/  FADD.FTZ R3, R3, -UR5 ;  /* 0x8000000503037e21 */ /* 0x000fe20008010000 */
[----:B------:R-:W-:Y:S01]  /*5500*/  ISETP.GE.AND.EX P2, PT, R63, UR7, PT, P2 ;  /* 0x000000073f007c0c */ /* 0x000fe2000bf46320 */
[----:B------:R-:W-:Y:S01]  /*5510*/  FADD.FTZ R16, R16, -UR5 ;  /* 0x8000000510107e21 */ /* 0x000fe20008010000 */
[----:B------:R-:W-:Y:S02]  /*5520*/  ISETP.GE.AND.EX P3, PT, R55, UR7, PT, P3 ;  /* 0x0000000737007c0c */ /* 0x000fe4000bf66330 */
[----:B------:R-:W-:Y:S02]  /*5530*/  SHF.L.U32 R8, R8, 0x10, RZ ;  /* 0x0000001008087819 */ /* 0x000fe400000006ff */
[C---:B------:R-:W-:Y:S02]  /*5540*/  ISETP.GT.U32.OR P1, PT, R60.reuse, 0x27f, P1 ;  /* 0x0000027f3c00780c */ /* 0x040fe40000f24470 */
[----:B------:R-:W-:-:S02]  /*5550*/  ISETP.GT.U32.OR P2, PT, R60, 0x27f, P2 ;  /* 0x0000027f3c00780c */ /* 0x000fc40001744470 */
        /* <DEDUP_REMOVED lines=12> */
.L_x_3235:
        /* <DEDUP_REMOVED lines=14> */
.L_x_3237:
[----:B------:R-:W-:Y:S05]  /*5700*/  BSYNC B0 ;  /* 0x0000000000007941 */ /* 0x000fea0003800000 */
.L_x_3236:
[----:B------:R-:W-:Y:S01]  /*5710*/  FMUL.FTZ R3, R3, UR10 ;  /* 0x0000000a03037c20 */ /* 0x000fe20008410000 */
[----:B------:R-:W-:Y:S01]  /*5720*/  FMUL.FTZ R16, R16, UR10 ;  /* 0x0000000a10107c20 */ /* 0x000fe20008410000 */
[----:B------:R-:W-:Y:S01]  /*5730*/  FADD.FTZ R8, R8, -UR5 ;  /* 0x8000000508087e21 */ /* 0x000fe20008010000 */
[----:B------:R-:W-:Y:S01]  /*5740*/  FADD.FTZ R67, R67, -UR5 ;  /* 0x8000000543437e21 */ /* 0x000fe20008010000 */
        /* <DEDUP_REMOVED lines=13> */
.L_x_3238:
[----:B------:R-:W-:Y:S04]  /*5820*/  BSSY B0, `(.L_x_3239) ;  /* 0x000000e000007945 */ /* 0x000fe80003800000 */
[----:B------:R-:W-:Y:S05]  /*5830*/  @P2 BRA `(.L_x_3240) ;  /* 0x0000000000302947 */ /* 0x000fea0003800000 */
[----:B------:R-:W-:Y:S01]  /*5840*/  ULDC.64 UR12, c[0x0][0x270] ;  /* 0x00009c00000c7ab9 */ /* 0x000fe20000000a00 */
[----:B------:R-:W-:Y:S01]  /*5850*/  MOV R4, R42 ;  /* 0x0000002a00047202 */ /* 0x000fe20000000f00 */
[----:B0-----:R-:W-:Y:S01]  /*5860*/  IMAD R7, R63, UR12, RZ ;  /* 0x0000000c3f077c24 */ /* 0x001fe2000f8e02ff */
        /* <DEDUP_REMOVED lines=9> */
.L_x_3240:
[----:B------:R-:W-:Y:S05]  /*5900*/  BSYNC B0 ;  /* 0x0000000000007941 */ /* 0x000fea0003800000 */
.L_x_3239:
[----:B-1----:R-:W-:Y:S01]  /*5910*/  FMUL.FTZ R3, R8, UR10 ;  /* 0x0000000a08037c20 */ /* 0x002fe20008410000 */
[----:B------:R-:W-:Y:S01]  /*5920*/  FMUL.FTZ R8, R67, UR10 ;  /* 0x0000000a43087c20 */ /* 0x000fe20008410000 */
[----:B------:R-:W-:Y:S01]  /*5930*/  SHF.L.U32 R9, R9, 0x10, RZ ;  /* 0x0000001009097819 */ /* 0x000fe200000006ff */
[----:B------:R-:W-:Y:S02]  /*5940*/  IMAD.U32 R69, R69, 0x10000, RZ ;  /* 0x0001000045457824 */ /* 0x000fe400078e00ff */
        /* <DEDUP_REMOVED lines=13> */
.L_x_3241:
        /* <DEDUP_REMOVED lines=14> */
.L_x_3243:
[----:B------:R-:W-:Y:S05]  /*5b00*/  BSYNC B0 ;  /* 0x0000000000007941 */ /* 0x000fea0003800000 */
.L_x_3242:
[----:B------:R-:W-:Y:S01]  /*5b10*/  ISETP.GE.U32.AND P1, PT, R82, UR6, PT ;  /* 0x0000000652007c0c */ /* 0x000fe2000bf26070 */
[----:B------:R-:W-:Y:S01]  /*5b20*/  FADD.FTZ R9, R9, -UR5 ;  /* 0x8000000509097e21 */ /* 0x000fe20008010000 */
[----:B------:R-:W-:Y:S01]  /*5b30*/  ISETP.GE.U32.AND P2, PT, R81, UR6, PT ;  /* 0x0000000651007c0c */ /* 0x000fe2000bf46070 */
[----:B------:R-:W-:Y:S01]  /*5b40*/  FADD.FTZ R69, R69, -UR5 ;  /* 0x8000000545457e21 */ /* 0x000fe20008010000 */
[----:B------:R-:W-:Y:S01]  /*5b50*/  SHF.R.S32.HI R55, RZ, 0x1f, R82 ;  /* 0x0000001fff377819 */ /* 0x000fe20000011452 */
[----:B------:R-:W-:Y:S01]  /*5b60*/  FMUL.FTZ R9, R9, UR10 ;  /* 0x0000000a09097c20 */ /* 0x000fe20008410000 */
[----:B------:R-:W-:Y:S02]  /*5b70*/  SHF.R.S32.HI R54, RZ, 0x1f, R81 ;  /* 0x0000001fff367819 */ /* 0x000fe40000011451 */
[----:B------:R-:W-:Y:S01]  /*5b80*/  ISETP.GE.U32.AND P3, PT, R80, UR6, PT ;  /* 0x0000000650007c0c */ /* 0x000fe2000bf66070 */
[----:B------:R-:W-:Y:S01]  /*5b90*/  FFMA.FTZ R9, R28, R9, R30 ;  /* 0x000000091c097223 */ /* 0x000fe2000001001e */
[----:B------:R-:W-:-:S02]  /*5ba0*/  SHF.R.S32.HI R52, RZ, 0x1f, R80 ;  /* 0x0000001fff347819 */ /* 0x000fc40000011450 */
[----:B-1----:R-:W-:Y:S01]  /*5bb0*/  SHF.L.U32 R3, R10, 0x10, RZ ;  /* 0x000000100a037819 */ /* 0x002fe200000006ff */
[----:B------:R-:W-:Y:S01]  /*5bc0*/  FMUL.FTZ R10, R69, UR10 ;  /* 0x0000000a450a7c20 */ /* 0x000fe20008410000 */
[----:B------:R-:W-:Y:S02]  /*5bd0*/  SHF.L.U32 R8, R71, 0x10, RZ ;  /* 0x0000001047087819 */ /* 0x000fe400000006ff */
[----:B------:R-:W-:Y:S01]  /*5be0*/  ISETP.GE.AND.EX P1, PT, R55, UR7, PT, P1 ;  /* 0x0000000737007c0c */ /* 0x000fe2000bf26310 */
[----:B------:R-:W-:Y:S01]  /*5bf0*/  FADD.FTZ R3, R3, -UR5 ;  /* 0x8000000503037e21 */ /* 0x000fe20008010000 */
[----:B------:R-:W-:Y:S01]  /*5c00*/  ISETP.GE.AND.EX P2, PT, R54, UR7, PT, P2 ;  /* 0x0000000736007c0c */ /* 0x000fe2000bf46320 */
[----:B------:R-:W-:Y:S01]  /*5c10*/  FADD.FTZ R8, R8, -UR5 ;  /* 0x8000000508087e21 */ /* 0x000fe20008010000 */
[----:B------:R-:W-:Y:S01]  /*5c20*/  ISETP.GE.AND.EX P3, PT, R52, UR7, PT, P3 ;  /* 0x0000000734007c0c */ /* 0x000fe2000bf66330 */
[----:B------:R-:W-:Y:S01]  /*5c30*/  FFMA.FTZ R10, R29, R10, R31 ;  /* 0x0000000a1d0a7223 */ /* 0x000fe2000001001f */
[----:B------:R-:W-:-:S02]  /*5c40*/  SHF.L.U32 R11, R11, 0x10, RZ ;  /* 0x000000100b0b7819 */ /* 0x000fc400000006ff */
[C---:B------:R-:W-:Y:S02]  /*5c50*/  ISETP.GT.U32.OR P1, PT, R60.reuse, 0x27f, P1 ;  /* 0x0000027f3c00780c */ /* 0x040fe40000f24470 */
[C---:B------:R-:W-:Y:S02]  /*5c60*/  ISETP.GT.U32.OR P2, PT, R60.reuse, 0x27f, P2 ;  /* 0x0000027f3c00780c */ /* 0x040fe40001744470 */
[----:B------:R-:W-:Y:S02]  /*5c70*/  ISETP.GT.U32.OR P3, PT, R60, 0x27f, P3 ;  /* 0x0000027f3c00780c */ /* 0x000fe40001f64470 */
[----:B------:R-:W-:Y:S01]  /*5c80*/  SHF.L.U32 R70, R70, 0x10, RZ ;  /* 0x0000001046467819 */ /* 0x000fe200000006ff */
[----:B------:R-:W-:Y:S10]  /*5c90*/  @!P5 BRA `(.L_x_3244) ;  /* 0x000000000028d947 */ /* 0x000ff40003800000 */
        /* <DEDUP_REMOVED lines=10> */
.L_x_3244:
[----:B------:R-:W-:Y:S04]  /*5d40*/  BSSY B0, `(.L_x_3245) ;  /* 0x000000e000007945 */ /* 0x000fe80003800000 */
[----:B------:R-:W-:Y:S05]  /*5d50*/  @P1 BRA `(.L_x_3246) ;  /* 0x0000000000301947 */ /* 0x000fea0003800000 */
[----:B------:R-:W-:Y:S01]  /*5d60*/  ULDC.64 UR12, c[0x0][0x270] ;  /* 0x00009c00000c7ab9 */ /* 0x000fe20000000a00 */
[----:B------:R-:W-:Y:S01]  /*5d70*/  MOV R5, R41 ;  /* 0x0000002900057202 */ /* 0x000fe20000000f00 */
[----:B0-----:R-:W-:Y:S01]  /*5d80*/  IMAD R7, R55, UR12, RZ ;  /* 0x0000000c37077c24 */ /* 0x001fe2000f8e02ff */
[----:B------:R-:W-:Y:S01]  /*5d90*/  F2FP.BF16.F32.PACK_AB R9, R10, R9 ;  /* 0x000000090a09723e */ /* 0x000fe200000010ff */
[----:B------:R-:W-:Y:S02]  /*5da0*/  IMAD.MOV.U32 R4, RZ, RZ, R42 ;  /* 0x000000ffff047224 */ /* 0x000fe400078e002a */
[C---:B------:R-:W-:Y:S02]  /*5db0*/  IMAD R7, R82.reuse, UR13, R7 ;  /* 0x0000000d52077c24 */ /* 0x040fe4000f8e0207 */
[----:B------:R-:W-:Y:S01]  /*5dc0*/  IMAD.WIDE.U32 R4, R82, UR12, R4 ;  /* 0x0000000c52047c25 */ /* 0x000fe2000f8e0004 */
[----:B------:R-:W-:Y:S02]  /*5dd0*/  ULDC.64 UR12, c[0x0][0x210] ;  /* 0x00008400000c7ab9 */ /* 0x000fe40000000a00 */
[----:B------:R-:W-:-:S02]  /*5de0*/  LEA R6, P1, R4, UR12, 0x1 ;  /* 0x0000000c04067c11 */ /* 0x000fc4000f8208ff */
[----:B------:R-:W-:-:S04]  /*5df0*/  IADD3 R7, R5, R7, RZ ;  /* 0x0000000705077210 */ /* 0x000fc80007ffe0ff */
[----:B------:R-:W-:-:S05]  /*5e00*/  LEA.HI.X R7, R4, UR13, R7, 0x1, P1 ;  /* 0x0000000d04077c11 */ /* 0x000fca00088f0c07 */
[----:B------:R1:W-:Y:S02]  /*5e10*/  STG.E desc[UR14][R6.64], R9 ;  /* 0x0000000906007986 */ /* 0x0003e4000c10190e */
.L_x_3246:
[----:B------:R-:W-:Y:S05]  /*5e20*/  BSYNC B0 ;  /* 0x0000000000007941 */ /* 0x000fea0003800000 */
.L_x_3245:
[----:B------:R-:W-:Y:S01]  /*5e30*/  FMUL.FTZ R3, R3, UR10 ;  /* 0x0000000a03037c20 */ /* 0x000fe20008410000 */
[----:B------:R-:W-:Y:S01]  /*5e40*/  FMUL.FTZ R8, R8, UR10 ;  /* 0x0000000a08087c20 */ /* 0x000fe20008410000 */
[----:B------:R-:W-:Y:S01]  /*5e50*/  FADD.FTZ R11, R11, -UR5 ;  /* 0x800000050b0b7e21 */ /* 0x000fe20008010000 */
[----:B------:R-:W-:Y:S01]  /*5e60*/  FADD.FTZ R70, R70, -UR5 ;  /* 0x8000000546467e21 */ /* 0x000fe20008010000 */
[----:B------:R-:W-:Y:S01]  /*5e70*/  FFMA.FTZ R3, R28, R3, R30 ;  /* 0x000000031c037223 */ /* 0x000fe2000001001e */
[----:B------:R-:W-:Y:S01]  /*5e80*/  FFMA.FTZ R8, R29, R8, R31 ;  /* 0x000000081d087223 */ /* 0x000fe2000001001f */
[----:B------:R-:W-:Y:S06]  /*5e90*/  @!P5 BRA `(.L_x_3247) ;  /* 0x000000000028d947 */ /* 0x000fec0003800000 */
[----:B01----:R-:W-:Y:S01]  /*5ea0*/  FMUL.FTZ R7, R8, -1.4426950216293334961 ;  /* 0xbfb8aa3b08077820 */ /* 0x003fe20000410000 */
        /* <DEDUP_REMOVED lines=9> */
.L_x_3247:
        /* <DEDUP_REMOVED lines=14> */
.L_x_3249:
[----:B------:R-:W-:Y:S05]  /*6020*/  BSYNC B0 ;  /* 0x0000000000007941 */ /* 0x000fea0003800000 */
.L_x_3248:
[----:B------:R-:W-:Y:S01]  /*6030*/  FMUL.FTZ R11, R11, UR10 ;  /* 0x0000000a0b0b7c20 */ /* 0x000fe20008410000 */
[----:B------:R-:W-:Y:S01]  /*6040*/  FMUL.FTZ R70, R70, UR10 ;  /* 0x0000000a46467c20 */ /* 0x000fe20008410000 */
[----:B------:R-:W-:Y:S02]  /*6050*/  SHF.L.U32 R12, R12, 0x10, RZ ;  /* 0x000000100c0c7819 */ /* 0x000fe400000006ff */
[----:B------:R-:W-:Y:S01]  /*6060*/  SHF.L.U32 R73, R73, 0x10, RZ ;  /* 0x0000001049497819 */ /* 0x000fe200000006ff */
[----:B------:R-:W-:Y:S01]  /*6070*/  FFMA.FTZ R11, R28, R11, R30 ;  /* 0x0000000b1c0b7223 */ /* 0x000fe2000001001e */
[----:B------:R-:W-:Y:S01]  /*6080*/  FFMA.FTZ R70, R29, R70, R31 ;  /* 0x000000461d467223 */ /* 0x000fe2000001001f */
[----:B------:R-:W-:Y:S06]  /*6090*/  @!P5 BRA `(.L_x_3250) ;  /* 0x000000000028d947 */ /* 0x000fec0003800000 */
[----:B--2---:R-:W-:Y:S01]  /*60a0*/  FMUL.FTZ R3, R11, -1.4426950216293334961 ;  /* 0xbfb8aa3b0b037820 */ /* 0x004fe20000410000 */
[----:B------:R-:W-:-:S05]  /*60b0*/  FMUL.FTZ R5, R70, -1.4426950216293334961 ;  /* 0xbfb8aa3b46057820 */ /* 0x000fca0000410000 */
[----:B------:R-:W2:Y:S08]  /*60c0*/  MUFU.EX2 R3, R3 ;  /* 0x0000000300037308 */ /* 0x000eb00000000800 */
[----:B------:R-:W0:Y:S01]  /*60d0*/  MUFU.EX2 R5, R5 ;  /* 0x0000000500057308 */ /* 0x000e220000000800 */
[----:B--2---:R-:W-:-:S07]  /*60e0*/  FADD.FTZ R4, R3, 1 ;  /* 0x3f80000003047421 */ /* 0x004fce0000010000 */
[----:B------:R-:W2:Y:S01]  /*60f0*/  MUFU.RCP R4, R4 ;  /* 0x0000000400047308 */ /* 0x000ea20000001000 */
[----:B01----:R-:W-:-:S07]  /*6100*/  FADD.FTZ R6, R5, 1 ;  /* 0x3f80000005067421 */ /* 0x003fce0000010000 */
[----:B------:R-:W0:Y:S01]  /*6110*/  MUFU.RCP R7, R6 ;  /* 0x0000000600077308 */ /* 0x000e220000001000 */
[----:B--2---:R-:W-:Y:S01]  /*6120*/  FMUL.FTZ R11, R11, R4 ;  /* 0x000000040b0b7220 */ /* 0x004fe20000410000 */
[----:B0-----:R-:W-:-:S07]  /*6130*/  FMUL.FTZ R70, R70, R7 ;  /* 0x0000000746467220 */ /* 0x001fce0000410000 */
.L_x_3250:
[----:B------:R-:W-:Y:S04]  /*6140*/  BSSY B0, `(.L_x_3251) ;  /* 0x000000e000007945 */ /* 0x000fe80003800000 */
[----:B------:R-:W-:Y:S05]  /*6150*/  @P3 BRA `(.L_x_3252) ;  /* 0x0000000000303947 */ /* 0x000fea0003800000 */
[----:B------:R-:W-:Y:S01]  /*6160*/  ULDC.64 UR12, c[0x0][0x270] ;  /* 0x00009c00000c7ab9 */ /* 0x000fe20000000a00 */
[----:B------:R-:W-:Y:S01]  /*6170*/  MOV R5, R41 ;  /* 0x0000002900057202 */ /* 0x000fe20000000f00 */
[----:B--2---:R-:W-:Y:S01]  /*6180*/  IMAD R3, R52, UR12, RZ ;  /* 0x0000000c34037c24 */ /* 0x004fe2000f8e02ff */
[----:B------:R-:W-:Y:S01]  /*6190*/  F2FP.BF16.F32.PACK_AB R11, R70, R11 ;  /* 0x0000000b460b723e */ /* 0x000fe200000010ff */
[----:B------:R-:W-:Y:S02]  /*61a0*/  IMAD.MOV.U32 R4, RZ, RZ, R42 ;  /* 0x000000ffff047224 */ /* 0x000fe400078e002a */
[C---:B------:R-:W-:Y:S02]  /*61b0*/  IMAD R3, R80.reuse, UR13, R3 ;  /* 0x0000000d50037c24 */ /* 0x040fe4000f8e0203 */
[----:B------:R-:W-:Y:S01]  /*61c0*/  IMAD.WIDE.U32 R4, R80, UR12, R4 ;  /* 0x0000000c50047c25 */ /* 0x000fe2000f8e0004 */
[----:B------:R-:W-:Y:S02]  /*61d0*/  ULDC.64 UR12, c[0x0][0x210] ;  /* 0x00008400000c7ab9 */ /* 0x000fe40000000a00 */
[----:B01----:R-:W-:-:S02]  /*61e0*/  LEA R6, P1, R4, UR12, 0x1 ;  /* 0x0000000c04067c11 */ /* 0x003fc4000f8208ff */
[----:B------:R-:W-:-:S04]  /*61f0*/  IADD3 R3, R5, R3, RZ ;  /* 0x0000000305037210 */ /* 0x000fc80007ffe0ff */
[----:B------:R-:W-:-:S05]  /*6200*/  LEA.HI.X R7, R4, UR13, R3, 0x1, P1 ;  /* 0x0000000d04077c11 */ /* 0x000fca00088f0c03 */
[----:B------:R3:W-:Y:S02]  /*6210*/  STG.E desc[UR14][R6.64], R11 ;  /* 0x0000000b06007986 */ /* 0x0007e4000c10190e */
.L_x_3252:
[----:B------:R-:W-:Y:S05]  /*6220*/  BSYNC B0 ;  /* 0x0000000000007941 */ /* 0x000fea0003800000 */
.L_x_3251:
[----:B------:R-:W-:Y:S01]  /*6230*/  ISETP.GE.U32.AND P1, PT, R79, UR6, PT ;  /* 0x000000064f007c0c */ /* 0x000fe2000bf26070 */
[----:B------:R-:W-:Y:S01]  /*6240*/  FADD.FTZ R12, R12, -UR5 ;  /* 0x800000050c0c7e21 */ /* 0x000fe20008010000 */
[----:B------:R-:W-:Y:S01]  /*6250*/  ISETP.GE.U32.AND P2, PT, R78, UR6, PT ;  /* 0x000000064e007c0c */ /* 0x000fe2000bf46070 */
[----:B------:R-:W-:Y:S01]  /*6260*/  FADD.FTZ R73, R73, -UR5 ;  /* 0x8000000549497e21 */ /* 0x000fe20008010000 */
[----:B------:R-:W-:Y:S01]  /*6270*/  SHF.R.S32.HI R52, RZ, 0x1f, R79 ;  /* 0x0000001fff347819 */ /* 0x000fe2000001144f */
[----:B--2---:R-:W-:Y:S01]  /*6280*/  FMUL.FTZ R3, R12, UR10 ;  /* 0x0000000a0c037c20 */ /* 0x004fe20008410000 */
[----:B------:R-:W-:Y:S01]  /*6290*/  SHF.R.S32.HI R16, RZ, 0x1f, R78 ;  /* 0x0000001fff107819 */ /* 0x000fe2000001144e */
[----:B------:R-:W-:Y:S01]  /*62a0*/  FMUL.FTZ R4, R73, UR10 ;  /* 0x0000000a49047c20 */ /* 0x000fe20008410000 */
[----:B------:R-:W-:Y:S01]  /*62b0*/  ISETP.GE.U32.AND P3, PT, R77, UR6, PT ;  /* 0x000000064d007c0c */ /* 0x000fe2000bf66070 */
[----:B------:R-:W-:Y:S01]  /*62c0*/  FFMA.FTZ R3, R28, R3, R30 ;  /* 0x000000031c037223 */ /* 0x000fe2000001001e */
[----:B---3--:R-:W-:Y:S01]  /*62d0*/  SHF.R.S32.HI R11, RZ, 0x1f, R77 ;  /* 0x0000001fff0b7819 */ /* 0x008fe2000001144d */
[----:B------:R-:W-:Y:S01]  /*62e0*/  FFMA.FTZ R8, R29, R4, R31 ;  /* 0x000000041d087223 */ /* 0x000fe2000001001f */
[----:B------:R-:W-:-:S02]  /*62f0*/  SHF.L.U32 R10, R13, 0x10, RZ ;  /* 0x000000100d0a7819 */ /* 0x000fc400000006ff */
[----:B------:R-:W-:Y:S02]  /*6300*/  SHF.L.U32 R75, R75, 0x10, RZ ;  /* 0x000000104b4b7819 */ /* 0x000fe400000006ff */
[----:B------:R-:W-:Y:S01]  /*6310*/  ISETP.GE.AND.EX P1, PT, R52, UR7, PT, P1 ;  /* 0x0000000734007c0c */ /* 0x000fe2000bf26310 */
[----:B------:R-:W-:Y:S01]  /*6320*/  FADD.FTZ R10, R10, -UR5 ;  /* 0x800000050a0a7e21 */ /* 0x000fe20008010000 */
[----:B------:R-:W-:Y:S01]  /*6330*/  ISETP.GE.AND.EX P2, PT, R16, UR7, PT, P2 ;  /* 0x0000000710007c0c */ /* 0x000fe2000bf46320 */
[----:B------:R-:W-:Y:S01]  /*6340*/  FADD.FTZ R75, R75, -UR5 ;  /* 0x800000054b4b7e21 */ /* 0x000fe20008010000 */
[----:B------:R-:W-:Y:S02]  /*6350*/  ISETP.GE.AND.EX P3, PT, R11, UR7, PT, P3 ;  /* 0x000000070b007c0c */ /* 0x000fe4000bf66330 */
[----:B------:R-:W-:Y:S02]  /*6360*/  SHF.L.U32 R14, R14, 0x10, RZ ;  /* 0x000000100e0e7819 */ /* 0x000fe400000006ff */
[----:B------:R-:W-:-:S02]  /*6370*/  ISETP.GT.U32.OR P1, PT, R60, 0x27f, P1 ;  /* 0x0000027f3c00780c */ /* 0x000fc40000f24470 */
[C---:B------:R-:W-:Y:S02]  /*6380*/  ISETP.GT.U32.OR P2, PT, R60.reuse, 0x27f, P2 ;  /* 0x0000027f3c00780c */ /* 0x040fe40001744470 */
[----:B------:R-:W-:Y:S02]  /*6390*/  ISETP.GT.U32.OR P3, PT, R60, 0x27f, P3 ;  /* 0x0000027f3c00780c */ /* 0x000fe40001f64470 */
[----:B------:R-:W-:Y:S01]  /*63a0*/  SHF.L.U32 R74, R74, 0x10, RZ ;  /* 0x000000104a4a7819 */ /* 0x000fe200000006ff */
[----:B------:R-:W-:Y:S10]  /*63b0*/  @!P5 BRA `(.L_x_3253) ;  /* 0x000000000028d947 */ /* 0x000ff40003800000 */
        /* <DEDUP_REMOVED lines=10> */
.L_x_3253:
[----:B------:R-:W-:Y:S04]  /*6460*/  BSSY B0, `(.L_x_3254) ;  /* 0x000000e000007945 */ /* 0x000fe80003800000 */
[----:B------:R-:W-:Y:S05]  /*6470*/  @P1 BRA `(.L_x_3255) ;  /* 0x0000000000301947 */ /* 0x000fea0003800000 */
[----:B------:R-:W-:Y:S01]  /*6480*/  ULDC.64 UR12, c[0x0][0x270] ;  /* 0x00009c00000c7ab9 */ /* 0x000fe20000000a00 */
[----:B------:R-:W-:Y:S01]  /*6490*/  MOV R4, R42 ;  /* 0x0000002a00047202 */ /* 0x000fe20000000f00 */
[----:B01----:R-:W-:Y:S01]  /*64a0*/  IMAD R6, R52, UR12, RZ ;  /* 0x0000000c34067c24 */ /* 0x003fe2000f8e02ff */
        /* <DEDUP_REMOVED lines=9> */
.L_x_3255:
[----:B------:R-:W-:Y:S05]  /*6540*/  BSYNC B0 ;  /* 0x0000000000007941 */ /* 0x000fea0003800000 */
.L_x_3254:
[----:B--2---:R-:W-:Y:S01]  /*6550*/  FMUL.FTZ R3, R10, UR10 ;  /* 0x0000000a0a037c20 */ /* 0x004fe20008410000 */
        /* <DEDUP_REMOVED lines=16> */
.L_x_3256:
        /* <DEDUP_REMOVED lines=14> */
.L_x_3258:
[----:B------:R-:W-:Y:S05]  /*6740*/  BSYNC B0 ;  /* 0x0000000000007941 */ /* 0x000fea0003800000 */
.L_x_3257:
[----:B--2---:R-:W-:Y:S01]  /*6750*/  FMUL.FTZ R3, R14, UR10 ;  /* 0x0000000a0e037c20 */ /* 0x004fe20008410000 */
[----:B------:R-:W-:Y:S01]  /*6760*/  FMUL.FTZ R74, R74, UR10 ;  /* 0x0000000a4a4a7c20 */ /* 0x000fe20008410000 */
[----:B------:R-:W-:Y:S02]  /*6770*/  SHF.L.U32 R15, R15, 0x10, RZ ;  /* 0x000000100f0f7819 */ /* 0x000fe400000006ff */
[----:B------:R-:W-:Y:S01]  /*6780*/  SHF.L.U32 R72, R72, 0x10, RZ ;  /* 0x0000001048487819 */ /* 0x000fe200000006ff */
[----:B------:R-:W-:Y:S01]  /*6790*/  FFMA.FTZ R3, R28, R3, R30 ;  /* 0x000000031c037223 */ /* 0x000fe2000001001e */
[----:B------:R-:W-:Y:S01]  /*67a0*/  FFMA.FTZ R74, R29, R74, R31 ;  /* 0x0000004a1d4a7223 */ /* 0x000fe2000001001f */
[----:B------:R-:W-:Y:S06]  /*67b0*/  @!P5 BRA `(.L_x_3259) ;  /* 0x000000000028d947 */ /* 0x000fec0003800000 */
        /* <DEDUP_REMOVED lines=10> */
.L_x_3259:
        /* <DEDUP_REMOVED lines=14> */
.L_x_3261:
[----:B------:R-:W-:Y:S05]  /*6940*/  BSYNC B0 ;  /* 0x0000000000007941 */ /* 0x000fea0003800000 */
.L_x_3260:
[C---:B-1----:R-:W-:Y:S01]  /*6950*/  IADD3 R9, R0.reuse, 0xe0, RZ ;  /* 0x000000e000097810 */ /* 0x042fe20007ffe0ff */
[----:B------:R-:W-:Y:S01]  /*6960*/  FADD.FTZ R4, R15, -UR5 ;  /* 0x800000050f047e21 */ /* 0x000fe20008010000 */
[----:B--2---:R-:W-:Y:S01]  /*6970*/  IADD3 R3, R0, 0xf0, RZ ;  /* 0x000000f000037810 */ /* 0x004fe20007ffe0ff */
[----:B------:R-:W-:Y:S01]  /*6980*/  FADD.FTZ R72, R72, -UR5 ;  /* 0x8000000548487e21 */ /* 0x000fe20008010000 */
[----:B------:R-:W-:Y:S01]  /*6990*/  ISETP.GE.U32.AND P1, PT, R76, UR6, PT ;  /* 0x000000064c007c0c */ /* 0x000fe2000bf26070 */
[----:B------:R-:W-:Y:S01]  /*69a0*/  FMUL.FTZ R5, R4, UR10 ;  /* 0x0000000a04057c20 */ /* 0x000fe20008410000 */
[----:B------:R-:W-:Y:S01]  /*69b0*/  ISETP.GE.U32.AND P2, PT, R9, UR6, PT ;  /* 0x0000000609007c0c */ /* 0x000fe2000bf46070 */
[----:B------:R-:W-:Y:S01]  /*69c0*/  FMUL.FTZ R72, R72, UR10 ;  /* 0x0000000a48487c20 */ /* 0x000fe20008410000 */
[----:B------:R-:W-:Y:S01]  /*69d0*/  SHF.R.S32.HI R16, RZ, 0x1f, R76 ;  /* 0x0000001fff107819 */ /* 0x000fe2000001144c */
[----:B------:R-:W-:Y:S01]  /*69e0*/  FFMA.FTZ R11, R28, R5, R30 ;  /* 0x000000051c0b7223 */ /* 0x000fe2000001001e */
[----:B------:R-:W-:Y:S01]  /*69f0*/  SHF.R.S32.HI R10, RZ, 0x1f, R9 ;  /* 0x0000001fff0a7819 */ /* 0x000fe20000011409 */
[----:B------:R-:W-:Y:S01]  /*6a00*/  FFMA.FTZ R72, R29, R72, R31 ;  /* 0x000000481d487223 */ /* 0x000fe2000001001f */
[----:B------:R-:W-:-:S02]  /*6a10*/  ISETP.GE.U32.AND P3, PT, R3, UR6, PT ;  /* 0x0000000603007c0c */ /* 0x000fc4000bf66070 */
[----:B------:R-:W-:Y:S02]  /*6a20*/  SHF.R.S32.HI R8, RZ, 0x1f, R3 ;  /* 0x0000001fff087819 */ /* 0x000fe40000011403 */
[----:B------:R-:W-:Y:S02]  /*6a30*/  SHF.L.U32 R14, R17, 0x10, RZ ;  /* 0x00000010110e7819 */ /* 0x000fe400000006ff */
[----:B------:R-:W-:Y:S02]  /*6a40*/  SHF.L.U32 R62, R62, 0x10, RZ ;  /* 0x000000103e3e7819 */ /* 0x000fe400000006ff */
[----:B------:R-:W-:Y:S01]  /*6a50*/  ISETP.GE.AND.EX P1, PT, R16, UR7, PT, P1 ;  /* 0x0000000710007c0c */ /* 0x000fe2000bf26310 */
[----:B------:R-:W-:Y:S01]  /*6a60*/  FADD.FTZ R14, R14, -UR5 ;  /* 0x800000050e0e7e21 */ /* 0x000fe20008010000 */
[----:B------:R-:W-:Y:S01]  /*6a70*/  ISETP.GE.AND.EX P2, PT, R10, UR7, PT, P2 ;  /* 0x000000070a007c0c */ /* 0x000fe2000bf46320 */
[----:B------:R-:W-:Y:S01]  /*6a80*/  FADD.FTZ R62, R62, -UR5 ;  /* 0x800000053e3e7e21 */ /* 0x000fe20008010000 */
[----:B------:R-:W-:-:S02]  /*6a90*/  ISETP.GE.AND.EX P3, PT, R8, UR7, PT, P3 ;  /* 0x0000000708007c0c */ /* 0x000fc4000bf66330 */
[----:B------:R-:W-:Y:S02]  /*6aa0*/  SHF.L.U32 R18, R18, 0x10, RZ ;  /* 0x0000001012127819 */ /* 0x000fe400000006ff */
        /* <DEDUP_REMOVED lines=15> */
.L_x_3262:
        /* <DEDUP_REMOVED lines=14> */
.L_x_3264:
[----:B------:R-:W-:Y:S05]  /*6c80*/  BSYNC B0 ;  /* 0x0000000000007941 */ /* 0x000fea0003800000 */
.L_x_3263:
[----:B------:R-:W-:Y:S01]  /*6c90*/  FMUL.FTZ R5, R14, UR10 ;  /* 0x0000000a0e057c20 */ /* 0x000fe20008410000 */
[----:B------:R-:W-:Y:S01]  /*6ca0*/  FMUL.FTZ R62, R62, UR10 ;  /* 0x0000000a3e3e7c20 */ /* 0x000fe20008410000 */
[----:B------:R-:W-:Y:S01]  /*6cb0*/  FADD.FTZ R18, R18, -UR5 ;  /* 0x8000000512127e21 */ /* 0x000fe20008010000 */
[----:B------:R-:W-:Y:S01]  /*6cc0*/  FADD.FTZ R61, R61, -UR5 ;  /* 0x800000053d3d7e21 */ /* 0x000fe20008010000 */
[----:B-1----:R-:W-:Y:S01]  /*6cd0*/  FFMA.FTZ R11, R28, R5, R30 ;  /* 0x000000051c0b7223 */ /* 0x002fe2000001001e */
        /* <DEDUP_REMOVED lines=12> */
.L_x_3265:
        /* <DEDUP_REMOVED lines=14> */
.L_x_3267:
[----:B------:R-:W-:Y:S05]  /*6e80*/  BSYNC B0 ;  /* 0x0000000000007941 */ /* 0x000fea0003800000 */
.L_x_3266:
[----:B------:R-:W-:Y:S01]  /*6e90*/  FMUL.FTZ R5, R18, UR10 ;  /* 0x0000000a12057c20 */ /* 0x000fe20008410000 */
[----:B------:R-:W-:Y:S01]  /*6ea0*/  FMUL.FTZ R4, R61, UR10 ;  /* 0x0000000a3d047c20 */ /* 0x000fe20008410000 */
[----:B------:R-:W-:Y:S02]  /*6eb0*/  SHF.L.U32 R19, R19, 0x10, RZ ;  /* 0x0000001013137819 */ /* 0x000fe400000006ff */
[----:B------:R-:W-:Y:S01]  /*6ec0*/  SHF.L.U32 R59, R59, 0x10, RZ ;  /* 0x000000103b3b7819 */ /* 0x000fe200000006ff */
        /* <DEDUP_REMOVED lines=13> */
.L_x_3268:
[----:B------:R-:W-:Y:S04]  /*6fa0*/  BSSY B0, `(.L_x_3269) ;  /* 0x000000e000007945 */ /* 0x000fe80003800000 */
[----:B------:R-:W-:Y:S05]  /*6fb0*/  @P3 BRA `(.L_x_3270) ;  /* 0x0000000000303947 */ /* 0x000fea0003800000 */
[----:B------:R-:W-:Y:S01]  /*6fc0*/  ULDC.64 UR12, c[0x0][0x270] ;  /* 0x00009c00000c7ab9 */ /* 0x000fe20000000a00 */
[----:B------:R-:W-:Y:S01]  /*6fd0*/  MOV R5, R41 ;  /* 0x0000002900057202 */ /* 0x000fe20000000f00 */
[----:B------:R-:W-:Y:S01]  /*6fe0*/  IMAD.MOV.U32 R4, RZ, RZ, R42 ;  /* 0x000000ffff047224 */ /* 0x000fe200078e002a */
[----:B------:R-:W-:Y:S01]  /*6ff0*/  F2FP.BF16.F32.PACK_AB R9, R10, R9 ;  /* 0x000000090a09723e */ /* 0x000fe200000010ff */
[----:B------:R-:W-:Y:S02]  /*7000*/  IMAD R8, R8, UR12, RZ ;  /* 0x0000000c08087c24 */ /* 0x000fe4000f8e02ff */
[----:B------:R-:W-:-:S04]  /*7010*/  IMAD.WIDE.U32 R4, R3, UR12, R4 ;  /* 0x0000000c03047c25 */ /* 0x000fc8000f8e0004 */
[----:B------:R-:W-:Y:S01]  /*7020*/  IMAD R3, R3, UR13, R8 ;  /* 0x0000000d03037c24 */ /* 0x000fe2000f8e0208 */
[----:B------:R-:W-:Y:S02]  /*7030*/  ULDC.64 UR12, c[0x0][0x210] ;  /* 0x00008400000c7ab9 */ /* 0x000fe40000000a00 */
[----:B01----:R-:W-:Y:S02]  /*7040*/  LEA R6, P1, R4, UR12, 0x1 ;  /* 0x0000000c04067c11 */ /* 0x003fe4000f8208ff */
[----:B------:R-:W-:-:S04]  /*7050*/  IADD3 R3, R5, R3, RZ ;  /* 0x0000000305037210 */ /* 0x000fc80007ffe0ff */
[----:B------:R-:W-:-:S05]  /*7060*/  LEA.HI.X R7, R4, UR13, R3, 0x1, P1 ;  /* 0x0000000d04077c11 */ /* 0x000fca00088f0c03 */
[----:B------:R2:W-:Y:S02]  /*7070*/  STG.E desc[UR14][R6.64], R9 ;  /* 0x0000000906007986 */ /* 0x0005e4000c10190e */
.L_x_3270:
[----:B------:R-:W-:Y:S05]  /*7080*/  BSYNC B0 ;  /* 0x0000000000007941 */ /* 0x000fea0003800000 */
.L_x_3269:
[C---:B------:R-:W-:Y:S01]  /*7090*/  IADD3 R15, R0.reuse, 0x100, RZ ;  /* 0x00000100000f7810 */ /* 0x040fe20007ffe0ff */
[----:B------:R-:W-:Y:S01]  /*70a0*/  FADD.FTZ R4, R19, -UR5 ;  /* 0x8000000513047e21 */ /* 0x000fe20008010000 */
[C---:B--2---:R-:W-:Y:S01]  /*70b0*/  IADD3 R9, R0.reuse, 0x110, RZ ;  /* 0x0000011000097810 */ /* 0x044fe20007ffe0ff */
[----:B------:R-:W-:Y:S01]  /*70c0*/  FADD.FTZ R59, R59, -UR5 ;  /* 0x800000053b3b7e21 */ /* 0x000fe20008010000 */
[----:B------:R-:W-:Y:S01]  /*70d0*/  IADD3 R3, R0, 0x120, RZ ;  /* 0x0000012000037810 */ /* 0x000fe20007ffe0ff */
[----:B------:R-:W-:Y:S01]  /*70e0*/  FMUL.FTZ R5, R4, UR10 ;  /* 0x0000000a04057c20 */ /* 0x000fe20008410000 */
[----:B------:R-:W-:Y:S01]  /*70f0*/  ISETP.GE.U32.AND P1, PT, R15, UR6, PT ;  /* 0x000000060f007c0c */ /* 0x000fe2000bf26070 */
[----:B------:R-:W-:Y:S01]  /*7100*/  FMUL.FTZ R4, R59, UR10 ;  /* 0x0000000a3b047c20 */ /* 0x000fe20008410000 */
[----:B------:R-:W-:Y:S01]  /*7110*/  ISETP.GE.U32.AND P2, PT, R9, UR6, PT ;  /* 0x0000000609007c0c */ /* 0x000fe2000bf46070 */
[----:B------:R-:W-:Y:S01]  /*7120*/  IMAD.U32 R33, R33, 0x10000, RZ ;  /* 0x0001000021217824 */ /* 0x000fe200078e00ff */
[----:B------:R-:W-:Y:S01]  /*7130*/  SHF.R.S32.HI R16, RZ, 0x1f, R15 ;  /* 0x0000001fff107819 */ /* 0x000fe2000001140f */
[----:B-1----:R-:W-:Y:S01]  /*7140*/  FFMA.FTZ R11, R28, R5, R30 ;  /* 0x000000051c0b7223 */ /* 0x002fe2000001001e */
        /* <DEDUP_REMOVED lines=11> */
[C---:B------:R-:W-:Y:S02]  /*7200*/  ISETP.GT.U32.OR P1, PT, R60.reuse, 0x27f, P1 ;  /* 0x0000027f3c00780c */ /* 0x040fe40000f24470 */
[C---:B------:R-:W-:Y:S02]  /*7210*/  ISETP.GT.U32.OR P2, PT, R60.reuse, 0x27f, P2 ;  /* 0x0000027f3c00780c */ /* 0x040fe40001744470 */
[----:B------:R-:W-:Y:S02]  /*7220*/  ISETP.GT.U32.OR P3, PT, R60, 0x27f, P3 ;  /* 0x0000027f3c00780c */ /* 0x000fe40001f64470 */
[----:B------:R-:W-:Y:S01]  /*7230*/  SHF.L.U32 R57, R57, 0x10, RZ ;  /* 0x0000001039397819 */ /* 0x000fe200000006ff */
[----:B------:R-:W-:Y:S10]  /*7240*/  @!P5 BRA `(.L_x_3271) ;  /* 0x000000000028d947 */ /* 0x000ff40003800000 */
        /* <DEDUP_REMOVED lines=10> */
.L_x_3271:
        /* <DEDUP_REMOVED lines=14> */
.L_x_3273:
[----:B------:R-:W-:Y:S05]  /*73d0*/  BSYNC B0 ;  /* 0x0000000000007941 */ /* 0x000fea0003800000 */
.L_x_3272:
        /* <DEDUP_REMOVED lines=17> */
.L_x_3274:
        /* <DEDUP_REMOVED lines=14> */
.L_x_3276:
[----:B------:R-:W-:Y:S05]  /*75d0*/  BSYNC B0 ;  /* 0x0000000000007941 */ /* 0x000fea0003800000 */
.L_x_3275:
[----:B------:R-:W-:Y:S01]  /*75e0*/  FMUL.FTZ R5, R14, UR10 ;  /* 0x0000000a0e057c20 */ /* 0x000fe20008410000 */
[----:B------:R-:W-:Y:S01]  /*75f0*/  FMUL.FTZ R4, R57, UR10 ;  /* 0x0000000a39047c20 */ /* 0x000fe20008410000 */
[----:B------:R-:W-:Y:S01]  /*7600*/  IMAD.U32 R34, R34, 0x10000, RZ ;  /* 0x0001000022227824 */ /* 0x000fe200078e00ff */
        /* <DEDUP_REMOVED lines=14> */
.L_x_3277:
        /* <DEDUP_REMOVED lines=10> */
[----:B01----:R-:W-:Y:S02]  /*7790*/  LEA R6, P1, R4, UR12, 0x1 ;  /* 0x0000000c04067c11 */ /* 0x003fe4000f8208ff */
[----:B------:R-:W-:-:S04]  /*77a0*/  IADD3 R3, R5, R3, RZ ;  /* 0x0000000305037210 */ /* 0x000fc80007ffe0ff */
[----:B------:R-:W-:-:S05]  /*77b0*/  LEA.HI.X R7, R4, UR13, R3, 0x1, P1 ;  /* 0x0000000d04077c11 */ /* 0x000fca00088f0c03 */
[----:B------:R2:W-:Y:S02]  /*77c0*/  STG.E desc[UR14][R6.64], R9 ;  /* 0x0000000906007986 */ /* 0x0005e4000c10190e */
.L_x_3279:
[----:B------:R-:W-:Y:S05]  /*77d0*/  BSYNC B0 ;  /* 0x0000000000007941 */ /* 0x000fea0003800000 */
.L_x_3278:
[----:B------:R-:W-:Y:S01]  /*77e0*/  IADD3 R15, R0, 0x130, RZ ;  /* 0x00000130000f7810 */ /* 0x000fe20007ffe0ff */
[----:B------:R-:W-:Y:S01]  /*77f0*/  FADD.FTZ R4, R34, -UR5 ;  /* 0x8000000522047e21 */ /* 0x000fe20008010000 */
[----:B--2---:R-:W-:Y:S01]  /*7800*/  IADD3 R9, R0, 0x140, RZ ;  /* 0x0000014000097810 */ /* 0x004fe20007ffe0ff */
[----:B------:R-:W-:Y:S01]  /*7810*/  FADD.FTZ R56, R56, -UR5 ;  /* 0x8000000538387e21 */ /* 0x000fe20008010000 */
[----:B------:R-:W-:Y:S01]  /*7820*/  IADD3 R3, R0, 0x150, RZ ;  /* 0x0000015000037810 */ /* 0x000fe20007ffe0ff */
[----:B------:R-:W-:Y:S01]  /*7830*/  IMAD.U32 R51, R51, 0x10000, RZ ;  /* 0x0001000033337824 */ /* 0x000fe200078e00ff */
[----:B------:R-:W-:Y:S01]  /*7840*/  ISETP.GE.U32.AND P1, PT, R15, UR6, PT ;  /* 0x000000060f007c0c */ /* 0x000fe2000bf26070 */
[----:B------:R-:W-:Y:S01]  /*7850*/  FMUL.FTZ R5, R4, UR10 ;  /* 0x0000000a04057c20 */ /* 0x000fe20008410000 */
[----:B------:R-:W-:Y:S01]  /*7860*/  ISETP.GE.U32.AND P2, PT, R9, UR6, PT ;  /* 0x0000000609007c0c */ /* 0x000fe2000bf46070 */
[----:B------:R-:W-:Y:S01]  /*7870*/  FMUL.FTZ R56, R56, UR10 ;  /* 0x0000000a38387c20 */ /* 0x000fe20008410000 */
[----:B------:R-:W-:Y:S01]  /*7880*/  SHF.R.S32.HI R16, RZ, 0x1f, R15 ;  /* 0x0000001fff107819 */ /* 0x000fe2000001140f */
[----:B------:R-:W-:Y:S01]  /*7890*/  FADD.FTZ R51, R51, -UR5 ;  /* 0x8000000533337e21 */ /* 0x000fe20008010000 */
[----:B------:R-:W-:Y:S01]  /*78a0*/  SHF.R.S32.HI R10, RZ, 0x1f, R9 ;  /* 0x0000001fff0a7819 */ /* 0x000fe20000011409 */
[----:B-1----:R-:W-:Y:S01]  /*78b0*/  FFMA.FTZ R11, R28, R5, R30 ;  /* 0x000000051c0b7223 */ /* 0x002fe2000001001e */
[----:B------:R-:W-:Y:S01]  /*78c0*/  ISETP.GE.U32.AND P3, PT, R3, UR6, PT ;  /* 0x0000000603007c0c */ /* 0x000fe2000bf66070 */
[----:B------:R-:W-:Y:S01]  /*78d0*/  FFMA.FTZ R56, R29, R56, R31 ;  /* 0x000000381d387223 */ /* 0x000fe2000001001f */
[----:B------:R-:W-:-:S02]  /*78e0*/  SHF.R.S32.HI R8, RZ, 0x1f, R3 ;  /* 0x0000001fff087819 */ /* 0x000fc40000011403 */
[----:B------:R-:W-:Y:S02]  /*78f0*/  SHF.L.U32 R14, R35, 0x10, RZ ;  /* 0x00000010230e7819 */ /* 0x000fe400000006ff */
[----:B------:R-:W-:Y:S02]  /*7900*/  ISETP.GE.AND.EX P1, PT, R16, UR7, PT, P1 ;  /* 0x0000000710007c0c */ /* 0x000fe4000bf26310 */
        /* <DEDUP_REMOVED lines=19> */
.L_x_3280:
        /* <DEDUP_REMOVED lines=14> */
.L_x_3282:
[----:B------:R-:W-:Y:S05]  /*7b20*/  BSYNC B0 ;  /* 0x0000000000007941 */ /* 0x000fea0003800000 */
.L_x_3281:
[----:B------:R-:W-:Y:S01]  /*7b30*/  FMUL.FTZ R5, R14, UR10 ;  /* 0x0000000a0e057c20 */ /* 0x000fe20008410000 */
[----:B------:R-:W-:Y:S01]  /*7b40*/  FMUL.FTZ R4, R51, UR10 ;  /* 0x0000000a33047c20 */ /* 0x000fe20008410000 */
[----:B------:R-:W-:Y:S01]  /*7b50*/  FADD.FTZ R14, R36, -UR5 ;  /* 0x80000005240e7e21 */ /* 0x000fe20008010000 */
[----:B------:R-:W-:Y:S01]  /*7b60*/  FADD.FTZ R20, R20, -UR5 ;  /* 0x8000000514147e21 */ /* 0x000fe20008010000 */
[----:B-1----:R-:W-:Y:S01]  /*7b70*/  FFMA.FTZ R11, R28, R5, R30 ;  /* 0x000000051c0b7223 */ /* 0x002fe2000001001e */
        /* <DEDUP_REMOVED lines=12> */
.L_x_3283:
        /* <DEDUP_REMOVED lines=10> */
[----:B0-----:R-:W-:Y:S02]  /*7ce0*/  LEA R6, P1, R4, UR12, 0x1 ;  /* 0x0000000c04067c11 */ /* 0x001fe4000f8208ff */
[----:B------:R-:W-:-:S04]  /*7cf0*/  IADD3 R9, R5, R9, RZ ;  /* 0x0000000905097210 */ /* 0x000fc80007ffe0ff */
[----:B------:R-:W-:-:S05]  /*7d00*/  LEA.HI.X R7, R4, UR13, R9, 0x1, P1 ;  /* 0x0000000d04077c11 */ /* 0x000fca00088f0c09 */
[----:B------:R1:W-:Y:S02]  /*7d10*/  STG.E desc[UR14][R6.64], R11 ;  /* 0x0000000b06007986 */ /* 0x0003e4000c10190e */
.L_x_3285:
[----:B------:R-:W-:Y:S05]  /*7d20*/  BSYNC B0 ;  /* 0x0000000000007941 */ /* 0x000fea0003800000 */
.L_x_3284:
[----:B------:R-:W-:Y:S01]  /*7d30*/  FMUL.FTZ R5, R14, UR10 ;  /* 0x0000000a0e057c20 */ /* 0x000fe20008410000 */
        /* <DEDUP_REMOVED lines=16> */
.L_x_3286:
[----:B------:R-:W-:Y:S04]  /*7e40*/  BSSY B0, `(.L_x_3287) ;  /* 0x000000e000007945 */ /* 0x000fe80003800000 */
[----:B------:R-:W-:Y:S05]  /*7e50*/  @P3 BRA `(.L_x_3288) ;  /* 0x0000000000303947 */ /* 0x000fea0003800000 */
[----:B------:R-:W-:Y:S01]  /*7e60*/  ULDC.64 UR12, c[0x0][0x270] ;  /* 0x00009c00000c7ab9 */ /* 0x000fe20000000a00 */
[----:B------:R-:W-:Y:S01]  /*7e70*/  MOV R4, R42 ;  /* 0x0000002a00047202 */ /* 0x000fe20000000f00 */
[----:B------:R-:W-:Y:S01]  /*7e80*/  IMAD R8, R8, UR12, RZ ;  /* 0x0000000c08087c24 */ /* 0x000fe2000f8e02ff */
[----:B------:R-:W-:Y:S02]  /*7e90*/  MOV R5, R41 ;  /* 0x0000002900057202 */ /* 0x000fe40000000f00 */
[----:B------:R-:W-:Y:S01]  /*7ea0*/  F2FP.BF16.F32.PACK_AB R9, R20, R9 ;  /* 0x000000091409723e */ /* 0x000fe200000010ff */
[----:B01----:R-:W-:-:S04]  /*7eb0*/  IMAD.WIDE.U32 R6, R3, UR12, R4 ;  /* 0x0000000c03067c25 */ /* 0x003fc8000f8e0004 */
[----:B------:R-:W-:Y:S01]  /*7ec0*/  IMAD R3, R3, UR13, R8 ;  /* 0x0000000d03037c24 */ /* 0x000fe2000f8e0208 */
[----:B------:R-:W-:Y:S02]  /*7ed0*/  ULDC.64 UR12, c[0x0][0x210] ;  /* 0x00008400000c7ab9 */ /* 0x000fe40000000a00 */
[----:B------:R-:W-:Y:S02]  /*7ee0*/  LEA R4, P1, R6, UR12, 0x1 ;  /* 0x0000000c06047c11 */ /* 0x000fe4000f8208ff */
[----:B------:R-:W-:-:S04]  /*7ef0*/  IADD3 R3, R7, R3, RZ ;  /* 0x0000000307037210 */ /* 0x000fc80007ffe0ff */
[----:B------:R-:W-:-:S05]  /*7f00*/  LEA.HI.X R5, R6, UR13, R3, 0x1, P1 ;  /* 0x0000000d06057c11 */ /* 0x000fca00088f0c03 */
[----:B------:R2:W-:Y:S02]  /*7f10*/  STG.E desc[UR14][R4.64], R9 ;  /* 0x0000000904007986 */ /* 0x0005e4000c10190e */
.L_x_3288:
[----:B------:R-:W-:Y:S05]  /*7f20*/  BSYNC B0 ;  /* 0x0000000000007941 */ /* 0x000fea0003800000 */
.L_x_3287:
[----:B01----:R-:W-:Y:S01]  /*7f30*/  SHF.L.U32 R6, R38, 0x10, RZ ;  /* 0x0000001026067819 */ /* 0x003fe200000006ff */
[----:B--2---:R-:W-:Y:S01]  /*7f40*/  IMAD.U32 R5, R22, 0x10000, RZ ;  /* 0x0001000016057824 */ /* 0x004fe200078e00ff */
[----:B------:R-:W-:Y:S01]  /*7f50*/  SHF.L.U32 R8, R39, 0x10, RZ ;  /* 0x0000001027087819 */ /* 0x000fe200000006ff */
[----:B------:R-:W-:Y:S01]  /*7f60*/  VIADD R17, R0, 0x180 ;  /* 0x0000018000117836 */ /* 0x000fe20000000000 */
[----:B------:R-:W-:Y:S01]  /*7f70*/  SHF.L.U32 R18, R45, 0x10, RZ ;  /* 0x000000102d127819 */ /* 0x000fe200000006ff */
[----:B------:R-:W-:Y:S01]  /*7f80*/  FADD.FTZ R3, R37, -UR5 ;  /* 0x8000000525037e21 */ /* 0x000fe20008010000 */
        /* <DEDUP_REMOVED lines=12> */
[----:B------:R-:W-:Y:S01]  /*8050*/  IADD3 R11, R0, 0x160, RZ ;  /* 0x00000160000b7810 */ /* 0x000fe20007ffe0ff */
[----:B------:R-:W-:Y:S01]  /*8060*/  FADD.FTZ R32, R32, -UR5 ;  /* 0x8000000520207e21 */ /* 0x000fe20008010000 */
[----:B------:R-:W-:Y:S01]  /*8070*/  IADD3 R20, R0, 0x170, RZ ;  /* 0x0000017000147810 */ /* 0x000fe20007ffe0ff */
[----:B------:R-:W-:Y:S01]  /*8080*/  FADD.FTZ R34, R34, -UR5 ;  /* 0x8000000522227e21 */ /* 0x000fe20008010000 */
[----:B------:R-:W-:Y:S01]  /*8090*/  IADD3 R14, R0, 0x190, RZ ;  /* 0x00000190000e7810 */ /* 0x000fe20007ffe0ff */
[----:B------:R-:W-:Y:S01]  /*80a0*/  FADD.FTZ R36, R36, -UR5 ;  /* 0x8000000524247e21 */ /* 0x000fe20008010000 */
[----:B------:R-:W-:Y:S01]  /*80b0*/  IADD3 R9, R0, 0x1a0, RZ ;  /* 0x000001a000097810 */ /* 0x000fe20007ffe0ff */
[----:B------:R-:W-:Y:S01]  /*80c0*/  FADD.FTZ R38, R38, -UR5 ;  /* 0x8000000526267e21 */ /* 0x000fe20008010000 */
[----:B------:R-:W-:Y:S01]  /*80d0*/  ISETP.GE.U32.AND P6, PT, R11, UR6, PT ;  /* 0x000000060b007c0c */ /* 0x000fe2000bfc6070 */
[----:B------:R-:W-:Y:S01]  /*80e0*/  FMUL.FTZ R3, R3, UR10 ;  /* 0x0000000a03037c20 */ /* 0x000fe20008410000 */
        /* <DEDUP_REMOVED lines=8> */
[----:B------:R-:W-:Y:S01]  /*8170*/  SHF.R.S32.HI R4, RZ, 0x1f, R11 ;  /* 0x0000001fff047819 */ /* 0x000fe2000001140b */
        /* <DEDUP_REMOVED lines=9> */
[----:B------:R-:W-:Y:S01]  /*8210*/  ISETP.GE.AND.EX P6, PT, R4, UR7, PT, P6 ;  /* 0x0000000704007c0c */ /* 0x000fe2000bfc6360 */
[----:B------:R-:W-:Y:S01]  /*8220*/  FMUL.FTZ R10, R10, UR10 ;  /* 0x0000000a0a0a7c20 */ /* 0x000fe20008410000 */
[----:B------:R-:W-:Y:S01]  /*8230*/  ISETP.GE.AND.EX P1, PT, R21, UR7, PT, P1 ;  /* 0x0000000715007c0c */ /* 0x000fe2000bf26310 */
[C-C-:B------:R-:W-:Y:S01]  /*8240*/  FFMA.FTZ R32, R28.reuse, R3, R30.reuse ;  /* 0x000000031c207223 */ /* 0x140fe2000001001e */
[----:B------:R-:W-:Y:S01]  /*8250*/  ISETP.GE.AND.EX P2, PT, R19, UR7, PT, P2 ;  /* 0x0000000713007c0c */ /* 0x000fe2000bf46320 */
[--C-:B------:R-:W-:Y:S01]  /*8260*/  FFMA.FTZ R22, R28, R7, R30.reuse ;  /* 0x000000071c167223 */ /* 0x100fe2000001001e */
[----:B------:R-:W-:Y:S01]  /*8270*/  ISETP.GE.AND.EX P3, PT, R16, UR7, PT, P3 ;  /* 0x0000000710007c0c */ /* 0x000fe2000bf66330 */
[C-C-:B------:R-:W-:Y:S01]  /*8280*/  FFMA.FTZ R18, R28.reuse, R15, R30.reuse ;  /* 0x0000000f1c127223 */ /* 0x140fe2000001001e */
[----:B------:R-:W-:Y:S01]  /*8290*/  ISETP.GE.AND.EX P4, PT, R13, UR7, PT, P4 ;  /* 0x000000070d007c0c */ /* 0x000fe2000bf86340 */
[C-C-:B------:R-:W-:Y:S01]  /*82a0*/  FFMA.FTZ R12, R28.reuse, R35, R30.reuse ;  /* 0x000000231c0c7223 */ /* 0x140fe2000001001e */
[C-C-:B------:R-:W-:Y:S01]  /*82b0*/  FFMA.FTZ R15, R28.reuse, R33, R30.reuse ;  /* 0x000000211c0f7223 */ /* 0x140fe2000001001e */
[C-C-:B------:R-:W-:Y:S01]  /*82c0*/  FFMA.FTZ R8, R28.reuse, R37, R30.reuse ;  /* 0x000000251c087223 */ /* 0x140fe2000001001e */
[C-C-:B------:R-:W-:Y:S01]  /*82d0*/  FFMA.FTZ R7, R28.reuse, R39, R30.reuse ;  /* 0x000000271c077223 */ /* 0x140fe2000001001e */
[C-C-:B------:R-:W-:Y:S01]  /*82e0*/  FFMA.FTZ R6, R28.reuse, R45, R30.reuse ;  /* 0x0000002d1c067223 */ /* 0x140fe2000001001e */
[C-C-:B------:R-:W-:Y:S01]  /*82f0*/  FFMA.FTZ R3, R28.reuse, R47, R30.reuse ;  /* 0x0000002f1c037223 */ /* 0x140fe2000001001e */
[----:B------:R-:W-:Y:S01]  /*8300*/  SHF.L.U32 R35, R23, 0x10, RZ ;  /* 0x0000001017237819 */ /* 0x000fe200000006ff */
[----:B------:R-:W-:Y:S01]  /*8310*/  FFMA.FTZ R28, R28, R51, R30 ;  /* 0x000000331c1c7223 */ /* 0x000fe2000001001e */
[C---:B------:R-:W-:Y:S01]  /*8320*/  ISETP.GT.U32.OR P6, PT, R60.reuse, 0x27f, P6 ;  /* 0x0000027f3c00780c */ /* 0x040fe200037c4470 */
[----:B------:R-:W-:Y:S01]  /*8330*/  FADD.FTZ R34, R5, -UR5 ;  /* 0x8000000505227e21 */ /* 0x000fe20008010000 */
[C---:B------:R-:W-:Y:S01]  /*8340*/  ISETP.GT.U32.OR P1, PT, R60.reuse, 0x27f, P1 ;  /* 0x0000027f3c00780c */ /* 0x040fe20000f24470 */
[----:B------:R-:W-:Y:S01]  /*8350*/  FFMA.FTZ R23, R29, R10, R31 ;  /* 0x0000000a1d177223 */ /* 0x000fe2000001001f */
[----:B------:R-:W-:-:S02]  /*8360*/  ISETP.GT.U32.OR P2, PT, R60, 0x27f, P2 ;  /* 0x0000027f3c00780c */ /* 0x000fc40001744470 */
[C---:B------:R-:W-:Y:S02]  /*8370*/  ISETP.GT.U32.OR P3, PT, R60.reuse, 0x27f, P3 ;  /* 0x0000027f3c00780c */ /* 0x040fe40001f64470 */
[----:B------:R-:W-:Y:S02]  /*8380*/  ISETP.GT.U32.OR P4, PT, R60, 0x27f, P4 ;  /* 0x0000027f3c00780c */ /* 0x000fe40002784470 */
[----:B------:R-:W-:Y:S01]  /*8390*/  SHF.L.U32 R36, R24, 0x10, RZ ;  /* 0x0000001018247819 */ /* 0x000fe200000006ff */
[----:B------:R-:W-:Y:S10]  /*83a0*/  @!P5 BRA `(.L_x_3289) ;  /* 0x000000000028d947 */ /* 0x000ff40003800000 */
        /* <DEDUP_REMOVED lines=10> */
.L_x_3289:
[----:B------:R-:W-:Y:S04]  /*8450*/  BSSY B0, `(.L_x_3290) ;  /* 0x000000e000007945 */ /* 0x000fe80003800000 */
[----:B------:R-:W-:Y:S05]  /*8460*/  @P6 BRA `(.L_x_3291) ;  /* 0x0000000000306947 */ /* 0x000fea0003800000 */
[----:B------:R-:W-:Y:S01]  /*8470*/  ULDC.64 UR12, c[0x0][0x270] ;  /* 0x00009c00000c7ab9 */ /* 0x000fe20000000a00 */
[----:B------:R-:W-:Y:S01]  /*8480*/  MOV R5, R41 ;  /* 0x0000002900057202 */ /* 0x000fe20000000f00 */
[----:B------:R-:W-:Y:S01]  /*8490*/  IMAD R10, R4, UR12, RZ ;  /* 0x0000000c040a7c24 */ /* 0x000fe2000f8e02ff */
[----:B------:R-:W-:Y:S01]  /*84a0*/  F2FP.BF16.F32.PACK_AB R23, R23, R32 ;  /* 0x000000201717723e */ /* 0x000fe200000010ff */
[----:B------:R-:W-:-:S04]  /*84b0*/  IMAD.MOV.U32 R4, RZ, RZ, R42 ;  /* 0x000000ffff047224 */ /* 0x000fc800078e002a */
[----:B------:R-:W-:-:S04]  /*84c0*/  IMAD.WIDE.U32 R4, R11, UR12, R4 ;  /* 0x0000000c0b047c25 */ /* 0x000fc8000f8e0004 */
[----:B------:R-:W-:Y:S01]  /*84d0*/  IMAD R11, R11, UR13, R10 ;  /* 0x0000000d0b0b7c24 */ /* 0x000fe2000f8e020a */
[----:B------:R-:W-:Y:S02]  /*84e0*/  ULDC.64 UR12, c[0x0][0x210] ;  /* 0x00008400000c7ab9 */ /* 0x000fe40000000a00 */
[----:B------:R-:W-:Y:S02]  /*84f0*/  LEA R10, P6, R4, UR12, 0x1 ;  /* 0x0000000c040a7c11 */ /* 0x000fe4000f8c08ff */
[----:B------:R-:W-:-:S04]  /*8500*/  IADD3 R11, R5, R11, RZ ;  /* 0x0000000b050b7210 */ /* 0x000fc80007ffe0ff */
[----:B------:R-:W-:-:S05]  /*8510*/  LEA.HI.X R11, R4, UR13, R11, 0x1, P6 ;  /* 0x0000000d040b7c11 */ /* 0x000fca000b0f0c0b */
[----:B------:R0:W-:Y:S02]  /*8520*/  STG.E desc[UR14][R10.64], R23 ;  /* 0x000000170a007986 */ /* 0x0001e4000c10190e */
.L_x_3291:
[----:B------:R-:W-:Y:S05]  /*8530*/  BSYNC B0 ;  /* 0x0000000000007941 */ /* 0x000fea0003800000 */
.L_x_3290:
[----:B------:R-:W-:Y:S01]  /*8540*/  FADD.FTZ R35, R35, -UR5 ;  /* 0x8000000523237e21 */ /* 0x000fe20008010000 */
[----:B------:R-:W-:Y:S01]  /*8550*/  FMUL.FTZ R34, R34, UR10 ;  /* 0x0000000a22227c20 */ /* 0x000fe20008410000 */
[----:B------:R-:W-:Y:S01]  /*8560*/  SHF.L.U32 R25, R25, 0x10, RZ ;  /* 0x0000001019197819 */ /* 0x000fe200000006ff */
[----:B------:R-:W-:Y:S01]  /*8570*/  FADD.FTZ R36, R36, -UR5 ;  /* 0x8000000524247e21 */ /* 0x000fe20008010000 */
[----:B------:R-:W-:Y:S01]  /*8580*/  FMUL.FTZ R30, R35, UR10 ;  /* 0x0000000a231e7c20 */ /* 0x000fe20008410000 */
        /* <DEDUP_REMOVED lines=12> */
.L_x_3292:
        /* <DEDUP_REMOVED lines=14> */
.L_x_3294:
[----:B------:R-:W-:Y:S05]  /*8730*/  BSYNC B0 ;  /* 0x0000000000007941 */ /* 0x000fea0003800000 */
.L_x_3293:
[----:B------:R-:W-:Y:S01]  /*8740*/  FADD.FTZ R25, R25, -UR5 ;  /* 0x8000000519197e21 */ /* 0x000fe20008010000 */
[----:B------:R-:W-:Y:S01]  /*8750*/  FMUL.FTZ R36, R36, UR10 ;  /* 0x0000000a24247c20 */ /* 0x000fe20008410000 */
        /* <DEDUP_REMOVED lines=12> */
.L_x_3295:
[----:B------:R-:W-:Y:S04]  /*8820*/  BSSY B0, `(.L_x_3296) ;  /* 0x000000e000007945 */ /* 0x000fe80003800000 */
[----:B------:R-:W-:Y:S05]  /*8830*/  @P2 BRA `(.L_x_3297) ;  /* 0x0000000000302947 */ /* 0x000fea0003800000 */
[----:B------:R-:W-:Y:S01]  /*8840*/  ULDC.64 UR12, c[0x0][0x270] ;  /* 0x00009c00000c7ab9 */ /* 0x000fe20000000a00 */
[----:B------:R-:W-:Y:S01]  /*8850*/  MOV R4, R42 ;  /* 0x0000002a00047202 */ /* 0x000fe20000000f00 */
[----:B------:R-:W-:Y:S01]  /*8860*/  IMAD.MOV.U32 R5, RZ, RZ, R41 ;  /* 0x000000ffff057224 */ /* 0x000fe200078e0029 */
[----:B------:R-:W-:Y:S01]  /*8870*/  F2FP.BF16.F32.PACK_AB R21, R21, R18 ;  /* 0x000000121515723e */ /* 0x000fe200000010ff */
[----:B0-----:R-:W-:Y:S02]  /*8880*/  IMAD R10, R19, UR12, RZ ;  /* 0x0000000c130a7c24 */ /* 0x001fe4000f8e02ff */
[----:B------:R-:W-:-:S04]  /*8890*/  IMAD.WIDE.U32 R4, R17, UR12, R4 ;  /* 0x0000000c11047c25 */ /* 0x000fc8000f8e0004 */
[----:B------:R-:W-:Y:S01]  /*88a0*/  IMAD R17, R17, UR13, R10 ;  /* 0x0000000d11117c24 */ /* 0x000fe2000f8e020a */
[----:B------:R-:W-:Y:S02]  /*88b0*/  ULDC.64 UR12, c[0x0][0x210] ;  /* 0x00008400000c7ab9 */ /* 0x000fe40000000a00 */
[----:B------:R-:W-:Y:S02]  /*88c0*/  LEA R10, P1, R4, UR12, 0x1 ;  /* 0x0000000c040a7c11 */ /* 0x000fe4000f8208ff */
[----:B------:R-:W-:-:S04]  /*88d0*/  IADD3 R17, R5, R17, RZ ;  /* 0x0000001105117210 */ /* 0x000fc80007ffe0ff */
[----:B------:R-:W-:-:S05]  /*88e0*/  LEA.HI.X R11, R4, UR13, R17, 0x1, P1 ;  /* 0x0000000d040b7c11 */ /* 0x000fca00088f0c11 */
[----:B------:R1:W-:Y:S02]  /*88f0*/  STG.E desc[UR14][R10.64], R21 ;  /* 0x000000150a007986 */ /* 0x0003e4000c10190e */
.L_x_3297:
[----:B------:R-:W-:Y:S05]  /*8900*/  BSYNC B0 ;  /* 0x0000000000007941 */ /* 0x000fea0003800000 */
.L_x_3296:
[----:B------:R-:W-:Y:S01]  /*8910*/  FMUL.FTZ R18, R25, UR10 ;  /* 0x0000000a19127c20 */ /* 0x000fe20008410000 */
        /* <DEDUP_REMOVED lines=12> */
.L_x_3298:
        /* <DEDUP_REMOVED lines=8> */
[----:B01----:R-:W-:Y:S01]  /*8a60*/  IMAD.WIDE.U32 R10, R14, UR12, R4 ;  /* 0x0000000c0e0a7c25 */ /* 0x003fe2000f8e0004 */
[----:B------:R-:W-:Y:S02]  /*8a70*/  ULDC.64 UR12, c[0x0][0x210] ;  /* 0x00008400000c7ab9 */ /* 0x000fe40000000a00 */
[----:B------:R-:W-:-:S02]  /*8a80*/  LEA R4, P1, R10, UR12, 0x1 ;  /* 0x0000000c0a047c11 */ /* 0x000fc4000f8208ff */
[----:B------:R-:W-:-:S04]  /*8a90*/  IADD3 R17, R11, R17, RZ ;  /* 0x000000110b117210 */ /* 0x000fc80007ffe0ff */
[----:B------:R-:W-:-:S05]  /*8aa0*/  LEA.HI.X R5, R10, UR13, R17, 0x1, P1 ;  /* 0x0000000d0a057c11 */ /* 0x000fca00088f0c11 */
[----:B------:R2:W-:Y:S02]  /*8ab0*/  STG.E desc[UR14][R4.64], R15 ;  /* 0x0000000f04007986 */ /* 0x0005e4000c10190e */
.L_x_3300:
[----:B------:R-:W-:Y:S05]  /*8ac0*/  BSYNC B0 ;  /* 0x0000000000007941 */ /* 0x000fea0003800000 */
.L_x_3299:
[----:B--2---:R-:W-:Y:S01]  /*8ad0*/  FFMA.FTZ R15, R29, R18, R31 ;  /* 0x000000121d0f7223 */ /* 0x004fe2000001001f */
        /* <DEDUP_REMOVED lines=11> */
.L_x_3301:
        /* <DEDUP_REMOVED lines=14> */
.L_x_3303:
[----:B------:R-:W-:Y:S05]  /*8c70*/  BSYNC B0 ;  /* 0x0000000000007941 */ /* 0x000fea0003800000 */
.L_x_3302:
[----:B01----:R-:W-:Y:S01]  /*8c80*/  PRMT R11, R48, 0x7632, R11 ;  /* 0x00007632300b7816 */ /* 0x003fe2000000000b */
[----:B------:R-:W-:Y:S01]  /*8c90*/  VIADD R23, R0, 0x1b0 ;  /* 0x000001b000177836 */ /* 0x000fe20000000000 */
[----:B------:R-:W-:Y:S02]  /*8ca0*/  PRMT R14, R49, 0x7632, R14 ;  /* 0x00007632310e7816 */ /* 0x000fe4000000000e */
[----:B------:R-:W-:Y:S02]  /*8cb0*/  PRMT R17, R50, 0x7632, R17 ;  /* 0x0000763232117816 */ /* 0x000fe40000000011 */
[----:B------:R-:W-:Y:S01]  /*8cc0*/  SHF.L.U32 R27, R27, 0x10, RZ ;  /* 0x000000101b1b7819 */ /* 0x000fe200000006ff */
[----:B------:R-:W-:Y:S01]  /*8cd0*/  IMAD.U32 R14, R14, 0x10000, RZ ;  /* 0x000100000e0e7824 */ /* 0x000fe200078e00ff */
[----:B------:R-:W-:Y:S02]  /*8ce0*/  SHF.L.U32 R11, R11, 0x10, RZ ;  /* 0x000000100b0b7819 */ /* 0x000fe400000006ff */
[----:B------:R-:W-:Y:S01]  /*8cf0*/  SHF.L.U32 R17, R17, 0x10, RZ ;  /* 0x0000001011117819 */ /* 0x000fe200000006ff */
[----:B------:R-:W-:Y:S01]  /*8d00*/  FADD.FTZ R27, R27, -UR5 ;  /* 0x800000051b1b7e21 */ /* 0x000fe20008010000 */
[----:B------:R-:W-:Y:S01]  /*8d10*/  SHF.L.U32 R26, R26, 0x10, RZ ;  /* 0x000000101a1a7819 */ /* 0x000fe200000006ff */
[----:B------:R-:W-:Y:S01]  /*8d20*/  FADD.FTZ R11, R11, -UR5 ;  /* 0x800000050b0b7e21 */ /* 0x000fe20008010000 */
[----:B------:R-:W-:Y:S01]  /*8d30*/  IADD3 R16, R0, 0x1c0, RZ ;  /* 0x000001c000107810 */ /* 0x000fe20007ffe0ff */
[----:B--2---:R-:W-:Y:S01]  /*8d40*/  FADD.FTZ R15, R14, -UR5 ;  /* 0x800000050e0f7e21 */ /* 0x004fe20008010000 */
[C---:B------:R-:W-:Y:S01]  /*8d50*/  IADD3 R12, R0.reuse, 0x1d0, RZ ;  /* 0x000001d0000c7810 */ /* 0x040fe20007ffe0ff */
[----:B------:R-:W-:Y:S01]  /*8d60*/  FADD.FTZ R17, R17, -UR5 ;  /* 0x8000000511117e21 */ /* 0x000fe20008010000 */
[----:B------:R-:W-:Y:S01]  /*8d70*/  IADD3 R9, R0, 0x1e0, RZ ;  /* 0x000001e000097810 */ /* 0x000fe20007ffe0ff */
[----:B------:R-:W-:Y:S01]  /*8d80*/  FADD.FTZ R26, R26, -UR5 ;  /* 0x800000051a1a7e21 */ /* 0x000fe20008010000 */
[----:B------:R-:W-:Y:S01]  /*8d90*/  IADD3 R4, R0, 0x1f0, RZ ;  /* 0x000001f000047810 */ /* 0x000fe20007ffe0ff */
        /* <DEDUP_REMOVED lines=10> */
[C---:B------:R-:W-:Y:S01]  /*8e40*/  FFMA.FTZ R24, R29.reuse, R14, R31 ;  /* 0x0000000e1d187223 */ /* 0x040fe2000001001f */
[----:B------:R-:W-:Y:S01]  /*8e50*/  SHF.R.S32.HI R25, RZ, 0x1f, R23 ;  /* 0x0000001fff197819 */ /* 0x000fe20000011417 */
[C-C-:B------:R-:W-:Y:S01]  /*8e60*/  FFMA.FTZ R15, R29.reuse, R18, R31.reuse ;  /* 0x000000121d0f7223 */ /* 0x140fe2000001001f */
[----:B------:R-:W-:Y:S01]  /*8e70*/  SHF.R.S32.HI R30, RZ, 0x1f, R16 ;  /* 0x0000001fff1e7819 */ /* 0x000fe20000011410 */
[C-C-:B------:R-:W-:Y:S01]  /*8e80*/  FFMA.FTZ R14, R29.reuse, R20, R31.reuse ;  /* 0x000000141d0e7223 */ /* 0x140fe2000001001f */
[----:B------:R-:W-:Y:S01]  /*8e90*/  SHF.R.S32.HI R13, RZ, 0x1f, R12 ;  /* 0x0000001fff0d7819 */ /* 0x000fe2000001140c */
[C---:B------:R-:W-:Y:S01]  /*8ea0*/  FFMA.FTZ R11, R29.reuse, R22, R31 ;  /* 0x000000161d0b7223 */ /* 0x040fe2000001001f */
[----:B------:R-:W-:Y:S01]  /*8eb0*/  SHF.R.S32.HI R10, RZ, 0x1f, R9 ;  /* 0x0000001fff0a7819 */ /* 0x000fe20000011409 */
[----:B------:R-:W-:Y:S01]  /*8ec0*/  FFMA.FTZ R29, R29, R26, R31 ;  /* 0x0000001a1d1d7223 */ /* 0x000fe2000001001f */
        /* <DEDUP_REMOVED lines=22> */
.L_x_3304:
        /* <DEDUP_REMOVED lines=14> */
.L_x_3306:
[----:B------:R-:W-:Y:S05]  /*9110*/  BSYNC B0 ;  /* 0x0000000000007941 */ /* 0x000fea0003800000 */
.L_x_3305:
        /* <DEDUP_REMOVED lines=11> */
.L_x_3307:
        /* <DEDUP_REMOVED lines=14> */
.L_x_3309:
[----:B------:R-:W-:Y:S05]  /*92b0*/  BSYNC B0 ;  /* 0x0000000000007941 */ /* 0x000fea0003800000 */
.L_x_3308:
[----:B------:R-:W-:Y:S05]  /*92c0*/  @!P5 BRA `(.L_x_3310) ;  /* 0x000000000028d947 */ /* 0x000fea0003800000 */
        /* <DEDUP_REMOVED lines=10> */
.L_x_3310:
[----:B------:R-:W-:Y:S04]  /*9370*/  BSSY B0, `(.L_x_3311) ;  /* 0x000000e000007945 */ /* 0x000fe80003800000 */
[----:B------:R-:W-:Y:S05]  /*9380*/  @P2 BRA `(.L_x_3312) ;  /* 0x0000000000302947 */ /* 0x000fea0003800000 */
[----:B------:R-:W-:Y:S01]  /*9390*/  ULDC.64 UR6, c[0x0][0x270] ;  /* 0x00009c0000067ab9 */ /* 0x000fe20000000a00 */
[----:B-1----:R-:W-:Y:S01]  /*93a0*/  MOV R17, R41 ;  /* 0x0000002900117202 */ /* 0x002fe20000000f00 */
[----:B------:R-:W-:Y:S01]  /*93b0*/  IMAD R13, R13, UR6, RZ ;  /* 0x000000060d0d7c24 */ /* 0x000fe2000f8e02ff */
        /* <DEDUP_REMOVED lines=9> */
.L_x_3312:
[----:B------:R-:W-:Y:S05]  /*9450*/  BSYNC B0 ;  /* 0x0000000000007941 */ /* 0x000fea0003800000 */
.L_x_3311:
[----:B------:R-:W-:Y:S05]  /*9460*/  @!P5 BRA `(.L_x_3313) ;  /* 0x000000000028d947 */ /* 0x000fea0003800000 */
[----:B--2---:R-:W-:Y:S01]  /*9470*/  FMUL.FTZ R12, R14, -1.4426950216293334961 ;  /* 0xbfb8aa3b0e0c7820 */ /* 0x004fe20000410000 */
[----:B------:R-:W-:-:S05]  /*9480*/  FMUL.FTZ R6, R3, -1.4426950216293334961 ;  /* 0xbfb8aa3b03067820 */ /* 0x000fca0000410000 */
[----:B------:R-:W2:Y:S08]  /*9490*/  MUFU.EX2 R12, R12 ;  /* 0x0000000c000c7308 */ /* 0x000eb00000000800 */
[----:B------:R-:W1:Y:S01]  /*94a0*/  MUFU.EX2 R6, R6 ;  /* 0x0000000600067308 */ /* 0x000e620000000800 */
[----:B--2---:R-:W-:-:S07]  /*94b0*/  FADD.FTZ R13, R12, 1 ;  /* 0x3f8000000c0d7421 */ /* 0x004fce0000010000 */
[----:B------:R-:W2:Y:S01]  /*94c0*/  MUFU.RCP R13, R13 ;  /* 0x0000000d000d7308 */ /* 0x000ea20000001000 */
[----:B-1----:R-:W-:-:S07]  /*94d0*/  FADD.FTZ R7, R6, 1 ;  /* 0x3f80000006077421 */ /* 0x002fce0000010000 */
[----:B------:R-:W1:Y:S01]  /*94e0*/  MUFU.RCP R8, R7 ;  /* 0x0000000700087308 */ /* 0x000e620000001000 */
[----:B--2---:R-:W-:Y:S01]  /*94f0*/  FMUL.FTZ R14, R14, R13 ;  /* 0x0000000d0e0e7220 */ /* 0x004fe20000410000 */
[----:B-1----:R-:W-:-:S07]  /*9500*/  FMUL.FTZ R3, R3, R8 ;  /* 0x0000000803037220 */ /* 0x002fce0000410000 */
.L_x_3313:
[----:B------:R-:W-:Y:S04]  /*9510*/  BSSY B0, `(.L_x_3314) ;  /* 0x000000e000007945 */ /* 0x000fe80003800000 */
[----:B------:R-:W-:Y:S05]  /*9520*/  @P3 BRA `(.L_x_3315) ;  /* 0x0000000000303947 */ /* 0x000fea0003800000 */
[----:B------:R-:W-:Y:S01]  /*9530*/  ULDC.64 UR6, c[0x0][0x270] ;  /* 0x00009c0000067ab9 */ /* 0x000fe20000000a00 */
[----:B------:R-:W-:Y:S01]  /*9540*/  MOV R6, R42 ;  /* 0x0000002a00067202 */ /* 0x000fe20000000f00 */
[----:B------:R-:W-:Y:S01]  /*9550*/  IMAD R10, R10, UR6, RZ ;  /* 0x000000060a0a7c24 */ /* 0x000fe2000f8e02ff */
[----:B-1----:R-:W-:Y:S02]  /*9560*/  MOV R7, R41 ;  /* 0x0000002900077202 */ /* 0x002fe40000000f00 */
[----:B------:R-:W-:Y:S01]  /*9570*/  F2FP.BF16.F32.PACK_AB R3, R14, R3 ;  /* 0x000000030e03723e */ /* 0x000fe200000010ff */
[----:B--2---:R-:W-:-:S04]  /*9580*/  IMAD.WIDE.U32 R12, R9, UR6, R6 ;  /* 0x00000006090c7c25 */ /* 0x004fc8000f8e0006 */
[----:B------:R-:W-:Y:S01]  /*9590*/  IMAD R9, R9, UR7, R10 ;  /* 0x0000000709097c24 */ /* 0x000fe2000f8e020a */
[----:B------:R-:W-:Y:S02]  /*95a0*/  ULDC.64 UR6, c[0x0][0x210] ;  /* 0x0000840000067ab9 */ /* 0x000fe40000000a00 */
[----:B------:R-:W-:Y:S02]  /*95b0*/  LEA R6, P1, R12, UR6, 0x1 ;  /* 0x000000060c067c11 */ /* 0x000fe4000f8208ff */
[----:B------:R-:W-:-:S04]  /*95c0*/  IADD3 R9, R13, R9, RZ ;  /* 0x000000090d097210 */ /* 0x000fc80007ffe0ff */
[----:B------:R-:W-:-:S05]  /*95d0*/  LEA.HI.X R7, R12, UR7, R9, 0x1, P1 ;  /* 0x000000070c077c11 */ /* 0x000fca00088f0c09 */
[----:B------:R3:W-:Y:S02]  /*95e0*/  STG.E desc[UR14][R6.64], R3 ;  /* 0x0000000306007986 */ /* 0x0007e4000c10190e */
.L_x_3315:
[----:B------:R-:W-:Y:S05]  /*95f0*/  BSYNC B0 ;  /* 0x0000000000007941 */ /* 0x000fea0003800000 */
.L_x_3314:
[----:B------:R-:W-:Y:S05]  /*9600*/  @!P5 BRA `(.L_x_3316) ;  /* 0x000000000028d947 */ /* 0x000fea0003800000 */
[----:B---3--:R-:W-:Y:S01]  /*9610*/  FMUL.FTZ R3, R28, -1.4426950216293334961 ;  /* 0xbfb8aa3b1c037820 */ /* 0x008fe20000410000 */
[----:B------:R-:W-:-:S05]  /*9620*/  FMUL.FTZ R8, R11, -1.4426950216293334961 ;  /* 0xbfb8aa3b0b087820 */ /* 0x000fca0000410000 */
[----:B------:R-:W3:Y:S08]  /*9630*/  MUFU.EX2 R3, R3 ;  /* 0x0000000300037308 */ /* 0x000ef00000000800 */
[----:B------:R-:W4:Y:S01]  /*9640*/  MUFU.EX2 R8, R8 ;  /* 0x0000000800087308 */ /* 0x000f220000000800 */
[----:B---3--:R-:W-:-:S07]  /*9650*/  FADD.FTZ R6, R3, 1 ;  /* 0x3f80000003067421 */ /* 0x008fce0000010000 */
[----:B-1----:R-:W1:Y:S01]  /*9660*/  MUFU.RCP R7, R6 ;  /* 0x0000000600077308 */ /* 0x002e620000001000 */
[----:B----4-:R-:W-:-:S07]  /*9670*/  FADD.FTZ R9, R8, 1 ;  /* 0x3f80000008097421 */ /* 0x010fce0000010000 */
[----:B------:R-:W3:Y:S01]  /*9680*/  MUFU.RCP R10, R9 ;  /* 0x00000009000a7308 */ /* 0x000ee20000001000 */
[----:B-1----:R-:W-:Y:S01]  /*9690*/  FMUL.FTZ R28, R28, R7 ;  /* 0x000000071c1c7220 */ /* 0x002fe20000410000 */
[----:B---3--:R-:W-:-:S07]  /*96a0*/  FMUL.FTZ R11, R11, R10 ;  /* 0x0000000a0b0b7220 */ /* 0x008fce0000410000 */
.L_x_3316:
[----:B------:R-:W-:Y:S04]  /*96b0*/  BSSY B0, `(.L_x_3317) ;  /* 0x000000d000007945 */ /* 0x000fe80003800000 */
[----:B------:R-:W-:Y:S05]  /*96c0*/  @P4 BRA `(.L_x_3318) ;  /* 0x00000000002c4947 */ /* 0x000fea0003800000 */
[----:B------:R-:W-:Y:S01]  /*96d0*/  ULDC.64 UR6, c[0x0][0x270] ;  /* 0x00009c0000067ab9 */ /* 0x000fe20000000a00 */
[----:B------:R-:W-:Y:S01]  /*96e0*/  MOV R40, R42 ;  /* 0x0000002a00287202 */ /* 0x000fe20000000f00 */
[----:B------:R-:W-:Y:S01]  /*96f0*/  IMAD R5, R5, UR6, RZ ;  /* 0x0000000605057c24 */ /* 0x000fe2000f8e02ff */
[----:B------:R-:W-:-:S03]  /*9700*/  F2FP.BF16.F32.PACK_AB R11, R11, R28 ;  /* 0x0000001c0b0b723e */ /* 0x000fc600000010ff */
[----:B------:R-:W-:-:S04]  /*9710*/  IMAD.WIDE.U32 R40, R4, UR6, R40 ;  /* 0x0000000604287c25 */ /* 0x000fc8000f8e0028 */
[----:B------:R-:W-:Y:S01]  /*9720*/  IMAD R5, R4, UR7, R5 ;  /* 0x0000000704057c24 */ /* 0x000fe2000f8e0205 */
[----:B------:R-:W-:Y:S02]  /*9730*/  ULDC.64 UR6, c[0x0][0x210] ;  /* 0x0000840000067ab9 */ /* 0x000fe40000000a00 */
[----:B------:R-:W-:Y:S02]  /*9740*/  LEA R4, P1, R40, UR6, 0x1 ;  /* 0x0000000628047c11 */ /* 0x000fe4000f8208ff */
[----:B------:R-:W-:-:S04]  /*9750*/  IADD3 R5, R41, R5, RZ ;  /* 0x0000000529057210 */ /* 0x000fc80007ffe0ff */
[----:B------:R-:W-:-:S05]  /*9760*/  LEA.HI.X R5, R40, UR7, R5, 0x1, P1 ;  /* 0x0000000728057c11 */ /* 0x000fca00088f0c05 */
[----:B------:R4:W-:Y:S02]  /*9770*/  STG.E desc[UR14][R4.64], R11 ;  /* 0x0000000b04007986 */ /* 0x0009e4000c10190e */
.L_x_3318:
[----:B------:R-:W-:Y:S05]  /*9780*/  BSYNC B0 ;  /* 0x0000000000007941 */ /* 0x000fea0003800000 */
.L_x_3317:
[----:B------:R-:W-:Y:S01]  /*9790*/  ULDC UR5, c[0x0][0x10] ;  /* 0x0000040000057ab9 */ /* 0x000fe20000000800 */
[----:B------:R-:W-:Y:S02]  /*97a0*/  UIADD3 UR4, UR4, 0x1, URZ ;  /* 0x0000000104047890 */ /* 0x000fe4000fffe03f */
[----:B------:R-:W-:-:S04]  /*97b0*/  UIADD3 UR9, UR5, UR9, URZ ;  /* 0x0000000905097290 */ /* 0x000fc8000fffe03f */
[----:B------:R-:W-:-:S06]  /*97c0*/  UISETP.GE.AND UP0, UPT, UR9, UR8, UPT ;  /* 0x000000080900728c */ /* 0x000fcc000bf06270 */
[----:B------:R-:W-:-:S13]  /*97d0*/  PLOP3.LUT P1, PT, PT, PT, UP0, 0x80, 0x0 ;  /* 0x000000000000781c */ /* 0x000fda0003f2f008 */
[----:B------:R-:W-:Y:S05]  /*97e0*/  @!P1 BRA `(.L_x_3319) ;  /* 0xffffff6800989947 */ /* 0x000fea000383ffff */
[----:B------:R-:W-:Y:S05]  /*97f0*/  EXIT ;  /* 0x000000000000794d */ /* 0x000fea0003800000 */
.L_x_3320:
        /* <DEDUP_REMOVED lines=16> */
.L_x_5153:


//--------------------- .text._Z35group_norm_nhwc_fwd_one_pass_kernelI11Bf16IOBf16WLi64ELi80ELi640EEv26Group_norm_nhwc_fwd_params --------------------------
	.section	.text._Z35group_norm_nhwc_fwd_one_pass_kernelI11Bf16IOBf16WLi64ELi80ELi640EEv26Group_norm_nhwc_fwd_params,"ax",@progbits
	.align	128
        .global         _Z35group_norm_nhwc_fwd_one_pass_kernelI11Bf16IOBf16WLi64ELi80ELi640EEv26Group_norm_nhwc_fwd_params
        .type           _Z35group_norm_nhwc_fwd_one_pass_kernelI11Bf16IOBf16WLi64ELi80ELi640EEv26Group_norm_nhwc_fwd_params,@function
        .size           _Z35group_norm_nhwc_fwd_one_pass_kernelI11Bf16IOBf16WLi64ELi80ELi640EEv26Group_norm_nhwc_fwd_params,(.L_x_5154 - _Z35group_norm_nhwc_fwd_one_pass_kernelI11Bf16IOBf16WLi64ELi80ELi640EEv26Group_norm_nhwc_fwd_params)
        .other          _Z35group_norm_nhwc_fwd_one_pass_kernelI11Bf16IOBf16WLi64ELi80ELi640EEv26Group_norm_nhwc_fwd_params,@"STO_CUDA_ENTRY STV_DEFAULT"
_Z35group_norm_nhwc_fwd_one_pass_kernelI11Bf16IOBf16WLi64ELi80ELi640EEv26Group_norm_nhwc_fwd_params:
.text._Z35group_norm_nhwc_fwd_one_pass_kernelI11Bf16IOBf16WLi64ELi80ELi640EEv26Group_norm_nhwc_fwd_params:
        /* <DEDUP_REMOVED lines=34> */
.L_x_3342:
        /* <DEDUP_REMOVED lines=211> */
.L_x_3322:
[----:B------:R-:W-:Y:S05]  /*0f50*/  BSYNC B0 ;  /* 0x0000000000007941 */ /* 0x000fea0003800000 */
.L_x_3321:
        /* <DEDUP_REMOVED lines=32> */
.L_x_3325:
[----:B-1----:R-:W2:Y:S04]  /*1160*/  LDG.E.STRONG.GPU R10, desc[UR8][R8.64] ;  /* 0x00000008080a7981 */ /* 0x002ea8000c1ef900 */
[----:B--2---:R-:W-:Y:S01]  /*1170*/  CCTL.IVALL ;  /* 0x00000000ff00798f */ /* 0x004fe20002000000 */
[----:B------:R-:W-:Y:S05]  /*1180*/  YIELD ;  /* 0x0000000000007946 */ /* 0x000fea0003800000 */
[----:B------:R-:W-:-:S13]  /*1190*/  ISETP.NE.AND P1, PT, R10, R15, PT ;  /* 0x0000000f0a00720c */ /* 0x000fda0003f25270 */
[----:B------:R-:W-:Y:S05]  /*11a0*/  @P1 BRA `(.L_x_3325) ;  /* 0xfffffffc00ec1947 */ /* 0x000fea000383ffff */
.L_x_3324:
        /* <DEDUP_REMOVED lines=11> */
.L_x_3327:
        /* <DEDUP_REMOVED lines=63> */
.L_x_3326:
        /* <DEDUP_REMOVED lines=19> */
.L_x_3329:
[----:B------:R-:W-:Y:S05]  /*1780*/  BSYNC B0 ;  /* 0x0000000000007941 */ /* 0x000fea0003800000 */
.L_x_3328:
        /* <DEDUP_REMOVED lines=32> */
.L_x_3323:
        /* <DEDUP_REMOVED lines=16> */
[----:B------:R-:W-:Y:S02]  /*1a90*/  @!P2 STS.64 [UR5+0xc0], R12 ;  /* 0x0000c00cff00a988 */ /* 0x000fe40008000a05 */
[----:B-1----:R-:W-:-:S04]  /*1aa0*/  IMAD.WIDE R22, R23, 0x2, R10 ;  /* 0x0000000217167825 */ /* 0x002fc800078e020a */
[----:B----4-:R-:W-:-:S05]  /*1ab0*/  @!P1 IMAD.WIDE R16, R38, 0x8, R16 ;  /* 0x0000000826109825 */ /* 0x010fca00078e0210 */
[----:B------:R1:W-:Y:S01]  /*1ac0*/  @!P1 STG.E.64 desc[UR8][R16.64], R8 ;  /* 0x0000000810009986 */ /* 0x0003e2000c101b08 */
[----:B------:R-:W-:Y:S06]  /*1ad0*/  BAR.SYNC.DEFER_BLOCKING 0x0 ;  /* 0x0000000000007b1d */ /* 0x000fec0000010000 */
[----:B------:R-:W2:Y:S04]  /*1ae0*/  LDG.E.U16 R24, desc[UR8][R14.64+0x2] ;  /* 0x000002080e187981 */ /* 0x000ea8000c1e1500 */
[----:B------:R-:W3:Y:S04]  /*1af0*/  LDG.E.U16 R2, desc[UR8][R22.64+0x2] ;  /* 0x0000020816027981 */ /* 0x000ee8000c1e1500 */
[----:B------:R4:W5:Y:S04]  /*1b00*/  LDG.E.U16 R25, desc[UR8][R14.64] ;  /* 0x000000080e197981 */ /* 0x000968000c1e1500 */
[----:B------:R4:W5:Y:S01]  /*1b10*/  LDG.E.U16 R26, desc[UR8][R22.64] ;  /* 0x00000008161a7981 */ /* 0x000962000c1e1500 */
[----:B-1----:R-:W-:-:S02]  /*1b20*/  SHF.L.U32 R17, R0, 0x10, RZ ;  /* 0x0000001000117819 */ /* 0x002fc400000006ff */
[----:B------:R-:W-:Y:S01]  /*1b30*/  SHF.L.U32 R9, R31, 0x10, RZ ;  /* 0x000000101f097819 */ /* 0x000fe200000006ff */
[----:B------:R-:W1:Y:S01]  /*1b40*/  LDS.64 R10, [UR5+0xc0] ;  /* 0x0000c005ff0a7984 */ /* 0x000e620008000a00 */
[----:B------:R-:W-:Y:S02]  /*1b50*/  SHF.L.U32 R27, R30, 0x10, RZ ;  /* 0x000000101e1b7819 */ /* 0x000fe400000006ff */
[----:B------:R-:W-:Y:S02]  /*1b60*/  SHF.L.U32 R21, R21, 0x10, RZ ;  /* 0x0000001015157819 */ /* 0x000fe400000006ff */
[----:B0-----:R-:W-:Y:S02]  /*1b70*/  SHF.L.U32 R13, R20, 0x10, RZ ;  /* 0x00000010140d7819 */ /* 0x001fe400000006ff */
[----:B----4-:R-:W-:Y:S02]  /*1b80*/  SHF.L.U32 R15, R18, 0x10, RZ ;  /* 0x00000010120f7819 */ /* 0x010fe400000006ff */
[----:B------:R-:W-:-:S02]  /*1b90*/  SHF.L.U32 R31, R28, 0x10, RZ ;  /* 0x000000101c1f7819 */ /* 0x000fc400000006ff */
[----:B------:R-:W-:Y:S02]  /*1ba0*/  SHF.L.U32 R23, R19, 0x10, RZ ;  /* 0x0000001013177819 */ /* 0x000fe400000006ff */
[----:B------:R-:W-:Y:S02]  /*1bb0*/  ISETP.NE.AND P4, PT, RZ, UR10, PT ;  /* 0x0000000aff007c0c */ /* 0x000fe4000bf85270 */
[----:B------:R-:W-:Y:S02]  /*1bc0*/  ISETP.GE.U32.AND P2, PT, R36, UR12, PT ;  /* 0x0000000c24007c0c */ /* 0x000fe4000bf46070 */
[----:B------:R-:W-:Y:S02]  /*1bd0*/  ISETP.GE.U32.AND P3, PT, R35, UR12, PT ;  /* 0x0000000c23007c0c */ /* 0x000fe4000bf66070 */
[----:B------:R-:W-:Y:S02]  /*1be0*/  ISETP.GE.AND.EX P2, PT, R7, UR13, PT, P2 ;  /* 0x0000000d07007c0c */ /* 0x000fe4000bf46320 */
[----:B------:R-:W-:-:S02]  /*1bf0*/  ISETP.GE.AND.EX P3, PT, R5, UR13, PT, P3 ;  /* 0x0000000d05007c0c */ /* 0x000fc4000bf66330 */
[C---:B------:R-:W-:Y:S02]  /*1c00*/  ISETP.GT.U32.OR P2, PT, R6.reuse, 0x27f, P2 ;  /* 0x0000027f0600780c */ /* 0x040fe40001744470 */
[----:B------:R-:W-:Y:S01]  /*1c10*/  ISETP.GT.U32.OR P3, PT, R6, 0x27f, P3 ;  /* 0x0000027f0600780c */ /* 0x000fe20001f64470 */
[----:B-1----:R-:W-:-:S04]  /*1c20*/  FMUL.FTZ R10, R10, UR6 ;  /* 0x000000060a0a7c20 */ /* 0x002fc80008410000 */
[C---:B------:R-:W-:Y:S01]  /*1c30*/  FMUL.FTZ R44, R10.reuse, R10 ;  /* 0x0000000a0a2c7220 */ /* 0x040fe20000410000 */
[----:B------:R-:W-:Y:S01]  /*1c40*/  FADD.FTZ R9, R9, -R10 ;  /* 0x8000000a09097221 */ /* 0x000fe20000010000 */
[C---:B------:R-:W-:Y:S01]  /*1c50*/  FADD.FTZ R21, -R10.reuse, R21 ;  /* 0x000000150a157221 */ /* 0x040fe20000010100 */
[C---:B------:R-:W-:Y:S01]  /*1c60*/  FADD.FTZ R13, -R10.reuse, R13 ;  /* 0x0000000d0a0d7221 */ /* 0x040fe20000010100 */
[----:B------:R-:W-:Y:S01]  /*1c70*/  FFMA.FTZ R11, R11, UR6, -R44 ;  /* 0x000000060b0b7c23 */ /* 0x000fe2000801082c */
[C---:B------:R-:W-:Y:S01]  /*1c80*/  FADD.FTZ R19, -R10.reuse, R15 ;  /* 0x0000000f0a137221 */ /* 0x040fe20000010100 */
[----:B------:R-:W-:-:S03]  /*1c90*/  FADD.FTZ R23, -R10, R23 ;  /* 0x000000170a177221 */ /* 0x000fc60000010100 */
[----:B------:R-:W-:-:S13]  /*1ca0*/  FSETP.GTU.FTZ.AND P1, PT, R11, RZ, PT ;  /* 0x000000ff0b00720b */ /* 0x000fda0003f3c000 */
[----:B------:R-:W0:Y:S02]  /*1cb0*/  @P1 LDC R8, c[0x0][0x238] ;  /* 0x00008e00ff081b82 */ /* 0x000e240000000800 */
[----:B0-----:R-:W-:Y:S01]  /*1cc0*/  @P1 FADD.FTZ R11, R11, R8 ;  /* 0x000000080b0b1221 */ /* 0x001fe20000010000 */
[----:B------:R-:W-:-:S06]  /*1cd0*/  MOV R8, 0x3f800000 ;  /* 0x3f80000000087802 */ /* 0x000fcc0000000f00 */
[----:B------:R0:W1:Y:S01]  /*1ce0*/  @P1 MUFU.RSQ R8, R11 ;  /* 0x0000000b00081308 */ /* 0x0000620000001400 */
[----:B------:R-:W-:-:S04]  /*1cf0*/  ISETP.GE.U32.AND P1, PT, R34, UR12, PT ;  /* 0x0000000c22007c0c */ /* 0x000fc8000bf26070 */
[----:B------:R-:W-:Y:S01]  /*1d00*/  ISETP.GE.AND.EX P1, PT, R3, UR13, PT, P1 ;  /* 0x0000000d03007c0c */ /* 0x000fe2000bf26310 */
[--C-:B0-----:R-:W-:Y:S01]  /*1d10*/  FADD.FTZ R11, R17, -R10.reuse ;  /* 0x8000000a110b7221 */ /* 0x101fe20000010000 */
[--C-:B------:R-:W-:Y:S01]  /*1d20*/  FADD.FTZ R17, R27, -R10.reuse ;  /* 0x8000000a1b117221 */ /* 0x100fe20000010000 */
[----:B------:R-:W-:Y:S01]  /*1d30*/  FADD.FTZ R27, R31, -R10 ;  /* 0x8000000a1f1b7221 */ /* 0x000fe20000010000 */
[----:B------:R-:W-:Y:S01]  /*1d40*/  ISETP.GT.U32.OR P1, PT, R6, 0x27f, P1 ;  /* 0x0000027f0600780c */ /* 0x000fe20000f24470 */
[-C--:B-1----:R-:W-:Y:S01]  /*1d50*/  FMUL.FTZ R9, R9, R8.reuse ;  /* 0x0000000809097220 */ /* 0x082fe20000410000 */
[-C--:B------:R-:W-:Y:S01]  /*1d60*/  FMUL.FTZ R21, R21, R8.reuse ;  /* 0x0000000815157220 */ /* 0x080fe20000410000 */
[-C--:B------:R-:W-:Y:S01]  /*1d70*/  FMUL.FTZ R11, R11, R8.reuse ;  /* 0x000000080b0b7220 */ /* 0x080fe20000410000 */
[-C--:B------:R-:W-:Y:S01]  /*1d80*/  FMUL.FTZ R13, R13, R8.reuse ;  /* 0x000000080d0d7220 */ /* 0x080fe20000410000 */
[-C--:B------:R-:W-:Y:S01]  /*1d90*/  FMUL.FTZ R15, R17, R8.reuse ;  /* 0x00000008110f7220 */ /* 0x080fe20000410000 */
[-C--:B------:R-:W-:Y:S01]  /*1da0*/  FMUL.FTZ R19, R19, R8.reuse ;  /* 0x0000000813137220 */ /* 0x080fe20000410000 */
[-C--:B------:R-:W-:Y:S01]  /*1db0*/  FMUL.FTZ R27, R27, R8.reuse ;  /* 0x000000081b1b7220 */ /* 0x080fe20000410000 */
[----:B------:R-:W-:Y:S01]  /*1dc0*/  FMUL.FTZ R23, R23, R8 ;  /* 0x0000000817177220 */ /* 0x000fe20000410000 */
[----:B--2---:R-:W-:-:S02]  /*1dd0*/  SHF.L.U32 R24, R24, 0x10, RZ ;  /* 0x0000001018187819 */ /* 0x004fc400000006ff */
[----:B---3--:R-:W-:Y:S02]  /*1de0*/  SHF.L.U32 R0, R2, 0x10, RZ ;  /* 0x0000001002007819 */ /* 0x008fe400000006ff */
[----:B-----5:R-:W-:-:S03]  /*1df0*/  SHF.L.U32 R8, R25, 0x10, RZ ;  /* 0x0000001019087819 */ /* 0x020fc600000006ff */
[C-C-:B------:R-:W-:Y:S01]  /*1e00*/  FFMA.FTZ R14, R24.reuse, R21, R0.reuse ;  /* 0x00000015180e7223 */ /* 0x140fe20000010000 */
[C-C-:B------:R-:W-:Y:S01]  /*1e10*/  FFMA.FTZ R12, R24.reuse, R13, R0.reuse ;  /* 0x0000000d180c7223 */ /* 0x140fe20000010000 */
[--C-:B------:R-:W-:Y:S01]  /*1e20*/  FFMA.FTZ R2, R24, R19, R0.reuse ;  /* 0x0000001318027223 */ /* 0x100fe20000010000 */
[----:B------:R-:W-:Y:S01]  /*1e30*/  SHF.L.U32 R26, R26, 0x10, RZ ;  /* 0x000000101a1a7819 */ /* 0x000fe200000006ff */
[----:B------:R-:W-:-:S04]  /*1e40*/  FFMA.FTZ R0, R24, R23, R0 ;  /* 0x0000001718007223 */ /* 0x000fc80000010000 */
        /* <DEDUP_REMOVED lines=15> */
.L_x_3330:
        /* <DEDUP_REMOVED lines=14> */
.L_x_3332:
[----:B------:R-:W-:Y:S05]  /*2020*/  BSYNC B0 ;  /* 0x0000000000007941 */ /* 0x000fea0003800000 */
.L_x_3331:
        /* <DEDUP_REMOVED lines=11> */
.L_x_3333:
        /* <DEDUP_REMOVED lines=14> */
.L_x_3335:
[----:B------:R-:W-:Y:S05]  /*21c0*/  BSYNC B0 ;  /* 0x0000000000007941 */ /* 0x000fea0003800000 */
.L_x_3334:
[----:B------:R-:W-:Y:S05]  /*21d0*/  @!P4 BRA `(.L_x_3336) ;  /* 0x000000000028c947 */ /* 0x000fea0003800000 */
[----:B------:R-:W-:Y:S01]  /*21e0*/  FMUL.FTZ R7, R15, -1.4426950216293334961 ;  /* 0xbfb8aa3b0f077820 */ /* 0x000fe20000410000 */
        /* <DEDUP_REMOVED lines=9> */
.L_x_3336:
        /* <DEDUP_REMOVED lines=14> */
.L_x_3338:
[----:B------:R-:W-:Y:S05]  /*2360*/  BSYNC B0 ;  /* 0x0000000000007941 */ /* 0x000fea0003800000 */
.L_x_3337:
        /* <DEDUP_REMOVED lines=11> */
.L_x_3339:
        /* <DEDUP_REMOVED lines=13> */
.L_x_3341:
[----:B------:R-:W-:Y:S05]  /*24f0*/  BSYNC B0 ;  /* 0x0000000000007941 */ /* 0x000fea0003800000 */
.L_x_3340:
[----:B---3--:R-:W3:Y:S01]  /*2500*/  LDC R3, c[0x0][0x10] ;  /* 0x00000400ff037b82 */ /* 0x008ee20000000800 */
[----:B------:R-:W-:Y:S02]  /*2510*/  IADD3 R32, R32, 0x1, RZ ;  /* 0x0000000120207810 */ /* 0x000fe40007ffe0ff */
[----:B---3--:R-:W-:-:S04]  /*2520*/  IADD3 R38, R3, R38, RZ ;  /* 0x0000002603267210 */ /* 0x008fc80007ffe0ff */
[----:B------:R-:W-:-:S13]  /*2530*/  ISETP.GE.AND P1, PT, R38, UR4, PT ;  /* 0x0000000426007c0c */ /* 0x000fda000bf26270 */
[----:B------:R-:W-:Y:S05]  /*2540*/  @!P1 BRA `(.L_x_3342) ;  /* 0xffffffdc00349947 */ /* 0x000fea000383ffff */
[----:B------:R-:W-:Y:S05]  /*2550*/  EXIT ;  /* 0x000000000000794d */ /* 0x000fea0003800000 */
.L_x_3343:
        /* <DEDUP_REMOVED lines=10> */
.L_x_5154:


//--------------------- .text._Z35group_norm_nhwc_fwd_one_pass_kernelI11Bf16IOBf16WLi128ELi80ELi640EEv26Group_norm_nhwc_fwd_params --------------------------
	.section	.text._Z35group_norm_nhwc_fwd_one_pass_kernelI11Bf16IOBf16WLi128ELi80ELi640EEv26Group_norm_nhwc_fwd_params,"ax",@progbits
	.align	128
        .global         _Z35group_norm_nhwc_fwd_one_pass_kernelI11Bf16IOBf16WLi128ELi80ELi640EEv26Group_norm_nhwc_fwd_params
        .type           _Z35group_norm_nhwc_fwd_one_pass_kernelI11Bf16IOBf16WLi128ELi80ELi640EEv26Group_norm_nhwc_fwd_params,@function
        .size           _Z35group_norm_nhwc_fwd_one_pass_kernelI11Bf16IOBf16WLi128ELi80ELi640EEv26Group_norm_nhwc_fwd_params,(.L_x_5155 - _Z35group_norm_nhwc_fwd_one_pass_kernelI11Bf16IOBf16WLi128ELi80ELi640EEv26Group_norm_nhwc_fwd_params)
        .other          _Z35group_norm_nhwc_fwd_one_pass_kernelI11Bf16IOBf16WLi128ELi80ELi640EEv26Group_norm_nhwc_fwd_params,@"STO_CUDA_ENTRY STV_DEFAULT"
_Z35group_norm_nhwc_fwd_one_pass_kernelI11Bf16IOBf16WLi128ELi80ELi640EEv26Group_norm_nhwc_fwd_params:
.text._Z35group_norm_nhwc_fwd_one_pass_kernelI11Bf16IOBf16WLi128ELi80ELi640EEv26Group_norm_nhwc_fwd_params:
        /* <DEDUP_REMOVED lines=33> */
.L_x_3377:
[----:B012---:R-:W0:Y:S01]  /*0210*/  LDC R11, c[0x0][0x288] ;  /* 0x0000a200ff0b7b82 */ /* 0x007e220000000800 */
[----:B------:R-:W-:Y:S01]  /*0220*/  ULDC.64 UR14, c[0x0][0x278] ;  /* 0x00009e00000e7ab9 */ /* 0x000fe20000000a00 */
[----:B------:R-:W-:Y:S01]  /*0230*/  IADD3 R21, R33, 0x40, RZ ;  /* 0x0000004021157810 */ /* 0x000fe20007ffe0ff */
[----:B------:R-:W-:Y:S01]  /*0240*/  ULDC.64 UR12, c[0x0][0x280] ;  /* 0x0000a000000c7ab9 */ /* 0x000fe20000000a00 */
[----:B------:R-:W-:Y:S02]  /*0250*/  ISETP.GE.U32.AND P4, PT, R31, UR14, PT ;  /* 0x0000000e1f007c0c */ /* 0x000fe4000bf86070 */
[----:B------:R-:W-:Y:S02]  /*0260*/  SHF.R.S32.HI R23, RZ, 0x1f, R21 ;  /* 0x0000001fff177819 */ /* 0x000fe40000011415 */
[----:B---3--:R-:W1:Y:S01]  /*0270*/  @P0 LDC.64 R14, c[0x0][0x220] ;  /* 0x00008800ff0e0b82 */ /* 0x008e620000000a00 */
[----:B0-----:R-:W-:-:S04]  /*0280*/  IABS R5, R11 ;  /* 0x0000000b00057213 */ /* 0x001fc80000000000 */
        /* <DEDUP_REMOVED lines=302> */
.L_x_3345:
[----:B------:R-:W-:Y:S05]  /*1570*/  BSYNC B0 ;  /* 0x0000000000007941 */ /* 0x000fea0003800000 */
.L_x_3344:
        /* <DEDUP_REMOVED lines=17> */
[----:B--2---:R-:W-:-:S03]  /*1690*/  IADD3 R15, R15, R14, RZ ;  /* 0x0000000e0f0f7210 */ /* 0x004fc60007ffe0ff */
[----:B---3--:R-:W-:-:S04]  /*16a0*/  IMAD.WIDE R12, R21, 0x4, R12 ;  /* 0x00000004150c7825 */ /* 0x008fc800078e020c */
[----:B------:R-:W-:Y:S01]  /*16b0*/  IMAD R21, R22, UR7, R14 ;  /* 0x0000000716157c24 */ /* 0x000fe2000f8e020e */
[----:B------:R-:W-:Y:S01]  /*16c0*/  MOV R14, 0xffffffff ;  /* 0xffffffff000e7802 */ /* 0x000fe20000000f00 */
        /* <DEDUP_REMOVED lines=11> */
.L_x_3348:
[----:B-1----:R-:W2:Y:S04]  /*1780*/  LDG.E.STRONG.GPU R12, desc[UR8][R10.64] ;  /* 0x000000080a0c7981 */ /* 0x002ea8000c1ef900 */
[----:B--2---:R-:W-:Y:S01]  /*1790*/  CCTL.IVALL ;  /* 0x00000000ff00798f */ /* 0x004fe20002000000 */
[----:B------:R-:W-:Y:S05]  /*17a0*/  YIELD ;  /* 0x0000000000007946 */ /* 0x000fea0003800000 */
[----:B------:R-:W-:-:S13]  /*17b0*/  ISETP.NE.AND P1, PT, R12, R15, PT ;  /* 0x0000000f0c00720c */ /* 0x000fda0003f25270 */
[----:B------:R-:W-:Y:S05]  /*17c0*/  @P1 BRA `(.L_x_3348) ;  /* 0xfffffffc00ec1947 */ /* 0x000fea000383ffff */
.L_x_3347:
        /* <DEDUP_REMOVED lines=11> */
.L_x_3350:
[----:B------:R-:W-:-:S13]  /*1880*/  ISETP.EQ.OR P1, PT, R21, UR7, P3 ;  /* 0x0000000715007c0c */ /* 0x000fda0009f22670 */
[----:B------:R-:W1:Y:S01]  /*1890*/  @!P1 LDC R12, c[0x0][0x10] ;  /* 0x00000400ff0c9b82 */ /* 0x000e620000000800 */
        /* <DEDUP_REMOVED lines=41> */
[-C--:B-1----:R-:W-:Y:S02]  /*1b30*/  @!P1 IMAD R23, R39, R44.reuse, R23 ;  /* 0x0000002c27179224 */ /* 0x082fe400078e0217 */
        /* <DEDUP_REMOVED lines=19> */
.L_x_3349:
        /* <DEDUP_REMOVED lines=19> */
.L_x_3352:
[----:B------:R-:W-:Y:S05]  /*1da0*/  BSYNC B0 ;  /* 0x0000000000007941 */ /* 0x000fea0003800000 */
.L_x_3351:
        /* <DEDUP_REMOVED lines=16> */
[-C--:B--2---:R-:W-:Y:S02]  /*1eb0*/  @!P1 IMAD R21, R21, R39.reuse, R22 ;  /* 0x0000002715159224 */ /* 0x084fe400078e0216 */
        /* <DEDUP_REMOVED lines=15> */
.L_x_3346:
        /* <DEDUP_REMOVED lines=22> */
[----:B-1----:R-:W3:Y:S04]  /*2110*/  LDG.E.U16 R10, desc[UR8][R12.64] ;  /* 0x000000080c0a7981 */ /* 0x002ee8000c1e1500 */
[----:B0-----:R-:W0:Y:S04]  /*2120*/  LDS.64 R8, [UR5+0xc0] ;  /* 0x0000c005ff087984 */ /* 0x001e280008000a00 */
[----:B------:R-:W4:Y:S04]  /*2130*/  LDG.E.U16 R14, desc[UR8][R14.64+0x2] ;  /* 0x000002080e0e7981 */ /* 0x000f28000c1e1500 */
[----:B------:R1:W5:Y:S01]  /*2140*/  LDG.E.U16 R12, desc[UR8][R12.64+0x2] ;  /* 0x000002080c0c7981 */ /* 0x000362000c1e1500 */
[----:B0-----:R-:W-:-:S04]  /*2150*/  FMUL.FTZ R8, R8, UR6 ;  /* 0x0000000608087c20 */ /* 0x001fc80008410000 */
[----:B------:R-:W-:-:S04]  /*2160*/  FMUL.FTZ R22, R8, R8 ;  /* 0x0000000808167220 */ /* 0x000fc80000410000 */
[----:B------:R-:W-:-:S05]  /*2170*/  FFMA.FTZ R9, R9, UR6, -R22 ;  /* 0x0000000609097c23 */ /* 0x000fca0008010816 */
[----:B------:R-:W-:-:S13]  /*2180*/  FSETP.GTU.FTZ.AND P1, PT, R9, RZ, PT ;  /* 0x000000ff0900720b */ /* 0x000fda0003f3c000 */
[----:B------:R-:W0:Y:S01]  /*2190*/  @P1 LDC R20, c[0x0][0x238] ;  /* 0x00008e00ff141b82 */ /* 0x000e220000000800 */
[----:B-1----:R-:W-:Y:S02]  /*21a0*/  PRMT R13, R25, 0x7632, R13 ;  /* 0x00007632190d7816 */ /* 0x002fe4000000000d */
[----:B------:R-:W-:Y:S02]  /*21b0*/  PRMT R15, R36, 0x7632, R15 ;  /* 0x00007632240f7816 */ /* 0x000fe4000000000f */
[----:B------:R-:W-:Y:S02]  /*21c0*/  ISETP.NE.AND P6, PT, RZ, UR10, PT ;  /* 0x0000000aff007c0c */ /* 0x000fe4000bfc5270 */
[----:B------:R-:W-:Y:S02]  /*21d0*/  PRMT R21, R38, 0x7632, R21 ;  /* 0x0000763226157816 */ /* 0x000fe40000000015 */
[----:B------:R-:W-:Y:S01]  /*21e0*/  SHF.L.U32 R27, R27, 0x10, RZ ;  /* 0x000000101b1b7819 */ /* 0x000fe200000006ff */
[----:B0-----:R-:W-:Y:S01]  /*21f0*/  @P1 FADD.FTZ R11, R9, R20 ;  /* 0x00000014090b1221 */ /* 0x001fe20000010000 */
[----:B------:R-:W-:-:S06]  /*2200*/  MOV R9, 0x3f800000 ;  /* 0x3f80000000097802 */ /* 0x000fcc0000000f00 */
[----:B------:R0:W1:Y:S01]  /*2210*/  @P1 MUFU.RSQ R9, R11 ;  /* 0x0000000b00091308 */ /* 0x0000620000001400 */
[----:B------:R-:W-:Y:S02]  /*2220*/  PRMT R20, R37, 0x7632, R20 ;  /* 0x0000763225147816 */ /* 0x000fe40000000014 */
[----:B------:R-:W-:Y:S02]  /*2230*/  SHF.L.U32 R19, R19, 0x10, RZ ;  /* 0x0000001013137819 */ /* 0x000fe400000006ff */
[----:B------:R-:W-:Y:S02]  /*2240*/  SHF.L.U32 R0, R0, 0x10, RZ ;  /* 0x0000001000007819 */ /* 0x000fe400000006ff */
[----:B0-----:R-:W-:Y:S02]  /*2250*/  SHF.L.U32 R11, R13, 0x10, RZ ;  /* 0x000000100d0b7819 */ /* 0x001fe400000006ff */
[----:B------:R-:W-:Y:S02]  /*2260*/  SHF.L.U32 R13, R15, 0x10, RZ ;  /* 0x000000100f0d7819 */ /* 0x000fe400000006ff */
        /* <DEDUP_REMOVED lines=10> */
[----:B------:R-:W-:Y:S01]  /*2310*/  SHF.L.U32 R20, R21, 0x10, RZ ;  /* 0x0000001015147819 */ /* 0x000fe200000006ff */
[--C-:B------:R-:W-:Y:S01]  /*2320*/  FADD.FTZ R27, R27, -R8.reuse ;  /* 0x800000081b1b7221 */ /* 0x100fe20000010000 */
[----:B------:R-:W-:Y:S01]  /*2330*/  ISETP.GE.U32.AND P1, PT, R32, UR14, PT ;  /* 0x0000000e20007c0c */ /* 0x000fe2000bf26070 */
[----:B------:R-:W-:Y:S01]  /*2340*/  FADD.FTZ R19, -R8, R19 ;  /* 0x0000001308137221 */ /* 0x000fe20000010100 */
[----:B------:R-:W-:Y:S01]  /*2350*/  ISETP.GE.U32.AND P2, PT, R31, UR14, PT ;  /* 0x0000000e1f007c0c */ /* 0x000fe2000bf46070 */
[----:B------:R-:W-:Y:S01]  /*2360*/  FADD.FTZ R0, R0, -R8 ;  /* 0x8000000800007221 */ /* 0x000fe20000010000 */
[----:B------:R-:W-:Y:S01]  /*2370*/  FADD.FTZ R18, -R8, R18 ;  /* 0x0000001208127221 */ /* 0x000fe20000010100 */
[--C-:B------:R-:W-:Y:S01]  /*2380*/  FADD.FTZ R26, R26, -R8.reuse ;  /* 0x800000081a1a7221 */ /* 0x100fe20000010000 */
[----:B------:R-:W-:Y:S01]  /*2390*/  FADD.FTZ R17, -R8, R17 ;  /* 0x0000001108117221 */ /* 0x000fe20000010100 */
[----:B------:R-:W-:Y:S01]  /*23a0*/  FADD.FTZ R24, R24, -R8 ;  /* 0x8000000818187221 */ /* 0x000fe20000010000 */
[C---:B------:R-:W-:Y:S01]  /*23b0*/  FADD.FTZ R16, -R8.reuse, R16 ;  /* 0x0000001008107221 */ /* 0x040fe20000010100 */
[--C-:B------:R-:W-:Y:S01]  /*23c0*/  FADD.FTZ R25, R25, -R8.reuse ;  /* 0x8000000819197221 */ /* 0x100fe20000010000 */
[----:B------:R-:W-:Y:S01]  /*23d0*/  FADD.FTZ R11, -R8, R11 ;  /* 0x0000000b080b7221 */ /* 0x000fe20000010100 */
[--C-:B------:R-:W-:Y:S01]  /*23e0*/  FADD.FTZ R36, R36, -R8.reuse ;  /* 0x8000000824247221 */ /* 0x100fe20000010000 */
[C---:B------:R-:W-:Y:S01]  /*23f0*/  FADD.FTZ R13, -R8.reuse, R13 ;  /* 0x0000000d080d7221 */ /* 0x040fe20000010100 */
[--C-:B------:R-:W-:Y:S01]  /*2400*/  FADD.FTZ R37, R37, -R8.reuse ;  /* 0x8000000825257221 */ /* 0x100fe20000010000 */
[----:B------:R-:W-:Y:S01]  /*2410*/  FADD.FTZ R15, -R8, R15 ;  /* 0x0000000f080f7221 */ /* 0x000fe20000010100 */
[----:B------:R-:W-:Y:S01]  /*2420*/  FADD.FTZ R38, R38, -R8 ;  /* 0x8000000826267221 */ /* 0x000fe20000010000 */
[----:B------:R-:W-:Y:S01]  /*2430*/  FADD.FTZ R20, -R8, R20 ;  /* 0x0000001408147221 */ /* 0x000fe20000010100 */
[----:B------:R-:W-:Y:S01]  /*2440*/  ISETP.GE.AND.EX P1, PT, R5, UR15, PT, P1 ;  /* 0x0000000f05007c0c */ /* 0x000fe2000bf26310 */
[-C--:B-1----:R-:W-:Y:S01]  /*2450*/  FMUL.FTZ R27, R27, R9.reuse ;  /* 0x000000091b1b7220 */ /* 0x082fe20000410000 */
[----:B------:R-:W-:Y:S01]  /*2460*/  ISETP.GE.AND.EX P2, PT, R4, UR15, PT, P2 ;  /* 0x0000000f04007c0c */ /* 0x000fe2000bf46320 */
[-C--:B------:R-:W-:Y:S01]  /*2470*/  FMUL.FTZ R8, R19, R9.reuse ;  /* 0x0000000913087220 */ /* 0x080fe20000410000 */
[C---:B------:R-:W-:Y:S01]  /*2480*/  ISETP.GT.U32.OR P1, PT, R7.reuse, 0x27f, P1 ;  /* 0x0000027f0700780c */ /* 0x040fe20000f24470 */
[-C--:B------:R-:W-:Y:S01]  /*2490*/  FMUL.FTZ R0, R0, R9.reuse ;  /* 0x0000000900007220 */ /* 0x080fe20000410000 */
[----:B------:R-:W-:Y:S01]  /*24a0*/  ISETP.GT.U32.OR P2, PT, R7, 0x27f, P2 ;  /* 0x0000027f0700780c */ /* 0x000fe20001744470 */
        /* <DEDUP_REMOVED lines=15> */
[----:B----4-:R-:W-:Y:S02]  /*25a0*/  SHF.L.U32 R14, R14, 0x10, RZ ;  /* 0x000000100e0e7819 */ /* 0x010fe400000006ff */
[----:B-----5:R-:W-:Y:S01]  /*25b0*/  SHF.L.U32 R12, R12, 0x10, RZ ;  /* 0x000000100c0c7819 */ /* 0x020fe200000006ff */
[----:B------:R-:W-:-:S04]  /*25c0*/  FFMA.FTZ R27, R3, R27, R10 ;  /* 0x0000001b031b7223 */ /* 0x000fc8000001000a */
        /* <DEDUP_REMOVED lines=12> */
.L_x_3353:
        /* <DEDUP_REMOVED lines=14> */
.L_x_3355:
[----:B------:R-:W-:Y:S05]  /*2770*/  BSYNC B0 ;  /* 0x0000000000007941 */ /* 0x000fea0003800000 */
.L_x_3354:
        /* <DEDUP_REMOVED lines=13> */
.L_x_3356:
        /* <DEDUP_REMOVED lines=14> */
.L_x_3358:
[----:B------:R-:W-:Y:S05]  /*2930*/  BSYNC B0 ;  /* 0x0000000000007941 */ /* 0x000fea0003800000 */
.L_x_3357:
[----:B------:R-:W-:Y:S01]  /*2940*/  FFMA.FTZ R26, R3, R26, R10 ;  /* 0x0000001a031a7223 */ /* 0x000fe2000001000a */
[----:B------:R-:W-:Y:S01]  /*2950*/  FFMA.FTZ R19, R14, R19, R12 ;  /* 0x000000130e137223 */ /* 0x000fe2000001000c */
[----:B------:R-:W-:Y:S06]  /*2960*/  @!P6 BRA `(.L_x_3359) ;  /* 0x000000000028e947 */ /* 0x000fec0003800000 */
[----:B------:R-:W-:Y:S01]  /*2970*/  FMUL.FTZ R0, R26, -1.4426950216293334961 ;  /* 0xbfb8aa3b1a007820 */ /* 0x000fe20000410000 */
[----:B------:R-:W-:-:S05]  /*2980*/  FMUL.FTZ R8, R19, -1.4426950216293334961 ;  /* 0xbfb8aa3b13087820 */ /* 0x000fca0000410000 */
[----:B------:R-:W2:Y:S08]  /*2990*/  MUFU.EX2 R0, R0 ;  /* 0x0000000000007308 */ /* 0x000eb00000000800 */
[----:B------:R-:W3:Y:S01]  /*29a0*/  MUFU.EX2 R8, R8 ;  /* 0x0000000800087308 */ /* 0x000ee20000000800 */
[----:B--2---:R-:W-:-:S07]  /*29b0*/  FADD.FTZ R5, R0, 1 ;  /* 0x3f80000000057421 */ /* 0x004fce0000010000 */
[----:B------:R-:W2:Y:S01]  /*29c0*/  MUFU.RCP R5, R5 ;  /* 0x0000000500057308 */ /* 0x000ea20000001000 */
[----:B---3--:R-:W-:-:S07]  /*29d0*/  FADD.FTZ R9, R8, 1 ;  /* 0x3f80000008097421 */ /* 0x008fce0000010000 */
[----:B01----:R-:W0:Y:S01]  /*29e0*/  MUFU.RCP R16, R9 ;  /* 0x0000000900107308 */ /* 0x003e220000001000 */
[----:B--2---:R-:W-:Y:S01]  /*29f0*/  FMUL.FTZ R26, R26, R5 ;  /* 0x000000051a1a7220 */ /* 0x004fe20000410000 */
[----:B0-----:R-:W-:-:S07]  /*2a00*/  FMUL.FTZ R19, R19, R16 ;  /* 0x0000001013137220 */ /* 0x001fce0000410000 */
.L_x_3359:
        /* <DEDUP_REMOVED lines=14> */
.L_x_3361:
[----:B------:R-:W-:Y:S05]  /*2af0*/  BSYNC B0 ;  /* 0x0000000000007941 */ /* 0x000fea0003800000 */
.L_x_3360:
[----:B------:R-:W-:Y:S01]  /*2b00*/  IADD3 R18, R33, 0x40, RZ ;  /* 0x0000004021127810 */ /* 0x000fe20007ffe0ff */
[--C-:B------:R-:W-:Y:S01]  /*2b10*/  FFMA.FTZ R24, R3, R24, R10.reuse ;  /* 0x0000001803187223 */ /* 0x100fe2000001000a */
[----:B01----:R-:W-:Y:S01]  /*2b20*/  IADD3 R17, R33, 0x50, RZ ;  /* 0x0000005021117810 */ /* 0x003fe20007ffe0ff */
[--C-:B------:R-:W-:Y:S01]  /*2b30*/  FFMA.FTZ R25, R3, R25, R10.reuse ;  /* 0x0000001903197223 */ /* 0x100fe2000001000a */
[----:B------:R-:W-:Y:S01]  /*2b40*/  IADD3 R16, R33, 0x60, RZ ;  /* 0x0000006021107810 */ /* 0x000fe20007ffe0ff */
[--C-:B------:R-:W-:Y:S01]  /*2b50*/  FFMA.FTZ R36, R3, R36, R10.reuse ;  /* 0x0000002403247223 */ /* 0x100fe2000001000a */
[----:B--2---:R-:W-:Y:S01]  /*2b60*/  IADD3 R9, R33, 0x70, RZ ;  /* 0x0000007021097810 */ /* 0x004fe20007ffe0ff */
[C-C-:B------:R-:W-:Y:S01]  /*2b70*/  FFMA.FTZ R37, R3.reuse, R37, R10.reuse ;  /* 0x0000002503257223 */ /* 0x140fe2000001000a */
        /* <DEDUP_REMOVED lines=36> */
.L_x_3362:
        /* <DEDUP_REMOVED lines=14> */
.L_x_3364:
[----:B------:R-:W-:Y:S05]  /*2ea0*/  BSYNC B0 ;  /* 0x0000000000007941 */ /* 0x000fea0003800000 */
.L_x_3363:
[----:B------:R-:W-:Y:S05]  /*2eb0*/  @!P6 BRA `(.L_x_3365) ;  /* 0x000000000028e947 */ /* 0x000fea0003800000 */
        /* <DEDUP_REMOVED lines=10> */
.L_x_3365:
        /* <DEDUP_REMOVED lines=14> */
.L_x_3367:
[----:B------:R-:W-:Y:S05]  /*3040*/  BSYNC B0 ;  /* 0x0000000000007941 */ /* 0x000fea0003800000 */
.L_x_3366:
        /* <DEDUP_REMOVED lines=11> */
.L_x_3368:
        /* <DEDUP_REMOVED lines=14> */
.L_x_3370:
[----:B------:R-:W-:Y:S05]  /*31e0*/  BSYNC B0 ;  /* 0x0000000000007941 */ /* 0x000fea0003800000 */
.L_x_3369:
[----:B------:R-:W-:Y:S05]  /*31f0*/  @!P6 BRA `(.L_x_3371) ;  /* 0x000000000028e947 */ /* 0x000fea0003800000 */
[----:B------:R-:W-:Y:S01]  /*3200*/  FMUL.FTZ R5, R15, -1.4426950216293334961 ;  /* 0xbfb8aa3b0f057820 */ /* 0x000fe20000410000 */
[----:B------:R-:W-:-:S05]  /*3210*/  FMUL.FTZ R2, R37, -1.4426950216293334961 ;  /* 0xbfb8aa3b25027820 */ /* 0x000fca0000410000 */
[----:B------:R-:W0:Y:S08]  /*3220*/  MUFU.EX2 R5, R5 ;  /* 0x0000000500057308 */ /* 0x000e300000000800 */
[----:B------:R-:W3:Y:S01]  /*3230*/  MUFU.EX2 R2, R2 ;  /* 0x0000000200027308 */ /* 0x000ee20000000800 */
[----:B012---:R-:W-:-:S07]  /*3240*/  FADD.FTZ R10, R5, 1 ;  /* 0x3f800000050a7421 */ /* 0x007fce0000010000 */
[----:B------:R-:W0:Y:S01]  /*3250*/  MUFU.RCP R10, R10 ;  /* 0x0000000a000a7308 */ /* 0x000e220000001000 */
[----:B---3--:R-:W-:-:S07]  /*3260*/  FADD.FTZ R3, R2, 1 ;  /* 0x3f80000002037421 */ /* 0x008fce0000010000 */
[----:B------:R-:W1:Y:S01]  /*3270*/  MUFU.RCP R8, R3 ;  /* 0x0000000300087308 */ /* 0x000e620000001000 */
[----:B0-----:R-:W-:Y:S01]  /*3280*/  FMUL.FTZ R15, R15, R10 ;  /* 0x0000000a0f0f7220 */ /* 0x001fe20000410000 */
[----:B-1----:R-:W-:-:S07]  /*3290*/  FMUL.FTZ R37, R37, R8 ;  /* 0x0000000825257220 */ /* 0x002fce0000410000 */
.L_x_3371:
        /* <DEDUP_REMOVED lines=14> */
.L_x_3373:
[----:B------:R-:W-:Y:S05]  /*3380*/  BSYNC B0 ;  /* 0x0000000000007941 */ /* 0x000fea0003800000 */
.L_x_3372:
[----:B------:R-:W-:Y:S05]  /*3390*/  @!P6 BRA `(.L_x_3374) ;  /* 0x000000000028e947 */ /* 0x000fea0003800000 */
[----:B------:R-:W-:Y:S01]  /*33a0*/  FMUL.FTZ R2, R38, -1.4426950216293334961 ;  /* 0xbfb8aa3b26027820 */ /* 0x000fe20000410000 */
[----:B---3--:R-:W-:-:S05]  /*33b0*/  FMUL.FTZ R4, R20, -1.4426950216293334961 ;  /* 0xbfb8aa3b14047820 */ /* 0x008fca0000410000 */
[----:B------:R-:W3:Y:S08]  /*33c0*/  MUFU.EX2 R2, R2 ;  /* 0x0000000200027308 */ /* 0x000ef00000000800 */
[----:B------:R-:W4:Y:S01]  /*33d0*/  MUFU.EX2 R4, R4 ;  /* 0x0000000400047308 */ /* 0x000f220000000800 */
[----:B---3--:R-:W-:-:S07]  /*33e0*/  FADD.FTZ R3, R2, 1 ;  /* 0x3f80000002037421 */ /* 0x008fce0000010000 */
[----:B------:R-:W3:Y:S01]  /*33f0*/  MUFU.RCP R3, R3 ;  /* 0x0000000300037308 */ /* 0x000ee20000001000 */
[----:B----4-:R-:W-:-:S07]  /*3400*/  FADD.FTZ R5, R4, 1 ;  /* 0x3f80000004057421 */ /* 0x010fce0000010000 */
[----:B------:R-:W4:Y:S01]  /*3410*/  MUFU.RCP R5, R5 ;  /* 0x0000000500057308 */ /* 0x000f220000001000 */
[----:B---3--:R-:W-:Y:S01]  /*3420*/  FMUL.FTZ R38, R38, R3 ;  /* 0x0000000326267220 */ /* 0x008fe20000410000 */
[----:B----4-:R-:W-:-:S07]  /*3430*/  FMUL.FTZ R20, R20, R5 ;  /* 0x0000000514147220 */ /* 0x010fce0000410000 */
.L_x_3374:
[----:B------:R-:W-:Y:S04]  /*3440*/  BSSY B0, `(.L_x_3375) ;  /* 0x000000d000007945 */ /* 0x000fe80003800000 */
[----:B------:R-:W-:Y:S05]  /*3450*/  @P4 BRA `(.L_x_3376) ;  /* 0x00000000002c4947 */ /* 0x000fea0003800000 */
[----:B------:R-:W-:Y:S01]  /*3460*/  ULDC.64 UR12, c[0x0][0x270] ;  /* 0x00009c00000c7ab9 */ /* 0x000fe20000000a00 */
[----:B------:R-:W-:Y:S01]  /*3470*/  MOV R41, R43 ;  /* 0x0000002b00297202 */ /* 0x000fe20000000f00 */
[----:B------:R-:W-:Y:S01]  /*3480*/  IMAD R0, R0, UR12, RZ ;  /* 0x0000000c00007c24 */ /* 0x000fe2000f8e02ff */
[----:B---3--:R-:W-:Y:S01]  /*3490*/  F2FP.BF16.F32.PACK_AB R5, R20, R38 ;  /* 0x000000261405723e */ /* 0x008fe200000010ff */
[----:B------:R-:W-:-:S04]  /*34a0*/  IMAD.WIDE.U32 R40, R9, UR12, R40 ;  /* 0x0000000c09287c25 */ /* 0x000fc8000f8e0028 */
[----:B------:R-:W-:Y:S01]  /*34b0*/  IMAD R9, R9, UR13, R0 ;  /* 0x0000000d09097c24 */ /* 0x000fe2000f8e0200 */
[----:B------:R-:W-:Y:S02]  /*34c0*/  ULDC.64 UR12, c[0x0][0x210] ;  /* 0x00008400000c7ab9 */ /* 0x000fe40000000a00 */
[----:B------:R-:W-:Y:S02]  /*34d0*/  LEA R2, P1, R40, UR12, 0x1 ;  /* 0x0000000c28027c11 */ /* 0x000fe4000f8208ff */
[----:B------:R-:W-:-:S04]  /*34e0*/  IADD3 R9, R41, R9, RZ ;  /* 0x0000000929097210 */ /* 0x000fc80007ffe0ff */
[----:B------:R-:W-:-:S05]  /*34f0*/  LEA.HI.X R3, R40, UR13, R9, 0x1, P1 ;  /* 0x0000000d28037c11 */ /* 0x000fca00088f0c09 */
[----:B------:R4:W-:Y:S02]  /*3500*/  STG.E desc[UR8][R2.64], R5 ;  /* 0x0000000502007986 */ /* 0x0009e4000c101908 */
.L_x_3376:
[----:B------:R-:W-:Y:S05]  /*3510*/  BSYNC B0 ;  /* 0x0000000000007941 */ /* 0x000fea0003800000 */
.L_x_3375:
[----:B----4-:R-:W4:Y:S01]  /*3520*/  LDC R3, c[0x0][0x10] ;  /* 0x00000400ff037b82 */ /* 0x010f220000000800 */
[----:B------:R-:W-:Y:S02]  /*3530*/  IADD3 R28, R28, 0x1, RZ ;  /* 0x000000011c1c7810 */ /* 0x000fe40007ffe0ff */
[----:B----4-:R-:W-:-:S04]  /*3540*/  IADD3 R34, R3, R34, RZ ;  /* 0x0000002203227210 */ /* 0x010fc80007ffe0ff */
[----:B------:R-:W-:-:S13]  /*3550*/  ISETP.GE.AND P1, PT, R34, UR4, PT ;  /* 0x0000000422007c0c */ /* 0x000fda000bf26270 */
[----:B------:R-:W-:Y:S05]  /*3560*/  @!P1 BRA `(.L_x_3377) ;  /* 0xffffffcc00289947 */ /* 0x000fea000383ffff */
[----:B------:R-:W-:Y:S05]  /*3570*/  EXIT ;  /* 0x000000000000794d */ /* 0x000fea0003800000 */
.L_x_3378:
        /* <DEDUP_REMOVED lines=16> */
.L_x_5155:


//--------------------- .text._Z35group_norm_nhwc_fwd_one_pass_kernelI11Bf16IOBf16WLi256ELi80ELi640EEv26Group_norm_nhwc_fwd_params --------------------------
	.section	.text._Z35group_norm_nhwc_fwd_one_pass_kernelI11Bf16IOBf16WLi256ELi80ELi640EEv26Group_norm_nhwc_fwd_params,"ax",@progbits
	.align	128
        .global         _Z35group_norm_nhwc_fwd_one_pass_kernelI11Bf16IOBf16WLi256ELi80ELi640EEv26Group_norm_nhwc_fwd_params
        .type           _Z35group_norm_nhwc_fwd_one_pass_kernelI11Bf16IOBf16WLi256ELi80ELi640EEv26Group_norm_nhwc_fwd_params,@function
        .size           _Z35group_norm_nhwc_fwd_one_pass_kernelI11Bf16IOBf16WLi256ELi80ELi640EEv26Group_norm_nhwc_fwd_params,(.L_x_5156 - _Z35group_norm_nhwc_fwd_one_pass_kernelI11Bf16IOBf16WLi256ELi80ELi640EEv26Group_norm_nhwc_fwd_params)
        .other          _Z35group_norm_nhwc_fwd_one_pass_kernelI11Bf16IOBf16WLi256ELi80ELi640EEv26Group_norm_nhwc_fwd_params,@"STO_CUDA_ENTRY STV_DEFAULT"
_Z35group_norm_nhwc_fwd_one_pass_kernelI11Bf16IOBf16WLi256ELi80ELi640EEv26Group_norm_nhwc_fwd_params:
.text._Z35group_norm_nhwc_fwd_one_pass_kernelI11Bf16IOBf16WLi256ELi80ELi640EEv26Group_norm_nhwc_fwd_params:
        /* <DEDUP_REMOVED lines=11> */
[----:B------:R-:W-:-:S05]  /*00b0*/  ULDC.U8 UR10, c[0x0][0x28c] ;  /* 0x0000a300000a7ab9 */ /* 0x000fca0000000000 */
[----:B------:R-:W1:Y:S08]  /*00c0*/  LDC R4, c[0x0][0x294] ;  /* 0x0000a500ff047b82 */ /* 0x000e700000000800 */
[----:B------:R-:W2:Y:S01]  /*00d0*/  S2UR UR6, SR_CgaCtaId ;  /* 0x00000000000679c3 */ /* 0x000ea20000008800 */
[----:B0-----:R-:W-:Y:S01]  /*00e0*/  IMAD.WIDE.U32 R2, R0, -0x33333333, RZ ;  /* 0xcccccccd00027825 */ /* 0x001fe200078e00ff */
[----:B------:R-:W-:-:S04]  /*00f0*/  SHF.R.S32.HI R7, RZ, 0x1f, R0 ;  /* 0x0000001fff077819 */ /* 0x000fc80000011400 */
[----:B------:R-:W-:Y:S02]  /*0100*/  SHF.R.U32.HI R67, RZ, 0x5, R3 ;  /* 0x00000005ff437819 */ /* 0x000fe40000011603 */
[----:B------:R-:W0:Y:S01]  /*0110*/  S2R R3, SR_LANEID ;  /* 0x0000000000037919 */ /* 0x000e220000000000 */
[----:B------:R-:W-:Y:S01]  /*0120*/  LEA.HI R7, R7, R0, RZ, 0x5 ;  /* 0x0000000007077211 */ /* 0x000fe200078f28ff */
[----:B--2---:R-:W-:Y:S01]  /*0130*/  ULEA UR5, UR6, UR5, 0x18 ;  /* 0x0000000506057291 */ /* 0x004fe2000f8ec03f */
[----:B-1----:R-:W-:Y:S01]  /*0140*/  IMAD R2, R4, UR7, R67 ;  /* 0x0000000704027c24 */ /* 0x002fe2000f8e0243 */
[----:B------:R-:W-:Y:S01]  /*0150*/  HFMA2.MMA R4, -RZ, RZ, 0, 0 ;  /* 0x00000000ff047435 */ /* 0x000fe200000001ff */
[----:B------:R-:W-:Y:S01]  /*0160*/  IMAD R67, R67, -0x28, R0 ;  /* 0xffffffd843437824 */ /* 0x000fe200078e0200 */
[----:B------:R-:W-:Y:S02]  /*0170*/  SHF.R.S32.HI R6, RZ, 0x5, R7 ;  /* 0x00000005ff067819 */ /* 0x000fe40000011407 */
[----:B------:R-:W-:-:S02]  /*0180*/  ISETP.GE.U32.AND P0, PT, R2, UR8, PT ;  /* 0x0000000802007c0c */ /* 0x000fc4000bf06070 */
[----:B------:R-:W-:Y:S02]  /*0190*/  SHF.R.S32.HI R5, RZ, 0x1f, R2 ;  /* 0x0000001fff057819 */ /* 0x000fe40000011402 */
[----:B------:R-:W-:Y:S02]  /*01a0*/  SHF.L.U32 R67, R67, 0x1, RZ ;  /* 0x0000000143437819 */ /* 0x000fe400000006ff */
[----:B------:R-:W-:Y:S01]  /*01b0*/  ISETP.GE.AND.EX P0, PT, R5, UR9, PT, P0 ;  /* 0x0000000905007c0c */ /* 0x000fe2000bf06300 */
[----:B------:R-:W-:Y:S01]  /*01c0*/  ULDC.64 UR8, c[0x0][0x208] ;  /* 0x0000820000087ab9 */ /* 0x000fe20000000a00 */
[----:B------:R-:W-:Y:S02]  /*01d0*/  LEA R6, R6, UR5, 0x3 ;  /* 0x0000000506067c11 */ /* 0x000fe4000f8e18ff */
        /* <DEDUP_REMOVED lines=8> */
[----:B------:R-:W-:Y:S02]  /*0260*/  IADD3 R15, R2, 0x90, RZ ;  /* 0x00000090020f7810 */ /* 0x000fe40007ffe0ff */
[----:B------:R-:W-:Y:S02]  /*0270*/  ISETP.LT.U32.AND P0, PT, R0, 0x280, !P0 ;  /* 0x000002800000780c */ /* 0x000fe40004701070 */
[C---:B------:R-:W-:Y:S02]  /*0280*/  IADD3 R16, R2.reuse, 0xa0, RZ ;  /* 0x000000a002107810 */ /* 0x040fe40007ffe0ff */
[C---:B------:R-:W-:Y:S02]  /*0290*/  IADD3 R17, R2.reuse, 0xb0, RZ ;  /* 0x000000b002117810 */ /* 0x040fe40007ffe0ff */
[C---:B------:R-:W-:Y:S02]  /*02a0*/  IADD3 R18, R2.reuse, 0xc0, RZ ;  /* 0x000000c002127810 */ /* 0x040fe40007ffe0ff */
[----:B------:R-:W-:-:S02]  /*02b0*/  IADD3 R19, R2, 0xd0, RZ ;  /* 0x000000d002137810 */ /* 0x000fc40007ffe0ff */
[C---:B------:R-:W-:Y:S02]  /*02c0*/  IADD3 R40, R2.reuse, 0xe0, RZ ;  /* 0x000000e002287810 */ /* 0x040fe40007ffe0ff */
[----:B0-----:R-:W-:-:S07]  /*02d0*/  IADD3 R41, R2, 0xf0, RZ ;  /* 0x000000f002297810 */ /* 0x001fce0007ffe0ff */
.L_x_3436:
[----:B------:R-:W0:Y:S01]  /*02e0*/  LDC R27, c[0x0][0x288] ;  /* 0x0000a200ff1b7b82 */ /* 0x000e220000000800 */
[----:B------:R-:W-:Y:S01]  /*02f0*/  ULDC.64 UR14, c[0x0][0x278] ;  /* 0x00009e00000e7ab9 */ /* 0x000fe20000000a00 */
[----:B------:R-:W-:Y:S01]  /*0300*/  SHF.R.S32.HI R43, RZ, 0x1f, R7 ;  /* 0x0000001fff2b7819 */ /* 0x000fe20000011407 */
[----:B------:R-:W-:Y:S01]  /*0310*/  ULDC.64 UR12, c[0x0][0x280] ;  /* 0x0000a000000c7ab9 */ /* 0x000fe20000000a00 */
[----:B------:R-:W-:Y:S02]  /*0320*/  ISETP.GE.U32.AND P3, PT, R7, UR14, PT ;  /* 0x0000000e07007c0c */ /* 0x000fe4000bf66070 */
[----:B------:R-:W-:Y:S02]  /*0330*/  SHF.R.S32.HI R45, RZ, 0x1f, R8 ;  /* 0x0000001fff2d7819 */ /* 0x000fe40000011408 */
[----:B------:R-:W-:Y:S01]  /*0340*/  ISETP.GE.AND.EX P3, PT, R43, UR15, PT, P3 ;  /* 0x0000000f2b007c0c */ /* 0x000fe2000bf66330 */
[----:B-1----:R-:W1:Y:S01]  /*0350*/  @P0 LDC.64 R30, c[0x0][0x270] ;  /* 0x00009c00ff1e0b82 */ /* 0x002e620000000a00 */
[----:B------:R-:W-:-:S02]  /*0360*/  SHF.R.S32.HI R47, RZ, 0x1f, R9 ;  /* 0x0000001fff2f7819 */ /* 0x000fc40000011409 */
[C---:B------:R-:W-:Y:S02]  /*0370*/  ISETP.GT.U32.OR P3, PT, R0.reuse, 0x27f, P3 ;  /* 0x0000027f0000780c */ /* 0x040fe40001f64470 */
[----:B------:R-:W-:Y:S02]  /*0380*/  ISETP.GE.U32.AND P6, PT, R9, UR14, PT ;  /* 0x0000000e09007c0c */ /* 0x000fe4000bfc6070 */
[----:B------:R-:W-:Y:S01]  /*0390*/  SHF.R.S32.HI R49, RZ, 0x1f, R10 ;  /* 0x0000001fff317819 */ /* 0x000fe2000001140a */
[----:B--2---:R-:W2:Y:S01]  /*03a0*/  @P0 LDC.64 R32, c[0x0][0x220] ;  /* 0x00008800ff200b82 */ /* 0x004ea20000000a00 */
[----:B------:R-:W-:Y:S02]  /*03b0*/  ISETP.GE.AND.EX P6, PT, R47, UR15, PT, P6 ;  /* 0x0000000f2f007c0c */ /* 0x000fe4000bfc6360 */
[----:B------:R-:W-:Y:S02]  /*03c0*/  SHF.R.S32.HI R51, RZ, 0x1f, R11 ;  /* 0x0000001fff337819 */ /* 0x000fe4000001140b */
[----:B------:R-:W-:-:S02]  /*03d0*/  ISETP.GT.U32.OR P6, PT, R0, 0x27f, P6 ;  /* 0x0000027f0000780c */ /* 0x000fc400037c4470 */
[----:B0--34-:R-:W-:Y:S01]  /*03e0*/  IABS R23, R27 ;  /* 0x0000001b00177213 */ /* 0x019fe20000000000 */
[----:B------:R-:W0:Y:S01]  /*03f0*/  @!P3 LDC.64 R28, c[0x0][0x220] ;  /* 0x00008800ff1cbb82 */ /* 0x000e220000000a00 */
[----:B------:R-:W-:Y:S02]  /*0400*/  MOV R44, RZ ;  /* 0x000000ff002c7202 */ /* 0x000fe40000000f00 */
        /* <DEDUP_REMOVED lines=9> */
[----:B------:R-:W-:Y:S02]  /*04a0*/  LOP3.LUT R20, R58, R27, RZ, 0x3c, !PT ;  /* 0x0000001b3a147212 */ /* 0x000fe400078e3cff */
        /* <DEDUP_REMOVED lines=8> */
[----:B------:R-:W-:Y:S02]  /*0530*/  ISETP.GE.U32.AND P1, PT, R22, R23, PT ;  /* 0x000000171600720c */ /* 0x000fe40003f26070 */
[----:B------:R-:W-:-:S11]  /*0540*/  ISETP.NE.AND P2, PT, R27, RZ, PT ;  /* 0x000000ff1b00720c */ /* 0x000fd60003f45270 */
[----:B------:R-:W-:Y:S02]  /*0550*/  @P1 IADD3 R21, R21, 0x1, RZ ;  /* 0x0000000115151810 */ /* 0x000fe40007ffe0ff */
[----:B------:R-:W-:-:S03]  /*0560*/  ISETP.GE.U32.AND P1, PT, R8, UR14, PT ;  /* 0x0000000e08007c0c */ /* 0x000fc6000bf26070 */
[----:B------:R-:W-:Y:S01]  /*0570*/  IMAD.MOV.U32 R23, RZ, RZ, R21 ;  /* 0x000000ffff177224 */ /* 0x000fe200078e0015 */
[----:B------:R-:W-:-:S04]  /*0580*/  ISETP.GE.AND.EX P1, PT, R45, UR15, PT, P1 ;  /* 0x0000000f2d007c0c */ /* 0x000fc8000bf26310 */
[----:B------:R-:W-:Y:S02]  /*0590*/  @!P4 IADD3 R23, -R23, RZ, RZ ;  /* 0x000000ff1717c210 */ /* 0x000fe40007ffe1ff */
[----:B------:R-:W-:Y:S02]  /*05a0*/  @!P2 LOP3.LUT R23, RZ, R27, RZ, 0x33, !PT ;  /* 0x0000001bff17a212 */ /* 0x000fe400078e33ff */
[----:B------:R-:W-:Y:S02]  /*05b0*/  ISETP.GT.U32.OR P1, PT, R0, 0x27f, P1 ;  /* 0x0000027f0000780c */ /* 0x000fe40000f24470 */
[----:B------:R-:W-:Y:S02]  /*05c0*/  IADD3 R21, -R23, RZ, RZ ;  /* 0x000000ff17157210 */ /* 0x000fe40007ffe1ff */
[----:B------:R-:W-:-:S03]  /*05d0*/  SHF.R.S32.HI R22, RZ, 0x1f, R23 ;  /* 0x0000001fff167819 */ /* 0x000fc60000011417 */
[----:B------:R-:W-:Y:S02]  /*05e0*/  IMAD R42, R27, R21, R58 ;  /* 0x000000151b2a7224 */ /* 0x000fe400078e023a */
[----:B------:R-:W3:Y:S01]  /*05f0*/  @!P3 LDC.64 R20, c[0x0][0x270] ;  /* 0x00009c00ff14bb82 */ /* 0x000ee20000000a00 */
[----:B------:R-:W-:Y:S02]  /*0600*/  IMAD R22, R22, UR12, RZ ;  /* 0x0000000c16167c24 */ /* 0x000fe4000f8e02ff */
[----:B------:R-:W-:Y:S02]  /*0610*/  IMAD R42, R42, 0x50, RZ ;  /* 0x000000502a2a7824 */ /* 0x000fe400078e02ff */
[----:B------:R-:W-:Y:S02]  /*0620*/  IMAD R89, R23, UR13, R22 ;  /* 0x0000000d17597c24 */ /* 0x000fe4000f8e0216 */
[----:B-1----:R-:W-:Y:S01]  /*0630*/  @P0 IMAD R22, R5, R30, RZ ;  /* 0x0000001e05160224 */ /* 0x002fe200078e02ff */
[----:B------:R-:W-:Y:S01]  /*0640*/  IADD3 R86, P2, R67, R42, RZ ;  /* 0x0000002a43567210 */ /* 0x000fe20007f5e0ff */
[----:B------:R-:W1:Y:S03]  /*0650*/  @!P1 LDC.64 R26, c[0x0][0x270] ;  /* 0x00009c00ff1a9b82 */ /* 0x000e660000000a00 */
[----:B------:R-:W-:Y:S01]  /*0660*/  LEA.HI.X.SX32 R87, R42, R25, 0x1, P2 ;  /* 0x000000192a577211 */ /* 0x000fe200010f0eff */
[----:B------:R-:W-:Y:S01]  /*0670*/  @P0 IMAD R25, R2, R31, R22 ;  /* 0x0000001f02190224 */ /* 0x000fe200078e0216 */
[----:B------:R-:W-:Y:S01]  /*0680*/  ISETP.GE.U32.AND P2, PT, R10, UR14, PT ;  /* 0x0000000e0a007c0c */ /* 0x000fe2000bf46070 */
[----:B------:R-:W-:-:S03]  /*0690*/  IMAD.WIDE.U32 R86, R23, UR12, R86 ;  /* 0x0000000c17567c25 */ /* 0x000fc6000f8e0056 */
[----:B------:R-:W-:Y:S02]  /*06a0*/  ISETP.GE.AND.EX P2, PT, R49, UR15, PT, P2 ;  /* 0x0000000f31007c0c */ /* 0x000fe4000bf46320 */
[----:B------:R-:W-:Y:S01]  /*06b0*/  IADD3 R89, R87, R89, RZ ;  /* 0x0000005957597210 */ /* 0x000fe20007ffe0ff */
[----:B---3--:R-:W-:Y:S01]  /*06c0*/  @!P3 IMAD R22, R43, R20, RZ ;  /* 0x000000142b16b224 */ /* 0x008fe200078e02ff */
[-C--:B------:R-:W-:Y:S02]  /*06d0*/  @P0 MOV R88, R86.reuse ;  /* 0x0000005600580202 */ /* 0x080fe40000000f00 */
[----:B------:R-:W-:Y:S01]  /*06e0*/  ISETP.GT.U32.OR P2, PT, R0, 0x27f, P2 ;  /* 0x0000027f0000780c */ /* 0x000fe20001744470 */
[----:B------:R-:W-:Y:S01]  /*06f0*/  @!P3 IMAD R37, R7, R21, R22 ;  /* 0x000000150725b224 */ /* 0x000fe200078e0216 */
[----:B------:R-:W-:Y:S01]  /*0700*/  @!P3 MOV R34, R86 ;  /* 0x000000560022b202 */ /* 0x000fe20000000f00 */
[----:B------:R-:W3:Y:S01]  /*0710*/  @!P1 LDC.64 R22, c[0x0][0x220] ;  /* 0x00008800ff169b82 */ /* 0x000ee20000000a00 */
[----:B------:R-:W-:Y:S01]  /*0720*/  @P0 IMAD.WIDE.U32 R30, R2, R30, R88 ;  /* 0x0000001e021e0225 */ /* 0x000fe200078e0058 */
[----:B------:R-:W-:-:S02]  /*0730*/  @!P3 MOV R35, R89 ;  /* 0x000000590023b202 */ /* 0x000fc40000000f00 */
[----:B------:R-:W-:Y:S02]  /*0740*/  @!P1 MOV R36, R86 ;  /* 0x0000005600249202 */ /* 0x000fe40000000f00 */
[----:B------:R-:W-:Y:S01]  /*0750*/  @P0 IADD3 R21, R31, R25, RZ ;  /* 0x000000191f150210 */ /* 0x000fe20007ffe0ff */
[----:B------:R-:W-:Y:S01]  /*0760*/  @!P3 IMAD.WIDE.U32 R34, R7, R20, R34 ;  /* 0x000000140722b225 */ /* 0x000fe200078e0022 */
[C---:B--2---:R-:W-:Y:S01]  /*0770*/  @P0 LEA R32, P4, R30.reuse, R32, 0x1 ;  /* 0x000000201e200211 */ /* 0x044fe200078808ff */
[----:B------:R-:W2:Y:S03]  /*0780*/  @!P6 LDC.64 R24, c[0x0][0x270] ;  /* 0x00009c00ff18eb82 */ /* 0x000ea60000000a00 */
[----:B------:R-:W-:Y:S02]  /*0790*/  @P0 LEA.HI.X R33, R30, R33, R21, 0x1, P4 ;  /* 0x000000211e210211 */ /* 0x000fe400020f0c15 */
[----:B------:R-:W-:-:S02]  /*07a0*/  @!P3 IADD3 R31, R35, R37, RZ ;  /* 0x00000025231fb210 */ /* 0x000fc40007ffe0ff */
[C---:B0-----:R-:W-:Y:S01]  /*07b0*/  @!P3 LEA R30, P5, R34.reuse, R28, 0x1 ;  /* 0x0000001c221eb211 */ /* 0x041fe200078a08ff */
[----:B------:R-:W0:Y:S01]  /*07c0*/  @!P2 LDC.64 R20, c[0x0][0x270] ;  /* 0x00009c00ff14ab82 */ /* 0x000e220000000a00 */
[----:B------:R-:W-:Y:S01]  /*07d0*/  @!P1 MOV R37, R89 ;  /* 0x0000005900259202 */ /* 0x000fe20000000f00 */
[-C--:B-1----:R-:W-:Y:S01]  /*07e0*/  @!P1 IMAD R28, R45, R26.reuse, RZ ;  /* 0x0000001a2d1c9224 */ /* 0x082fe200078e02ff */
[----:B------:R-:W-:Y:S02]  /*07f0*/  ISETP.GE.U32.AND P4, PT, R11, UR14, PT ;  /* 0x0000000e0b007c0c */ /* 0x000fe4000bf86070 */
[----:B------:R-:W-:Y:S01]  /*0800*/  @!P3 LEA.HI.X R31, R34, R29, R31, 0x1, P5 ;  /* 0x0000001d221fb211 */ /* 0x000fe200028f0c1f */
[C---:B------:R-:W-:Y:S01]  /*0810*/  @!P1 IMAD R35, R8.reuse, R27, R28 ;  /* 0x0000001b08239224 */ /* 0x040fe200078e021c */
[----:B------:R-:W-:Y:S01]  /*0820*/  ISETP.GE.AND.EX P4, PT, R51, UR15, PT, P4 ;  /* 0x0000000f33007c0c */ /* 0x000fe2000bf86340 */
[----:B------:R-:W-:Y:S01]  /*0830*/  @!P1 IMAD.WIDE.U32 R36, R8, R26, R36 ;  /* 0x0000001a08249225 */ /* 0x000fe200078e0024 */
[----:B------:R-:W-:Y:S01]  /*0840*/  SHF.R.S32.HI R53, RZ, 0x1f, R12 ;  /* 0x0000001fff357819 */ /* 0x000fe2000001140c */
[----:B------:R-:W1:Y:S01]  /*0850*/  @!P6 LDC.64 R26, c[0x0][0x220] ;  /* 0x00008800ff1aeb82 */ /* 0x000e620000000a00 */
[----:B------:R-:W-:Y:S01]  /*0860*/  ISETP.GT.U32.OR P4, PT, R0, 0x27f, P4 ;  /* 0x0000027f0000780c */ /* 0x000fe20002784470 */
[----:B------:R4:W5:Y:S01]  /*0870*/  @!P3 LDG.E R44, desc[UR8][R30.64] ;  /* 0x000000081e2cb981 */ /* 0x000962000c1e1900 */
[----:B------:R-:W-:-:S02]  /*0880*/  @!P1 IADD3 R35, R37, R35, RZ ;  /* 0x0000002325239210 */ /* 0x000fc40007ffe0ff */
[----:B---3--:R-:W-:-:S03]  /*0890*/  @!P1 LEA R34, P5, R36, R22, 0x1 ;  /* 0x0000001624229211 */ /* 0x008fc600078a08ff */
[----:B------:R-:W3:Y:S01]  /*08a0*/  @!P2 LDC.64 R28, c[0x0][0x220] ;  /* 0x00008800ff1cab82 */ /* 0x000ee20000000a00 */
[----:B------:R-:W-:Y:S02]  /*08b0*/  @!P1 LEA.HI.X R35, R36, R23, R35, 0x1, P5 ;  /* 0x0000001724239211 */ /* 0x000fe400028f0c23 */
[----:B------:R-:W-:Y:S01]  /*08c0*/  ISETP.GE.U32.AND P5, PT, R12, UR14, PT ;  /* 0x0000000e0c007c0c */ /* 0x000fe2000bfa6070 */
[----:B--2---:R-:W-:Y:S01]  /*08d0*/  @!P6 IMAD R22, R47, R24, RZ ;  /* 0x000000182f16e224 */ /* 0x004fe200078e02ff */
[----:B----4-:R-:W-:Y:S02]  /*08e0*/  @!P6 MOV R30, R86 ;  /* 0x00000056001ee202 */ /* 0x010fe40000000f00 */
[----:B------:R-:W-:Y:S02]  /*08f0*/  ISETP.GE.AND.EX P5, PT, R53, UR15, PT, P5 ;  /* 0x0000000f35007c0c */ /* 0x000fe4000bfa6350 */
[----:B------:R-:W-:Y:S01]  /*0900*/  @!P6 MOV R31, R89 ;  /* 0x00000059001fe202 */ /* 0x000fe20000000f00 */
[----:B------:R-:W-:Y:S01]  /*0910*/  @!P6 IMAD R25, R9, R25, R22 ;  /* 0x000000190919e224 */ /* 0x000fe200078e0216 */
[----:B------:R-:W-:Y:S01]  /*0920*/  ISETP.GT.U32.OR P5, PT, R0, 0x27f, P5 ;  /* 0x0000027f0000780c */ /* 0x000fe20002fa4470 */
[----:B------:R-:W2:Y:S01]  /*0930*/  @!P4 LDC.64 R22, c[0x0][0x270] ;  /* 0x00009c00ff16cb82 */ /* 0x000ea20000000a00 */
[----:B0-----:R-:W-:-:S02]  /*0940*/  @!P2 IMAD R36, R49, R20, RZ ;  /* 0x000000143124a224 */ /* 0x001fc400078e02ff */
[----:B------:R-:W-:Y:S01]  /*0950*/  @!P6 IMAD.WIDE.U32 R30, R9, R24, R30 ;  /* 0x00000018091ee225 */ /* 0x000fe200078e001e */
[----:B------:R-:W-:-:S03]  /*0960*/  @!P2 MOV R37, R89 ;  /* 0x000000590025a202 */ /* 0x000fc60000000f00 */
[----:B------:R-:W-:Y:S01]  /*0970*/  @!P2 IMAD R39, R10, R21, R36 ;  /* 0x000000150a27a224 */ /* 0x000fe200078e0224 */
[----:B------:R-:W-:Y:S02]  /*0980*/  @!P2 MOV R36, R86 ;  /* 0x000000560024a202 */ /* 0x000fe40000000f00 */
[----:B------:R-:W-:Y:S02]  /*0990*/  @!P6 IADD3 R25, R31, R25, RZ ;  /* 0x000000191f19e210 */ /* 0x000fe40007ffe0ff */
[----:B-1----:R-:W-:Y:S02]  /*09a0*/  @!P6 LEA R24, P3, R30, R26, 0x1 ;  /* 0x0000001a1e18e211 */ /* 0x002fe400078608ff */
[----:B------:R-:W-:Y:S01]  /*09b0*/  MOV R46, RZ ;  /* 0x000000ff002e7202 */ /* 0x000fe20000000f00 */
[----:B------:R-:W-:Y:S01]  /*09c0*/  @!P2 IMAD.WIDE.U32 R20, R10, R20, R36 ;  /* 0x000000140a14a225 */ /* 0x000fe200078e0024 */
[----:B------:R-:W-:Y:S02]  /*09d0*/  @!P6 LEA.HI.X R25, R30, R27, R25, 0x1, P3 ;  /* 0x0000001b1e19e211 */ /* 0x000fe400018f0c19 */
[----:B------:R-:W0:Y:S02]  /*09e0*/  @!P5 LDC.64 R26, c[0x0][0x270] ;  /* 0x00009c00ff1adb82 */ /* 0x000e240000000a00 */
[----:B------:R1:W4:Y:S01]  /*09f0*/  @!P1 LDG.E R46, desc[UR8][R34.64] ;  /* 0x00000008222e9981 */ /* 0x000322000c1e1900 */
[----:B------:R-:W-:-:S02]  /*0a00*/  @!P2 IADD3 R21, R21, R39, RZ ;  /* 0x000000271515a210 */ /* 0x000fc40007ffe0ff */
[----:B---3--:R-:W-:-:S03]  /*0a10*/  @!P2 LEA R28, P1, R20, R28, 0x1 ;  /* 0x0000001c141ca211 */ /* 0x008fc600078208ff */
[----:B------:R-:W3:Y:S01]  /*0a20*/  @!P4 LDC.64 R30, c[0x0][0x220] ;  /* 0x00008800ff1ecb82 */ /* 0x000ee20000000a00 */
[----:B------:R-:W-:Y:S02]  /*0a30*/  @!P2 LEA.HI.X R29, R20, R29, R21, 0x1, P1 ;  /* 0x0000001d141da211 */ /* 0x000fe400008f0c15 */
[----:B------:R-:W-:Y:S02]  /*0a40*/  SHF.R.S32.HI R55, RZ, 0x1f, R13 ;  /* 0x0000001fff377819 */ /* 0x000fe4000001140d */
[----:B------:R-:W-:Y:S02]  /*0a50*/  ISETP.GE.U32.AND P3, PT, R13, UR14, PT ;  /* 0x0000000e0d007c0c */ /* 0x000fe4000bf66070 */
[----:B------:R-:W-:Y:S01]  /*0a60*/  SHF.R.S32.HI R57, RZ, 0x1f, R14 ;  /* 0x0000001fff397819 */ /* 0x000fe2000001140e */
[----:B-1----:R-:W1:Y:S01]  /*0a70*/  @!P5 LDC.64 R34, c[0x0][0x220] ;  /* 0x00008800ff22db82 */ /* 0x002e620000000a00 */
[----:B------:R-:W-:Y:S01]  /*0a80*/  ISETP.GE.U32.AND P1, PT, R14, UR14, PT ;  /* 0x0000000e0e007c0c */ /* 0x000fe2000bf26070 */
[----:B--2---:R-:W-:Y:S01]  /*0a90*/  @!P4 IMAD R20, R51, R22, RZ ;  /* 0x000000163314c224 */ /* 0x004fe200078e02ff */
[----:B------:R-:W-:-:S02]  /*0aa0*/  ISETP.GE.AND.EX P3, PT, R55, UR15, PT, P3 ;  /* 0x0000000f37007c0c */ /* 0x000fc4000bf66330 */
[----:B------:R-:W-:Y:S01]  /*0ab0*/  ISETP.GE.AND.EX P1, PT, R57, UR15, PT, P1 ;  /* 0x0000000f39007c0c */ /* 0x000fe2000bf26310 */
[C---:B------:R-:W-:Y:S01]  /*0ac0*/  @!P4 IMAD R37, R11.reuse, R23, R20 ;  /* 0x000000170b25c224 */ /* 0x040fe200078e0214 */
[----:B------:R-:W-:Y:S02]  /*0ad0*/  MOV R48, RZ ;  /* 0x000000ff00307202 */ /* 0x000fe40000000f00 */
[C---:B------:R-:W-:Y:S02]  /*0ae0*/  ISETP.GT.U32.OR P3, PT, R0.reuse, 0x27f, P3 ;  /* 0x0000027f0000780c */ /* 0x040fe40001f64470 */
[----:B------:R-:W-:Y:S01]  /*0af0*/  ISETP.GT.U32.OR P1, PT, R0, 0x27f, P1 ;  /* 0x0000027f0000780c */ /* 0x000fe20000f24470 */
[----:B------:R-:W-:Y:S01]  /*0b00*/  @!P4 IMAD.MOV.U32 R21, RZ, RZ, R89 ;  /* 0x000000ffff15c224 */ /* 0x000fe200078e0059 */
[----:B------:R-:W-:Y:S01]  /*0b10*/  @!P4 MOV R20, R86 ;  /* 0x000000560014c202 */ /* 0x000fe20000000f00 */
[----:B------:R0:W2:Y:S04]  /*0b20*/  @!P6 LDG.E R48, desc[UR8][R24.64] ;  /* 0x000000081830e981 */ /* 0x0000a8000c1e1900 */
[----:B------:R-:W-:Y:S01]  /*0b30*/  @!P4 IMAD.WIDE.U32 R22, R11, R22, R20 ;  /* 0x000000160b16c225 */ /* 0x000fe200078e0014 */
[----:B------:R-:W-:-:S03]  /*0b40*/  MOV R50, RZ ;  /* 0x000000ff00327202 */ /* 0x000fc60000000f00 */
[----:B------:R-:W1:Y:S01]  /*0b50*/  @!P3 LDC.64 R20, c[0x0][0x270] ;  /* 0x00009c00ff14bb82 */ /* 0x000e620000000a00 */
[----:B0-----:R-:W-:Y:S01]  /*0b60*/  @!P5 IMAD R24, R53, R26, RZ ;  /* 0x0000001a3518d224 */ /* 0x001fe200078e02ff */
[----:B------:R-:W-:Y:S01]  /*0b70*/  @!P4 IADD3 R23, R23, R37, RZ ;  /* 0x000000251717c210 */ /* 0x000fe20007ffe0ff */
[----:B------:R-:W2:Y:S01]  /*0b80*/  @!P2 LDG.E R50, desc[UR8][R28.64] ;  /* 0x000000081c32a981 */ /* 0x000ea2000c1e1900 */
[----:B---3--:R-:W-:Y:S01]  /*0b90*/  @!P4 LEA R30, P6, R22, R30, 0x1 ;  /* 0x0000001e161ec211 */ /* 0x008fe200078c08ff */
[----:B------:R-:W-:-:S03]  /*0ba0*/  @!P5 IMAD R37, R12, R27, R24 ;  /* 0x0000001b0c25d224 */ /* 0x000fc600078e0218 */
[----:B------:R-:W0:Y:S01]  /*0bb0*/  @!P1 LDC.64 R24, c[0x0][0x270] ;  /* 0x00009c00ff189b82 */ /* 0x000e220000000a00 */
[----:B------:R-:W-:Y:S02]  /*0bc0*/  @!P4 LEA.HI.X R31, R22, R31, R23, 0x1, P6 ;  /* 0x0000001f161fc211 */ /* 0x000fe400030f0c17 */
[----:B------:R-:W-:Y:S02]  /*0bd0*/  @!P5 MOV R22, R86 ;  /* 0x000000560016d202 */ /* 0x000fe40000000f00 */
[----:B------:R-:W-:Y:S02]  /*0be0*/  @!P5 MOV R23, R89 ;  /* 0x000000590017d202 */ /* 0x000fe40000000f00 */
[----:B------:R-:W-:Y:S02]  /*0bf0*/  SHF.R.S32.HI R59, RZ, 0x1f, R15 ;  /* 0x0000001fff3b7819 */ /* 0x000fe4000001140f */
[----:B------:R-:W-:Y:S01]  /*0c00*/  ISETP.GE.U32.AND P2, PT, R15, UR14, PT ;  /* 0x0000000e0f007c0c */ /* 0x000fe2000bf46070 */
[----:B------:R-:W-:Y:S01]  /*0c10*/  @!P5 IMAD.WIDE.U32 R26, R12, R26, R22 ;  /* 0x0000001a0c1ad225 */ /* 0x000fe200078e0016 */
[----:B------:R-:W-:Y:S01]  /*0c20*/  MOV R54, RZ ;  /* 0x000000ff00367202 */ /* 0x000fe20000000f00 */
[----:B------:R-:W3:Y:S01]  /*0c30*/  @!P3 LDC.64 R22, c[0x0][0x220] ;  /* 0x00008800ff16bb82 */ /* 0x000ee20000000a00 */
[----:B------:R-:W-:-:S02]  /*0c40*/  ISETP.GE.AND.EX P2, PT, R59, UR15, PT, P2 ;  /* 0x0000000f3b007c0c */ /* 0x000fc4000bf46320 */
[----:B------:R-:W-:Y:S02]  /*0c50*/  @!P5 IADD3 R27, R27, R37, RZ ;  /* 0x000000251b1bd210 */ /* 0x000fe40007ffe0ff */
[----:B------:R-:W-:Y:S01]  /*0c60*/  ISETP.GT.U32.OR P2, PT, R0, 0x27f, P2 ;  /* 0x0000027f0000780c */ /* 0x000fe20001744470 */
[----:B------:R0:W2:Y:S01]  /*0c70*/  @!P4 LDG.E R54, desc[UR8][R30.64] ;  /* 0x000000081e36c981 */ /* 0x0000a2000c1e1900 */
[----:B-1----:R-:W-:Y:S02]  /*0c80*/  @!P5 LEA R34, P6, R26, R34, 0x1 ;  /* 0x000000221a22d211 */ /* 0x002fe400078c08ff */
[----:B------:R-:W-:Y:S02]  /*0c90*/  SHF.R.S32.HI R63, RZ, 0x1f, R16 ;  /* 0x0000001fff3f7819 */ /* 0x000fe40000011410 */
[----:B------:R-:W-:Y:S02]  /*0ca0*/  ISETP.GE.U32.AND P4, PT, R16, UR14, PT ;  /* 0x0000000e10007c0c */ /* 0x000fe4000bf86070 */
[----:B------:R-:W-:-:S02]  /*0cb0*/  MOV R52, RZ ;  /* 0x000000ff00347202 */ /* 0x000fc40000000f00 */
[----:B------:R-:W-:Y:S02]  /*0cc0*/  @!P5 LEA.HI.X R35, R26, R35, R27, 0x1, P6 ;  /* 0x000000231a23d211 */ /* 0x000fe400030f0c1b */
[----:B------:R-:W-:Y:S01]  /*0cd0*/  ISETP.GE.AND.EX P4, PT, R63, UR15, PT, P4 ;  /* 0x0000000f3f007c0c */ /* 0x000fe2000bf86340 */
[----:B------:R-:W1:Y:S01]  /*0ce0*/  @!P1 LDC.64 R26, c[0x0][0x220] ;  /* 0x00008800ff1a9b82 */ /* 0x000e620000000a00 */
[----:B------:R0:W2:Y:S02]  /*0cf0*/  @P0 LDG.E R52, desc[UR8][R32.64] ;  /* 0x0000000820340981 */ /* 0x0000a4000c1e1900 */
[----:B------:R-:W-:Y:S01]  /*0d00*/  ISETP.GT.U32.OR P4, PT, R0, 0x27f, P4 ;  /* 0x0000027f0000780c */ /* 0x000fe20002784470 */
[----:B------:R-:W-:Y:S02]  /*0d10*/  @!P3 IMAD R36, R55, R20, RZ ;  /* 0x000000143724b224 */ /* 0x000fe400078e02ff */
[----:B0-----:R-:W-:Y:S01]  /*0d20*/  @!P1 IMAD R30, R57, R24, RZ ;  /* 0x00000018391e9224 */ /* 0x001fe200078e02ff */
[----:B------:R-:W-:Y:S01]  /*0d30*/  MOV R56, RZ ;  /* 0x000000ff00387202 */ /* 0x000fe20000000f00 */
[----:B------:R-:W0:Y:S01]  /*0d40*/  @!P2 LDC.64 R28, c[0x0][0x270] ;  /* 0x00009c00ff1cab82 */ /* 0x000e220000000a00 */
[----:B------:R-:W-:-:S02]  /*0d50*/  @!P3 MOV R32, R86 ;  /* 0x000000560020b202 */ /* 0x000fc40000000f00 */
[----:B------:R-:W-:Y:S01]  /*0d60*/  @!P3 MOV R33, R89 ;  /* 0x000000590021b202 */ /* 0x000fe20000000f00 */
[C---:B------:R-:W-:Y:S01]  /*0d70*/  @!P3 IMAD R21, R13.reuse, R21, R36 ;  /* 0x000000150d15b224 */ /* 0x040fe200078e0224 */
[----:B------:R-:W-:Y:S01]  /*0d80*/  @!P1 MOV R31, R89 ;  /* 0x00000059001f9202 */ /* 0x000fe20000000f00 */
[C---:B------:R-:W-:Y:S01]  /*0d90*/  @!P1 IMAD R37, R14.reuse, R25, R30 ;  /* 0x000000190e259224 */ /* 0x040fe200078e021e */
[----:B------:R-:W-:Y:S01]  /*0da0*/  @!P1 MOV R30, R86 ;  /* 0x00000056001e9202 */ /* 0x000fe20000000f00 */
[----:B------:R-:W-:Y:S01]  /*0db0*/  @!P3 IMAD.WIDE.U32 R32, R13, R20, R32 ;  /* 0x000000140d20b225 */ /* 0x000fe200078e0020 */
[----:B------:R3:W2:Y:S01]  /*0dc0*/  @!P5 LDG.E R56, desc[UR8][R34.64] ;  /* 0x000000082238d981 */ /* 0x0006a2000c1e1900 */
[----:B------:R-:W-:Y:S02]  /*0dd0*/  SHF.R.S32.HI R65, RZ, 0x1f, R17 ;  /* 0x0000001fff417819 */ /* 0x000fe40000011411 */
[----:B------:R-:W-:Y:S01]  /*0de0*/  @!P1 IMAD.WIDE.U32 R30, R14, R24, R30 ;  /* 0x000000180e1e9225 */ /* 0x000fe200078e001e */
[----:B------:R-:W-:Y:S01]  /*0df0*/  @!P3 IADD3 R33, R33, R21, RZ ;  /* 0x000000152121b210 */ /* 0x000fe20007ffe0ff */
[----:B------:R-:W0:Y:S01]  /*0e00*/  @!P4 LDC.64 R24, c[0x0][0x270] ;  /* 0x00009c00ff18cb82 */ /* 0x000e220000000a00 */
[----:B------:R-:W-:-:S02]  /*0e10*/  ISETP.GE.U32.AND P5, PT, R17, UR14, PT ;  /* 0x0000000e11007c0c */ /* 0x000fc4000bfa6070 */
[----:B---3--:R-:W-:-:S05]  /*0e20*/  @!P3 LEA R34, P6, R32, R22, 0x1 ;  /* 0x000000162022b211 */ /* 0x008fca00078c08ff */
[----:B------:R-:W3:Y:S01]  /*0e30*/  @!P2 LDC.64 R20, c[0x0][0x220] ;  /* 0x00008800ff14ab82 */ /* 0x000ee20000000a00 */
[----:B------:R-:W-:Y:S02]  /*0e40*/  MOV R62, RZ ;  /* 0x000000ff003e7202 */ /* 0x000fe40000000f00 */
[----:B------:R-:W-:Y:S02]  /*0e50*/  @!P3 LEA.HI.X R35, R32, R23, R33, 0x1, P6 ;  /* 0x000000172023b211 */ /* 0x000fe400030f0c21 */
[----:B------:R-:W-:Y:S02]  /*0e60*/  ISETP.GE.AND.EX P5, PT, R65, UR15, PT, P5 ;  /* 0x0000000f41007c0c */ /* 0x000fe4000bfa6350 */
[----:B------:R-:W-:Y:S01]  /*0e70*/  @!P1 IADD3 R22, R31, R37, RZ ;  /* 0x000000251f169210 */ /* 0x000fe20007ffe0ff */
[----:B------:R-:W2:Y:S01]  /*0e80*/  @!P3 LDG.E R62, desc[UR8][R34.64] ;  /* 0x00000008223eb981 */ /* 0x000ea2000c1e1900 */
[----:B-1----:R-:W-:Y:S02]  /*0e90*/  @!P1 LEA R32, P6, R30, R26, 0x1 ;  /* 0x0000001a1e209211 */ /* 0x002fe400078c08ff */
[----:B------:R-:W-:-:S02]  /*0ea0*/  ISETP.GT.U32.OR P3, PT, R0, 0x27f, P5 ;  /* 0x0000027f0000780c */ /* 0x000fc40002f64470 */
[----:B------:R-:W-:Y:S02]  /*0eb0*/  @!P1 LEA.HI.X R33, R30, R27, R22, 0x1, P6 ;  /* 0x0000001b1e219211 */ /* 0x000fe400030f0c16 */
[----:B------:R-:W-:Y:S02]  /*0ec0*/  @!P2 MOV R30, R86 ;  /* 0x00000056001ea202 */ /* 0x000fe40000000f00 */
[----:B------:R-:W-:Y:S01]  /*0ed0*/  @!P2 MOV R31, R89 ;  /* 0x00000059001fa202 */ /* 0x000fe20000000f00 */
[-C--:B0-----:R-:W-:Y:S01]  /*0ee0*/  @!P2 IMAD R26, R59, R28.reuse, RZ ;  /* 0x0000001c3b1aa224 */ /* 0x081fe200078e02ff */
[----:B------:R-:W0:Y:S01]  /*0ef0*/  @!P4 LDC.64 R22, c[0x0][0x220] ;  /* 0x00008800ff16cb82 */ /* 0x000e220000000a00 */
[----:B------:R-:W-:Y:S01]  /*0f00*/  MOV R64, RZ ;  /* 0x000000ff00407202 */ /* 0x000fe20000000f00 */
[C---:B------:R-:W-:Y:S01]  /*0f10*/  @!P2 IMAD.WIDE.U32 R30, R15.reuse, R28, R30 ;  /* 0x0000001c0f1ea225 */ /* 0x040fe200078e001e */
[----:B------:R-:W-:Y:S02]  /*0f20*/  SHF.R.S32.HI R71, RZ, 0x1f, R18 ;  /* 0x0000001fff477819 */ /* 0x000fe40000011412 */
[----:B------:R-:W-:Y:S01]  /*0f30*/  ISETP.GE.U32.AND P5, PT, R18, UR14, PT ;  /* 0x0000000e12007c0c */ /* 0x000fe2000bfa6070 */
[----:B------:R-:W-:Y:S01]  /*0f40*/  @!P2 IMAD R29, R15, R29, R26 ;  /* 0x0000001d0f1da224 */ /* 0x000fe200078e021a */
[----:B------:R1:W2:Y:S01]  /*0f50*/  @!P1 LDG.E R64, desc[UR8][R32.64] ;  /* 0x0000000820409981 */ /* 0x0002a2000c1e1900 */
[----:B------:R-:W1:Y:S01]  /*0f60*/  @!P3 LDC.64 R26, c[0x0][0x270] ;  /* 0x00009c00ff1abb82 */ /* 0x000e620000000a00 */
[----:B---3--:R-:W-:Y:S01]  /*0f70*/  @!P2 LEA R28, P6, R30, R20, 0x1 ;  /* 0x000000141e1ca211 */ /* 0x008fe200078c08ff */
[----:B------:R-:W-:Y:S01]  /*0f80*/  @!P4 IMAD R20, R63, R24, RZ ;  /* 0x000000183f14c224 */ /* 0x000fe200078e02ff */
[----:B------:R-:W-:-:S02]  /*0f90*/  SHF.R.S32.HI R69, RZ, 0x1f, R19 ;  /* 0x0000001fff457819 */ /* 0x000fc40000011413 */
[----:B------:R-:W-:Y:S02]  /*0fa0*/  ISETP.GE.AND.EX P5, PT, R71, UR15, PT, P5 ;  /* 0x0000000f47007c0c */ /* 0x000fe4000bfa6350 */
[----:B------:R-:W-:Y:S02]  /*0fb0*/  @!P2 IADD3 R29, R31, R29, RZ ;  /* 0x0000001d1f1da210 */ /* 0x000fe40007ffe0ff */
[----:B------:R-:W-:Y:S01]  /*0fc0*/  ISETP.GE.U32.AND P1, PT, R19, UR14, PT ;  /* 0x0000000e13007c0c */ /* 0x000fe2000bf26070 */
[----:B------:R-:W-:Y:S01]  /*0fd0*/  @!P4 IMAD R31, R16, R25, R20 ;  /* 0x00000019101fc224 */ /* 0x000fe200078e0214 */
[----:B------:R-:W-:Y:S02]  /*0fe0*/  @!P2 LEA.HI.X R29, R30, R21, R29, 0x1, P6 ;  /* 0x000000151e1da211 */ /* 0x000fe400030f0c1d */
[----:B------:R-:W-:Y:S02]  /*0ff0*/  ISETP.GT.U32.OR P5, PT, R0, 0x27f, P5 ;  /* 0x0000027f0000780c */ /* 0x000fe40002fa4470 */
[----:B------:R-:W-:-:S02]  /*1000*/  ISETP.GE.AND.EX P1, PT, R69, UR15, PT, P1 ;  /* 0x0000000f45007c0c */ /* 0x000fc4000bf26310 */
[----:B------:R-:W-:Y:S02]  /*1010*/  @!P4 MOV R20, R86 ;  /* 0x000000560014c202 */ /* 0x000fe40000000f00 */
[----:B------:R-:W-:Y:S02]  /*1020*/  @!P4 MOV R21, R89 ;  /* 0x000000590015c202 */ /* 0x000fe40000000f00 */
[----:B------:R-:W-:Y:S01]  /*1030*/  ISETP.GT.U32.OR P1, PT, R0, 0x27f, P1 ;  /* 0x0000027f0000780c */ /* 0x000fe20000f24470 */
[----:B------:R-:W-:Y:S01]  /*1040*/  @!P4 IMAD.WIDE.U32 R24, R16, R24, R20 ;  /* 0x000000181018c225 */ /* 0x000fe200078e0014 */
[----:B------:R-:W-:-:S03]  /*1050*/  MOV R66, RZ ;  /* 0x000000ff00427202 */ /* 0x000fc60000000f00 */
[----:B------:R-:W3:Y:S01]  /*1060*/  @!P5 LDC.64 R20, c[0x0][0x270] ;  /* 0x00009c00ff14db82 */ /* 0x000ee20000000a00 */
[----:B------:R-:W-:Y:S02]  /*1070*/  @!P4 IADD3 R25, R25, R31, RZ ;  /* 0x0000001f1919c210 */ /* 0x000fe40007ffe0ff */
[----:B0-----:R-:W-:Y:S01]  /*1080*/  @!P4 LEA R36, P6, R24, R22, 0x1 ;  /* 0x000000161824c211 */ /* 0x001fe200078c08ff */
[----:B------:R0:W2:Y:S04]  /*1090*/  @!P2 LDG.E R66, desc[UR8][R28.64] ;  /* 0x000000081c42a981 */ /* 0x0000a8000c1e1900 */
        /* <DEDUP_REMOVED lines=11> */
[----:B------:R-:W5:Y:S01]  /*1150*/  @!P5 LDC.64 R24, c[0x0][0x220] ;  /* 0x00008800ff18db82 */ /* 0x000f620000000a00 */
[----:B------:R-:W-:-:S02]  /*1160*/  ISETP.GE.AND.EX P6, PT, R75, UR15, PT, P6 ;  /* 0x0000000f4b007c0c */ /* 0x000fc4000bfc6360 */
[----:B------:R-:W-:Y:S02]  /*1170*/  @!P3 MOV R34, R86 ;  /* 0x000000560022b202 */ /* 0x000fe40000000f00 */
[----:B------:R-:W-:Y:S01]  /*1180*/  @!P3 MOV R35, R89 ;  /* 0x000000590023b202 */ /* 0x000fe20000000f00 */
[----:B------:R-:W-:Y:S01]  /*1190*/  IMAD.MOV.U32 R68, RZ, RZ, RZ ;  /* 0x000000ffff447224 */ /* 0x000fe200078e00ff */
[----:B------:R-:W-:Y:S01]  /*11a0*/  ISETP.GT.U32.OR P6, PT, R0, 0x27f, P6 ;  /* 0x0000027f0000780c */ /* 0x000fe200037c4470 */
[----:B------:R-:W-:-:S04]  /*11b0*/  @!P3 IMAD.WIDE.U32 R34, R17, R26, R34 ;  /* 0x0000001a1122b225 */ /* 0x000fc800078e0022 */
[----:B------:R3:W2:Y:S01]  /*11c0*/  @!P4 LDG.E R68, desc[UR8][R36.64] ;  /* 0x000000082444c981 */ /* 0x0006a2000c1e1900 */
[----:B------:R-:W4:Y:S01]  /*11d0*/  @!P1 LDC.64 R26, c[0x0][0x220] ;  /* 0x00008800ff1a9b82 */ /* 0x000f220000000a00 */
[----:B------:R-:W-:Y:S02]  /*11e0*/  @!P3 IADD3 R33, R35, R33, RZ ;  /* 0x000000212321b210 */ /* 0x000fe40007ffe0ff */
[----:B0-----:R-:W-:Y:S01]  /*11f0*/  @!P3 LEA R32, P4, R34, R30, 0x1 ;  /* 0x0000001e2220b211 */ /* 0x001fe200078808ff */
[----:B---3--:R-:W-:-:S04]  /*1200*/  @!P5 IMAD R30, R71, R20, RZ ;  /* 0x00000014471ed224 */ /* 0x008fc800078e02ff */
[----:B------:R-:W0:Y:S01]  /*1210*/  @!P2 LDC.64 R28, c[0x0][0x270] ;  /* 0x00009c00ff1cab82 */ /* 0x000e220000000a00 */
[----:B------:R-:W-:Y:S02]  /*1220*/  @!P5 MOV R36, R86 ;  /* 0x000000560024d202 */ /* 0x000fe40000000f00 */
[----:B------:R-:W-:Y:S01]  /*1230*/  @!P5 MOV R37, R89 ;  /* 0x000000590025d202 */ /* 0x000fe20000000f00 */
[----:B------:R-:W-:Y:S01]  /*1240*/  @!P5 IMAD R39, R18, R21, R30 ;  /* 0x000000151227d224 */ /* 0x000fe200078e021e */
[----:B------:R-:W-:Y:S01]  /*1250*/  @!P3 LEA.HI.X R33, R34, R31, R33, 0x1, P4 ;  /* 0x0000001f2221b211 */ /* 0x000fe200020f0c21 */
[----:B-1----:R-:W-:Y:S02]  /*1260*/  @!P1 IMAD R34, R69, R22, RZ ;  /* 0x0000001645229224 */ /* 0x002fe400078e02ff */
[----:B------:R-:W-:Y:S01]  /*1270*/  @!P5 IMAD.WIDE.U32 R36, R18, R20, R36 ;  /* 0x000000141224d225 */ /* 0x000fe200078e0024 */
[----:B------:R-:W1:Y:S01]  /*1280*/  @!P6 LDC.64 R30, c[0x0][0x270] ;  /* 0x00009c00ff1eeb82 */ /* 0x000e620000000a00 */
[----:B------:R-:W-:-:S02]  /*1290*/  @!P1 MOV R35, R89 ;  /* 0x0000005900239202 */ /* 0x000fc40000000f00 */
[----:B------:R-:W-:Y:S01]  /*12a0*/  @!P1 IMAD R61, R19, R23, R34 ;  /* 0x00000017133d9224 */ /* 0x000fe200078e0222 */
[----:B------:R-:W-:Y:S02]  /*12b0*/  @!P1 MOV R34, R86 ;  /* 0x0000005600229202 */ /* 0x000fe40000000f00 */
[----:B------:R-:W-:Y:S02]  /*12c0*/  @!P5 IADD3 R23, R37, R39, RZ ;  /* 0x000000272517d210 */ /* 0x000fe40007ffe0ff */
[----:B------:R-:W3:Y:S01]  /*12d0*/  @!P2 LDC.64 R20, c[0x0][0x220] ;  /* 0x00008800ff14ab82 */ /* 0x000ee20000000a00 */
[C---:B-----5:R-:W-:Y:S01]  /*12e0*/  @!P5 LEA R24, P4, R36.reuse, R24, 0x1 ;  /* 0x000000182418d211 */ /* 0x060fe200078808ff */
[----:B------:R-:W-:Y:S01]  /*12f0*/  @!P1 IMAD.WIDE.U32 R34, R19, R22, R34 ;  /* 0x0000001613229225 */ /* 0x000fe200078e0022 */
[----:B------:R-:W-:Y:S02]  /*1300*/  MOV R70, RZ ;  /* 0x000000ff00467202 */ /* 0x000fe40000000f00 */
[----:B------:R-:W-:-:S02]  /*1310*/  @!P5 LEA.HI.X R25, R36, R25, R23, 0x1, P4 ;  /* 0x000000192419d211 */ /* 0x000fc400020f0c17 */
[----:B------:R-:W-:Y:S01]  /*1320*/  MOV R72, RZ ;  /* 0x000000ff00487202 */ /* 0x000fe20000000f00 */
[----:B------:R-:W5:Y:S01]  /*1330*/  @!P6 LDC.64 R22, c[0x0][0x220] ;  /* 0x00008800ff16eb82 */ /* 0x000f620000000a00 */
[----:B------:R1:W2:Y:S01]  /*1340*/  @!P3 LDG.E R70, desc[UR8][R32.64] ;  /* 0x000000082046b981 */ /* 0x0002a2000c1e1900 */
[----:B------:R-:W-:Y:S01]  /*1350*/  @!P1 IADD3 R35, R35, R61, RZ ;  /* 0x0000003d23239210 */ /* 0x000fe20007ffe0ff */
[----:B0-----:R-:W-:Y:S01]  /*1360*/  @!P2 IMAD R36, R73, R28, RZ ;  /* 0x0000001c4924a224 */ /* 0x001fe200078e02ff */
[C---:B----4-:R-:W-:Y:S01]  /*1370*/  @!P1 LEA R26, P3, R34.reuse, R26, 0x1 ;  /* 0x0000001a221a9211 */ /* 0x050fe200078608ff */
[----:B------:R0:W4:Y:S01]  /*1380*/  @!P5 LDG.E R72, desc[UR8][R24.64] ;  /* 0x000000081848d981 */ /* 0x000122000c1e1900 */
[----:B------:R-:W-:Y:S02]  /*1390*/  MOV R74, RZ ;  /* 0x000000ff004a7202 */ /* 0x000fe40000000f00 */
[----:B------:R-:W-:Y:S01]  /*13a0*/  @!P1 LEA.HI.X R27, R34, R27, R35, 0x1, P3 ;  /* 0x0000001b221b9211 */ /* 0x000fe200018f0c23 */
[----:B------:R-:W-:-:S02]  /*13b0*/  @!P2 IMAD R35, R40, R29, R36 ;  /* 0x0000001d2823a224 */ /* 0x000fc400078e0224 */
[----:B-1----:R-:W-:Y:S02]  /*13c0*/  @!P6 IMAD R32, R75, R30, RZ ;  /* 0x0000001e4b20e224 */ /* 0x002fe400078e02ff */
[----:B------:R1:W4:Y:S01]  /*13d0*/  @!P1 LDG.E R74, desc[UR8][R26.64] ;  /* 0x000000081a4a9981 */ /* 0x000322000c1e1900 */
[----:B0-----:R-:W-:Y:S02]  /*13e0*/  @!P2 MOV R24, R86 ;  /* 0x000000560018a202 */ /* 0x001fe40000000f00 */
[----:B------:R-:W-:-:S03]  /*13f0*/  @!P2 MOV R25, R89 ;  /* 0x000000590019a202 */ /* 0x000fc60000000f00 */
[----:B------:R-:W-:Y:S01]  /*1400*/  @!P2 IMAD.WIDE.U32 R28, R40, R28, R24 ;  /* 0x0000001c281ca225 */ /* 0x000fe200078e0018 */
[----:B------:R-:W-:Y:S02]  /*1410*/  @!P6 MOV R24, R86 ;  /* 0x000000560018e202 */ /* 0x000fe40000000f00 */
[----:B------:R-:W-:Y:S01]  /*1420*/  @!P6 MOV R25, R89 ;  /* 0x000000590019e202 */ /* 0x000fe20000000f00 */
[----:B------:R-:W-:Y:S01]  /*1430*/  @!P6 IMAD R31, R41, R31, R32 ;  /* 0x0000001f291fe224 */ /* 0x000fe200078e0220 */
[----:B------:R-:W-:Y:S02]  /*1440*/  @!P2 IADD3 R29, R29, R35, RZ ;  /* 0x000000231d1da210 */ /* 0x000fe40007ffe0ff */
[C---:B---3--:R-:W-:Y:S01]  /*1450*/  @!P2 LEA R20, P1, R28.reuse, R20, 0x1 ;  /* 0x000000141c14a211 */ /* 0x048fe200078208ff */
[----:B------:R-:W-:Y:S01]  /*1460*/  @!P6 IMAD.WIDE.U32 R24, R41, R30, R24 ;  /* 0x0000001e2918e225 */ /* 0x000fe200078e0018 */
[----:B------:R-:W-:Y:S02]  /*1470*/  MOV R76, RZ ;  /* 0x000000ff004c7202 */ /* 0x000fe40000000f00 */
[----:B------:R-:W-:-:S02]  /*1480*/  @!P2 LEA.HI.X R21, R28, R21, R29, 0x1, P1 ;  /* 0x000000151c15a211 */ /* 0x000fc400008f0c1d */
[----:B------:R-:W-:Y:S02]  /*1490*/  @!P6 IADD3 R25, R25, R31, RZ ;  /* 0x0000001f1919e210 */ /* 0x000fe40007ffe0ff */
[C---:B-----5:R-:W-:Y:S01]  /*14a0*/  @!P6 LEA R22, P1, R24.reuse, R22, 0x1 ;  /* 0x000000161816e211 */ /* 0x060fe200078208ff */
[----:B------:R0:W3:Y:S01]  /*14b0*/  @!P2 LDG.E R76, desc[UR8][R20.64] ;  /* 0x00000008144ca981 */ /* 0x0000e2000c1e1900 */
[----:B------:R-:W-:Y:S02]  /*14c0*/  MOV R83, RZ ;  /* 0x000000ff00537202 */ /* 0x000fe40000000f00 */
[----:B------:R-:W-:-:S05]  /*14d0*/  @!P6 LEA.HI.X R23, R24, R23, R25, 0x1, P1 ;  /* 0x000000171817e211 */ /* 0x000fca00008f0c19 */
[----:B------:R5:W3:Y:S01]  /*14e0*/  @!P6 LDG.E R83, desc[UR8][R22.64] ;  /* 0x000000081653e981 */ /* 0x000ae2000c1e1900 */
[----:B------:R-:W-:-:S04]  /*14f0*/  PRMT R25, R44, 0x7632, R25 ;  /* 0x000076322c197816 */ /* 0x000fc80000000019 */
[----:B-1----:R-:W-:Y:S01]  /*1500*/  SHF.L.U32 R27, R25, 0x10, RZ ;  /* 0x00000010191b7819 */ /* 0x002fe200000006ff */
[----:B------:R-:W-:-:S04]  /*1510*/  IMAD.U32 R26, R44, 0x10000, RZ ;  /* 0x000100002c1a7824 */ /* 0x000fc800078e00ff */
[----:B0-----:R-:W-:Y:S01]  /*1520*/  FADD.FTZ R20, R26, R27 ;  /* 0x0000001b1a147221 */ /* 0x001fe20000010000 */
[----:B------:R-:W-:Y:S01]  /*1530*/  FMUL.FTZ R29, R27, R27 ;  /* 0x0000001b1b1d7220 */ /* 0x000fe20000410000 */
[----:B------:R-:W-:-:S04]  /*1540*/  PRMT R28, R46, 0x7632, R28 ;  /* 0x000076322e1c7816 */ /* 0x000fc8000000001c */
[----:B-----5:R-:W-:Y:S02]  /*1550*/  SHF.L.U32 R23, R28, 0x10, RZ ;  /* 0x000000101c177819 */ /* 0x020fe400000006ff */
[----:B------:R-:W-:Y:S01]  /*1560*/  SHF.L.U32 R22, R46, 0x10, RZ ;  /* 0x000000102e167819 */ /* 0x000fe200000006ff */
[----:B------:R-:W-:Y:S01]  /*1570*/  FFMA.FTZ R26, R26, R26, R29 ;  /* 0x0000001a1a1a7223 */ /* 0x000fe2000001001d */
[----:B--2---:R-:W-:-:S04]  /*1580*/  PRMT R24, R52, 0x7632, R24 ;  /* 0x0000763234187816 */ /* 0x004fc80000000018 */
        /* <DEDUP_REMOVED lines=31> */
[----:B------:R-:W-:Y:S01]  /*1780*/  PRMT R27, R56, 0x7632, R27 ;  /* 0x00007632381b7816 */ /* 0x000fe2000000001b */
        /* <DEDUP_REMOVED lines=12> */
[----:B------:R-:W-:Y:S01]  /*1850*/  PRMT R25, R64, 0x7632, R25 ;  /* 0x0000763240197816 */ /* 0x000fe20000000019 */
[----:B------:R-:W-:Y:S01]  /*1860*/  FADD.FTZ R21, R21, R24 ;  /* 0x0000001815157221 */ /* 0x000fe20000010000 */
        /* <DEDUP_REMOVED lines=20> */
[----:B------:R-:W-:Y:S01]  /*19b0*/  FFMA.FTZ R24, R23, R23, R24 ;  /* 0x0000001717187223 */ /* 0x000fe20000010018 */
[C---:B------:R-:W-:Y:S02]  /*19c0*/  PRMT R25, R68.reuse, 0x7632, R25 ;  /* 0x0000763244197816 */ /* 0x040fe40000000019 */
[----:B------:R-:W-:Y:S02]  /*19d0*/  SHF.L.U32 R22, R68, 0x10, RZ ;  /* 0x0000001044167819 */ /* 0x000fe400000006ff */
[----:B------:R-:W-:Y:S01]  /*19e0*/  SHF.L.U32 R27, R25, 0x10, RZ ;  /* 0x00000010191b7819 */ /* 0x000fe200000006ff */
[----:B------:R-:W-:-:S04]  /*19f0*/  FADD.FTZ R25, R23, R26 ;  /* 0x0000001a17197221 */ /* 0x000fc80000010000 */
[----:B------:R-:W-:Y:S01]  /*1a00*/  FMUL.FTZ R23, R27, R27 ;  /* 0x0000001b1b177220 */ /* 0x000fe20000410000 */
[----:B------:R-:W-:Y:S01]  /*1a10*/  FADD.FTZ R20, R20, R25 ;  /* 0x0000001914147221 */ /* 0x000fe20000010000 */
[C---:B------:R-:W-:Y:S01]  /*1a20*/  FADD.FTZ R27, R22.reuse, R27 ;  /* 0x0000001b161b7221 */ /* 0x040fe20000010000 */
[----:B------:R-:W-:Y:S01]  /*1a30*/  FADD.FTZ R21, R21, R24 ;  /* 0x0000001815157221 */ /* 0x000fe20000010000 */
[----:B------:R-:W-:Y:S02]  /*1a40*/  FFMA.FTZ R22, R22, R22, R23 ;  /* 0x0000001616167223 */ /* 0x000fe40000010017 */
[----:B------:R-:W-:Y:S02]  /*1a50*/  FADD.FTZ R20, R20, R27 ;  /* 0x0000001b14147221 */ /* 0x000fe40000010000 */
[----:B------:R-:W-:Y:S01]  /*1a60*/  FADD.FTZ R21, R21, R22 ;  /* 0x0000001615157221 */ /* 0x000fe20000010000 */
[----:B------:R-:W-:-:S04]  /*1a70*/  PRMT R26, R70, 0x7632, R26 ;  /* 0x00007632461a7816 */ /* 0x000fc8000000001a */
[----:B------:R-:W-:Y:S02]  /*1a80*/  SHF.L.U32 R26, R26, 0x10, RZ ;  /* 0x000000101a1a7819 */ /* 0x000fe400000006ff */
[----:B----4-:R-:W-:Y:S02]  /*1a90*/  PRMT R25, R72, 0x7632, R25 ;  /* 0x0000763248197816 */ /* 0x010fe40000000019 */
[----:B------:R-:W-:Y:S01]  /*1aa0*/  SHF.L.U32 R23, R70, 0x10, RZ ;  /* 0x0000001046177819 */ /* 0x000fe200000006ff */
[----:B------:R-:W-:Y:S01]  /*1ab0*/  FMUL.FTZ R24, R26, R26 ;  /* 0x0000001a1a187220 */ /* 0x000fe20000410000 */
[----:B------:R-:W-:Y:S01]  /*1ac0*/  SHF.L.U32 R27, R25, 0x10, RZ ;  /* 0x00000010191b7819 */ /* 0x000fe200000006ff */
[----:B------:R-:W-:Y:S02]  /*1ad0*/  IMAD.U32 R22, R72, 0x10000, RZ ;  /* 0x0001000048167824 */ /* 0x000fe400078e00ff */
        /* <DEDUP_REMOVED lines=14> */
[----:B---3--:R-:W-:-:S04]  /*1bc0*/  PRMT R25, R76, 0x7632, R25 ;  /* 0x000076324c197816 */ /* 0x008fc80000000019 */
        /* <DEDUP_REMOVED lines=108> */
.L_x_3380:
[----:B------:R-:W-:Y:S05]  /*2290*/  BSYNC B0 ;  /* 0x0000000000007941 */ /* 0x000fea0003800000 */
.L_x_3379:
        /* <DEDUP_REMOVED lines=36> */
.L_x_3383:
[----:B-1----:R-:W2:Y:S04]  /*24e0*/  LDG.E.STRONG.GPU R22, desc[UR8][R20.64] ;  /* 0x0000000814167981 */ /* 0x002ea8000c1ef900 */
[----:B--2---:R-:W-:Y:S01]  /*24f0*/  CCTL.IVALL ;  /* 0x00000000ff00798f */ /* 0x004fe20002000000 */
[----:B------:R-:W-:Y:S05]  /*2500*/  YIELD ;  /* 0x0000000000007946 */ /* 0x000fea0003800000 */
[----:B------:R-:W-:-:S13]  /*2510*/  ISETP.NE.AND P1, PT, R22, R25, PT ;  /* 0x000000191600720c */ /* 0x000fda0003f25270 */
[----:B------:R-:W-:Y:S05]  /*2520*/  @P1 BRA `(.L_x_3383) ;  /* 0xfffffffc00ec1947 */ /* 0x000fea000383ffff */
.L_x_3382:
        /* <DEDUP_REMOVED lines=11> */
.L_x_3385:
        /* <DEDUP_REMOVED lines=63> */
.L_x_3384:
        /* <DEDUP_REMOVED lines=11> */
[----:B------:R-:W-:-:S04]  /*2a80*/  IMAD R23, R23, R84, RZ ;  /* 0x0000005417177224 */ /* 0x000fc800078e02ff */
[----:B------:R-:W-:-:S04]  /*2a90*/  IMAD.SHL.U32 R23, R23, 0x2, RZ ;  /* 0x0000000217177824 */ /* 0x000fc800078e00ff */
[----:B--2---:R-:W-:-:S04]  /*2aa0*/  IMAD.WIDE R20, R23, 0x4, R20 ;  /* 0x0000000417147825 */ /* 0x004fc800078e0214 */
[----:B-1----:R-:W-:-:S04]  /*2ab0*/  IMAD R23, R38, UR5, R25 ;  /* 0x0000000526177c24 */ /* 0x002fc8000f8e0219 */
[----:B------:R-:W-:-:S06]  /*2ac0*/  IMAD.WIDE.U32 R20, R23, 0x8, R20 ;  /* 0x0000000817147825 */ /* 0x000fcc00078e0014 */
[----:B------:R-:W0:Y:S02]  /*2ad0*/  LDG.E.64 R20, desc[UR8][R20.64] ;  /* 0x0000000814147981 */ /* 0x000e24000c1e1b00 */
[----:B0-----:R-:W-:Y:S01]  /*2ae0*/  FADD.FTZ R60, R60, R20 ;  /* 0x000000143c3c7221 */ /* 0x001fe20000010000 */
[----:B------:R-:W-:-:S07]  /*2af0*/  FADD.FTZ R61, R61, R21 ;  /* 0x000000153d3d7221 */ /* 0x000fce0000010000 */
.L_x_3387:
[----:B------:R-:W-:Y:S05]  /*2b00*/  BSYNC B0 ;  /* 0x0000000000007941 */ /* 0x000fea0003800000 */
.L_x_3386:
        /* <DEDUP_REMOVED lines=21> */
[----:B----4-:R-:W-:Y:S01]  /*2c60*/  @!P2 IMAD.WIDE R24, R25, 0x4, R22 ;  /* 0x000000041918a825 */ /* 0x010fe200078e0216 */
        /* <DEDUP_REMOVED lines=10> */
.L_x_3381:
[----:B------:R-:W-:Y:S01]  /*2d10*/  ULDC.64 UR12, c[0x0][0x218] ;  /* 0x00008600000c7ab9 */ /* 0x000fe20000000a00 */
[----:B------:R-:W-:Y:S01]  /*2d20*/  LOP3.LUT P1, RZ, R0, UR7, RZ, 0xfc, !PT ;  /* 0x0000000700ff7c12 */ /* 0x000fe2000f82fcff */
[----:B------:R-:W2:Y:S01]  /*2d30*/  S2UR UR6, SR_CgaCtaId ;  /* 0x00000000000679c3 */ /* 0x000ea20000008800 */
[----:B------:R-:W-:Y:S01]  /*2d40*/  ISETP.EQ.U32.AND P2, PT, RZ, UR12, PT ;  /* 0x0000000cff007c0c */ /* 0x000fe2000bf42070 */
[----:B------:R-:W-:Y:S01]  /*2d50*/  UMOV UR5, 0x400 ;  /* 0x0000040000057882 */ /* 0x000fe20000000000 */
[----:B------:R-:W-:Y:S02]  /*2d60*/  IADD3 R39, R67, R42, RZ ;  /* 0x0000002a43277210 */ /* 0x000fe40007ffe0ff */
        /* <DEDUP_REMOVED lines=16> */
[----:B------:R-:W4:Y:S04]  /*2e70*/  LDG.E.U16 R84, desc[UR8][R38.64] ;  /* 0x0000000826547981 */ /* 0x000f28000c1e1500 */
[----:B------:R5:W4:Y:S01]  /*2e80*/  LDG.E.U16 R91, desc[UR8][R38.64+0x2] ;  /* 0x00000208265b7981 */ /* 0x000b22000c1e1500 */
[----:B-1----:R-:W-:-:S02]  /*2e90*/  MOV R26, 0x3f800000 ;  /* 0x3f800000001a7802 */ /* 0x002fc40000000f00 */
[----:B------:R-:W-:Y:S01]  /*2ea0*/  ISETP.NE.AND P5, PT, RZ, UR10, PT ;  /* 0x0000000aff007c0c */ /* 0x000fe2000bfa5270 */
[----:B------:R-:W1:Y:S01]  /*2eb0*/  LDS.64 R22, [UR5+0xc0] ;  /* 0x0000c005ff167984 */ /* 0x000e620008000a00 */
[----:B------:R-:W-:Y:S02]  /*2ec0*/  SHF.L.U32 R27, R52, 0x10, RZ ;  /* 0x00000010341b7819 */ /* 0x000fe400000006ff */
[----:B------:R-:W-:Y:S02]  /*2ed0*/  SHF.L.U32 R81, R81, 0x10, RZ ;  /* 0x0000001051517819 */ /* 0x000fe400000006ff */
[----:B-----5:R-:W-:Y:S01]  /*2ee0*/  SHF.L.U32 R39, R44, 0x10, RZ ;  /* 0x000000102c277819 */ /* 0x020fe200000006ff */
[----:B-1----:R-:W-:-:S04]  /*2ef0*/  FMUL.FTZ R42, R22, UR6 ;  /* 0x00000006162a7c20 */ /* 0x002fc80008410000 */
[----:B------:R-:W-:-:S04]  /*2f00*/  FMUL.FTZ R22, R42, R42 ;  /* 0x0000002a2a167220 */ /* 0x000fc80000410000 */
[----:B------:R-:W-:-:S05]  /*2f10*/  FFMA.FTZ R22, R23, UR6, -R22 ;  /* 0x0000000617167c23 */ /* 0x000fca0008010816 */
[----:B------:R-:W-:-:S13]  /*2f20*/  FSETP.GTU.FTZ.AND P1, PT, R22, RZ, PT ;  /* 0x000000ff1600720b */ /* 0x000fda0003f3c000 */
[----:B------:R-:W1:Y:S02]  /*2f30*/  @P1 LDC R21, c[0x0][0x238] ;  /* 0x00008e00ff151b82 */ /* 0x000e640000000800 */
[----:B-1----:R-:W-:Y:S01]  /*2f40*/  @P1 FADD.FTZ R22, R22, R21 ;  /* 0x0000001516161221 */ /* 0x002fe20000010000 */
[----:B------:R-:W-:-:S03]  /*2f50*/  SHF.L.U32 R21, R82, 0x10, RZ ;  /* 0x0000001052157819 */ /* 0x000fc600000006ff */
[----:B------:R-:W1:Y:S02]  /*2f60*/  @P1 MUFU.RSQ R26, R22 ;  /* 0x00000016001a1308 */ /* 0x000e640000001400 */
[----:B------:R-:W-:Y:S01]  /*2f70*/  FADD.FTZ R23, -R42, R21 ;  /* 0x000000152a177221 */ /* 0x000fe20000010100 */
[----:B------:R-:W-:-:S03]  /*2f80*/  FADD.FTZ R21, R27, -R42 ;  /* 0x8000002a1b157221 */ /* 0x000fc60000010000 */
[-C--:B-1----:R-:W-:Y:S01]  /*2f90*/  FMUL.FTZ R23, R23, R26.reuse ;  /* 0x0000001a17177220 */ /* 0x082fe20000410000 */
[----:B------:R-:W-:Y:S01]  /*2fa0*/  FMUL.FTZ R21, R21, R26 ;  /* 0x0000001a15157220 */ /* 0x000fe20000410000 */
[----:B--2---:R-:W-:Y:S02]  /*2fb0*/  SHF.L.U32 R24, R85, 0x10, RZ ;  /* 0x0000001055187819 */ /* 0x004fe400000006ff */
[----:B---3--:R-:W-:Y:S02]  /*2fc0*/  SHF.L.U32 R25, R90, 0x10, RZ ;  /* 0x000000105a197819 */ /* 0x008fe400000006ff */
[----:B----4-:R-:W-:Y:S02]  /*2fd0*/  SHF.L.U32 R27, R84, 0x10, RZ ;  /* 0x00000010541b7819 */ /* 0x010fe400000006ff */
[----:B------:R-:W-:-:S03]  /*2fe0*/  SHF.L.U32 R38, R91, 0x10, RZ ;  /* 0x000000105b267819 */ /* 0x000fc600000006ff */
[----:B0-----:R-:W-:Y:S02]  /*2ff0*/  FFMA.FTZ R61, R24, R21, R27 ;  /* 0x00000015183d7223 */ /* 0x001fe4000001001b */
        /* <DEDUP_REMOVED lines=12> */
.L_x_3388:
        /* <DEDUP_REMOVED lines=14> */
.L_x_3390:
[----:B------:R-:W-:Y:S05]  /*31a0*/  BSYNC B0 ;  /* 0x0000000000007941 */ /* 0x000fea0003800000 */
.L_x_3389:
[----:B------:R-:W-:Y:S01]  /*31b0*/  SHF.L.U32 R79, R79, 0x10, RZ ;  /* 0x000000104f4f7819 */ /* 0x000fe200000006ff */
[----:B------:R-:W-:Y:S01]  /*31c0*/  ULDC.64 UR12, c[0x0][0x278] ;  /* 0x00009e00000c7ab9 */ /* 0x000fe20000000a00 */
[----:B------:R-:W-:Y:S01]  /*31d0*/  SHF.L.U32 R36, R36, 0x10, RZ ;  /* 0x0000001024247819 */ /* 0x000fe200000006ff */
[----:B------:R-:W-:Y:S01]  /*31e0*/  IMAD.U32 R91, R78, 0x10000, RZ ;  /* 0x000100004e5b7824 */ /* 0x000fe200078e00ff */
[----:B------:R-:W-:Y:S02]  /*31f0*/  SHF.L.U32 R20, R33, 0x10, RZ ;  /* 0x0000001021147819 */ /* 0x000fe400000006ff */
[----:B------:R-:W-:Y:S01]  /*3200*/  SHF.L.U32 R21, R46, 0x10, RZ ;  /* 0x000000102e157819 */ /* 0x000fe200000006ff */
[----:B------:R-:W-:Y:S01]  /*3210*/  FADD.FTZ R46, R39, -R42 ;  /* 0x8000002a272e7221 */ /* 0x000fe20000010000 */
[----:B0-----:R-:W-:Y:S01]  /*3220*/  SHF.L.U32 R61, R48, 0x10, RZ ;  /* 0x00000010303d7819 */ /* 0x001fe200000006ff */
[----:B------:R-:W-:Y:S01]  /*3230*/  FADD.FTZ R48, -R42, R81 ;  /* 0x000000512a307221 */ /* 0x000fe20000010100 */
[----:B------:R-:W-:Y:S01]  /*3240*/  SHF.L.U32 R44, R34, 0x10, RZ ;  /* 0x00000010222c7819 */ /* 0x000fe200000006ff */
[C---:B------:R-:W-:Y:S01]  /*3250*/  FADD.FTZ R34, -R42.reuse, R79 ;  /* 0x0000004f2a227221 */ /* 0x040fe20000010100 */
[----:B------:R-:W-:Y:S01]  /*3260*/  ISETP.GE.U32.AND P6, PT, R7, UR12, PT ;  /* 0x0000000c07007c0c */ /* 0x000fe2000bfc6070 */
[----:B------:R-:W-:Y:S01]  /*3270*/  FADD.FTZ R79, -R42, R36 ;  /* 0x000000242a4f7221 */ /* 0x000fe20000010100 */
[----:B------:R-:W-:Y:S01]  /*3280*/  ISETP.GE.U32.AND P1, PT, R8, UR12, PT ;  /* 0x0000000c08007c0c */ /* 0x000fe2000bf26070 */
[----:B------:R-:W-:Y:S01]  /*3290*/  FADD.FTZ R36, -R42, R20 ;  /* 0x000000142a247221 */ /* 0x000fe20000010100 */
[----:B------:R-:W-:Y:S01]  /*32a0*/  ISETP.GE.U32.AND P2, PT, R9, UR12, PT ;  /* 0x0000000c09007c0c */ /* 0x000fe2000bf46070 */
[-C--:B------:R-:W-:Y:S01]  /*32b0*/  FMUL.FTZ R20, R46, R26.reuse ;  /* 0x0000001a2e147220 */ /* 0x080fe20000410000 */
[----:B------:R-:W-:Y:S01]  /*32c0*/  ISETP.GE.U32.AND P3, PT, R10, UR12, PT ;  /* 0x0000000c0a007c0c */ /* 0x000fe2000bf66070 */
[----:B------:R-:W-:Y:S01]  /*32d0*/  FMUL.FTZ R48, R48, R26 ;  /* 0x0000001a30307220 */ /* 0x000fe20000410000 */
[----:B------:R-:W-:Y:S01]  /*32e0*/  ISETP.GE.U32.AND P4, PT, R11, UR12, PT ;  /* 0x0000000c0b007c0c */ /* 0x000fe2000bf86070 */
[----:B------:R-:W-:Y:S01]  /*32f0*/  FADD.FTZ R39, R21, -R42 ;  /* 0x8000002a15277221 */ /* 0x000fe20000010000 */
[----:B------:R-:W-:Y:S01]  /*3300*/  SHF.L.U32 R23, R80, 0x10, RZ ;  /* 0x0000001050177819 */ /* 0x000fe200000006ff */
[----:B------:R-:W-:Y:S01]  /*3310*/  FADD.FTZ R91, -R42, R91 ;  /* 0x0000005b2a5b7221 */ /* 0x000fe20000010100 */
[----:B------:R-:W-:Y:S01]  /*3320*/  SHF.L.U32 R85, R50, 0x10, RZ ;  /* 0x0000001032557819 */ /* 0x000fe200000006ff */
[----:B------:R-:W-:Y:S01]  /*3330*/  FADD.FTZ R44, -R42, R44 ;  /* 0x0000002c2a2c7221 */ /* 0x000fe20000010100 */
[----:B------:R-:W-:Y:S01]  /*3340*/  SHF.L.U32 R93, R54, 0x10, RZ ;  /* 0x00000010365d7819 */ /* 0x000fe200000006ff */
[----:B------:R-:W-:Y:S01]  /*3350*/  FADD.FTZ R81, -R42, R23 ;  /* 0x000000172a517221 */ /* 0x000fe20000010100 */
[----:B------:R-:W-:Y:S01]  /*3360*/  SHF.L.U32 R77, R77, 0x10, RZ ;  /* 0x000000104d4d7819 */ /* 0x000fe200000006ff */
[--C-:B------:R-:W-:Y:S01]  /*3370*/  FADD.FTZ R85, R85, -R42.reuse ;  /* 0x8000002a55557221 */ /* 0x100fe20000010000 */
        /* <DEDUP_REMOVED lines=9> */
[----:B------:R-:W-:Y:S01]  /*3410*/  FFMA.FTZ R48, R25, R48, R38 ;  /* 0x0000003019307223 */ /* 0x000fe20000010026 */
        /* <DEDUP_REMOVED lines=21> */
[--C-:B------:R-:W-:Y:S01]  /*3570*/  FADD.FTZ R74, R74, -R42.reuse ;  /* 0x8000002a4a4a7221 */ /* 0x100fe20000010000 */
[----:B------:R-:W-:Y:S01]  /*3580*/  SHF.L.U32 R22, R83, 0x10, RZ ;  /* 0x0000001053167819 */ /* 0x000fe200000006ff */
[--C-:B------:R-:W-:Y:S01]  /*3590*/  FADD.FTZ R83, R61, -R42.reuse ;  /* 0x8000002a3d537221 */ /* 0x100fe20000010000 */
[----:B------:R-:W-:Y:S01]  /*35a0*/  ISETP.GE.AND.EX P6, PT, R43, UR13, PT, P6 ;  /* 0x0000000d2b007c0c */ /* 0x000fe2000bfc6360 */
[----:B------:R-:W-:Y:S01]  /*35b0*/  FADD.FTZ R61, R62, -R42 ;  /* 0x8000002a3e3d7221 */ /* 0x000fe20000010000 */
[----:B------:R-:W-:Y:S01]  /*35c0*/  ISETP.GE.AND.EX P1, PT, R45, UR13, PT, P1 ;  /* 0x0000000d2d007c0c */ /* 0x000fe2000bf26310 */
[----:B------:R-:W-:Y:S01]  /*35d0*/  FADD.FTZ R32, -R42, R32 ;  /* 0x000000202a207221 */ /* 0x000fe20000010100 */
[----:B------:R-:W-:Y:S01]  /*35e0*/  ISETP.GE.AND.EX P2, PT, R47, UR13, PT, P2 ;  /* 0x0000000d2f007c0c */ /* 0x000fe2000bf46320 */
[--C-:B------:R-:W-:Y:S01]  /*35f0*/  FADD.FTZ R76, R76, -R42.reuse ;  /* 0x8000002a4c4c7221 */ /* 0x100fe20000010000 */
[----:B------:R-:W-:Y:S01]  /*3600*/  ISETP.GE.AND.EX P3, PT, R49, UR13, PT, P3 ;  /* 0x0000000d31007c0c */ /* 0x000fe2000bf66330 */
[----:B------:R-:W-:Y:S01]  /*3610*/  FADD.FTZ R46, R22, -R42 ;  /* 0x8000002a162e7221 */ /* 0x000fe20000010000 */
        /* <DEDUP_REMOVED lines=18> */
.L_x_3391:
[----:B------:R-:W-:Y:S04]  /*3740*/  BSSY B0, `(.L_x_3392) ;  /* 0x000000e000007945 */ /* 0x000fe80003800000 */
[----:B------:R-:W-:Y:S05]  /*3750*/  @P6 BRA `(.L_x_3393) ;  /* 0x0000000000306947 */ /* 0x000fea0003800000 */
[----:B------:R-:W-:Y:S01]  /*3760*/  ULDC.64 UR14, c[0x0][0x270] ;  /* 0x00009c00000e7ab9 */ /* 0x000fe20000000a00 */
[----:B------:R-:W-:Y:S01]  /*3770*/  MOV R21, R89 ;  /* 0x0000005900157202 */ /* 0x000fe20000000f00 */
[----:B------:R-:W-:Y:S02]  /*3780*/  IMAD R22, R43, UR14, RZ ;  /* 0x0000000e2b167c24 */ /* 0x000fe4000f8e02ff */
[----:B------:R-:W-:Y:S02]  /*3790*/  IMAD.MOV.U32 R20, RZ, RZ, R86 ;  /* 0x000000ffff147224 */ /* 0x000fe400078e0056 */
[C---:B------:R-:W-:Y:S02]  /*37a0*/  IMAD R23, R7.reuse, UR15, R22 ;  /* 0x0000000f07177c24 */ /* 0x040fe4000f8e0216 */
[----:B------:R-:W-:Y:S01]  /*37b0*/  IMAD.WIDE.U32 R20, R7, UR14, R20 ;  /* 0x0000000e07147c25 */ /* 0x000fe2000f8e0014 */
[----:B------:R-:W-:Y:S02]  /*37c0*/  ULDC.64 UR14, c[0x0][0x210] ;  /* 0x00008400000e7ab9 */ /* 0x000fe40000000a00 */
[----:B------:R-:W-:-:S02]  /*37d0*/  LEA R22, P6, R20, UR14, 0x1 ;  /* 0x0000000e14167c11 */ /* 0x000fc4000f8c08ff */
[----:B------:R-:W-:Y:S02]  /*37e0*/  IADD3 R23, R21, R23, RZ ;  /* 0x0000001715177210 */ /* 0x000fe40007ffe0ff */
[----:B------:R-:W-:Y:S02]  /*37f0*/  F2FP.BF16.F32.PACK_AB R21, R48, R42 ;  /* 0x0000002a3015723e */ /* 0x000fe400000010ff */
[----:B------:R-:W-:-:S05]  /*3800*/  LEA.HI.X R23, R20, UR15, R23, 0x1, P6 ;  /* 0x0000000f14177c11 */ /* 0x000fca000b0f0c17 */
[----:B------:R0:W-:Y:S02]  /*3810*/  STG.E desc[UR8][R22.64], R21 ;  /* 0x0000001516007986 */ /* 0x0001e4000c101908 */
.L_x_3393:
[----:B------:R-:W-:Y:S05]  /*3820*/  BSYNC B0 ;  /* 0x0000000000007941 */ /* 0x000fea0003800000 */
.L_x_3392:
        /* <DEDUP_REMOVED lines=17> */
.L_x_3394:
[----:B------:R-:W-:Y:S04]  /*3940*/  BSSY B0, `(.L_x_3395) ;  /* 0x000000e000007945 */ /* 0x000fe80003800000 */
[----:B------:R-:W-:Y:S05]  /*3950*/  @P1 BRA `(.L_x_3396) ;  /* 0x0000000000301947 */ /* 0x000fea0003800000 */
[----:B------:R-:W-:Y:S01]  /*3960*/  ULDC.64 UR14, c[0x0][0x270] ;  /* 0x00009c00000e7ab9 */ /* 0x000fe20000000a00 */
[----:B------:R-:W-:Y:S01]  /*3970*/  MOV R20, R86 ;  /* 0x0000005600147202 */ /* 0x000fe20000000f00 */
[----:B------:R-:W-:Y:S01]  /*3980*/  IMAD R45, R45, UR14, RZ ;  /* 0x0000000e2d2d7c24 */ /* 0x000fe2000f8e02ff */
[----:B0-----:R-:W-:Y:S02]  /*3990*/  MOV R21, R89 ;  /* 0x0000005900157202 */ /* 0x001fe40000000f00 */
        /* <DEDUP_REMOVED lines=8> */
.L_x_3396:
[----:B------:R-:W-:Y:S05]  /*3a20*/  BSYNC B0 ;  /* 0x0000000000007941 */ /* 0x000fea0003800000 */
.L_x_3395:
        /* <DEDUP_REMOVED lines=13> */
.L_x_3397:
        /* <DEDUP_REMOVED lines=14> */
.L_x_3399:
[----:B------:R-:W-:Y:S05]  /*3be0*/  BSYNC B0 ;  /* 0x0000000000007941 */ /* 0x000fea0003800000 */
.L_x_3398:
[-C--:B------:R-:W-:Y:S01]  /*3bf0*/  FMUL.FTZ R85, R85, R26.reuse ;  /* 0x0000001a55557220 */ /* 0x080fe20000410000 */
[-C--:B------:R-:W-:Y:S01]  /*3c00*/  FMUL.FTZ R91, R91, R26.reuse ;  /* 0x0000001a5b5b7220 */ /* 0x080fe20000410000 */
[-C--:B------:R-:W-:Y:S01]  /*3c10*/  FMUL.FTZ R93, R93, R26.reuse ;  /* 0x0000001a5d5d7220 */ /* 0x080fe20000410000 */
[----:B------:R-:W-:Y:S01]  /*3c20*/  FMUL.FTZ R77, R77, R26 ;  /* 0x0000001a4d4d7220 */ /* 0x000fe20000410000 */
[----:B------:R-:W-:Y:S01]  /*3c30*/  FFMA.FTZ R85, R24, R85, R27 ;  /* 0x0000005518557223 */ /* 0x000fe2000001001b */
[----:B------:R-:W-:Y:S01]  /*3c40*/  FFMA.FTZ R34, R25, R91, R38 ;  /* 0x0000005b19227223 */ /* 0x000fe20000010026 */
[----:B------:R-:W-:Y:S06]  /*3c50*/  @!P5 BRA `(.L_x_3400) ;  /* 0x000000000028d947 */ /* 0x000fec0003800000 */
[----:B012---:R-:W-:Y:S01]  /*3c60*/  FMUL.FTZ R23, R34, -1.4426950216293334961 ;  /* 0xbfb8aa3b22177820 */ /* 0x007fe20000410000 */
        /* <DEDUP_REMOVED lines=9> */
.L_x_3400:
        /* <DEDUP_REMOVED lines=10> */
[----:B-12---:R-:W-:-:S02]  /*3da0*/  LEA R22, P1, R20, UR14, 0x1 ;  /* 0x0000000e14167c11 */ /* 0x006fc4000f8208ff */
[----:B------:R-:W-:-:S04]  /*3db0*/  IADD3 R49, R21, R49, RZ ;  /* 0x0000003115317210 */ /* 0x000fc80007ffe0ff */
[----:B------:R-:W-:-:S05]  /*3dc0*/  LEA.HI.X R23, R20, UR15, R49, 0x1, P1 ;  /* 0x0000000f14177c11 */ /* 0x000fca00088f0c31 */
[----:B------:R3:W-:Y:S02]  /*3dd0*/  STG.E desc[UR8][R22.64], R85 ;  /* 0x0000005516007986 */ /* 0x0007e4000c101908 */
.L_x_3402:
[----:B------:R-:W-:Y:S05]  /*3de0*/  BSYNC B0 ;  /* 0x0000000000007941 */ /* 0x000fea0003800000 */
.L_x_3401:
[----:B------:R-:W-:Y:S01]  /*3df0*/  FFMA.FTZ R93, R24, R93, R27 ;  /* 0x0000005d185d7223 */ /* 0x000fe2000001001b */
[----:B------:R-:W-:Y:S01]  /*3e00*/  FFMA.FTZ R34, R25, R77, R38 ;  /* 0x0000004d19227223 */ /* 0x000fe20000010026 */
[----:B------:R-:W-:Y:S06]  /*3e10*/  @!P5 BRA `(.L_x_3403) ;  /* 0x000000000028d947 */ /* 0x000fec0003800000 */
[----:B0123--:R-:W-:Y:S01]  /*3e20*/  FMUL.FTZ R23, R34, -1.4426950216293334961 ;  /* 0xbfb8aa3b22177820 */ /* 0x00ffe20000410000 */
        /* <DEDUP_REMOVED lines=9> */
.L_x_3403:
[----:B------:R-:W-:Y:S04]  /*3ec0*/  BSSY B0, `(.L_x_3404) ;  /* 0x000000e000007945 */ /* 0x000fe80003800000 */
[----:B------:R-:W-:Y:S05]  /*3ed0*/  @P4 BRA `(.L_x_3405) ;  /* 0x0000000000304947 */ /* 0x000fea0003800000 */
[----:B------:R-:W-:Y:S01]  /*3ee0*/  ULDC.64 UR14, c[0x0][0x270] ;  /* 0x00009c00000e7ab9 */ /* 0x000fe20000000a00 */
[----:B------:R-:W-:Y:S01]  /*3ef0*/  MOV R20, R86 ;  /* 0x0000005600147202 */ /* 0x000fe20000000f00 */
[----:B0123--:R-:W-:Y:S01]  /*3f00*/  IMAD R22, R51, UR14, RZ ;  /* 0x0000000e33167c24 */ /* 0x00ffe2000f8e02ff */
        /* <DEDUP_REMOVED lines=9> */
.L_x_3405:
[----:B------:R-:W-:Y:S05]  /*3fa0*/  BSYNC B0 ;  /* 0x0000000000007941 */ /* 0x000fea0003800000 */
.L_x_3404:
[----:B------:R-:W-:Y:S01]  /*3fb0*/  ISETP.GE.U32.AND P6, PT, R12, UR12, PT ;  /* 0x0000000c0c007c0c */ /* 0x000fe2000bfc6070 */
[-C--:B------:R-:W-:Y:S01]  /*3fc0*/  FMUL.FTZ R20, R33, R26.reuse ;  /* 0x0000001a21147220 */ /* 0x080fe20000410000 */
[----:B------:R-:W-:Y:S01]  /*3fd0*/  ISETP.GE.U32.AND P1, PT, R13, UR12, PT ;  /* 0x0000000c0d007c0c */ /* 0x000fe2000bf26070 */
[-C--:B0-----:R-:W-:Y:S01]  /*3fe0*/  FMUL.FTZ R21, R37, R26.reuse ;  /* 0x0000001a25157220 */ /* 0x081fe20000410000 */
        /* <DEDUP_REMOVED lines=25> */
[----:B-1----:R-:W-:Y:S01]  /*4180*/  FMUL.FTZ R39, R44, R26 ;  /* 0x0000001a2c277220 */ /* 0x002fe20000410000 */
        /* <DEDUP_REMOVED lines=9> */
[----:B--234-:R-:W-:-:S05]  /*4220*/  FMUL.FTZ R22, R43, -1.4426950216293334961 ;  /* 0xbfb8aa3b2b167820 */ /* 0x01cfca0000410000 */
        /* <DEDUP_REMOVED lines=8> */
.L_x_3406:
        /* <DEDUP_REMOVED lines=10> */
[----:B--234-:R-:W-:-:S02]  /*4350*/  LEA R22, P6, R20, UR14, 0x1 ;  /* 0x0000000e14167c11 */ /* 0x01cfc4000f8c08ff */
[----:B------:R-:W-:-:S04]  /*4360*/  IADD3 R53, R21, R53, RZ ;  /* 0x0000003515357210 */ /* 0x000fc80007ffe0ff */
[----:B------:R-:W-:-:S05]  /*4370*/  LEA.HI.X R23, R20, UR15, R53, 0x1, P6 ;  /* 0x0000000f14177c11 */ /* 0x000fca000b0f0c35 */
[----:B------:R0:W-:Y:S02]  /*4380*/  STG.E desc[UR8][R22.64], R43 ;  /* 0x0000002b16007986 */ /* 0x0001e4000c101908 */
.L_x_3408:
[----:B------:R-:W-:Y:S05]  /*4390*/  BSYNC B0 ;  /* 0x0000000000007941 */ /* 0x000fea0003800000 */
.L_x_3407:
[----:B------:R-:W-:Y:S01]  /*43a0*/  FFMA.FTZ R61, R24, R61, R27 ;  /* 0x0000003d183d7223 */ /* 0x000fe2000001001b */
[----:B------:R-:W-:Y:S01]  /*43b0*/  FFMA.FTZ R26, R25, R79, R38 ;  /* 0x0000004f191a7223 */ /* 0x000fe20000010026 */
[----:B------:R-:W-:Y:S06]  /*43c0*/  @!P5 BRA `(.L_x_3409) ;  /* 0x000000000028d947 */ /* 0x000fec0003800000 */
[----:B------:R-:W-:Y:S01]  /*43d0*/  FMUL.FTZ R20, R61, -1.4426950216293334961 ;  /* 0xbfb8aa3b3d147820 */ /* 0x000fe20000410000 */
[----:B0-234-:R-:W-:-:S05]  /*43e0*/  FMUL.FTZ R23, R26, -1.4426950216293334961 ;  /* 0xbfb8aa3b1a177820 */ /* 0x01dfca0000410000 */
        /* <DEDUP_REMOVED lines=8> */
.L_x_3409:
[----:B------:R-:W-:Y:S04]  /*4470*/  BSSY B0, `(.L_x_3410) ;  /* 0x000000e000007945 */ /* 0x000fe80003800000 */
[----:B------:R-:W-:Y:S05]  /*4480*/  @P1 BRA `(.L_x_3411) ;  /* 0x0000000000301947 */ /* 0x000fea0003800000 */
[----:B------:R-:W-:Y:S01]  /*4490*/  ULDC.64 UR14, c[0x0][0x270] ;  /* 0x00009c00000e7ab9 */ /* 0x000fe20000000a00 */
[----:B------:R-:W-:Y:S01]  /*44a0*/  MOV R20, R86 ;  /* 0x0000005600147202 */ /* 0x000fe20000000f00 */
[----:B0-234-:R-:W-:Y:S01]  /*44b0*/  IMAD R22, R55, UR14, RZ ;  /* 0x0000000e37167c24 */ /* 0x01dfe2000f8e02ff */
        /* <DEDUP_REMOVED lines=9> */
.L_x_3411:
[----:B------:R-:W-:Y:S05]  /*4550*/  BSYNC B0 ;  /* 0x0000000000007941 */ /* 0x000fea0003800000 */
.L_x_3410:
[----:B------:R-:W-:Y:S01]  /*4560*/  FFMA.FTZ R64, R24, R64, R27 ;  /* 0x0000004018407223 */ /* 0x000fe2000001001b */
[----:B0-----:R-:W-:Y:S01]  /*4570*/  FFMA.FTZ R43, R25, R34, R38 ;  /* 0x00000022192b7223 */ /* 0x001fe20000010026 */
[----:B------:R-:W-:Y:S06]  /*4580*/  @!P5 BRA `(.L_x_3412) ;  /* 0x000000000028d947 */ /* 0x000fec0003800000 */
[----:B------:R-:W-:Y:S01]  /*4590*/  FMUL.FTZ R20, R64, -1.4426950216293334961 ;  /* 0xbfb8aa3b40147820 */ /* 0x000fe20000410000 */
[----:B-1234-:R-:W-:-:S05]  /*45a0*/  FMUL.FTZ R22, R43, -1.4426950216293334961 ;  /* 0xbfb8aa3b2b167820 */ /* 0x01efca0000410000 */
        /* <DEDUP_REMOVED lines=8> */
.L_x_3412:
        /* <DEDUP_REMOVED lines=9> */
[----:B------:R-:W-:-:S03]  /*46c0*/  ULDC.64 UR14, c[0x0][0x210] ;  /* 0x00008400000e7ab9 */ /* 0x000fc60000000a00 */
[----:B------:R-:W-:Y:S01]  /*46d0*/  IMAD.IADD R57, R21, 0x1, R57 ;  /* 0x0000000115397824 */ /* 0x000fe200078e0239 */
[----:B-1234-:R-:W-:-:S04]  /*46e0*/  LEA R22, P1, R20, UR14, 0x1 ;  /* 0x0000000e14167c11 */ /* 0x01efc8000f8208ff */
[----:B------:R-:W-:-:S05]  /*46f0*/  LEA.HI.X R23, R20, UR15, R57, 0x1, P1 ;  /* 0x0000000f14177c11 */ /* 0x000fca00088f0c39 */
[----:B------:R0:W-:Y:S04]  /*4700*/  STG.E desc[UR8][R22.64], R43 ;  /* 0x0000002b16007986 */ /* 0x0001e8000c101908 */
.L_x_3414:
[----:B------:R-:W-:Y:S05]  /*4710*/  BSYNC B0 ;  /* 0x0000000000007941 */ /* 0x000fea0003800000 */
.L_x_3413:
        /* <DEDUP_REMOVED lines=13> */
.L_x_3415:
[----:B------:R-:W-:Y:S04]  /*47f0*/  BSSY B0, `(.L_x_3416) ;  /* 0x000000e000007945 */ /* 0x000fe80003800000 */
[----:B------:R-:W-:Y:S05]  /*4800*/  @P3 BRA `(.L_x_3417) ;  /* 0x0000000000303947 */ /* 0x000fea0003800000 */
[----:B------:R-:W-:Y:S01]  /*4810*/  ULDC.64 UR14, c[0x0][0x270] ;  /* 0x00009c00000e7ab9 */ /* 0x000fe20000000a00 */
[----:B------:R-:W-:Y:S01]  /*4820*/  MOV R20, R86 ;  /* 0x0000005600147202 */ /* 0x000fe20000000f00 */
        /* <DEDUP_REMOVED lines=10> */
.L_x_3417:
[----:B------:R-:W-:Y:S05]  /*48d0*/  BSYNC B0 ;  /* 0x0000000000007941 */ /* 0x000fea0003800000 */
.L_x_3416:
        /* <DEDUP_REMOVED lines=13> */
.L_x_3418:
        /* <DEDUP_REMOVED lines=14> */
.L_x_3420:
[----:B------:R-:W-:Y:S05]  /*4a90*/  BSYNC B0 ;  /* 0x0000000000007941 */ /* 0x000fea0003800000 */
.L_x_3419:
[----:B------:R-:W-:Y:S01]  /*4aa0*/  ISETP.GE.U32.AND P6, PT, R17, UR12, PT ;  /* 0x0000000c11007c0c */ /* 0x000fe2000bfc6070 */
[--C-:B------:R-:W-:Y:S01]  /*4ab0*/  FFMA.FTZ R70, R24, R70, R27.reuse ;  /* 0x0000004618467223 */ /* 0x100fe2000001001b */
        /* <DEDUP_REMOVED lines=8> */
[----:B------:R-:W-:Y:S01]  /*4b40*/  ISETP.GE.AND.EX P6, PT, R65, UR13, PT, P6 ;  /* 0x0000000d41007c0c */ /* 0x000fe2000bfc6360 */
[--C-:B------:R-:W-:Y:S01]  /*4b50*/  FFMA.FTZ R35, R25, R35, R38.reuse ;  /* 0x0000002319237223 */ /* 0x100fe20000010026 */
[----:B------:R-:W-:Y:S01]  /*4b60*/  ISETP.GE.AND.EX P1, PT, R71, UR13, PT, P1 ;  /* 0x0000000d47007c0c */ /* 0x000fe2000bf26310 */
[--C-:B------:R-:W-:Y:S01]  /*4b70*/  FFMA.FTZ R37, R25, R37, R38.reuse ;  /* 0x0000002519257223 */ /* 0x100fe20000010026 */
[----:B------:R-:W-:Y:S01]  /*4b80*/  ISETP.GE.AND.EX P2, PT, R69, UR13, PT, P2 ;  /* 0x0000000d45007c0c */ /* 0x000fe2000bf46320 */
[--C-:B------:R-:W-:Y:S01]  /*4b90*/  FFMA.FTZ R39, R25, R39, R38.reuse ;  /* 0x0000002719277223 */ /* 0x100fe20000010026 */
[----:B------:R-:W-:Y:S01]  /*4ba0*/  ISETP.GE.AND.EX P3, PT, R73, UR13, PT, P3 ;  /* 0x0000000d49007c0c */ /* 0x000fe2000bf66330 */
[----:B------:R-:W-:Y:S01]  /*4bb0*/  FFMA.FTZ R24, R24, R46, R27 ;  /* 0x0000002e18187223 */ /* 0x000fe2000001001b */
        /* <DEDUP_REMOVED lines=18> */
.L_x_3421:
[----:B------:R-:W-:Y:S04]  /*4ce0*/  BSSY B0, `(.L_x_3422) ;  /* 0x000000e000007945 */ /* 0x000fe80003800000 */
[----:B------:R-:W-:Y:S05]  /*4cf0*/  @P6 BRA `(.L_x_3423) ;  /* 0x0000000000306947 */ /* 0x000fea0003800000 */
[----:B------:R-:W-:Y:S01]  /*4d00*/  ULDC.64 UR12, c[0x0][0x270] ;  /* 0x00009c00000c7ab9 */ /* 0x000fe20000000a00 */
[----:B------:R-:W-:Y:S01]  /*4d10*/  MOV R20, R86 ;  /* 0x0000005600147202 */ /* 0x000fe20000000f00 */
[----:B------:R-:W-:Y:S01]  /*4d20*/  IMAD R26, R65, UR12, RZ ;  /* 0x0000000c411a7c24 */ /* 0x000fe2000f8e02ff */
[----:B------:R-:W-:Y:S02]  /*4d30*/  MOV R21, R89 ;  /* 0x0000005900157202 */ /* 0x000fe40000000f00 */
[----:B------:R-:W-:Y:S01]  /*4d40*/  F2FP.BF16.F32.PACK_AB R25, R25, R70 ;  /* 0x000000461919723e */ /* 0x000fe200000010ff */
[----:B01234-:R-:W-:-:S04]  /*4d50*/  IMAD.WIDE.U32 R22, R17, UR12, R20 ;  /* 0x0000000c11167c25 */ /* 0x01ffc8000f8e0014 */
[----:B------:R-:W-:Y:S01]  /*4d60*/  IMAD R21, R17, UR13, R26 ;  /* 0x0000000d11157c24 */ /* 0x000fe2000f8e021a */
[----:B------:R-:W-:Y:S02]  /*4d70*/  ULDC.64 UR12, c[0x0][0x210] ;  /* 0x00008400000c7ab9 */ /* 0x000fe40000000a00 */
[----:B------:R-:W-:Y:S02]  /*4d80*/  LEA R20, P6, R22, UR12, 0x1 ;  /* 0x0000000c16147c11 */ /* 0x000fe4000f8c08ff */
[----:B------:R-:W-:-:S04]  /*4d90*/  IADD3 R21, R23, R21, RZ ;  /* 0x0000001517157210 */ /* 0x000fc80007ffe0ff */
[----:B------:R-:W-:-:S05]  /*4da0*/  LEA.HI.X R21, R22, UR13, R21, 0x1, P6 ;  /* 0x0000000d16157c11 */ /* 0x000fca000b0f0c15 */
[----:B------:R0:W-:Y:S02]  /*4db0*/  STG.E desc[UR8][R20.64], R25 ;  /* 0x0000001914007986 */ /* 0x0001e4000c101908 */
.L_x_3423:
[----:B------:R-:W-:Y:S05]  /*4dc0*/  BSYNC B0 ;  /* 0x0000000000007941 */ /* 0x000fea0003800000 */
.L_x_3422:
[----:B------:R-:W-:Y:S05]  /*4dd0*/  @!P5 BRA `(.L_x_3424) ;  /* 0x000000000028d947 */ /* 0x000fea0003800000 */
[----:B0-----:R-:W-:Y:S01]  /*4de0*/  FMUL.FTZ R20, R72, -1.4426950216293334961 ;  /* 0xbfb8aa3b48147820 */ /* 0x001fe20000410000 */
        /* <DEDUP_REMOVED lines=9> */
.L_x_3424:
        /* <DEDUP_REMOVED lines=8> */
[----:B-1234-:R-:W-:Y:S01]  /*4f00*/  IMAD.WIDE.U32 R22, R18, UR12, R20 ;  /* 0x0000000c12167c25 */ /* 0x01efe2000f8e0014 */
[----:B------:R-:W-:Y:S02]  /*4f10*/  ULDC.64 UR12, c[0x0][0x210] ;  /* 0x00008400000c7ab9 */ /* 0x000fe40000000a00 */
[----:B------:R-:W-:-:S02]  /*4f20*/  LEA R20, P1, R22, UR12, 0x1 ;  /* 0x0000000c16147c11 */ /* 0x000fc4000f8208ff */
[----:B------:R-:W-:-:S04]  /*4f30*/  IADD3 R71, R23, R71, RZ ;  /* 0x0000004717477210 */ /* 0x000fc80007ffe0ff */
[----:B------:R-:W-:-:S05]  /*4f40*/  LEA.HI.X R21, R22, UR13, R71, 0x1, P1 ;  /* 0x0000000d16157c11 */ /* 0x000fca00088f0c47 */
[----:B------:R0:W-:Y:S02]  /*4f50*/  STG.E desc[UR8][R20.64], R31 ;  /* 0x0000001f14007986 */ /* 0x0001e4000c101908 */
.L_x_3426:
[----:B------:R-:W-:Y:S05]  /*4f60*/  BSYNC B0 ;  /* 0x0000000000007941 */ /* 0x000fea0003800000 */
.L_x_3425:
        /* <DEDUP_REMOVED lines=11> */
.L_x_3427:
[----:B------:R-:W-:Y:S04]  /*5020*/  BSSY B0, `(.L_x_3428) ;  /* 0x000000e000007945 */ /* 0x000fe80003800000 */
[----:B------:R-:W-:Y:S05]  /*5030*/  @P2 BRA `(.L_x_3429) ;  /* 0x0000000000302947 */ /* 0x000fea0003800000 */
[----:B------:R-:W-:Y:S01]  /*5040*/  ULDC.64 UR12, c[0x0][0x270] ;  /* 0x00009c00000c7ab9 */ /* 0x000fe20000000a00 */
[----:B0-----:R-:W-:Y:S01]  /*5050*/  MOV R20, R86 ;  /* 0x0000005600147202 */ /* 0x001fe20000000f00 */
[----:B------:R-:W-:Y:S01]  /*5060*/  IMAD R26, R69, UR12, RZ ;  /* 0x0000000c451a7c24 */ /* 0x000fe2000f8e02ff */
[----:B------:R-:W-:Y:S02]  /*5070*/  MOV R21, R89 ;  /* 0x0000005900157202 */ /* 0x000fe40000000f00 */
[----:B------:R-:W-:Y:S01]  /*5080*/  F2FP.BF16.F32.PACK_AB R35, R35, R74 ;  /* 0x0000004a2323723e */ /* 0x000fe200000010ff */
[----:B-1234-:R-:W-:-:S04]  /*5090*/  IMAD.WIDE.U32 R22, R19, UR12, R20 ;  /* 0x0000000c13167c25 */ /* 0x01efc8000f8e0014 */
[----:B------:R-:W-:Y:S01]  /*50a0*/  IMAD R21, R19, UR13, R26 ;  /* 0x0000000d13157c24 */ /* 0x000fe2000f8e021a */
[----:B------:R-:W-:Y:S02]  /*50b0*/  ULDC.64 UR12, c[0x0][0x210] ;  /* 0x00008400000c7ab9 */ /* 0x000fe40000000a00 */
[----:B------:R-:W-:Y:S02]  /*50c0*/  LEA R20, P1, R22, UR12, 0x1 ;  /* 0x0000000c16147c11 */ /* 0x000fe4000f8208ff */
[----:B------:R-:W-:-:S04]  /*50d0*/  IADD3 R21, R23, R21, RZ ;  /* 0x0000001517157210 */ /* 0x000fc80007ffe0ff */
[----:B------:R-:W-:-:S05]  /*50e0*/  LEA.HI.X R21, R22, UR13, R21, 0x1, P1 ;  /* 0x0000000d16157c11 */ /* 0x000fca00088f0c15 */
[----:B------:R0:W-:Y:S02]  /*50f0*/  STG.E desc[UR8][R20.64], R35 ;  /* 0x0000002314007986 */ /* 0x0001e4000c101908 */
.L_x_3429:
[----:B------:R-:W-:Y:S05]  /*5100*/  BSYNC B0 ;  /* 0x0000000000007941 */ /* 0x000fea0003800000 */
.L_x_3428:
        /* <DEDUP_REMOVED lines=11> */
.L_x_3430:
        /* <DEDUP_REMOVED lines=14> */
.L_x_3432:
[----:B------:R-:W-:Y:S05]  /*52a0*/  BSYNC B0 ;  /* 0x0000000000007941 */ /* 0x000fea0003800000 */
.L_x_3431:
        /* <DEDUP_REMOVED lines=11> */
.L_x_3433:
[----:B------:R-:W-:Y:S04]  /*5360*/  BSSY B0, `(.L_x_3434) ;  /* 0x000000d000007945 */ /* 0x000fe80003800000 */
[----:B------:R-:W-:Y:S05]  /*5370*/  @P4 BRA `(.L_x_3435) ;  /* 0x00000000002c4947 */ /* 0x000fea0003800000 */
[----:B------:R-:W-:Y:S01]  /*5380*/  ULDC.64 UR12, c[0x0][0x270] ;  /* 0x00009c00000c7ab9 */ /* 0x000fe20000000a00 */
[----:B------:R-:W-:Y:S01]  /*5390*/  MOV R87, R89 ;  /* 0x0000005900577202 */ /* 0x000fe20000000f00 */
[----:B0-----:R-:W-:Y:S01]  /*53a0*/  IMAD R20, R75, UR12, RZ ;  /* 0x0000000c4b147c24 */ /* 0x001fe2000f8e02ff */
        /* <DEDUP_REMOVED lines=8> */
.L_x_3435:
[----:B------:R-:W-:Y:S05]  /*5430*/  BSYNC B0 ;  /* 0x0000000000007941 */ /* 0x000fea0003800000 */
.L_x_3434:
[----:B0-----:R-:W0:Y:S01]  /*5440*/  LDC R21, c[0x0][0x10] ;  /* 0x00000400ff157b82 */ /* 0x001e220000000800 */
[----:B------:R-:W-:Y:S02]  /*5450*/  IADD3 R4, R4, 0x1, RZ ;  /* 0x0000000104047810 */ /* 0x000fe40007ffe0ff */
[----:B0-----:R-:W-:-:S04]  /*5460*/  IADD3 R58, R21, R58, RZ ;  /* 0x0000003a153a7210 */ /* 0x001fc80007ffe0ff */
[----:B------:R-:W-:-:S13]  /*5470*/  ISETP.GE.AND P1, PT, R58, UR4, PT ;  /* 0x000000043a007c0c */ /* 0x000fda000bf26270 */
[----:B------:R-:W-:Y:S05]  /*5480*/  @!P1 BRA `(.L_x_3436) ;  /* 0xffffffac00949947 */ /* 0x000fea000383ffff */
[----:B------:R-:W-:Y:S05]  /*5490*/  EXIT ;  /* 0x000000000000794d */ /* 0x000fea0003800000 */
.L_x_3437:
        /* <DEDUP_REMOVED lines=14> */
.L_x_5156:


//--------------------- .text._Z35group_norm_nhwc_fwd_one_pass_kernelI11Bf16IOBf16WLi512ELi80ELi640EEv26Group_norm_nhwc_fwd_params --------------------------
	.section	.text._Z35group_norm_nhwc_fwd_one_pass_kernelI11Bf16IOBf16WLi512ELi80ELi640EEv26Group_norm_nhwc_fwd_params,"ax",@progbits
	.align	128
        .global         _Z35group_norm_nhwc_fwd_one_pass_kernelI11Bf16IOBf16WLi512ELi80ELi640EEv26Group_norm_nhwc_fwd_params
        .type           _Z35group_norm_nhwc_fwd_one_pass_kernelI11Bf16IOBf16WLi512ELi80ELi640EEv26Group_norm_nhwc_fwd_params,@function
        .size           _Z35group_norm_nhwc_fwd_one_pass_kernelI11Bf16IOBf16WLi512ELi80ELi640EEv26Group_norm_nhwc_fwd_params,(.L_x_5157 - _Z35group_norm_nhwc_fwd_one_pass_kernelI11Bf16IOBf16WLi512ELi80ELi640EEv26Group_norm_nhwc_fwd_params)
        .other          _Z35group_norm_nhwc_fwd_one_pass_kernelI11Bf16IOBf16WLi512ELi80ELi640EEv26Group_norm_nhwc_fwd_params,@"STO_CUDA_ENTRY STV_DEFAULT"
_Z35group_norm_nhwc_fwd_one_pass_kernelI11Bf16IOBf16WLi512ELi80ELi640EEv26Group_norm_nhwc_fwd_params:
.text._Z35group_norm_nhwc_fwd_one_pass_kernelI11Bf16IOBf16WLi512ELi80ELi640EEv26Group_norm_nhwc_fwd_params:
        /* <DEDUP_REMOVED lines=37> */
.L_x_3543:
        /* <DEDUP_REMOVED lines=176> */
[----:B------:R-:W-:Y:S01]  /*0d50*/  @!P5 IMAD R25, R80, R11, R24 ;  /* 0x0000000b5019d224 */ /* 0x000fe200078e0218 */
        /* <DEDUP_REMOVED lines=9> */
[C---:B------:R-:W-:Y:S02]  /*0df0*/  @!P5 LEA R22, P6, R10.reuse, R12, 0x1 ;  /* 0x0000000c0a16d211 */ /* 0x040fe400078c08ff */
        /* <DEDUP_REMOVED lines=14> */
[----:B------:R-:W-:Y:S02]  /*0ee0*/  SHF.R.S32.HI R28, RZ, 0x1f, R76 ;  /* 0x0000001fff1c7819 */ /* 0x000fe4000001144c */
[----:B------:R-:W-:Y:S01]  /*0ef0*/  ISETP.GE.U32.AND P4, PT, R76, UR12, PT ;  /* 0x0000000c4c007c0c */ /* 0x000fe2000bf86070 */
[----:B------:R-:W-:Y:S01]  /*0f00*/  @!P3 IMAD.WIDE.U32 R20, R79, R20, R16 ;  /* 0x000000144f14b225 */ /* 0x000fe200078e0010 */
[----:B------:R-:W-:Y:S01]  /*0f10*/  SHF.R.S32.HI R35, RZ, 0x1f, R75 ;  /* 0x0000001fff237819 */ /* 0x000fe2000001144b */
[----:B------:R-:W1:Y:S02]  /*0f20*/  @!P1 LDC.64 R16, c[0x0][0x220] ;  /* 0x00008800ff109b82 */ /* 0x000e640000000a00 */
[----:B------:R-:W-:Y:S01]  /*0f30*/  @!P3 IMAD.IADD R11, R21, 0x1, R11 ;  /* 0x00000001150bb824 */ /* 0x000fe200078e020b */
[----:B------:R-:W-:-:S02]  /*0f40*/  @!P3 LEA R14, P6, R20, R14, 0x1 ;  /* 0x0000000e140eb211 */ /* 0x000fc400078c08ff */
[----:B------:R-:W-:Y:S02]  /*0f50*/  ISETP.GE.AND.EX P4, PT, R28, UR13, PT, P4 ;  /* 0x0000000d1c007c0c */ /* 0x000fe4000bf86340 */
[----:B------:R-:W-:Y:S01]  /*0f60*/  @!P3 LEA.HI.X R15, R20, R15, R11, 0x1, P6 ;  /* 0x0000000f140fb211 */ /* 0x000fe200030f0c0b */
[----:B------:R-:W-:Y:S01]  /*0f70*/  @!P1 IMAD R20, R29, R12, RZ ;  /* 0x0000000c1d149224 */ /* 0x000fe200078e02ff */
[----:B------:R-:W-:Y:S01]  /*0f80*/  ISETP.GE.U32.AND P5, PT, R75, UR12, PT ;  /* 0x0000000c4b007c0c */ /* 0x000fe2000bfa6070 */
[----:B------:R-:W5:Y:S01]  /*0f90*/  @!P2 LDC.64 R24, c[0x0][0x220] ;  /* 0x00008800ff18ab82 */ /* 0x000f620000000a00 */
        /* <DEDUP_REMOVED lines=10> */
[----:B-1----:R-:W-:Y:S01]  /*1040*/  @!P1 LEA R16, P6, R12, R16, 0x1 ;  /* 0x000000100c109211 */ /* 0x002fe200078c08ff */
[----:B0-----:R-:W-:Y:S01]  /*1050*/  @!P2 IMAD R22, R31, R26, RZ ;  /* 0x0000001a1f16a224 */ /* 0x001fe200078e02ff */
[----:B------:R-:W-:-:S02]  /*1060*/  @!P2 MOV R20, R42 ;  /* 0x0000002a0014a202 */ /* 0x000fc40000000f00 */
[----:B------:R-:W-:Y:S01]  /*1070*/  @!P2 MOV R21, R41 ;  /* 0x000000290015a202 */ /* 0x000fe20000000f00 */
[----:B------:R-:W0:Y:S01]  /*1080*/  @!P4 LDC.64 R14, c[0x0][0x270] ;  /* 0x00009c00ff0ecb82 */ /* 0x000e220000000a00 */
[----:B------:R-:W-:Y:S01]  /*1090*/  IADD3 R30, R0, 0xe0, RZ ;  /* 0x000000e0001e7810 */ /* 0x000fe20007ffe0ff */
[C---:B------:R-:W-:Y:S01]  /*10a0*/  @!P2 IMAD R31, R77.reuse, R27, R22 ;  /* 0x0000001b4d1fa224 */ /* 0x040fe200078e0216 */
[----:B------:R-:W-:Y:S01]  /*10b0*/  @!P1 LEA.HI.X R17, R12, R17, R13, 0x1, P6 ;  /* 0x000000110c119211 */ /* 0x000fe200030f0c0d */
[----:B------:R-:W-:Y:S01]  /*10c0*/  HFMA2.MMA R12, -RZ, RZ, 0, 0 ;  /* 0x00000000ff0c7435 */ /* 0x000fe200000001ff */
[----:B------:R-:W-:Y:S01]  /*10d0*/  ISETP.GE.U32.AND P3, PT, R30, UR12, PT ;  /* 0x0000000c1e007c0c */ /* 0x000fe2000bf66070 */
[----:B------:R-:W-:Y:S01]  /*10e0*/  @!P2 IMAD.WIDE.U32 R26, R77, R26, R20 ;  /* 0x0000001a4d1aa225 */ /* 0x000fe200078e0014 */
[----:B------:R-:W-:Y:S01]  /*10f0*/  SHF.R.S32.HI R33, RZ, 0x1f, R30 ;  /* 0x0000001fff217819 */ /* 0x000fe2000001141e */
[----:B------:R-:W1:Y:S03]  /*1100*/  @!P5 LDC.64 R22, c[0x0][0x270] ;  /* 0x00009c00ff16db82 */ /* 0x000e660000000a00 */
[----:B------:R-:W-:-:S02]  /*1110*/  ISETP.GE.AND.EX P3, PT, R33, UR13, PT, P3 ;  /* 0x0000000d21007c0c */ /* 0x000fc4000bf66330 */
[----:B------:R-:W-:Y:S01]  /*1120*/  @!P2 IADD3 R13, R27, R31, RZ ;  /* 0x0000001f1b0da210 */ /* 0x000fe20007ffe0ff */
[----:B------:R5:W2:Y:S02]  /*1130*/  @!P1 LDG.E R12, desc[UR14][R16.64] ;  /* 0x0000000e100c9981 */ /* 0x000aa4000c1e1900 */
[----:B-----5:R-:W-:Y:S01]  /*1140*/  @!P2 LEA R24, P6, R26, R24, 0x1 ;  /* 0x000000181a18a211 */ /* 0x020fe200078c08ff */
[----:B------:R-:W5:Y:S01]  /*1150*/  @!P4 LDC.64 R20, c[0x0][0x220] ;  /* 0x00008800ff14cb82 */ /* 0x000f620000000a00 */
        /* <DEDUP_REMOVED lines=14> */
[----:B-1----:R-:W-:-:S02]  /*1240*/  @!P5 IMAD R26, R35, R22, RZ ;  /* 0x00000016231ad224 */ /* 0x002fc400078e02ff */
[----:B------:R-:W-:Y:S01]  /*1250*/  @!P4 IMAD.WIDE.U32 R14, R76, R14, R24 ;  /* 0x0000000e4c0ec225 */ /* 0x000fe200078e0018 */
[----:B------:R-:W-:Y:S02]  /*1260*/  @!P5 MOV R24, R42 ;  /* 0x0000002a0018d202 */ /* 0x000fe40000000f00 */
[----:B------:R-:W-:Y:S01]  /*1270*/  @!P5 MOV R25, R41 ;  /* 0x000000290019d202 */ /* 0x000fe20000000f00 */
[C---:B------:R-:W-:Y:S01]  /*1280*/  @!P5 IMAD R35, R75.reuse, R23, R26 ;  /* 0x000000174b23d224 */ /* 0x040fe200078e021a */
[----:B------:R-:W-:Y:S02]  /*1290*/  IADD3 R45, R0, 0x100, RZ ;  /* 0x00000100002d7810 */ /* 0x000fe40007ffe0ff */
[----:B------:R-:W-:Y:S01]  /*12a0*/  ISETP.GT.U32.OR P2, PT, R56, 0x27f, P2 ;  /* 0x0000027f3800780c */ /* 0x000fe20001744470 */
[----:B------:R-:W-:Y:S01]  /*12b0*/  @!P5 IMAD.WIDE.U32 R22, R75, R22, R24 ;  /* 0x000000164b16d225 */ /* 0x000fe200078e0018 */
[----:B------:R-:W-:Y:S01]  /*12c0*/  @!P4 IADD3 R15, R15, R27, RZ ;  /* 0x0000001b0f0fc210 */ /* 0x000fe20007ffe0ff */
[----:B------:R-:W0:Y:S01]  /*12d0*/  @!P3 LDC.64 R24, c[0x0][0x220] ;  /* 0x00008800ff18bb82 */ /* 0x000e220000000a00 */
[----:B-----5:R-:W-:-:S02]  /*12e0*/  @!P4 LEA R20, P6, R14, R20, 0x1 ;  /* 0x000000140e14c211 */ /* 0x020fc400078c08ff */
        /* <DEDUP_REMOVED lines=22> */
[----:B0-----:R-:W0:Y:S01]  /*1450*/  @!P1 LDC.64 R20, c[0x0][0x270] ;  /* 0x00009c00ff149b82 */ /* 0x001e220000000a00 */
        /* <DEDUP_REMOVED lines=8> */
[----:B------:R-:W-:-:S02]  /*14e0*/  @!P3 LEA R24, P6, R28, R24, 0x1 ;  /* 0x000000181c18b211 */ /* 0x000fc400078c08ff */
[----:B------:R-:W-:Y:S01]  /*14f0*/  ISETP.GE.AND.EX P4, PT, R36, UR13, PT, P4 ;  /* 0x0000000d24007c0c */ /* 0x000fe2000bf86340 */
[----:B------:R-:W-:Y:S01]  /*1500*/  @!P2 IMAD R33, R32, R27, R34 ;  /* 0x0000001b2021a224 */ /* 0x000fe200078e0222 */
[----:B------:R-:W-:Y:S02]  /*1510*/  @!P3 LEA.HI.X R25, R28, R25, R17, 0x1, P6 ;  /* 0x000000191c19b211 */ /* 0x000fe400030f0c11 */
[----:B-1----:R-:W-:Y:S02]  /*1520*/  @!P2 MOV R18, R42 ;  /* 0x0000002a0012a202 */ /* 0x002fe40000000f00 */
[----:B------:R-:W-:Y:S01]  /*1530*/  @!P2 MOV R19, R41 ;  /* 0x000000290013a202 */ /* 0x000fe20000000f00 */
[----:B------:R-:W-:Y:S01]  /*1540*/  HFMA2.MMA R17, -RZ, RZ, 0, 0 ;  /* 0x00000000ff117435 */ /* 0x000fe200000001ff */
[----:B------:R-:W-:Y:S01]  /*1550*/  ISETP.GT.U32.OR P4, PT, R56, 0x27f, P4 ;  /* 0x0000027f3800780c */ /* 0x000fe20002784470 */
[----:B------:R-:W1:Y:S01]  /*1560*/  @!P1 LDC.64 R28, c[0x0][0x220] ;  /* 0x00008800ff1c9b82 */ /* 0x000e620000000a00 */
[----:B------:R-:W-:-:S07]  /*1570*/  @!P2 IMAD.WIDE.U32 R18, R32, R26, R18 ;  /* 0x0000001a2012a225 */ /* 0x000fce00078e0012 */
[----:B------:R-:W4:Y:S01]  /*1580*/  @!P5 LDC.64 R26, c[0x0][0x270] ;  /* 0x00009c00ff1adb82 */ /* 0x000f220000000a00 */
[----:B------:R-:W-:Y:S01]  /*1590*/  @!P2 IMAD.IADD R19, R19, 0x1, R33 ;  /* 0x000000011313a824 */ /* 0x000fe200078e0221 */
[----:B---3--:R-:W-:Y:S01]  /*15a0*/  @!P2 LEA R22, P6, R18, R22, 0x1 ;  /* 0x000000161216a211 */ /* 0x008fe200078c08ff */
[----:B0-----:R-:W-:Y:S01]  /*15b0*/  @!P1 IMAD R30, R31, R20, RZ ;  /* 0x000000141f1e9224 */ /* 0x001fe200078e02ff */
[----:B------:R-:W-:Y:S01]  /*15c0*/  IADD3 R35, R0, 0x130, RZ ;  /* 0x0000013000237810 */ /* 0x000fe20007ffe0ff */
[----:B------:R0:W3:Y:S01]  /*15d0*/  @!P3 LDG.E R17, desc[UR14][R24.64] ;  /* 0x0000000e1811b981 */ /* 0x0000e2000c1e1900 */
[----:B------:R-:W-:Y:S01]  /*15e0*/  @!P2 LEA.HI.X R23, R18, R23, R19, 0x1, P6 ;  /* 0x000000171217a211 */ /* 0x000fe200030f0c13 */
[----:B------:R-:W-:Y:S01]  /*15f0*/  @!P1 IMAD R19, R45, R21, R30 ;  /* 0x000000152d139224 */ /* 0x000fe200078e021e */
[----:B------:R-:W-:Y:S01]  /*1600*/  ISETP.GE.U32.AND P3, PT, R35, UR12, PT ;  /* 0x0000000c23007c0c */ /* 0x000fe2000bf66070 */
[----:B------:R-:W1:Y:S01]  /*1610*/  @!P4 LDC.64 R30, c[0x0][0x270] ;  /* 0x00009c00ff1ecb82 */ /* 0x000e620000000a00 */
[----:B------:R-:W-:-:S02]  /*1620*/  SHF.R.S32.HI R44, RZ, 0x1f, R35 ;  /* 0x0000001fff2c7819 */ /* 0x000fc40000011423 */
[----:B------:R-:W-:-:S05]  /*1630*/  IADD3 R34, R0, 0x140, RZ ;  /* 0x0000014000227810 */ /* 0x000fca0007ffe0ff */
[----:B0-----:R-:W0:Y:S01]  /*1640*/  @!P5 LDC.64 R24, c[0x0][0x220] ;  /* 0x00008800ff18db82 */ /* 0x001e220000000a00 */
        /* <DEDUP_REMOVED lines=10> */
[-C--:B----4-:R-:W-:Y:S01]  /*16f0*/  @!P5 IMAD R46, R46, R26.reuse, RZ ;  /* 0x0000001a2e2ed224 */ /* 0x090fe200078e02ff */
[----:B------:R4:W3:Y:S01]  /*1700*/  @!P2 LDG.E R18, desc[UR14][R22.64] ;  /* 0x0000000e1612a981 */ /* 0x0008e2000c1e1900 */
[----:B------:R-:W-:Y:S01]  /*1710*/  @!P5 IMAD.MOV.U32 R32, RZ, RZ, R42 ;  /* 0x000000ffff20d224 */ /* 0x000fe200078e002a */
[----:B------:R-:W-:Y:S01]  /*1720*/  ISETP.GT.U32.OR P2, PT, R56, 0x27f, P6 ;  /* 0x0000027f3800780c */ /* 0x000fe20003744470 */
[----:B------:R-:W-:Y:S01]  /*1730*/  @!P5 IMAD R45, R39, R27, R46 ;  /* 0x0000001b272dd224 */ /* 0x000fe200078e022e */
[----:B------:R-:W-:Y:S01]  /*1740*/  @!P1 IADD3 R19, R21, R19, RZ ;  /* 0x0000001315139210 */ /* 0x000fe20007ffe0ff */
[----:B------:R-:W-:Y:S01]  /*1750*/  @!P5 IMAD.WIDE.U32 R26, R39, R26, R32 ;  /* 0x0000001a271ad225 */ /* 0x000fe200078e0020 */
[C---:B-1----:R-:W-:Y:S01]  /*1760*/  @!P1 LEA R28, P6, R20.reuse, R28, 0x1 ;  /* 0x0000001c141c9211 */ /* 0x042fe200078c08ff */
[----:B----4-:R-:W1:Y:S03]  /*1770*/  @!P4 LDC.64 R22, c[0x0][0x220] ;  /* 0x00008800ff16cb82 */ /* 0x010e660000000a00 */
[----:B------:R-:W-:Y:S01]  /*1780*/  @!P1 LEA.HI.X R29, R20, R29, R19, 0x1, P6 ;  /* 0x0000001d141d9211 */ /* 0x000fe200030f0c13 */
[----:B------:R-:W-:Y:S01]  /*1790*/  HFMA2.MMA R19, -RZ, RZ, 0, 0 ;  /* 0x00000000ff137435 */ /* 0x000fe200000001ff */
[----:B------:R-:W-:-:S02]  /*17a0*/  @!P5 IADD3 R27, R27, R45, RZ ;  /* 0x0000002d1b1bd210 */ /* 0x000fc40007ffe0ff */
[----:B0-----:R-:W-:Y:S01]  /*17b0*/  @!P5 LEA R24, P6, R26, R24, 0x1 ;  /* 0x000000181a18d211 */ /* 0x001fe200078c08ff */
[----:B------:R-:W0:Y:S01]  /*17c0*/  @!P3 LDC.64 R20, c[0x0][0x270] ;  /* 0x00009c00ff14bb82 */ /* 0x000e220000000a00 */
[----:B------:R-:W-:Y:S02]  /*17d0*/  @!P4 IMAD R36, R36, R30, RZ ;  /* 0x0000001e2424c224 */ /* 0x000fe400078e02ff */
[----:B------:R-:W-:Y:S02]  /*17e0*/  @!P5 LEA.HI.X R25, R26, R25, R27, 0x1, P6 ;  /* 0x000000191a19d211 */ /* 0x000fe400030f0c1b */
[----:B------:R-:W-:Y:S01]  /*17f0*/  @!P4 MOV R26, R42 ;  /* 0x0000002a001ac202 */ /* 0x000fe20000000f00 */
[----:B------:R4:W3:Y:S01]  /*1800*/  @!P1 LDG.E R19, desc[UR14][R28.64] ;  /* 0x0000000e1c139981 */ /* 0x0008e2000c1e1900 */
[----:B------:R-:W-:Y:S01]  /*1810*/  @!P4 MOV R27, R41 ;  /* 0x00000029001bc202 */ /* 0x000fe20000000f00 */
[C---:B------:R-:W-:Y:S01]  /*1820*/  @!P4 IMAD R33, R37.reuse, R31, R36 ;  /* 0x0000001f2521c224 */ /* 0x040fe200078e0224 */
[----:B------:R-:W-:Y:S01]  /*1830*/  IADD3 R36, R0, 0x150, RZ ;  /* 0x0000015000247810 */ /* 0x000fe20007ffe0ff */
[----:B------:R-:W-:-:S03]  /*1840*/  @!P4 IMAD.WIDE.U32 R30, R37, R30, R26 ;  /* 0x0000001e251ec225 */ /* 0x000fc600078e001a */
[----:B------:R-:W-:Y:S01]  /*1850*/  ISETP.GE.U32.AND P1, PT, R36, UR12, PT ;  /* 0x0000000c24007c0c */ /* 0x000fe2000bf26070 */
[----:B------:R-:W0:Y:S01]  /*1860*/  @!P3 LDC.64 R26, c[0x0][0x220] ;  /* 0x00008800ff1abb82 */ /* 0x000e220000000a00 */
[----:B------:R-:W-:Y:S01]  /*1870*/  SHF.R.S32.HI R46, RZ, 0x1f, R36 ;  /* 0x0000001fff2e7819 */ /* 0x000fe20000011424 */
[----:B------:R-:W-:Y:S01]  /*1880*/  IMAD.MOV.U32 R32, RZ, RZ, RZ ;  /* 0x000000ffff207224 */ /* 0x000fe200078e00ff */
[----:B------:R-:W-:Y:S01]  /*1890*/  @!P4 IADD3 R31, R31, R33, RZ ;  /* 0x000000211f1fc210 */ /* 0x000fe20007ffe0ff */
[----:B------:R-:W-:Y:S01]  /*18a0*/  HFMA2.MMA R33, -RZ, RZ, 0, 0 ;  /* 0x00000000ff217435 */ /* 0x000fe200000001ff */
[----:B------:R-:W-:-:S03]  /*18b0*/  ISETP.GE.AND.EX P1, PT, R46, UR13, PT, P1 ;  /* 0x0000000d2e007c0c */ /* 0x000fc6000bf26310 */
[----:B----4-:R-:W4:Y:S01]  /*18c0*/  @!P2 LDC.64 R28, c[0x0][0x270] ;  /* 0x00009c00ff1cab82 */ /* 0x010f220000000a00 */
[----:B-1----:R-:W-:Y:S01]  /*18d0*/  @!P4 LEA R22, P6, R30, R22, 0x1 ;  /* 0x000000161e16c211 */ /* 0x002fe200078c08ff */
[----:B------:R1:W3:Y:S01]  /*18e0*/  @!P5 LDG.E R32, desc[UR14][R24.64] ;  /* 0x0000000e1820d981 */ /* 0x0002e2000c1e1900 */
[----:B------:R-:W-:Y:S02]  /*18f0*/  ISETP.GT.U32.OR P1, PT, R56, 0x27f, P1 ;  /* 0x0000027f3800780c */ /* 0x000fe40000f24470 */
[----:B------:R-:W-:Y:S01]  /*1900*/  @!P4 LEA.HI.X R23, R30, R23, R31, 0x1, P6 ;  /* 0x000000171e17c211 */ /* 0x000fe200030f0c1f */
[----:B0-----:R-:W-:-:S04]  /*1910*/  @!P3 IMAD R44, R44, R20, RZ ;  /* 0x000000142c2cb224 */ /* 0x001fc800078e02ff */
[----:B------:R0:W3:Y:S01]  /*1920*/  @!P4 LDG.E R33, desc[UR14][R22.64] ;  /* 0x0000000e1621c981 */ /* 0x0000e2000c1e1900 */
[----:B-1----:R-:W1:Y:S01]  /*1930*/  @!P2 LDC.64 R24, c[0x0][0x220] ;  /* 0x00008800ff18ab82 */ /* 0x002e620000000a00 */
[C---:B------:R-:W-:Y:S01]  /*1940*/  @!P3 IMAD R31, R35.reuse, R21, R44 ;  /* 0x00000015231fb224 */ /* 0x040fe200078e022c */
[----:B------:R-:W-:Y:S02]  /*1950*/  IADD3 R44, R0, 0x160, RZ ;  /* 0x00000160002c7810 */ /* 0x000fe40007ffe0ff */
[----:B0-----:R-:W-:Y:S02]  /*1960*/  @!P3 MOV R22, R42 ;  /* 0x0000002a0016b202 */ /* 0x001fe40000000f00 */
[-C--:B------:R-:W-:Y:S02]  /*1970*/  @!P3 MOV R23, R41.reuse ;  /* 0x000000290017b202 */ /* 0x080fe40000000f00 */
[----:B------:R-:W-:Y:S02]  /*1980*/  ISETP.GE.U32.AND P4, PT, R44, UR12, PT ;  /* 0x0000000c2c007c0c */ /* 0x000fe4000bf86070 */
[----:B------:R-:W-:Y:S01]  /*1990*/  SHF.R.S32.HI R48, RZ, 0x1f, R44 ;  /* 0x0000001fff307819 */ /* 0x000fe2000001142c */
[----:B------:R-:W-:Y:S01]  /*19a0*/  @!P3 IMAD.WIDE.U32 R20, R35, R20, R22 ;  /* 0x000000142314b225 */ /* 0x000fe200078e0016 */
[----:B------:R-:W-:Y:S01]  /*19b0*/  IADD3 R37, R0, 0x170, RZ ;  /* 0x0000017000257810 */ /* 0x000fe20007ffe0ff */
[----:B------:R-:W0:Y:S01]  /*19c0*/  @!P1 LDC.64 R22, c[0x0][0x270] ;  /* 0x00009c00ff169b82 */ /* 0x000e220000000a00 */
[----:B------:R-:W-:Y:S01]  /*19d0*/  ISETP.GE.AND.EX P4, PT, R48, UR13, PT, P4 ;  /* 0x0000000d30007c0c */ /* 0x000fe2000bf86340 */
[----:B------:R-:W-:Y:S01]  /*19e0*/  @!P3 IMAD.IADD R21, R21, 0x1, R31 ;  /* 0x000000011515b824 */ /* 0x000fe200078e021f */
[----:B------:R-:W-:Y:S01]  /*19f0*/  @!P2 MOV R30, R42 ;  /* 0x0000002a001ea202 */ /* 0x000fe20000000f00 */
[----:B----4-:R-:W-:Y:S01]  /*1a00*/  @!P2 IMAD R38, R38, R28, RZ ;  /* 0x0000001c2626a224 */ /* 0x010fe200078e02ff */
[----:B------:R-:W-:-:S02]  /*1a10*/  @!P2 MOV R31, R41 ;  /* 0x00000029001fa202 */ /* 0x000fc40000000f00 */
[----:B------:R-:W-:Y:S02]  /*1a20*/  ISETP.GE.U32.AND P5, PT, R37, UR12, PT ;  /* 0x0000000c25007c0c */ /* 0x000fe4000bfa6070 */
[----:B------:R-:W-:Y:S02]  /*1a30*/  SHF.R.S32.HI R45, RZ, 0x1f, R37 ;  /* 0x0000001fff2d7819 */ /* 0x000fe40000011425 */
[----:B------:R-:W-:Y:S01]  /*1a40*/  @!P3 LEA R26, P6, R20, R26, 0x1 ;  /* 0x0000001a141ab211 */ /* 0x000fe200078c08ff */
[----:B------:R-:W-:Y:S01]  /*1a50*/  @!P2 IMAD R35, R34, R29, R38 ;  /* 0x0000001d2223a224 */ /* 0x000fe200078e0226 */
[----:B------:R-:W-:Y:S01]  /*1a60*/  ISETP.GT.U32.OR P4, PT, R56, 0x27f, P4 ;  /* 0x0000027f3800780c */ /* 0x000fe20002784470 */
[----:B------:R-:W-:Y:S01]  /*1a70*/  @!P2 IMAD.WIDE.U32 R28, R34, R28, R30 ;  /* 0x0000001c221ca225 */ /* 0x000fe200078e001e */
[----:B------:R-:W-:Y:S02]  /*1a80*/  @!P3 LEA.HI.X R27, R20, R27, R21, 0x1, P6 ;  /* 0x0000001b141bb211 */ /* 0x000fe400030f0c15 */
[----:B------:R-:W-:Y:S01]  /*1a90*/  ISETP.GE.AND.EX P5, PT, R45, UR13, PT, P5 ;  /* 0x0000000d2d007c0c */ /* 0x000fe2000bfa6350 */
[----:B------:R-:W4:Y:S01]  /*1aa0*/  @!P1 LDC.64 R20, c[0x0][0x220] ;  /* 0x00008800ff149b82 */ /* 0x000f220000000a00 */
[----:B------:R-:W-:-:S02]  /*1ab0*/  @!P2 IADD3 R29, R29, R35, RZ ;  /* 0x000000231d1da210 */ /* 0x000fc40007ffe0ff */
[----:B------:R-:W-:Y:S02]  /*1ac0*/  ISETP.GT.U32.OR P5, PT, R56, 0x27f, P5 ;  /* 0x0000027f3800780c */ /* 0x000fe40002fa4470 */
[C---:B-1----:R-:W-:Y:S02]  /*1ad0*/  @!P2 LEA R24, P6, R28.reuse, R24, 0x1 ;  /* 0x000000181c18a211 */ /* 0x042fe400078c08ff */
[----:B------:R-:W-:Y:S01]  /*1ae0*/  CS2R R34, SRZ ;  /* 0x0000000000227805 */ /* 0x000fe2000001ff00 */
[----:B------:R-:W1:Y:S01]  /*1af0*/  @!P4 LDC.64 R38, c[0x0][0x270] ;  /* 0x00009c00ff26cb82 */ /* 0x000e620000000a00 */
[----:B------:R-:W-:Y:S01]  /*1b00*/  @!P2 LEA.HI.X R25, R28, R25, R29, 0x1, P6 ;  /* 0x000000191c19a211 */ /* 0x000fe200030f0c1d */
[----:B0-----:R-:W-:Y:S01]  /*1b10*/  @!P1 IMAD R46, R46, R22, RZ ;  /* 0x000000162e2e9224 */ /* 0x001fe200078e02ff */
[----:B------:R-:W-:Y:S02]  /*1b20*/  IADD3 R50, R0, 0x180, RZ ;  /* 0x0000018000327810 */ /* 0x000fe40007ffe0ff */
[----:B------:R0:W3:Y:S04]  /*1b30*/  @!P3 LDG.E R34, desc[UR14][R26.64] ;  /* 0x0000000e1a22b981 */ /* 0x0000e8000c1e1900 */
[----:B------:R0:W3:Y:S01]  /*1b40*/  @!P2 LDG.E R35, desc[UR14][R24.64] ;  /* 0x0000000e1823a981 */ /* 0x0000e2000c1e1900 */
[----:B------:R-:W2:Y:S01]  /*1b50*/  @!P5 LDC.64 R30, c[0x0][0x270] ;  /* 0x00009c00ff1edb82 */ /* 0x000ea20000000a00 */
[----:B------:R-:W-:Y:S01]  /*1b60*/  ISETP.GE.U32.AND P3, PT, R50, UR12, PT ;  /* 0x0000000c32007c0c */ /* 0x000fe2000bf66070 */
[----:B------:R-:W-:Y:S01]  /*1b70*/  @!P1 IMAD R29, R36, R23, R46 ;  /* 0x00000017241d9224 */ /* 0x000fe200078e022e */
[----:B------:R-:W-:-:S05]  /*1b80*/  SHF.R.S32.HI R51, RZ, 0x1f, R50 ;  /* 0x0000001fff337819 */ /* 0x000fca0000011432 */
[----:B0-----:R-:W0:Y:S01]  /*1b90*/  @!P4 LDC.64 R26, c[0x0][0x220] ;  /* 0x00008800ff1acb82 */ /* 0x001e220000000a00 */
[----:B------:R-:W-:Y:S01]  /*1ba0*/  @!P1 MOV R24, R42 ;  /* 0x0000002a00189202 */ /* 0x000fe20000000f00 */
[----:B------:R-:W-:Y:S01]  /*1bb0*/  @!P1 IMAD.MOV.U32 R25, RZ, RZ, R41 ;  /* 0x000000ffff199224 */ /* 0x000fe200078e0029 */
[----:B------:R-:W-:-:S03]  /*1bc0*/  ISETP.GE.AND.EX P3, PT, R51, UR13, PT, P3 ;  /* 0x0000000d33007c0c */ /* 0x000fc6000bf66330 */
[----:B------:R-:W-:Y:S01]  /*1bd0*/  @!P1 IMAD.WIDE.U32 R22, R36, R22, R24 ;  /* 0x0000001624169225 */ /* 0x000fe200078e0018 */
[----:B------:R-:W-:Y:S01]  /*1be0*/  IADD3 R46, R0, 0x190, RZ ;  /* 0x00000190002e7810 */ /* 0x000fe20007ffe0ff */
[----:B------:R-:W-:Y:S01]  /*1bf0*/  HFMA2.MMA R36, -RZ, RZ, 0, 0 ;  /* 0x00000000ff247435 */ /* 0x000fe200000001ff */
[----:B------:R-:W-:Y:S02]  /*1c00*/  ISETP.GT.U32.OR P3, PT, R56, 0x27f, P3 ;  /* 0x0000027f3800780c */ /* 0x000fe40001f64470 */
[----:B------:R-:W-:Y:S02]  /*1c10*/  @!P1 IADD3 R23, R23, R29, RZ ;  /* 0x0000001d17179210 */ /* 0x000fe40007ffe0ff */
[----:B----4-:R-:W-:Y:S01]  /*1c20*/  @!P1 LEA R20, P6, R22, R20, 0x1 ;  /* 0x0000001416149211 */ /* 0x010fe200078c08ff */
[----:B------:R-:W4:Y:S01]  /*1c30*/  @!P5 LDC.64 R28, c[0x0][0x220] ;  /* 0x00008800ff1cdb82 */ /* 0x000f220000000a00 */
[----:B------:R-:W-:Y:S02]  /*1c40*/  ISETP.GE.U32.AND P2, PT, R46, UR12, PT ;  /* 0x0000000c2e007c0c */ /* 0x000fe4000bf46070 */
[----:B------:R-:W-:-:S02]  /*1c50*/  SHF.R.S32.HI R47, RZ, 0x1f, R46 ;  /* 0x0000001fff2f7819 */ /* 0x000fc4000001142e */
[----:B------:R-:W-:Y:S02]  /*1c60*/  @!P1 LEA.HI.X R21, R22, R21, R23, 0x1, P6 ;  /* 0x0000001516159211 */ /* 0x000fe400030f0c17 */
[----:B------:R-:W-:Y:S01]  /*1c70*/  ISETP.GE.AND.EX P2, PT, R47, UR13, PT, P2 ;  /* 0x0000000d2f007c0c */ /* 0x000fe2000bf46320 */
[----:B-1----:R-:W-:Y:S01]  /*1c80*/  @!P4 IMAD R48, R48, R38, RZ ;  /* 0x000000263030c224 */ /* 0x002fe200078e02ff */
[----:B------:R-:W1:Y:S01]  /*1c90*/  @!P3 LDC.64 R24, c[0x0][0x270] ;  /* 0x00009c00ff18bb82 */ /* 0x000e620000000a00 */
[----:B------:R2:W3:Y:S01]  /*1ca0*/  @!P1 LDG.E R36, desc[UR14][R20.64] ;  /* 0x0000000e14249981 */ /* 0x0004e2000c1e1900 */
[----:B------:R-:W-:Y:S01]  /*1cb0*/  ISETP.GT.U32.OR P2, PT, R56, 0x27f, P2 ;  /* 0x0000027f3800780c */ /* 0x000fe20001744470 */
[----:B------:R-:W-:Y:S02]  /*1cc0*/  @!P4 IMAD R53, R44, R39, R48 ;  /* 0x000000272c35c224 */ /* 0x000fe400078e0230 */
[----:B--2---:R-:W-:Y:S01]  /*1cd0*/  @!P5 IMAD R22, R45, R30, RZ ;  /* 0x0000001e2d16d224 */ /* 0x004fe200078e02ff */
[----:B------:R-:W-:-:S02]  /*1ce0*/  @!P4 MOV R20, R42 ;  /* 0x0000002a0014c202 */ /* 0x000fc40000000f00 */
[----:B------:R-:W-:Y:S01]  /*1cf0*/  @!P4 MOV R21, R41 ;  /* 0x000000290015c202 */ /* 0x000fe20000000f00 */
[----:B------:R-:W-:Y:S02]  /*1d00*/  @!P5 IMAD.MOV.U32 R45, RZ, RZ, R41 ;  /* 0x000000ffff2dd224 */ /* 0x000fe400078e0029 */
[----:B------:R-:W-:Y:S01]  /*1d10*/  @!P4 IMAD.WIDE.U32 R38, R44, R38, R20 ;  /* 0x000000262c26c225 */ /* 0x000fe200078e0014 */
[----:B------:R-:W-:Y:S02]  /*1d20*/  @!P5 MOV R44, R42 ;  /* 0x0000002a002cd202 */ /* 0x000fe40000000f00 */
[----:B------:R-:W2:Y:S01]  /*1d30*/  @!P3 LDC.64 R20, c[0x0][0x220] ;  /* 0x00008800ff14bb82 */ /* 0x000ea20000000a00 */
[C---:B------:R-:W-:Y:S02]  /*1d40*/  @!P5 IMAD R55, R37.reuse, R31, R22 ;  /* 0x0000001f2537d224 */ /* 0x040fe400078e0216 */
[----:B------:R-:W-:Y:S01]  /*1d50*/  @!P5 IMAD.WIDE.U32 R30, R37, R30, R44 ;  /* 0x0000001e251ed225 */ /* 0x000fe200078e002c */
[----:B------:R-:W-:Y:S01]  /*1d60*/  HFMA2.MMA R37, -RZ, RZ, 0, 0 ;  /* 0x00000000ff257435 */ /* 0x000fe200000001ff */
[----:B------:R-:W-:-:S02]  /*1d70*/  IADD3 R48, R0, 0x1a0, RZ ;  /* 0x000001a000307810 */ /* 0x000fc40007ffe0ff */
[----:B------:R-:W-:Y:S01]  /*1d80*/  @!P4 IADD3 R39, R39, R53, RZ ;  /* 0x000000352727c210 */ /* 0x000fe20007ffe0ff */
[----:B------:R-:W5:Y:S01]  /*1d90*/  @!P2 LDC.64 R22, c[0x0][0x270] ;  /* 0x00009c00ff16ab82 */ /* 0x000f620000000a00 */
[----:B0-----:R-:W-:Y:S02]  /*1da0*/  @!P4 LEA R26, P6, R38, R26, 0x1 ;  /* 0x0000001a261ac211 */ /* 0x001fe400078c08ff */
[----:B------:R-:W-:Y:S02]  /*1db0*/  ISETP.GE.U32.AND P1, PT, R48, UR12, PT ;  /* 0x0000000c30007c0c */ /* 0x000fe4000bf26070 */
[----:B------:R-:W-:Y:S02]  /*1dc0*/  SHF.R.S32.HI R49, RZ, 0x1f, R48 ;  /* 0x0000001fff317819 */ /* 0x000fe40000011430 */
[----:B------:R-:W-:Y:S02]  /*1dd0*/  @!P4 LEA.HI.X R27, R38, R27, R39, 0x1, P6 ;  /* 0x0000001b261bc211 */ /* 0x000fe400030f0c27 */
[----:B------:R-:W-:-:S02]  /*1de0*/  ISETP.GE.AND.EX P1, PT, R49, UR13, PT, P1 ;  /* 0x0000000d31007c0c */ /* 0x000fc4000bf26310 */
[----:B------:R-:W-:Y:S01]  /*1df0*/  @!P5 IADD3 R31, R31, R55, RZ ;  /* 0x000000371f1fd210 */ /* 0x000fe20007ffe0ff */
[----:B------:R0:W3:Y:S01]  /*1e00*/  @!P4 LDG.E R37, desc[UR14][R26.64] ;  /* 0x0000000e1a25c981 */ /* 0x0000e2000c1e1900 */
[----:B----4-:R-:W-:Y:S02]  /*1e10*/  @!P5 LEA R28, P6, R30, R28, 0x1 ;  /* 0x0000001c1e1cd211 */ /* 0x010fe400078c08ff */
[----:B------:R-:W-:Y:S02]  /*1e20*/  ISETP.GT.U32.OR P1, PT, R56, 0x27f, P1 ;  /* 0x0000027f3800780c */ /* 0x000fe40000f24470 */
[----:B------:R-:W-:Y:S01]  /*1e30*/  @!P5 LEA.HI.X R29, R30, R29, R31, 0x1, P6 ;  /* 0x0000001d1e1dd211 */ /* 0x000fe200030f0c1f */
[----:B0-----:R-:W0:Y:S01]  /*1e40*/  @!P2 LDC.64 R26, c[0x0][0x220] ;  /* 0x00008800ff1aab82 */ /* 0x001e220000000a00 */
[----:B------:R-:W-:Y:S01]  /*1e50*/  @!P3 MOV R30, R42 ;  /* 0x0000002a001eb202 */ /* 0x000fe20000000f00 */
[----:B-1----:R-:W-:Y:S01]  /*1e60*/  @!P3 IMAD R51, R51, R24, RZ ;  /* 0x000000183333b224 */ /* 0x002fe200078e02ff */
[----:B------:R-:W-:-:S02]  /*1e70*/  @!P3 MOV R31, R41 ;  /* 0x00000029001fb202 */ /* 0x000fc40000000f00 */
[----:B------:R-:W-:Y:S02]  /*1e80*/  IADD3 R59, R0, 0x1b0, RZ ;  /* 0x000001b0003b7810 */ /* 0x000fe40007ffe0ff */
[----:B------:R-:W-:Y:S01]  /*1e90*/  CS2R R38, SRZ ;  /* 0x0000000000267805 */ /* 0x000fe2000001ff00 */
[C---:B------:R-:W-:Y:S02]  /*1ea0*/  @!P3 IMAD R51, R50.reuse, R25, R51 ;  /* 0x000000193233b224 */ /* 0x040fe400078e0233 */
[----:B------:R-:W-:Y:S01]  /*1eb0*/  @!P3 IMAD.WIDE.U32 R30, R50, R24, R30 ;  /* 0x00000018321eb225 */ /* 0x000fe200078e001e */
[----:B------:R-:W-:Y:S01]  /*1ec0*/  ISETP.GE.U32.AND P4, PT, R59, UR12, PT ;  /* 0x0000000c3b007c0c */ /* 0x000fe2000bf86070 */
[----:B------:R-:W1:Y:S01]  /*1ed0*/  @!P1 LDC.64 R24, c[0x0][0x270] ;  /* 0x00009c00ff189b82 */ /* 0x000e620000000a00 */
[----:B------:R-:W-:Y:S01]  /*1ee0*/  SHF.R.S32.HI R45, RZ, 0x1f, R59 ;  /* 0x0000001fff2d7819 */ /* 0x000fe2000001143b */
[----:B------:R-:W-:Y:S01]  /*1ef0*/  @!P3 IMAD.IADD R31, R31, 0x1, R51 ;  /* 0x000000011f1fb824 */ /* 0x000fe200078e0233 */
[----:B------:R4:W3:Y:S01]  /*1f00*/  @!P5 LDG.E R38, desc[UR14][R28.64] ;  /* 0x0000000e1c26d981 */ /* 0x0008e2000c1e1900 */
[----:B--2---:R-:W-:-:S02]  /*1f10*/  @!P3 LEA R20, P6, R30, R20, 0x1 ;  /* 0x000000141e14b211 */ /* 0x004fc400078c08ff */
[----:B------:R-:W-:Y:S01]  /*1f20*/  ISETP.GE.AND.EX P4, PT, R45, UR13, PT, P4 ;  /* 0x0000000d2d007c0c */ /* 0x000fe2000bf86340 */
[----:B-----5:R-:W-:Y:S01]  /*1f30*/  @!P2 IMAD R47, R47, R22, RZ ;  /* 0x000000162f2fa224 */ /* 0x020fe200078e02ff */
[----:B------:R-:W-:Y:S02]  /*1f40*/  @!P3 LEA.HI.X R21, R30, R21, R31, 0x1, P6 ;  /* 0x000000151e15b211 */ /* 0x000fe400030f0c1f */
[----:B------:R-:W-:Y:S02]  /*1f50*/  ISETP.GT.U32.OR P4, PT, R56, 0x27f, P4 ;  /* 0x0000027f3800780c */ /* 0x000fe40002784470 */
[----:B----4-:R-:W-:Y:S02]  /*1f60*/  @!P2 MOV R28, R42 ;  /* 0x0000002a001ca202 */ /* 0x010fe40000000f00 */
[----:B------:R-:W-:Y:S01]  /*1f70*/  @!P2 MOV R29, R41 ;  /* 0x00000029001da202 */ /* 0x000fe20000000f00 */
[C---:B------:R-:W-:Y:S01]  /*1f80*/  @!P2 IMAD R31, R46.reuse, R23, R47 ;  /* 0x000000172e1fa224 */ /* 0x040fe200078e022f */
[----:B------:R2:W4:Y:S01]  /*1f90*/  @!P3 LDG.E R39, desc[UR14][R20.64] ;  /* 0x0000000e1427b981 */ /* 0x000522000c1e1900 */
[----:B------:R-:W-:Y:S01]  /*1fa0*/  @!P2 IMAD.WIDE.U32 R28, R46, R22, R28 ;  /* 0x000000162e1ca225 */ /* 0x000fe200078e001c */
[----:B------:R-:W-:Y:S01]  /*1fb0*/  IADD3 R47, R0, 0x1c0, RZ ;  /* 0x000001c0002f7810 */ /* 0x000fe20007ffe0ff */
[----:B------:R-:W5:Y:S03]  /*1fc0*/  @!P1 LDC.64 R22, c[0x0][0x220] ;  /* 0x00008800ff169b82 */ /* 0x000f660000000a00 */
[----:B------:R-:W-:-:S02]  /*1fd0*/  @!P2 IADD3 R30, R29, R31, RZ ;  /* 0x0000001f1d1ea210 */ /* 0x000fc40007ffe0ff */
[C---:B0-----:R-:W-:Y:S02]  /*1fe0*/  @!P2 LEA R26, P5, R28.reuse, R26, 0x1 ;  /* 0x0000001a1c1aa211 */ /* 0x041fe400078a08ff */
[----:B------:R-:W-:Y:S01]  /*1ff0*/  SHF.R.S32.HI R61, RZ, 0x1f, R47 ;  /* 0x0000001fff3d7819 */ /* 0x000fe2000001142f */
[----:B--2---:R-:W0:Y:S01]  /*2000*/  @!P4 LDC.64 R20, c[0x0][0x270] ;  /* 0x00009c00ff14cb82 */ /* 0x004e220000000a00 */
[----:B------:R-:W-:Y:S02]  /*2010*/  @!P2 LEA.HI.X R27, R28, R27, R30, 0x1, P5 ;  /* 0x0000001b1c1ba211 */ /* 0x000fe400028f0c1e */
[----:B------:R-:W-:Y:S02]  /*2020*/  ISETP.GE.U32.AND P5, PT, R47, UR12, PT ;  /* 0x0000000c2f007c0c */ /* 0x000fe4000bfa6070 */
[----:B------:R-:W-:Y:S02]  /*2030*/  IADD3 R46, R0, 0x1d0, RZ ;  /* 0x000001d0002e7810 */ /* 0x000fe40007ffe0ff */
[----:B------:R-:W-:Y:S01]  /*2040*/  ISETP.GE.AND.EX P5, PT, R61, UR13, PT, P5 ;  /* 0x0000000d3d007c0c */ /* 0x000fe2000bfa6350 */
[----:B-1----:R-:W-:Y:S01]  /*2050*/  @!P1 IMAD R49, R49, R24, RZ ;  /* 0x0000001831319224 */ /* 0x002fe200078e02ff */
[----:B------:R-:W-:Y:S01]  /*2060*/  ISETP.GE.U32.AND P3, PT, R46, UR12, PT ;  /* 0x0000000c2e007c0c */ /* 0x000fe2000bf66070 */
[----:B------:R-:W-:Y:S01]  /*2070*/  HFMA2.MMA R44, -RZ, RZ, 0, 0 ;  /* 0x00000000ff2c7435 */ /* 0x000fe200000001ff */
[----:B------:R-:W-:Y:S01]  /*2080*/  SHF.R.S32.HI R60, RZ, 0x1f, R46 ;  /* 0x0000001fff3c7819 */ /* 0x000fe2000001142e */
[----:B------:R-:W1:Y:S01]  /*2090*/  @!P4 LDC.64 R50, c[0x0][0x220] ;  /* 0x00008800ff32cb82 */ /* 0x000e620000000a00 */
[----:B------:R-:W-:Y:S01]  /*20a0*/  ISETP.GT.U32.OR P5, PT, R56, 0x27f, P5 ;  /* 0x0000027f3800780c */ /* 0x000fe20002fa4470 */
[----:B------:R-:W-:Y:S01]  /*20b0*/  @!P1 IMAD.MOV.U32 R28, RZ, RZ, R42 ;  /* 0x000000ffff1c9224 */ /* 0x000fe200078e002a */
[----:B------:R-:W-:-:S02]  /*20c0*/  ISETP.GE.AND.EX P3, PT, R60, UR13, PT, P3 ;  /* 0x0000000d3c007c0c */ /* 0x000fc4000bf66330 */
[----:B------:R-:W-:Y:S01]  /*20d0*/  @!P1 MOV R29, R41 ;  /* 0x00000029001d9202 */ /* 0x000fe20000000f00 */
[----:B------:R-:W-:Y:S01]  /*20e0*/  @!P1 IMAD R49, R48, R25, R49 ;  /* 0x0000001930319224 */ /* 0x000fe200078e0231 */
[----:B------:R-:W-:Y:S01]  /*20f0*/  ISETP.GT.U32.OR P3, PT, R56, 0x27f, P3 ;  /* 0x0000027f3800780c */ /* 0x000fe20001f64470 */
[----:B------:R2:W4:Y:S01]  /*2100*/  @!P2 LDG.E R44, desc[UR14][R26.64] ;  /* 0x0000000e1a2ca981 */ /* 0x000522000c1e1900 */
[----:B------:R-:W-:Y:S01]  /*2110*/  @!P1 IMAD.WIDE.U32 R24, R48, R24, R28 ;  /* 0x0000001830189225 */ /* 0x000fe200078e001c */
[----:B------:R-:W-:-:S04]  /*2120*/  IADD3 R55, R0, 0x1e0, RZ ;  /* 0x000001e000377810 */ /* 0x000fc80007ffe0ff */
[----:B------:R-:W1:Y:S01]  /*2130*/  @!P5 LDC.64 R52, c[0x0][0x270] ;  /* 0x00009c00ff34db82 */ /* 0x000e620000000a00 */
[----:B------:R-:W-:Y:S02]  /*2140*/  @!P1 IADD3 R25, R25, R49, RZ ;  /* 0x0000003119199210 */ /* 0x000fe40007ffe0ff */
[----:B-----5:R-:W-:Y:S02]  /*2150*/  @!P1 LEA R22, P6, R24, R22, 0x1 ;  /* 0x0000001618169211 */ /* 0x020fe400078c08ff */
[----:B------:R-:W-:Y:S02]  /*2160*/  ISETP.GE.U32.AND P2, PT, R55, UR12, PT ;  /* 0x0000000c37007c0c */ /* 0x000fe4000bf46070 */
[----:B------:R-:W-:Y:S01]  /*2170*/  SHF.R.S32.HI R57, RZ, 0x1f, R55 ;  /* 0x0000001fff397819 */ /* 0x000fe20000011437 */
[----:B------:R-:W5:Y:S01]  /*2180*/  @!P3 LDC.64 R30, c[0x0][0x270] ;  /* 0x00009c00ff1ebb82 */ /* 0x000f620000000a00 */
[----:B------:R-:W-:Y:S02]  /*2190*/  IADD3 R54, R0, 0x1f0, RZ ;  /* 0x000001f000367810 */ /* 0x000fe40007ffe0ff */
[----:B------:R-:W-:Y:S01]  /*21a0*/  @!P1 LEA.HI.X R23, R24, R23, R25, 0x1, P6 ;  /* 0x0000001718179211 */ /* 0x000fe200030f0c19 */
[----:B0-----:R-:W-:Y:S01]  /*21b0*/  @!P4 IMAD R24, R45, R20, RZ ;  /* 0x000000142d18c224 */ /* 0x001fe200078e02ff */
[----:B------:R-:W-:Y:S01]  /*21c0*/  ISETP.GE.AND.EX P2, PT, R57, UR13, PT, P2 ;  /* 0x0000000d39007c0c */ /* 0x000fe2000bf46320 */
[----:B------:R-:W-:Y:S01]  /*21d0*/  HFMA2.MMA R45, -RZ, RZ, 0, 0 ;  /* 0x00000000ff2d7435 */ /* 0x000fe200000001ff */
[----:B------:R-:W-:Y:S01]  /*21e0*/  ISETP.GE.U32.AND P6, PT, R54, UR12, PT ;  /* 0x0000000c36007c0c */ /* 0x000fe2000bfc6070 */
[----:B------:R-:W-:Y:S01]  /*21f0*/  @!P4 IMAD R63, R59, R21, R24 ;  /* 0x000000153b3fc224 */ /* 0x000fe200078e0218 */
[----:B------:R-:W-:Y:S01]  /*2200*/  SHF.R.S32.HI R58, RZ, 0x1f, R54 ;  /* 0x0000001fff3a7819 */ /* 0x000fe20000011436 */
[----:B------:R-:W-:Y:S01]  /*2210*/  @!P4 IMAD.MOV.U32 R25, RZ, RZ, R41 ;  /* 0x000000ffff19c224 */ /* 0x000fe200078e0029 */
[----:B------:R-:W-:Y:S01]  /*2220*/  ISETP.GT.U32.OR P2, PT, R56, 0x27f, P2 ;  /* 0x0000027f3800780c */ /* 0x000fe20001744470 */
[----:B------:R-:W0:Y:S01]  /*2230*/  @!P5 LDC.64 R48, c[0x0][0x220] ;  /* 0x00008800ff30db82 */ /* 0x000e220000000a00 */
[----:B------:R-:W-:-:S02]  /*2240*/  @!P4 MOV R24, R42 ;  /* 0x0000002a0018c202 */ /* 0x000fc40000000f00 */
[----:B------:R-:W-:Y:S01]  /*2250*/  ISETP.GE.AND.EX P6, PT, R58, UR13, PT, P6 ;  /* 0x0000000d3a007c0c */ /* 0x000fe2000bfc6360 */
[----:B------:R1:W4:Y:S02]  /*2260*/  @!P1 LDG.E R45, desc[UR14][R22.64] ;  /* 0x0000000e162d9981 */ /* 0x000324000c1e1900 */
[----:B------:R-:W-:Y:S01]  /*2270*/  @!P4 IMAD.WIDE.U32 R20, R59, R20, R24 ;  /* 0x000000143b14c225 */ /* 0x000fe200078e0018 */
[----:B------:R-:W-:Y:S01]  /*2280*/  ISETP.GT.U32.OR P6, PT, R56, 0x27f, P6 ;  /* 0x0000027f3800780c */ /* 0x000fe200037c4470 */
[----:B--2---:R-:W2:Y:S03]  /*2290*/  @!P3 LDC.64 R26, c[0x0][0x220] ;  /* 0x00008800ff1abb82 */ /* 0x004ea60000000a00 */
[----:B------:R-:W-:Y:S02]  /*22a0*/  @!P4 IADD3 R21, R21, R63, RZ ;  /* 0x0000003f1515c210 */ /* 0x000fe40007ffe0ff */
[----:B-1----:R-:W-:Y:S01]  /*22b0*/  @!P4 LEA R50, P1, R20, R50, 0x1 ;  /* 0x000000321432c211 */ /* 0x002fe200078208ff */
[----:B------:R-:W-:-:S02]  /*22c0*/  @!P5 IMAD R24, R61, R52, RZ ;  /* 0x000000343d18d224 */ /* 0x000fc400078e02ff */
[----:B------:R-:W1:Y:S01]  /*22d0*/  @!P2 LDC.64 R28, c[0x0][0x270] ;  /* 0x00009c00ff1cab82 */ /* 0x000e620000000a00 */
[----:B------:R-:W-:Y:S02]  /*22e0*/  @!P4 LEA.HI.X R51, R20, R51, R21, 0x1, P1 ;  /* 0x000000331433c211 */ /* 0x000fe400008f0c15 */
[----:B------:R-:W-:Y:S02]  /*22f0*/  @!P5 MOV R20, R42 ;  /* 0x0000002a0014d202 */ /* 0x000fe40000000f00 */
[----:B------:R-:W-:Y:S01]  /*2300*/  @!P5 MOV R21, R41 ;  /* 0x000000290015d202 */ /* 0x000fe20000000f00 */
[C---:B------:R-:W-:Y:S02]  /*2310*/  @!P5 IMAD R61, R47.reuse, R53, R24 ;  /* 0x000000352f3dd224 */ /* 0x040fe400078e0218 */
[----:B------:R-:W1:Y:S01]  /*2320*/  @!P6 LDC.64 R22, c[0x0][0x270] ;  /* 0x00009c00ff16eb82 */ /* 0x000e620000000a00 */
[----:B-----5:R-:W-:Y:S02]  /*2330*/  @!P3 IMAD R59, R60, R30, RZ ;  /* 0x0000001e3c3bb224 */ /* 0x020fe400078e02ff */
[----:B------:R-:W-:Y:S01]  /*2340*/  @!P5 IMAD.WIDE.U32 R52, R47, R52, R20 ;  /* 0x000000342f34d225 */ /* 0x000fe200078e0014 */
[----:B------:R-:W-:-:S02]  /*2350*/  @!P3 MOV R20, R42 ;  /* 0x0000002a0014b202 */ /* 0x000fc40000000f00 */
[----:B------:R-:W-:Y:S01]  /*2360*/  @!P3 MOV R21, R41 ;  /* 0x000000290015b202 */ /* 0x000fe20000000f00 */
[C---:B------:R-:W-:Y:S01]  /*2370*/  @!P3 IMAD R59, R46.reuse, R31, R59 ;  /* 0x0000001f2e3bb224 */ /* 0x040fe200078e023b */
[----:B------:R-:W5:Y:S01]  /*2380*/  @!P2 LDC.64 R24, c[0x0][0x220] ;  /* 0x00008800ff18ab82 */ /* 0x000f620000000a00 */
[----:B------:R-:W-:Y:S01]  /*2390*/  @!P5 IADD3 R61, R53, R61, RZ ;  /* 0x0000003d353dd210 */ /* 0x000fe20007ffe0ff */
[----:B------:R-:W-:Y:S01]  /*23a0*/  @!P3 IMAD.WIDE.U32 R30, R46, R30, R20 ;  /* 0x0000001e2e1eb225 */ /* 0x000fe200078e0014 */
[----:B------:R-:W-:Y:S02]  /*23b0*/  CS2R R46, SRZ ;  /* 0x00000000002e7805 */ /* 0x000fe4000001ff00 */
[----:B0-----:R-:W-:-:S03]  /*23c0*/  @!P5 LEA R48, P1, R52, R48, 0x1 ;  /* 0x000000303430d211 */ /* 0x001fc600078208ff */
[----:B------:R-:W0:Y:S01]  /*23d0*/  @!P6 LDC.64 R20, c[0x0][0x220] ;  /* 0x00008800ff14eb82 */ /* 0x000e220000000a00 */
[----:B------:R-:W-:Y:S01]  /*23e0*/  @!P5 LEA.HI.X R49, R52, R49, R61, 0x1, P1 ;  /* 0x000000313431d211 */ /* 0x000fe200008f0c3d */
[----:B------:R-:W-:Y:S01]  /*23f0*/  @!P3 IMAD.IADD R59, R31, 0x1, R59 ;  /* 0x000000011f3bb824 */ /* 0x000fe200078e023b */
[C---:B--2---:R-:W-:Y:S01]  /*2400*/  @!P3 LEA R26, P1, R30.reuse, R26, 0x1 ;  /* 0x0000001a1e1ab211 */ /* 0x044fe200078208ff */
[----:B------:R-:W2:Y:S01]  /*2410*/  @!P4 LDG.E R46, desc[UR14][R50.64] ;  /* 0x0000000e322ec981 */ /* 0x000ea2000c1e1900 */
[----:B-1----:R-:W-:Y:S01]  /*2420*/  @!P2 IMAD R52, R57, R28, RZ ;  /* 0x0000001c3934a224 */ /* 0x002fe200078e02ff */
[----:B------:R-:W-:Y:S02]  /*2430*/  @!P2 MOV R31, R41 ;  /* 0x00000029001fa202 */ /* 0x000fe40000000f00 */
[----:B------:R-:W-:Y:S01]  /*2440*/  @!P3 LEA.HI.X R27, R30, R27, R59, 0x1, P1 ;  /* 0x0000001b1e1bb211 */ /* 0x000fe200008f0c3b */
[----:B------:R1:W2:Y:S01]  /*2450*/  @!P5 LDG.E R47, desc[UR14][R48.64] ;  /* 0x0000000e302fd981 */ /* 0x0002a2000c1e1900 */
[----:B------:R-:W-:Y:S01]  /*2460*/  @!P2 MOV R30, R42 ;  /* 0x0000002a001ea202 */ /* 0x000fe20000000f00 */
[----:B------:R-:W-:-:S02]  /*2470*/  @!P2 IMAD R53, R55, R29, R52 ;  /* 0x0000001d3735a224 */ /* 0x000fc400078e0234 */
[----:B------:R-:W-:Y:S02]  /*2480*/  @!P6 IMAD R58, R58, R22, RZ ;  /* 0x000000163a3ae224 */ /* 0x000fe400078e02ff */
[----:B------:R-:W-:Y:S01]  /*2490*/  @!P2 IMAD.WIDE.U32 R28, R55, R28, R30 ;  /* 0x0000001c371ca225 */ /* 0x000fe200078e001e */
[----:B------:R-:W-:Y:S02]  /*24a0*/  @!P6 MOV R30, R42 ;  /* 0x0000002a001ee202 */ /* 0x000fe40000000f00 */
[----:B------:R-:W-:Y:S02]  /*24b0*/  @!P6 MOV R31, R41 ;  /* 0x00000029001fe202 */ /* 0x000fe40000000f00 */
[----:B-1----:R-:W-:Y:S01]  /*24c0*/  CS2R R48, SRZ ;  /* 0x0000000000307805 */ /* 0x002fe2000001ff00 */
[C---:B------:R-:W-:Y:S01]  /*24d0*/  @!P6 IMAD R51, R54.reuse, R23, R58 ;  /* 0x000000173633e224 */ /* 0x040fe200078e023a */
[----:B------:R-:W-:Y:S01]  /*24e0*/  @!P2 IADD3 R29, R29, R53, RZ ;  /* 0x000000351d1da210 */ /* 0x000fe20007ffe0ff */
[----:B------:R-:W-:Y:S01]  /*24f0*/  @!P6 IMAD.WIDE.U32 R22, R54, R22, R30 ;  /* 0x000000163616e225 */ /* 0x000fe200078e001e */
[----:B-----5:R-:W-:-:S02]  /*2500*/  @!P2 LEA R24, P1, R28, R24, 0x1 ;  /* 0x000000181c18a211 */ /* 0x020fc400078208ff */
[----:B------:R1:W5:Y:S02]  /*2510*/  @!P3 LDG.E R48, desc[UR14][R26.64] ;  /* 0x0000000e1a30b981 */ /* 0x000364000c1e1900 */
[----:B------:R-:W-:Y:S02]  /*2520*/  @!P6 IADD3 R23, R23, R51, RZ ;  /* 0x000000331717e210 */ /* 0x000fe40007ffe0ff */
[----:B0-----:R-:W-:Y:S02]  /*2530*/  @!P6 LEA R20, P3, R22, R20, 0x1 ;  /* 0x000000141614e211 */ /* 0x001fe400078608ff */
[----:B------:R-:W-:Y:S01]  /*2540*/  @!P2 LEA.HI.X R25, R28, R25, R29, 0x1, P1 ;  /* 0x000000191c19a211 */ /* 0x000fe200008f0c1d */
[----:B------:R-:W-:Y:S01]  /*2550*/  IMAD.MOV.U32 R50, RZ, RZ, RZ ;  /* 0x000000ffff327224 */ /* 0x000fe200078e00ff */
[----:B------:R-:W-:-:S03]  /*2560*/  @!P6 LEA.HI.X R21, R22, R21, R23, 0x1, P3 ;  /* 0x000000151615e211 */ /* 0x000fc600018f0c17 */
[----:B------:R-:W5:Y:S04]  /*2570*/  @!P2 LDG.E R49, desc[UR14][R24.64] ;  /* 0x0000000e1831a981 */ /* 0x000f68000c1e1900 */
[----:B------:R0:W5:Y:S01]  /*2580*/  @!P6 LDG.E R50, desc[UR14][R20.64] ;  /* 0x0000000e1432e981 */ /* 0x000162000c1e1900 */
[----:B------:R-:W-:Y:S02]  /*2590*/  PRMT R22, R16, 0x7632, R22 ;  /* 0x0000763210167816 */ /* 0x000fe40000000016 */
[----:B-1----:R-:W-:Y:S02]  /*25a0*/  PRMT R26, R3, 0x7632, R26 ;  /* 0x00007632031a7816 */ /* 0x002fe4000000001a */
        /* <DEDUP_REMOVED lines=9> */
[----:B0-----:R-:W-:Y:S01]  /*2640*/  SHF.L.U32 R21, R4, 0x10, RZ ;  /* 0x0000001004157819 */ /* 0x001fe200000006ff */
        /* <DEDUP_REMOVED lines=9> */
[----:B------:R-:W-:Y:S01]  /*26e0*/  FADD.FTZ R27, RZ, R27 ;  /* 0x0000001bff1b7221 */ /* 0x000fe20000010000 */
[----:B------:R-:W-:Y:S01]  /*26f0*/  FFMA.FTZ R21, R21, R21, R22 ;  /* 0x0000001515157223 */ /* 0x000fe20000010016 */
        /* <DEDUP_REMOVED lines=15> */
[--C-:B------:R-:W-:Y:S01]  /*27f0*/  FADD.FTZ R25, R23, R24.reuse ;  /* 0x0000001817197221 */ /* 0x100fe20000010000 */
[----:B------:R-:W-:Y:S02]  /*2800*/  SHF.L.U32 R22, R7, 0x10, RZ ;  /* 0x0000001007167819 */ /* 0x000fe400000006ff */
[----:B------:R-:W-:Y:S01]  /*2810*/  PRMT R24, R8, 0x7632, R24 ;  /* 0x0000763208187816 */ /* 0x000fe20000000018 */
[----:B------:R-:W-:Y:S01]  /*2820*/  FFMA.FTZ R26, R23, R23, R26 ;  /* 0x00000017171a7223 */ /* 0x000fe2000001001a */
[----:B------:R-:W-:Y:S01]  /*2830*/  FMUL.FTZ R23, R27, R27 ;  /* 0x0000001b1b177220 */ /* 0x000fe20000410000 */
[----:B------:R-:W-:Y:S01]  /*2840*/  FADD.FTZ R20, R20, R25 ;  /* 0x0000001914147221 */ /* 0x000fe20000010000 */
[----:B------:R-:W-:Y:S01]  /*2850*/  SHF.L.U32 R24, R24, 0x10, RZ ;  /* 0x0000001018187819 */ /* 0x000fe200000006ff */
[C---:B------:R-:W-:Y:S01]  /*2860*/  FADD.FTZ R27, R22.reuse, R27 ;  /* 0x0000001b161b7221 */ /* 0x040fe20000010000 */
[----:B------:R-:W-:Y:S01]  /*2870*/  PRMT R25, R9, 0x7632, R25 ;  /* 0x0000763209197816 */ /* 0x000fe20000000019 */
[----:B------:R-:W-:Y:S01]  /*2880*/  FADD.FTZ R21, R21, R26 ;  /* 0x0000001a15157221 */ /* 0x000fe20000010000 */
[----:B------:R-:W-:Y:S01]  /*2890*/  FFMA.FTZ R22, R22, R22, R23 ;  /* 0x0000001616167223 */ /* 0x000fe20000010017 */
[----:B------:R-:W-:Y:S01]  /*28a0*/  FADD.FTZ R20, R20, R27 ;  /* 0x0000001b14147221 */ /* 0x000fe20000010000 */
[----:B------:R-:W-:-:S02]  /*28b0*/  IMAD.U32 R23, R8, 0x10000, RZ ;  /* 0x0001000008177824 */ /* 0x000fc400078e00ff */
[----:B------:R-:W-:Y:S01]  /*28c0*/  FMUL.FTZ R26, R24, R24 ;  /* 0x00000018181a7220 */ /* 0x000fe20000410000 */
[----:B------:R-:W-:Y:S01]  /*28d0*/  SHF.L.U32 R27, R25, 0x10, RZ ;  /* 0x00000010191b7819 */ /* 0x000fe200000006ff */
[----:B------:R-:W-:Y:S01]  /*28e0*/  FADD.FTZ R21, R21, R22 ;  /* 0x0000001615157221 */ /* 0x000fe20000010000 */
        /* <DEDUP_REMOVED lines=22> */
[----:B------:R-:W-:Y:S01]  /*2a50*/  FADD.FTZ R27, R22, R27 ;  /* 0x0000001b161b7221 */ /* 0x000fe20000010000 */
[----:B------:R-:W-:Y:S01]  /*2a60*/  IMAD.U32 R24, R24, 0x10000, RZ ;  /* 0x0001000018187824 */ /* 0x000fe200078e00ff */
        /* <DEDUP_REMOVED lines=19> */
[----:B------:R-:W-:Y:S01]  /*2ba0*/  PRMT R25, R15, 0x7632, R25 ;  /* 0x000076320f197816 */ /* 0x000fe20000000019 */
[----:B------:R-:W-:Y:S01]  /*2bb0*/  FADD.FTZ R20, R20, R27 ;  /* 0x0000001b14147221 */ /* 0x000fe20000010000 */
[----:B------:R-:W-:Y:S01]  /*2bc0*/  FMUL.FTZ R26, R24, R24 ;  /* 0x00000018181a7220 */ /* 0x000fe20000410000 */
[----:B------:R-:W-:Y:S01]  /*2bd0*/  FADD.FTZ R21, R21, R22 ;  /* 0x0000001615157221 */ /* 0x000fe20000010000 */
[----:B------:R-:W-:Y:S01]  /*2be0*/  SHF.L.U32 R27, R25, 0x10, RZ ;  /* 0x00000010191b7819 */ /* 0x000fe200000006ff */
[--C-:B------:R-:W-:Y:S01]  /*2bf0*/  FADD.FTZ R25, R23, R24.reuse ;  /* 0x0000001817197221 */ /* 0x100fe20000010000 */
[----:B------:R-:W-:Y:S01]  /*2c00*/  IMAD.U32 R22, R15, 0x10000, RZ ;  /* 0x000100000f167824 */ /* 0x000fe200078e00ff */
[----:B---3--:R-:W-:Y:S01]  /*2c10*/  PRMT R24, R17, 0x7632, R24 ;  /* 0x0000763211187816 */ /* 0x008fe20000000018 */
        /* <DEDUP_REMOVED lines=27> */
[----:B------:R-:W-:Y:S01]  /*2dd0*/  FADD.FTZ R21, R21, R22 ;  /* 0x0000001615157221 */ /* 0x000fe20000010000 */
[----:B------:R-:W-:-:S02]  /*2de0*/  IMAD.U32 R27, R25, 0x10000, RZ ;  /* 0x00010000191b7824 */ /* 0x000fc400078e00ff */
[--C-:B------:R-:W-:Y:S01]  /*2df0*/  FADD.FTZ R25, R23, R24.reuse ;  /* 0x0000001817197221 */ /* 0x100fe20000010000 */
        /* <DEDUP_REMOVED lines=63> */
[C---:B------:R-:W-:Y:S01]  /*31f0*/  FADD.FTZ R25, R23.reuse, R24 ;  /* 0x0000001817197221 */ /* 0x040fe20000010000 */
[----:B------:R-:W-:Y:S01]  /*3200*/  SHF.L.U32 R22, R44, 0x10, RZ ;  /* 0x000000102c167819 */ /* 0x000fe200000006ff */
[----:B------:R-:W-:Y:S01]  /*3210*/  FFMA.FTZ R26, R23, R23, R26 ;  /* 0x00000017171a7223 */ /* 0x000fe2000001001a */
[----:B------:R-:W-:Y:S01]  /*3220*/  FMUL.FTZ R23, R27, R27 ;  /* 0x0000001b1b177220 */ /* 0x000fe20000410000 */
[----:B------:R-:W-:Y:S02]  /*3230*/  FADD.FTZ R20, R20, R25 ;  /* 0x0000001914147221 */ /* 0x000fe40000010000 */
[----:B------:R-:W-:Y:S01]  /*3240*/  FADD.FTZ R27, R22, R27 ;  /* 0x0000001b161b7221 */ /* 0x000fe20000010000 */
[----:B------:R-:W-:Y:S01]  /*3250*/  PRMT R24, R45, 0x7632, R24 ;  /* 0x000076322d187816 */ /* 0x000fe20000000018 */
[----:B------:R-:W-:-:S03]  /*3260*/  FADD.FTZ R21, R21, R26 ;  /* 0x0000001a15157221 */ /* 0x000fc60000010000 */
[----:B------:R-:W-:Y:S01]  /*3270*/  SHF.L.U32 R24, R24, 0x10, RZ ;  /* 0x0000001018187819 */ /* 0x000fe200000006ff */
[----:B------:R-:W-:Y:S01]  /*3280*/  FFMA.FTZ R22, R22, R22, R23 ;  /* 0x0000001616167223 */ /* 0x000fe20000010017 */
[----:B------:R-:W-:Y:S01]  /*3290*/  SHF.L.U32 R23, R45, 0x10, RZ ;  /* 0x000000102d177819 */ /* 0x000fe200000006ff */
[----:B------:R-:W-:Y:S02]  /*32a0*/  FADD.FTZ R20, R20, R27 ;  /* 0x0000001b14147221 */ /* 0x000fe40000010000 */
[----:B------:R-:W-:Y:S01]  /*32b0*/  FMUL.FTZ R26, R24, R24 ;  /* 0x00000018181a7220 */ /* 0x000fe20000410000 */
[----:B------:R-:W-:-:S03]  /*32c0*/  FADD.FTZ R21, R21, R22 ;  /* 0x0000001615157221 */ /* 0x000fc60000010000 */
[----:B------:R-:W-:-:S04]  /*32d0*/  FFMA.FTZ R26, R23, R23, R26 ;  /* 0x00000017171a7223 */ /* 0x000fc8000001001a */
[----:B------:R-:W-:Y:S01]  /*32e0*/  FADD.FTZ R21, R21, R26 ;  /* 0x0000001a15157221 */ /* 0x000fe20000010000 */
[----:B--2---:R-:W-:-:S04]  /*32f0*/  PRMT R25, R46, 0x7632, R25 ;  /* 0x000076322e197816 */ /* 0x004fc80000000019 */
[----:B------:R-:W-:Y:S01]  /*3300*/  SHF.L.U32 R27, R25, 0x10, RZ ;  /* 0x00000010191b7819 */ /* 0x000fe200000006ff */
[--C-:B------:R-:W-:Y:S01]  /*3310*/  FADD.FTZ R25, R23, R24.reuse ;  /* 0x0000001817197221 */ /* 0x100fe20000010000 */
[----:B------:R-:W-:Y:S02]  /*3320*/  SHF.L.U32 R22, R46, 0x10, RZ ;  /* 0x000000102e167819 */ /* 0x000fe400000006ff */
[----:B------:R-:W-:Y:S01]  /*3330*/  PRMT R24, R47, 0x7632, R24 ;  /* 0x000076322f187816 */ /* 0x000fe20000000018 */
[----:B------:R-:W-:Y:S02]  /*3340*/  FMUL.FTZ R23, R27, R27 ;  /* 0x0000001b1b177220 */ /* 0x000fe40000410000 */
[----:B------:R-:W-:Y:S01]  /*3350*/  FADD.FTZ R27, R22, R27 ;  /* 0x0000001b161b7221 */ /* 0x000fe20000010000 */
[----:B------:R-:W-:Y:S01]  /*3360*/  SHF.L.U32 R24, R24, 0x10, RZ ;  /* 0x0000001018187819 */ /* 0x000fe200000006ff */
[----:B------:R-:W-:Y:S01]  /*3370*/  FFMA.FTZ R22, R22, R22, R23 ;  /* 0x0000001616167223 */ /* 0x000fe20000010017 */
[----:B------:R-:W-:Y:S01]  /*3380*/  SHF.L.U32 R23, R47, 0x10, RZ ;  /* 0x000000102f177819 */ /* 0x000fe200000006ff */
[----:B------:R-:W-:-:S02]  /*3390*/  FADD.FTZ R20, R20, R25 ;  /* 0x0000001914147221 */ /* 0x000fc40000010000 */
[--C-:B------:R-:W-:Y:S01]  /*33a0*/  FADD.FTZ R21, R21, R22.reuse ;  /* 0x0000001615157221 */ /* 0x100fe20000010000 */
[----:B------:R-:W-:Y:S01]  /*33b0*/  FMUL.FTZ R26, R24, R24 ;  /* 0x00000018181a7220 */ /* 0x000fe20000410000 */
[----:B-----5:R-:W-:Y:S01]  /*33c0*/  PRMT R22, R48, 0x7632, R22 ;  /* 0x0000763230167816 */ /* 0x020fe20000000016 */
[C---:B------:R-:W-:Y:S02]  /*33d0*/  FADD.FTZ R25, R23.reuse, R24 ;  /* 0x0000001817197221 */ /* 0x040fe40000010000 */
[----:B------:R-:W-:Y:S01]  /*33e0*/  FFMA.FTZ R26, R23, R23, R26 ;  /* 0x00000017171a7223 */ /* 0x000fe2000001001a */
[----:B------:R-:W-:Y:S01]  /*33f0*/  FADD.FTZ R20, R20, R27 ;  /* 0x0000001b14147221 */ /* 0x000fe20000010000 */
[----:B------:R-:W-:Y:S01]  /*3400*/  IMAD.U32 R23, R22, 0x10000, RZ ;  /* 0x0001000016177824 */ /* 0x000fe200078e00ff */
[----:B------:R-:W-:Y:S02]  /*3410*/  SHF.L.U32 R22, R48, 0x10, RZ ;  /* 0x0000001030167819 */ /* 0x000fe400000006ff */
[----:B------:R-:W-:Y:S01]  /*3420*/  FADD.FTZ R20, R20, R25 ;  /* 0x0000001914147221 */ /* 0x000fe20000010000 */
[----:B------:R-:W-:Y:S01]  /*3430*/  FADD.FTZ R21, R21, R26 ;  /* 0x0000001a15157221 */ /* 0x000fe20000010000 */
[----:B------:R-:W-:Y:S01]  /*3440*/  FMUL.FTZ R25, R23, R23 ;  /* 0x0000001717197220 */ /* 0x000fe20000410000 */
[----:B------:R-:W-:Y:S01]  /*3450*/  PRMT R24, R49, 0x7632, R24 ;  /* 0x0000763231187816 */ /* 0x000fe20000000018 */
[----:B------:R-:W-:Y:S01]  /*3460*/  FADD.FTZ R23, R22, R23 ;  /* 0x0000001716177221 */ /* 0x000fe20000010000 */
[----:B------:R-:W0:Y:S01]  /*3470*/  S2R R30, SR_LANEID ;  /* 0x00000000001e7919 */ /* 0x000e220000000000 */
[----:B------:R-:W-:-:S02]  /*3480*/  PRMT R26, R50, 0x7632, R26 ;  /* 0x00007632321a7816 */ /* 0x000fc4000000001a */
[----:B------:R-:W-:Y:S01]  /*3490*/  SHF.L.U32 R27, R24, 0x10, RZ ;  /* 0x00000010181b7819 */ /* 0x000fe200000006ff */
[----:B------:R-:W-:Y:S01]  /*34a0*/  FFMA.FTZ R22, R22, R22, R25 ;  /* 0x0000001616167223 */ /* 0x000fe20000010019 */
[----:B------:R-:W-:Y:S01]  /*34b0*/  SHF.L.U32 R24, R49, 0x10, RZ ;  /* 0x0000001031187819 */ /* 0x000fe200000006ff */
[----:B------:R-:W-:Y:S01]  /*34c0*/  FADD.FTZ R20, R20, R23 ;  /* 0x0000001714147221 */ /* 0x000fe20000010000 */
[----:B------:R-:W-:Y:S01]  /*34d0*/  SHF.L.U32 R26, R26, 0x10, RZ ;  /* 0x000000101a1a7819 */ /* 0x000fe200000006ff */
        /* <DEDUP_REMOVED lines=9> */
[----:B------:R-:W-:-:S02]  /*3570*/  FFMA.FTZ R22, R25, R25, R22 ;  /* 0x0000001919167223 */ /* 0x000fc40000010016 */
[----:B------:R-:W-:Y:S02]  /*3580*/  FADD.FTZ R28, R20, R23 ;  /* 0x00000017141c7221 */ /* 0x000fe40000010000 */
        /* <DEDUP_REMOVED lines=105> */
.L_x_3439:
[----:B------:R-:W-:Y:S05]  /*3c20*/  BSYNC B0 ;  /* 0x0000000000007941 */ /* 0x000fea0003800000 */
.L_x_3438:
        /* <DEDUP_REMOVED lines=36> */
[----:B0-----:R-:W-:-:S04]  /*3e70*/  IMAD.WIDE.U32 R30, R52, 0x4, R30 ;  /* 0x00000004341e7825 */ /* 0x001fc800078e001e */
[----:B------:R-:W-:Y:S01]  /*3e80*/  IMAD.U32 R52, RZ, RZ, UR5 ;  /* 0x00000005ff347e24 */ /* 0x000fe2000f8e00ff */
[----:B------:R-:W-:Y:S06]  /*3e90*/  MEMBAR.ALL.GPU ;  /* 0x0000000000007992 */ /* 0x000fec000000a000 */
[----:B------:R-:W-:-:S00]  /*3ea0*/  ERRBAR ;  /* 0x00000000000079ab */ /* 0x000fc00000000000 */
[----:B------:R-:W-:Y:S06]  /*3eb0*/  CGAERRBAR ;  /* 0x00000000000075ab */ /* 0x000fec0000000000 */
[----:B------:R0:W-:Y:S02]  /*3ec0*/  REDG.E.ADD.S32.STRONG.GPU desc[UR14][R30.64], R52 ;  /* 0x000000341e00798e */ /* 0x0001e4000c10e38e */
[----:B0-----:R-:W-:-:S04]  /*3ed0*/  SEL R52, RZ, UR13, P1 ;  /* 0x0000000dff347c07 */ /* 0x001fc80008800000 */
[----:B------:R-:W-:-:S13]  /*3ee0*/  ISETP.NE.AND P1, PT, R52, -0x1, PT ;  /* 0xffffffff3400780c */ /* 0x000fda0003f25270 */
[----:B------:R-:W-:Y:S05]  /*3ef0*/  @!P1 BRA `(.L_x_3441) ;  /* 0x0000000000149947 */ /* 0x000fea0003800000 */
.L_x_3442:
[----:B------:R-:W2:Y:S04]  /*3f00*/  LDG.E.STRONG.GPU R53, desc[UR14][R30.64] ;  /* 0x0000000e1e357981 */ /* 0x000ea8000c1ef900 */
[----:B--2---:R-:W-:Y:S01]  /*3f10*/  CCTL.IVALL ;  /* 0x00000000ff00798f */ /* 0x004fe20002000000 */
[----:B------:R-:W-:Y:S05]  /*3f20*/  YIELD ;  /* 0x0000000000007946 */ /* 0x000fea0003800000 */
[----:B------:R-:W-:-:S13]  /*3f30*/  ISETP.NE.AND P1, PT, R53, R52, PT ;  /* 0x000000343500720c */ /* 0x000fda0003f25270 */
[----:B------:R-:W-:Y:S05]  /*3f40*/  @P1 BRA `(.L_x_3442) ;  /* 0xfffffffc00ec1947 */ /* 0x000fea000383ffff */
.L_x_3441:
        /* <DEDUP_REMOVED lines=14> */
.L_x_3444:
        /* <DEDUP_REMOVED lines=21> */
[----:B------:R-:W-:-:S05]  /*4180*/  @!P5 IMAD R90, R90, UR13, RZ ;  /* 0x0000000d5a5adc24 */ /* 0x000fca000f8e02ff */
[----:B------:R-:W-:Y:S01]  /*4190*/  @!P5 SHF.L.U32 R90, R90, 0x1, RZ ;  /* 0x000000015a5ad819 */ /* 0x000fe200000006ff */
        /* <DEDUP_REMOVED lines=32> */
[----:B------:R-:W-:-:S04]  /*43a0*/  @!P2 IMAD R91, R91, UR13, RZ ;  /* 0x0000000d5b5bac24 */ /* 0x000fc8000f8e02ff */
[----:B------:R-:W-:-:S04]  /*43b0*/  @!P2 IMAD.SHL.U32 R91, R91, 0x2, RZ ;  /* 0x000000025b5ba824 */ /* 0x000fc800078e00ff */
        /* <DEDUP_REMOVED lines=11> */
.L_x_3443:
        /* <DEDUP_REMOVED lines=20> */
.L_x_3446:
[----:B------:R-:W-:Y:S05]  /*45b0*/  BSYNC B0 ;  /* 0x0000000000007941 */ /* 0x000fea0003800000 */
.L_x_3445:
        /* <DEDUP_REMOVED lines=15> */
[----:B------:R-:W-:-:S05]  /*46b0*/  @!P2 SHF.L.U32 R53, R53, 0x1, RZ ;  /* 0x000000013535a819 */ /* 0x000fca00000006ff */
        /* <DEDUP_REMOVED lines=23> */
.L_x_3440:
[----:B------:R-:W-:Y:S01]  /*4830*/  ULDC.64 UR10, c[0x0][0x218] ;  /* 0x00008600000a7ab9 */ /* 0x000fe20000000a00 */
[----:B------:R-:W-:Y:S01]  /*4840*/  LOP3.LUT P1, RZ, R56, UR16, RZ, 0xfc, !PT ;  /* 0x0000001038ff7c12 */ /* 0x000fe2000f82fcff */
[----:B------:R-:W0:Y:S01]  /*4850*/  S2UR UR7, SR_CgaCtaId ;  /* 0x00000000000779c3 */ /* 0x000e220000008800 */
[----:B------:R-:W-:Y:S01]  /*4860*/  ISETP.EQ.U32.AND P2, PT, RZ, UR10, PT ;  /* 0x0000000aff007c0c */ /* 0x000fe2000bf42070 */
[----:B------:R-:W-:Y:S01]  /*4870*/  UMOV UR5, 0x400 ;  /* 0x0000040000057882 */ /* 0x000fe20000000000 */
[----:B------:R-:W-:Y:S02]  /*4880*/  IMAD.U32 R52, RZ, RZ, UR9 ;  /* 0x00000009ff347e24 */ /* 0x000fe4000f8e00ff */
[----:B------:R-:W-:-:S03]  /*4890*/  ISETP.EQ.OR.EX P1, PT, RZ, UR11, P1, P2 ;  /* 0x0000000bff007c0c */ /* 0x000fc60008f22720 */
[----:B------:R-:W1:Y:S10]  /*48a0*/  LDC.64 R90, c[0x0][0x230] ;  /* 0x00008c00ff5a7b82 */ /* 0x000e740000000a00 */
[----:B------:R-:W2:Y:S01]  /*48b0*/  @!P1 LDC.64 R30, c[0x0][0x218] ;  /* 0x00008600ff1e9b82 */ /* 0x000ea20000000a00 */
[----:B0-----:R-:W-:-:S03]  /*48c0*/  ULEA UR5, UR7, UR5, 0x18 ;  /* 0x0000000507057291 */ /* 0x001fc6000f8ec03f */
[----:B------:R-:W-:-:S06]  /*48d0*/  ULDC UR7, c[0x0][0x2a4] ;  /* 0x0000a90000077ab9 */ /* 0x000fcc0000000800 */
[----:B------:R0:W-:Y:S01]  /*48e0*/  @!P3 STS.64 [UR5+0xc0], R28 ;  /* 0x0000c01cff00b988 */ /* 0x0001e20008000a05 */
[----:B--2---:R-:W-:-:S04]  /*48f0*/  @!P1 IMAD.WIDE R30, R52, 0x8, R30 ;  /* 0x00000008341e9825 */ /* 0x004fc800078e021e */
[----:B0-----:R-:W-:Y:S01]  /*4900*/  @!P1 FMUL.FTZ R29, R29, UR7 ;  /* 0x000000071d1d9c20 */ /* 0x001fe20008410000 */
[----:B------:R-:W-:-:S05]  /*4910*/  @!P1 FMUL.FTZ R28, R28, UR7 ;  /* 0x000000071c1c9c20 */ /* 0x000fca0008410000 */
[----:B------:R0:W-:Y:S01]  /*4920*/  @!P1 STG.E.64 desc[UR14][R30.64], R28 ;  /* 0x0000001c1e009986 */ /* 0x0001e2000c101b0e */
[----:B------:R-:W-:Y:S08]  /*4930*/  BAR.SYNC.DEFER_BLOCKING 0x0 ;  /* 0x0000000000007b1d */ /* 0x000ff00000010000 */
[----:B0-----:R-:W0:Y:S01]  /*4940*/  LDC.64 R30, c[0x0][0x228] ;  /* 0x00008a00ff1e7b82 */ /* 0x001e220000000a00 */
[----:B------:R-:W2:Y:S02]  /*4950*/  LDS.64 R28, [UR5+0xc0] ;  /* 0x0000c005ff1c7984 */ /* 0x000ea40008000a00 */
[----:B--2---:R-:W-:-:S05]  /*4960*/  FMUL.FTZ R28, R28, UR7 ;  /* 0x000000071c1c7c20 */ /* 0x004fca0008410000 */
[----:B------:R-:W-:Y:S02]  /*4970*/  R2UR UR5, R28 ;  /* 0x000000001c0572ca */ /* 0x000fe400000e0000 */
[----:B------:R-:W-:-:S05]  /*4980*/  IADD3 R28, R2, UR6, RZ ;  /* 0x00000006021c7c10 */ /* 0x000fca000fffe0ff */
[----:B0-----:R-:W-:-:S05]  /*4990*/  IMAD.WIDE R30, R28, 0x2, R30 ;  /* 0x000000021c1e7825 */ /* 0x001fca00078e021e */
[----:B------:R-:W2:Y:S01]  /*49a0*/  LDG.E.U16 R52, desc[UR14][R30.64] ;  /* 0x0000000e1e347981 */ /* 0x000ea2000c1e1500 */
[----:B------:R-:W-:-:S05]  /*49b0*/  MOV R53, UR5 ;  /* 0x0000000500357c02 */ /* 0x000fca0008000f00 */
[----:B------:R-:W-:Y:S01]  /*49c0*/  FMUL.FTZ R53, R53, UR5 ;  /* 0x0000000535357c20 */ /* 0x000fe20008410000 */
[----:B------:R0:W3:Y:S03]  /*49d0*/  LDG.E.U16 R30, desc[UR14][R30.64+0x2] ;  /* 0x0000020e1e1e7981 */ /* 0x0000e6000c1e1500 */
[----:B0-----:R-:W-:Y:S01]  /*49e0*/  FFMA.FTZ R31, R29, UR7, -R53 ;  /* 0x000000071d1f7c23 */ /* 0x001fe20008010835 */
[----:B-1----:R-:W-:-:S05]  /*49f0*/  IMAD.WIDE R28, R28, 0x2, R90 ;  /* 0x000000021c1c7825 */ /* 0x002fca00078e025a */
[----:B------:R-:W4:Y:S04]  /*4a00*/  LDG.E.U16 R53, desc[UR14][R28.64] ;  /* 0x0000000e1c357981 */ /* 0x000f28000c1e1500 */
[----:B------:R0:W5:Y:S01]  /*4a10*/  LDG.E.U16 R28, desc[UR14][R28.64+0x2] ;  /* 0x0000020e1c1c7981 */ /* 0x000162000c1e1500 */
[----:B------:R-:W-:-:S13]  /*4a20*/  FSETP.GTU.FTZ.AND P1, PT, R31, RZ, PT ;  /* 0x000000ff1f00720b */ /* 0x000fda0003f3c000 */
[----:B------:R-:W-:Y:S01]  /*4a30*/  VOTEU.ANY UP0, P1 ;  /* 0x00000000003f7886 */ /* 0x000fe20000800100 */
[----:B------:R-:W-:-:S04]  /*4a40*/  PLOP3.LUT P1, PT, PT, PT, UP0, 0x80, 0x0 ;  /* 0x000000000000781c */ /* 0x000fc80003f2f008 */
[----:B------:R-:W-:-:S09]  /*4a50*/  @UP0 ULDC UR6, c[0x0][0x238] ;  /* 0x00008e0000060ab9 */ /* 0x000fd20000000800 */
[----:B------:R-:W-:-:S06]  /*4a60*/  @P1 FADD.FTZ R31, R31, UR6 ;  /* 0x000000061f1f1e21 */ /* 0x000fcc0008010000 */
[----:B------:R-:W1:Y:S01]  /*4a70*/  @P1 MUFU.RSQ R31, R31 ;  /* 0x0000001f001f1308 */ /* 0x000e620000001400 */
[----:B------:R-:W-:Y:S02]  /*4a80*/  ISETP.NE.AND P5, PT, RZ, UR17, PT ;  /* 0x00000011ff007c0c */ /* 0x000fe4000bfa5270 */
[----:B0-----:R-:W-:Y:S02]  /*4a90*/  SHF.L.U32 R29, R16, 0x10, RZ ;  /* 0x00000010101d7819 */ /* 0x001fe400000006ff */
[----:B------:R-:W-:Y:S02]  /*4aa0*/  SHF.L.U32 R57, R57, 0x10, RZ ;  /* 0x0000001039397819 */ /* 0x000fe400000006ff */
[----:B-1----:R-:W-:Y:S01]  /*4ab0*/  @P1 R2UR UR6, R31 ;  /* 0x000000001f0612ca */ /* 0x002fe200000e0000 */
[----:B------:R-:W-:Y:S01]  /*4ac0*/  FADD.FTZ R29, R29, -UR5 ;  /* 0x800000051d1d7e21 */ /* 0x000fe20008010000 */
[----:B------:R-:W-:-:S11]  /*4ad0*/  UMOV UR10, 0x3f800000 ;  /* 0x3f800000000a7882 */ /* 0x000fd60000000000 */
[----:B------:R-:W-:Y:S02]  /*4ae0*/  @UP0 UMOV UR10, UR6 ;  /* 0x00000006000a0c82 */ /* 0x000fe40008000000 */
[----:B------:R-:W-:Y:S01]  /*4af0*/  FMUL.FTZ R29, R29, UR10 ;  /* 0x0000000a1d1d7c20 */ /* 0x000fe20008410000 */
[----:B--2---:R-:W-:Y:S02]  /*4b00*/  SHF.L.U32 R16, R52, 0x10, RZ ;  /* 0x0000001034107819 */ /* 0x004fe400000006ff */
[----:B---3--:R-:W-:Y:S01]  /*4b10*/  SHF.L.U32 R52, R30, 0x10, RZ ;  /* 0x000000101e347819 */ /* 0x008fe200000006ff */
[----:B------:R-:W-:-:S04]  /*4b20*/  FADD.FTZ R30, R57, -UR5 ;  /* 0x80000005391e7e21 */ /* 0x000fc80008010000 */
[----:B------:R-:W-:Y:S01]  /*4b30*/  FMUL.FTZ R30, R30, UR10 ;  /* 0x0000000a1e1e7c20 */ /* 0x000fe20008410000 */
[----:B----4-:R-:W-:-:S05]  /*4b40*/  SHF.L.U32 R53, R53, 0x10, RZ ;  /* 0x0000001035357819 */ /* 0x010fca00000006ff */
[----:B------:R-:W-:Y:S01]  /*4b50*/  FFMA.FTZ R81, R16, R29, R53 ;  /* 0x0000001d10517223 */ /* 0x000fe20000010035 */
[----:B-----5:R-:W-:-:S04]  /*4b60*/  IMAD.U32 R57, R28, 0x10000, RZ ;  /* 0x000100001c397824 */ /* 0x020fc800078e00ff */
        /* <DEDUP_REMOVED lines=12> */
.L_x_3447:
        /* <DEDUP_REMOVED lines=15> */
.L_x_3449:
[----:B------:R-:W-:Y:S05]  /*4d20*/  BSYNC B0 ;  /* 0x0000000000007941 */ /* 0x000fea0003800000 */
.L_x_3448:
        /* <DEDUP_REMOVED lines=23> */
.L_x_3450:
        /* <DEDUP_REMOVED lines=11> */
[----:B0-----:R-:W-:-:S04]  /*4f50*/  LEA R30, P1, R28, UR12, 0x1 ;  /* 0x0000000c1c1e7c11 */ /* 0x001fc8000f8208ff */
[----:B------:R-:W-:-:S05]  /*4f60*/  LEA.HI.X R31, R28, UR13, R29, 0x1, P1 ;  /* 0x0000000d1c1f7c11 */ /* 0x000fca00088f0c1d */
[----:B------:R1:W-:Y:S04]  /*4f70*/  STG.E desc[UR14][R30.64], R3 ;  /* 0x000000031e007986 */ /* 0x0003e8000c10190e */
.L_x_3452:
[----:B------:R-:W-:Y:S05]  /*4f80*/  BSYNC B0 ;  /* 0x0000000000007941 */ /* 0x000fea0003800000 */
.L_x_3451:
[----:B------:R-:W-:Y:S02]  /*4f90*/  SHF.L.U32 R4, R4, 0x10, RZ ;  /* 0x0000001004047819 */ /* 0x000fe400000006ff */
[----:B------:R-:W-:Y:S02]  /*4fa0*/  SHF.L.U32 R62, R62, 0x10, RZ ;  /* 0x000000103e3e7819 */ /* 0x000fe400000006ff */
[----:B-1----:R-:W-:Y:S01]  /*4fb0*/  SHF.L.U32 R3, R5, 0x10, RZ ;  /* 0x0000001005037819 */ /* 0x002fe200000006ff */
[----:B------:R-:W-:Y:S01]  /*4fc0*/  FADD.FTZ R4, R4, -UR5 ;  /* 0x8000000504047e21 */ /* 0x000fe20008010000 */
[----:B------:R-:W-:Y:S01]  /*4fd0*/  ISETP.GE.U32.AND P1, PT, R87, UR6, PT ;  /* 0x0000000657007c0c */ /* 0x000fe2000bf26070 */
[----:B------:R-:W-:Y:S01]  /*4fe0*/  FADD.FTZ R5, R62, -UR5 ;  /* 0x800000053e057e21 */ /* 0x000fe20008010000 */
[----:B------:R-:W-:Y:S01]  /*4ff0*/  ISETP.GE.U32.AND P2, PT, R86, UR6, PT ;  /* 0x0000000656007c0c */ /* 0x000fe2000bf46070 */
[----:B------:R-:W-:Y:S01]  /*5000*/  FMUL.FTZ R4, R4, UR10 ;  /* 0x0000000a04047c20 */ /* 0x000fe20008410000 */
[----:B0-----:R-:W-:Y:S01]  /*5010*/  SHF.L.U32 R30, R61, 0x10, RZ ;  /* 0x000000103d1e7819 */ /* 0x001fe200000006ff */
[----:B------:R-:W-:Y:S01]  /*5020*/  FMUL.FTZ R5, R5, UR10 ;  /* 0x0000000a05057c20 */ /* 0x000fe20008410000 */
[----:B------:R-:W-:Y:S01]  /*5030*/  ISETP.GE.AND.EX P1, PT, R92, UR7, PT, P1 ;  /* 0x000000075c007c0c */ /* 0x000fe2000bf26310 */
[----:B------:R-:W-:Y:S01]  /*5040*/  FADD.FTZ R3, R3, -UR5 ;  /* 0x8000000503037e21 */ /* 0x000fe20008010000 */
[----:B------:R-:W-:Y:S01]  /*5050*/  ISETP.GE.AND.EX P2, PT, R93, UR7, PT, P2 ;  /* 0x000000075d007c0c */ /* 0x000fe2000bf46320 */
[----:B------:R-:W-:Y:S01]  /*5060*/  FADD.FTZ R30, R30, -UR5 ;  /* 0x800000051e1e7e21 */ /* 0x000fe20008010000 */
[----:B------:R-:W-:Y:S01]  /*5070*/  ISETP.GT.U32.OR P1, PT, R56, 0x27f, P1 ;  /* 0x0000027f3800780c */ /* 0x000fe20000f24470 */
[----:B------:R-:W-:Y:S01]  /*5080*/  FFMA.FTZ R31, R16, R4, R53 ;  /* 0x00000004101f7223 */ /* 0x000fe20000010035 */
[----:B------:R-:W-:Y:S01]  /*5090*/  ISETP.GT.U32.OR P2, PT, R56, 0x27f, P2 ;  /* 0x0000027f3800780c */ /* 0x000fe20001744470 */
[----:B------:R-:W-:Y:S01]  /*50a0*/  FFMA.FTZ R5, R52, R5, R57 ;  /* 0x0000000534057223 */ /* 0x000fe20000010039 */
[----:B------:R-:W-:Y:S11]  /*50b0*/  @!P5 BRA `(.L_x_3453) ;  /* 0x000000000028d947 */ /* 0x000ff60003800000 */
        /* <DEDUP_REMOVED lines=10> */
.L_x_3453:
        /* <DEDUP_REMOVED lines=14> */
.L_x_3455:
[----:B------:R-:W-:Y:S05]  /*5240*/  BSYNC B0 ;  /* 0x0000000000007941 */ /* 0x000fea0003800000 */
.L_x_3454:
[----:B------:R-:W-:Y:S01]  /*5250*/  FMUL.FTZ R3, R3, UR10 ;  /* 0x0000000a03037c20 */ /* 0x000fe20008410000 */
[----:B------:R-:W-:Y:S01]  /*5260*/  FMUL.FTZ R30, R30, UR10 ;  /* 0x0000000a1e1e7c20 */ /* 0x000fe20008410000 */
[----:B------:R-:W-:Y:S01]  /*5270*/  IMAD.U32 R6, R6, 0x10000, RZ ;  /* 0x0001000006067824 */ /* 0x000fe200078e00ff */
[----:B------:R-:W-:Y:S01]  /*5280*/  SHF.L.U32 R64, R64, 0x10, RZ ;  /* 0x0000001040407819 */ /* 0x000fe200000006ff */
[----:B------:R-:W-:Y:S01]  /*5290*/  FFMA.FTZ R3, R16, R3, R53 ;  /* 0x0000000310037223 */ /* 0x000fe20000010035 */
[----:B------:R-:W-:Y:S01]  /*52a0*/  FFMA.FTZ R30, R52, R30, R57 ;  /* 0x0000001e341e7223 */ /* 0x000fe20000010039 */
[----:B------:R-:W-:Y:S06]  /*52b0*/  @!P5 BRA `(.L_x_3456) ;  /* 0x000000000028d947 */ /* 0x000fec0003800000 */
[----:B------:R-:W-:-:S06]  /*52c0*/  FMUL.FTZ R4, R3, -1.4426950216293334961 ;  /* 0xbfb8aa3b03047820 */ /* 0x000fcc0000410000 */
[----:B------:R-:W1:Y:S02]  /*52d0*/  MUFU.EX2 R4, R4 ;  /* 0x0000000400047308 */ /* 0x000e640000000800 */
[----:B-1----:R-:W-:-:S06]  /*52e0*/  FADD.FTZ R5, R4, 1 ;  /* 0x3f80000004057421 */ /* 0x002fcc0000010000 */
[----:B0-----:R-:W0:Y:S02]  /*52f0*/  MUFU.RCP R28, R5 ;  /* 0x00000005001c7308 */ /* 0x001e240000001000 */
[----:B0-----:R-:W-:Y:S01]  /*5300*/  FMUL.FTZ R3, R3, R28 ;  /* 0x0000001c03037220 */ /* 0x001fe20000410000 */
[----:B------:R-:W-:-:S06]  /*5310*/  FMUL.FTZ R28, R30, -1.4426950216293334961 ;  /* 0xbfb8aa3b1e1c7820 */ /* 0x000fcc0000410000 */
[----:B------:R-:W0:Y:S02]  /*5320*/  MUFU.EX2 R28, R28 ;  /* 0x0000001c001c7308 */ /* 0x000e240000000800 */
[----:B0-----:R-:W-:-:S06]  /*5330*/  FADD.FTZ R29, R28, 1 ;  /* 0x3f8000001c1d7421 */ /* 0x001fcc0000010000 */
[----:B------:R-:W0:Y:S02]  /*5340*/  MUFU.RCP R29, R29 ;  /* 0x0000001d001d7308 */ /* 0x000e240000001000 */
[----:B0-----:R-:W-:-:S07]  /*5350*/  FMUL.FTZ R30, R30, R29 ;  /* 0x0000001d1e1e7220 */ /* 0x001fce0000410000 */
.L_x_3456:
        /* <DEDUP_REMOVED lines=14> */
.L_x_3458:
[----:B------:R-:W-:Y:S05]  /*5440*/  BSYNC B0 ;  /* 0x0000000000007941 */ /* 0x000fea0003800000 */
.L_x_3457:
        /* <DEDUP_REMOVED lines=10> */
[----:B------:R-:W-:Y:S01]  /*54f0*/  SHF.R.S32.HI R60, RZ, 0x1f, R83 ;  /* 0x0000001fff3c7819 */ /* 0x000fe20000011453 */
[----:B01----:R-:W-:Y:S01]  /*5500*/  FFMA.FTZ R29, R16, R6, R53 ;  /* 0x00000006101d7223 */ /* 0x003fe20000010035 */
        /* <DEDUP_REMOVED lines=23> */
.L_x_3459:
        /* <DEDUP_REMOVED lines=14> */
.L_x_3461:
[----:B------:R-:W-:Y:S05]  /*5760*/  BSYNC B0 ;  /* 0x0000000000007941 */ /* 0x000fea0003800000 */
.L_x_3460:
[----:B------:R-:W-:Y:S01]  /*5770*/  FMUL.FTZ R3, R3, UR10 ;  /* 0x0000000a03037c20 */ /* 0x000fe20008410000 */
[----:B------:R-:W-:Y:S01]  /*5780*/  FMUL.FTZ R28, R28, UR10 ;  /* 0x0000000a1c1c7c20 */ /* 0x000fe20008410000 */
[----:B------:R-:W-:Y:S01]  /*5790*/  FADD.FTZ R8, R8, -UR5 ;  /* 0x8000000508087e21 */ /* 0x000fe20008010000 */
[----:B------:R-:W-:Y:S01]  /*57a0*/  FADD.FTZ R66, R66, -UR5 ;  /* 0x8000000542427e21 */ /* 0x000fe20008010000 */
        /* <DEDUP_REMOVED lines=13> */
.L_x_3462:
        /* <DEDUP_REMOVED lines=14> */
.L_x_3464:
[----:B------:R-:W-:Y:S05]  /*5960*/  BSYNC B0 ;  /* 0x0000000000007941 */ /* 0x000fea0003800000 */
.L_x_3463:
[----:B------:R-:W-:Y:S01]  /*5970*/  FMUL.FTZ R8, R8, UR10 ;  /* 0x0000000a08087c20 */ /* 0x000fe20008410000 */
[----:B------:R-:W-:Y:S01]  /*5980*/  FMUL.FTZ R66, R66, UR10 ;  /* 0x0000000a42427c20 */ /* 0x000fe20008410000 */
[----:B------:R-:W-:Y:S01]  /*5990*/  SHF.L.U32 R9, R9, 0x10, RZ ;  /* 0x0000001009097819 */ /* 0x000fe200000006ff */
[----:B------:R-:W-:Y:S02]  /*59a0*/  IMAD.U32 R68, R68, 0x10000, RZ ;  /* 0x0001000044447824 */ /* 0x000fe400078e00ff */
        /* <DEDUP_REMOVED lines=13> */
.L_x_3465:
        /* <DEDUP_REMOVED lines=14> */
.L_x_3467:
[----:B------:R-:W-:Y:S05]  /*5b60*/  BSYNC B0 ;  /* 0x0000000000007941 */ /* 0x000fea0003800000 */
.L_x_3466:
        /* <DEDUP_REMOVED lines=9> */
[----:B------:R-:W-:Y:S01]  /*5c00*/  FFMA.FTZ R9, R16, R9, R53 ;  /* 0x0000000910097223 */ /* 0x000fe20000010035 */
[----:B------:R-:W-:-:S02]  /*5c10*/  SHF.R.S32.HI R30, RZ, 0x1f, R79 ;  /* 0x0000001fff1e7819 */ /* 0x000fc4000001144f */
[----:B-1----:R-:W-:Y:S01]  /*5c20*/  SHF.L.U32 R3, R10, 0x10, RZ ;  /* 0x000000100a037819 */ /* 0x002fe200000006ff */
[----:B------:R-:W-:Y:S01]  /*5c30*/  FFMA.FTZ R10, R52, R68, R57 ;  /* 0x00000044340a7223 */ /* 0x000fe20000010039 */
[----:B------:R-:W-:Y:S02]  /*5c40*/  SHF.L.U32 R8, R70, 0x10, RZ ;  /* 0x0000001046087819 */ /* 0x000fe400000006ff */
[----:B------:R-:W-:Y:S01]  /*5c50*/  ISETP.GE.AND.EX P1, PT, R60, UR7, PT, P1 ;  /* 0x000000073c007c0c */ /* 0x000fe2000bf26310 */
[----:B------:R-:W-:Y:S01]  /*5c60*/  FADD.FTZ R3, R3, -UR5 ;  /* 0x8000000503037e21 */ /* 0x000fe20008010000 */
[----:B------:R-:W-:Y:S01]  /*5c70*/  ISETP.GE.AND.EX P2, PT, R31, UR7, PT, P2 ;  /* 0x000000071f007c0c */ /* 0x000fe2000bf46320 */
[----:B------:R-:W-:Y:S01]  /*5c80*/  FADD.FTZ R8, R8, -UR5 ;  /* 0x8000000508087e21 */ /* 0x000fe20008010000 */
[----:B------:R-:W-:Y:S02]  /*5c90*/  ISETP.GE.AND.EX P3, PT, R30, UR7, PT, P3 ;  /* 0x000000071e007c0c */ /* 0x000fe4000bf66330 */
        /* <DEDUP_REMOVED lines=16> */
.L_x_3468:
        /* <DEDUP_REMOVED lines=14> */
.L_x_3470:
[----:B------:R-:W-:Y:S05]  /*5e80*/  BSYNC B0 ;  /* 0x0000000000007941 */ /* 0x000fea0003800000 */
.L_x_3469:
        /* <DEDUP_REMOVED lines=17> */
.L_x_3471:
        /* <DEDUP_REMOVED lines=14> */
.L_x_3473:
[----:B------:R-:W-:Y:S05]  /*6080*/  BSYNC B0 ;  /* 0x0000000000007941 */ /* 0x000fea0003800000 */
.L_x_3472:
        /* <DEDUP_REMOVED lines=17> */
.L_x_3474:
[----:B------:R-:W-:Y:S04]  /*61a0*/  BSSY B0, `(.L_x_3475) ;  /* 0x000000e000007945 */ /* 0x000fe80003800000 */
[----:B------:R-:W-:Y:S05]  /*61b0*/  @P3 BRA `(.L_x_3476) ;  /* 0x0000000000303947 */ /* 0x000fea0003800000 */
[----:B------:R-:W-:Y:S01]  /*61c0*/  ULDC.64 UR12, c[0x0][0x270] ;  /* 0x00009c00000c7ab9 */ /* 0x000fe20000000a00 */
[----:B------:R-:W-:Y:S01]  /*61d0*/  MOV R5, R41 ;  /* 0x0000002900057202 */ /* 0x000fe20000000f00 */
[----:B012---:R-:W-:Y:S01]  /*61e0*/  IMAD R6, R30, UR12, RZ ;  /* 0x0000000c1e067c24 */ /* 0x007fe2000f8e02ff */
        /* <DEDUP_REMOVED lines=9> */
.L_x_3476:
[----:B------:R-:W-:Y:S05]  /*6280*/  BSYNC B0 ;  /* 0x0000000000007941 */ /* 0x000fea0003800000 */
.L_x_3475:
[----:B------:R-:W-:Y:S01]  /*6290*/  ISETP.GE.U32.AND P1, PT, R78, UR6, PT ;  /* 0x000000064e007c0c */ /* 0x000fe2000bf26070 */
[----:B------:R-:W-:Y:S01]  /*62a0*/  FADD.FTZ R12, R12, -UR5 ;  /* 0x800000050c0c7e21 */ /* 0x000fe20008010000 */
[----:B------:R-:W-:Y:S01]  /*62b0*/  ISETP.GE.U32.AND P2, PT, R77, UR6, PT ;  /* 0x000000064d007c0c */ /* 0x000fe2000bf46070 */
[----:B------:R-:W-:Y:S01]  /*62c0*/  FADD.FTZ R71, R71, -UR5 ;  /* 0x8000000547477e21 */ /* 0x000fe20008010000 */
[----:B------:R-:W-:Y:S01]  /*62d0*/  SHF.R.S32.HI R28, RZ, 0x1f, R78 ;  /* 0x0000001fff1c7819 */ /* 0x000fe2000001144e */
[----:B------:R-:W-:Y:S01]  /*62e0*/  FMUL.FTZ R12, R12, UR10 ;  /* 0x0000000a0c0c7c20 */ /* 0x000fe20008410000 */
[----:B---3--:R-:W-:Y:S01]  /*62f0*/  SHF.R.S32.HI R11, RZ, 0x1f, R77 ;  /* 0x0000001fff0b7819 */ /* 0x008fe2000001144d */
[----:B------:R-:W-:Y:S01]  /*6300*/  FMUL.FTZ R71, R71, UR10 ;  /* 0x0000000a47477c20 */ /* 0x000fe20008410000 */
[----:B------:R-:W-:Y:S01]  /*6310*/  ISETP.GE.U32.AND P3, PT, R76, UR6, PT ;  /* 0x000000064c007c0c */ /* 0x000fe2000bf66070 */
[----:B------:R-:W-:Y:S01]  /*6320*/  FFMA.FTZ R12, R16, R12, R53 ;  /* 0x0000000c100c7223 */ /* 0x000fe20000010035 */
[----:B------:R-:W-:Y:S01]  /*6330*/  SHF.R.S32.HI R10, RZ, 0x1f, R76 ;  /* 0x0000001fff0a7819 */ /* 0x000fe2000001144c */
[----:B------:R-:W-:Y:S01]  /*6340*/  FFMA.FTZ R71, R52, R71, R57 ;  /* 0x0000004734477223 */ /* 0x000fe20000010039 */
[----:B-1----:R-:W-:-:S02]  /*6350*/  SHF.L.U32 R9, R13, 0x10, RZ ;  /* 0x000000100d097819 */ /* 0x002fc400000006ff */
        /* <DEDUP_REMOVED lines=12> */
[----:B--2---:R-:W-:Y:S01]  /*6420*/  FMUL.FTZ R3, R12, -1.4426950216293334961 ;  /* 0xbfb8aa3b0c037820 */ /* 0x004fe20000410000 */
        /* <DEDUP_REMOVED lines=9> */
.L_x_3477:
        /* <DEDUP_REMOVED lines=10> */
[----:B0-----:R-:W-:-:S02]  /*6560*/  LEA R6, P1, R4, UR12, 0x1 ;  /* 0x0000000c04067c11 */ /* 0x001fc4000f8208ff */
[----:B------:R-:W-:-:S04]  /*6570*/  IADD3 R3, R5, R3, RZ ;  /* 0x0000000305037210 */ /* 0x000fc80007ffe0ff */
[----:B------:R-:W-:-:S05]  /*6580*/  LEA.HI.X R7, R4, UR13, R3, 0x1, P1 ;  /* 0x0000000d04077c11 */ /* 0x000fca00088f0c03 */
[----:B------:R1:W-:Y:S02]  /*6590*/  STG.E desc[UR14][R6.64], R71 ;  /* 0x0000004706007986 */ /* 0x0003e4000c10190e */
.L_x_3479:
[----:B------:R-:W-:Y:S05]  /*65a0*/  BSYNC B0 ;  /* 0x0000000000007941 */ /* 0x000fea0003800000 */
.L_x_3478:
[----:B------:R-:W-:Y:S01]  /*65b0*/  FMUL.FTZ R9, R9, UR10 ;  /* 0x0000000a09097c20 */ /* 0x000fe20008410000 */
[----:B------:R-:W-:Y:S01]  /*65c0*/  FMUL.FTZ R74, R74, UR10 ;  /* 0x0000000a4a4a7c20 */ /* 0x000fe20008410000 */
[----:B------:R-:W-:Y:S01]  /*65d0*/  FADD.FTZ R14, R14, -UR5 ;  /* 0x800000050e0e7e21 */ /* 0x000fe20008010000 */
[----:B------:R-:W-:Y:S01]  /*65e0*/  FADD.FTZ R73, R73, -UR5 ;  /* 0x8000000549497e21 */ /* 0x000fe20008010000 */
        /* <DEDUP_REMOVED lines=13> */
.L_x_3480:
[----:B------:R-:W-:Y:S04]  /*66c0*/  BSSY B0, `(.L_x_3481) ;  /* 0x000000e000007945 */ /* 0x000fe80003800000 */
[----:B------:R-:W-:Y:S05]  /*66d0*/  @P2 BRA `(.L_x_3482) ;  /* 0x0000000000302947 */ /* 0x000fea0003800000 */
[----:B------:R-:W-:Y:S01]  /*66e0*/  ULDC.64 UR12, c[0x0][0x270] ;  /* 0x00009c00000c7ab9 */ /* 0x000fe20000000a00 */
[----:B------:R-:W-:Y:S01]  /*66f0*/  MOV R4, R42 ;  /* 0x0000002a00047202 */ /* 0x000fe20000000f00 */
[----:B012---:R-:W-:Y:S01]  /*6700*/  IMAD R6, R11, UR12, RZ ;  /* 0x0000000c0b067c24 */ /* 0x007fe2000f8e02ff */
        /* <DEDUP_REMOVED lines=9> */
.L_x_3482:
[----:B------:R-:W-:Y:S05]  /*67a0*/  BSYNC B0 ;  /* 0x0000000000007941 */ /* 0x000fea0003800000 */
.L_x_3481:
        /* <DEDUP_REMOVED lines=8> */
[----:B01-3--:R-:W-:-:S05]  /*6830*/  FMUL.FTZ R6, R73, -1.4426950216293334961 ;  /* 0xbfb8aa3b49067820 */ /* 0x00bfca0000410000 */
        /* <DEDUP_REMOVED lines=8> */
.L_x_3483:
        /* <DEDUP_REMOVED lines=10> */
[----:B01-3--:R-:W-:-:S02]  /*6960*/  LEA R6, P1, R4, UR12, 0x1 ;  /* 0x0000000c04067c11 */ /* 0x00bfc4000f8208ff */
[----:B------:R-:W-:-:S04]  /*6970*/  IADD3 R3, R5, R3, RZ ;  /* 0x0000000305037210 */ /* 0x000fc80007ffe0ff */
[----:B------:R-:W-:-:S05]  /*6980*/  LEA.HI.X R7, R4, UR13, R3, 0x1, P1 ;  /* 0x0000000d04077c11 */ /* 0x000fca00088f0c03 */
[----:B------:R4:W-:Y:S02]  /*6990*/  STG.E desc[UR14][R6.64], R73 ;  /* 0x0000004906007986 */ /* 0x0009e4000c10190e */
.L_x_3485:
[----:B------:R-:W-:Y:S05]  /*69a0*/  BSYNC B0 ;  /* 0x0000000000007941 */ /* 0x000fea0003800000 */
.L_x_3484:
[C---:B---3--:R-:W-:Y:S01]  /*69b0*/  IADD3 R9, R0.reuse, 0xe0, RZ ;  /* 0x000000e000097810 */ /* 0x048fe20007ffe0ff */
        /* <DEDUP_REMOVED lines=36> */
.L_x_3486:
[----:B------:R-:W-:Y:S04]  /*6c00*/  BSSY B0, `(.L_x_3487) ;  /* 0x000000e000007945 */ /* 0x000fe80003800000 */
[----:B------:R-:W-:Y:S05]  /*6c10*/  @P1 BRA `(.L_x_3488) ;  /* 0x0000000000301947 */ /* 0x000fea0003800000 */
[----:B------:R-:W-:Y:S01]  /*6c20*/  ULDC.64 UR12, c[0x0][0x270] ;  /* 0x00009c00000c7ab9 */ /* 0x000fe20000000a00 */
[----:B------:R-:W-:Y:S01]  /*6c30*/  MOV R5, R41 ;  /* 0x0000002900057202 */ /* 0x000fe20000000f00 */
[----:B01--4-:R-:W-:Y:S01]  /*6c40*/  IMAD R6, R28, UR12, RZ ;  /* 0x0000000c1c067c24 */ /* 0x013fe2000f8e02ff */
        /* <DEDUP_REMOVED lines=9> */
.L_x_3488:
[----:B------:R-:W-:Y:S05]  /*6ce0*/  BSYNC B0 ;  /* 0x0000000000007941 */ /* 0x000fea0003800000 */
.L_x_3487:
        /* <DEDUP_REMOVED lines=17> */
.L_x_3489:
        /* <DEDUP_REMOVED lines=10> */
[----:B012-4-:R-:W-:Y:S02]  /*6ea0*/  LEA R6, P1, R4, UR12, 0x1 ;  /* 0x0000000c04067c11 */ /* 0x017fe4000f8208ff */
[----:B------:R-:W-:-:S04]  /*6eb0*/  IADD3 R9, R5, R9, RZ ;  /* 0x0000000905097210 */ /* 0x000fc80007ffe0ff */
[----:B------:R-:W-:-:S05]  /*6ec0*/  LEA.HI.X R7, R4, UR13, R9, 0x1, P1 ;  /* 0x0000000d04077c11 */ /* 0x000fca00088f0c09 */
[----:B------:R3:W-:Y:S02]  /*6ed0*/  STG.E desc[UR14][R6.64], R65 ;  /* 0x0000004106007986 */ /* 0x0007e4000c10190e */
.L_x_3491:
[----:B------:R-:W-:Y:S05]  /*6ee0*/  BSYNC B0 ;  /* 0x0000000000007941 */ /* 0x000fea0003800000 */
.L_x_3490:
        /* <DEDUP_REMOVED lines=17> */
.L_x_3492:
        /* <DEDUP_REMOVED lines=10> */
[----:B01234-:R-:W-:Y:S02]  /*70a0*/  LEA R6, P1, R4, UR12, 0x1 ;  /* 0x0000000c04067c11 */ /* 0x01ffe4000f8208ff */
[----:B------:R-:W-:-:S04]  /*70b0*/  IADD3 R3, R5, R3, RZ ;  /* 0x0000000305037210 */ /* 0x000fc80007ffe0ff */
[----:B------:R-:W-:-:S05]  /*70c0*/  LEA.HI.X R7, R4, UR13, R3, 0x1, P1 ;  /* 0x0000000d04077c11 */ /* 0x000fca00088f0c03 */
[----:B------:R0:W-:Y:S02]  /*70d0*/  STG.E desc[UR14][R6.64], R63 ;  /* 0x0000003f06007986 */ /* 0x0001e4000c10190e */
.L_x_3494:
[----:B------:R-:W-:Y:S05]  /*70e0*/  BSYNC B0 ;  /* 0x0000000000007941 */ /* 0x000fea0003800000 */
.L_x_3493:
[C---:B------:R-:W-:Y:S01]  /*70f0*/  IADD3 R15, R0.reuse, 0x100, RZ ;  /* 0x00000100000f7810 */ /* 0x040fe20007ffe0ff */
[----:B------:R-:W-:Y:S01]  /*7100*/  FADD.FTZ R4, R19, -UR5 ;  /* 0x8000000513047e21 */ /* 0x000fe20008010000 */
[C---:B------:R-:W-:Y:S01]  /*7110*/  IADD3 R9, R0.reuse, 0x110, RZ ;  /* 0x0000011000097810 */ /* 0x040fe20007ffe0ff */
        /* <DEDUP_REMOVED lines=8> */
[----:B--2---:R-:W-:Y:S01]  /*71a0*/  FFMA.FTZ R11, R16, R4, R53 ;  /* 0x00000004100b7223 */ /* 0x004fe20000010035 */
        /* <DEDUP_REMOVED lines=16> */
[----:B01-34-:R-:W-:Y:S01]  /*72b0*/  FMUL.FTZ R7, R12, -1.4426950216293334961 ;  /* 0xbfb8aa3b0c077820 */ /* 0x01bfe20000410000 */
        /* <DEDUP_REMOVED lines=9> */
.L_x_3495:
        /* <DEDUP_REMOVED lines=14> */
.L_x_3497:
[----:B------:R-:W-:Y:S05]  /*7430*/  BSYNC B0 ;  /* 0x0000000000007941 */ /* 0x000fea0003800000 */
.L_x_3496:
[----:B------:R-:W-:Y:S01]  /*7440*/  FMUL.FTZ R14, R14, UR10 ;  /* 0x0000000a0e0e7c20 */ /* 0x000fe20008410000 */
[----:B------:R-:W-:Y:S01]  /*7450*/  FMUL.FTZ R58, R58, UR10 ;  /* 0x0000000a3a3a7c20 */ /* 0x000fe20008410000 */
[----:B------:R-:W-:Y:S01]  /*7460*/  FADD.FTZ R13, R33, -UR5 ;  /* 0x80000005210d7e21 */ /* 0x000fe20008010000 */
[----:B------:R-:W-:Y:S01]  /*7470*/  FADD.FTZ R55, R55, -UR5 ;  /* 0x8000000537377e21 */ /* 0x000fe20008010000 */
[----:B------:R-:W-:Y:S01]  /*7480*/  FFMA.FTZ R14, R16, R14, R53 ;  /* 0x0000000e100e7223 */ /* 0x000fe20000010035 */
[----:B--2---:R-:W-:Y:S01]  /*7490*/  FFMA.FTZ R11, R52, R58, R57 ;  /* 0x0000003a340b7223 */ /* 0x004fe20000010039 */
        /* <DEDUP_REMOVED lines=11> */
.L_x_3498:
        /* <DEDUP_REMOVED lines=14> */
.L_x_3500:
[----:B------:R-:W-:Y:S05]  /*7630*/  BSYNC B0 ;  /* 0x0000000000007941 */ /* 0x000fea0003800000 */
.L_x_3499:
[----:B------:R-:W-:Y:S01]  /*7640*/  FMUL.FTZ R13, R13, UR10 ;  /* 0x0000000a0d0d7c20 */ /* 0x000fe20008410000 */
[----:B------:R-:W-:Y:S01]  /*7650*/  FMUL.FTZ R55, R55, UR10 ;  /* 0x0000000a37377c20 */ /* 0x000fe20008410000 */
[----:B------:R-:W-:Y:S01]  /*7660*/  IMAD.U32 R34, R34, 0x10000, RZ ;  /* 0x0001000022227824 */ /* 0x000fe200078e00ff */
[----:B------:R-:W-:Y:S01]  /*7670*/  SHF.L.U32 R54, R54, 0x10, RZ ;  /* 0x0000001036367819 */ /* 0x000fe200000006ff */
        /* <DEDUP_REMOVED lines=13> */
.L_x_3501:
        /* <DEDUP_REMOVED lines=10> */
[----:B01234-:R-:W-:Y:S02]  /*77f0*/  LEA R6, P1, R4, UR12, 0x1 ;  /* 0x0000000c04067c11 */ /* 0x01ffe4000f8208ff */
[----:B------:R-:W-:-:S04]  /*7800*/  IADD3 R3, R5, R3, RZ ;  /* 0x0000000305037210 */ /* 0x000fc80007ffe0ff */
[----:B------:R-:W-:-:S05]  /*7810*/  LEA.HI.X R7, R4, UR13, R3, 0x1, P1 ;  /* 0x0000000d04077c11 */ /* 0x000fca00088f0c03 */
[----:B------:R0:W-:Y:S02]  /*7820*/  STG.E desc[UR14][R6.64], R13 ;  /* 0x0000000d06007986 */ /* 0x0001e4000c10190e */
.L_x_3503:
[----:B------:R-:W-:Y:S05]  /*7830*/  BSYNC B0 ;  /* 0x0000000000007941 */ /* 0x000fea0003800000 */
.L_x_3502:
[----:B------:R-:W-:Y:S01]  /*7840*/  IADD3 R15, R0, 0x130, RZ ;  /* 0x00000130000f7810 */ /* 0x000fe20007ffe0ff */
[----:B------:R-:W-:Y:S01]  /*7850*/  FADD.FTZ R4, R34, -UR5 ;  /* 0x8000000522047e21 */ /* 0x000fe20008010000 */
[----:B------:R-:W-:Y:S01]  /*7860*/  IADD3 R9, R0, 0x140, RZ ;  /* 0x0000014000097810 */ /* 0x000fe20007ffe0ff */
        /* <DEDUP_REMOVED lines=10> */
[----:B--2---:R-:W-:Y:S01]  /*7910*/  FFMA.FTZ R11, R16, R4, R53 ;  /* 0x00000004100b7223 */ /* 0x004fe20000010035 */
        /* <DEDUP_REMOVED lines=24> */
.L_x_3504:
        /* <DEDUP_REMOVED lines=14> */
.L_x_3506:
[----:B------:R-:W-:Y:S05]  /*7b80*/  BSYNC B0 ;  /* 0x0000000000007941 */ /* 0x000fea0003800000 */
.L_x_3505:
[----:B------:R-:W-:Y:S01]  /*7b90*/  FMUL.FTZ R14, R14, UR10 ;  /* 0x0000000a0e0e7c20 */ /* 0x000fe20008410000 */
[----:B------:R-:W-:Y:S01]  /*7ba0*/  FMUL.FTZ R51, R51, UR10 ;  /* 0x0000000a33337c20 */ /* 0x000fe20008410000 */
[----:B--2---:R-:W-:Y:S01]  /*7bb0*/  FADD.FTZ R11, R36, -UR5 ;  /* 0x80000005240b7e21 */ /* 0x004fe20008010000 */
        /* <DEDUP_REMOVED lines=14> */
.L_x_3507:
        /* <DEDUP_REMOVED lines=10> */
[----:B01-34-:R-:W-:Y:S02]  /*7d40*/  LEA R6, P1, R4, UR12, 0x1 ;  /* 0x0000000c04067c11 */ /* 0x01bfe4000f8208ff */
[----:B------:R-:W-:-:S04]  /*7d50*/  IADD3 R9, R5, R9, RZ ;  /* 0x0000000905097210 */ /* 0x000fc80007ffe0ff */
[----:B------:R-:W-:-:S05]  /*7d60*/  LEA.HI.X R7, R4, UR13, R9, 0x1, P1 ;  /* 0x0000000d04077c11 */ /* 0x000fca00088f0c09 */
[----:B------:R2:W-:Y:S02]  /*7d70*/  STG.E desc[UR14][R6.64], R51 ;  /* 0x0000003306007986 */ /* 0x0005e4000c10190e */
.L_x_3509:
[----:B------:R-:W-:Y:S05]  /*7d80*/  BSYNC B0 ;  /* 0x0000000000007941 */ /* 0x000fea0003800000 */
.L_x_3508:
[----:B------:R-:W-:Y:S01]  /*7d90*/  FMUL.FTZ R11, R11, UR10 ;  /* 0x0000000a0b0b7c20 */ /* 0x000fe20008410000 */
[----:B------:R-:W-:Y:S01]  /*7da0*/  FMUL.FTZ R20, R20, UR10 ;  /* 0x0000000a14147c20 */ /* 0x000fe20008410000 */
[----:B------:R-:W-:Y:S02]  /*7db0*/  SHF.L.U32 R37, R37, 0x10, RZ ;  /* 0x0000001025257819 */ /* 0x000fe400000006ff */
        /* <DEDUP_REMOVED lines=14> */
.L_x_3510:
        /* <DEDUP_REMOVED lines=14> */
.L_x_3512:
[----:B------:R-:W-:Y:S05]  /*7f80*/  BSYNC B0 ;  /* 0x0000000000007941 */ /* 0x000fea0003800000 */
.L_x_3511:
[----:B01234-:R-:W-:Y:S01]  /*7f90*/  SHF.L.U32 R6, R38, 0x10, RZ ;  /* 0x0000001026067819 */ /* 0x01ffe200000006ff */
        /* <DEDUP_REMOVED lines=12> */
[----:B------:R-:W-:Y:S01]  /*8060*/  IMAD.U32 R5, R22, 0x10000, RZ ;  /* 0x0001000016057824 */ /* 0x000fe200078e00ff */
[----:B------:R-:W-:Y:S01]  /*8070*/  SHF.L.U32 R31, R49, 0x10, RZ ;  /* 0x00000010311f7819 */ /* 0x000fe200000006ff */
[----:B------:R-:W-:Y:S01]  /*8080*/  FADD.FTZ R15, R15, -UR5 ;  /* 0x800000050f0f7e21 */ /* 0x000fe20008010000 */
[----:B------:R-:W-:Y:S01]  /*8090*/  SHF.L.U32 R33, R50, 0x10, RZ ;  /* 0x0000001032217819 */ /* 0x000fe200000006ff */
[----:B------:R-:W-:Y:S01]  /*80a0*/  FADD.FTZ R19, R19, -UR5 ;  /* 0x8000000513137e21 */ /* 0x000fe20008010000 */
[C---:B------:R-:W-:Y:S01]  /*80b0*/  IADD3 R11, R0.reuse, 0x160, RZ ;  /* 0x00000160000b7810 */ /* 0x040fe20007ffe0ff */
[----:B------:R-:W-:Y:S01]  /*80c0*/  FADD.FTZ R29, R29, -UR5 ;  /* 0x800000051d1d7e21 */ /* 0x000fe20008010000 */
[C---:B------:R-:W-:Y:S01]  /*80d0*/  IADD3 R21, R0.reuse, 0x170, RZ ;  /* 0x0000017000157810 */ /* 0x040fe20007ffe0ff */
        /* <DEDUP_REMOVED lines=28> */
[--C-:B------:R-:W-:Y:S01]  /*82a0*/  FFMA.FTZ R29, R16, R3, R53.reuse ;  /* 0x00000003101d7223 */ /* 0x100fe20000010035 */
[----:B------:R-:W-:Y:S01]  /*82b0*/  ISETP.GE.AND.EX P2, PT, R20, UR7, PT, P2 ;  /* 0x0000000714007c0c */ /* 0x000fe2000bf46320 */
[C-C-:B------:R-:W-:Y:S01]  /*82c0*/  FFMA.FTZ R28, R16.reuse, R6, R53.reuse ;  /* 0x00000006101c7223 */ /* 0x140fe20000010035 */
        /* <DEDUP_REMOVED lines=8> */
[--C-:B------:R-:W-:Y:S01]  /*8350*/  FFMA.FTZ R3, R16, R38, R53.reuse ;  /* 0x0000002610037223 */ /* 0x100fe20000010035 */
[----:B------:R-:W-:Y:S01]  /*8360*/  SHF.L.U32 R34, R24, 0x10, RZ ;  /* 0x0000001018227819 */ /* 0x000fe200000006ff */
[----:B------:R-:W-:Y:S01]  /*8370*/  FFMA.FTZ R16, R16, R44, R53 ;  /* 0x0000002c10107223 */ /* 0x000fe20000010035 */
[C---:B------:R-:W-:Y:S01]  /*8380*/  ISETP.GT.U32.OR P6, PT, R56.reuse, 0x27f, P6 ;  /* 0x0000027f3800780c */ /* 0x040fe200037c4470 */
[----:B------:R-:W-:Y:S01]  /*8390*/  FADD.FTZ R32, R5, -UR5 ;  /* 0x8000000505207e21 */ /* 0x000fe20008010000 */
[----:B------:R-:W-:Y:S01]  /*83a0*/  ISETP.GT.U32.OR P1, PT, R56, 0x27f, P1 ;  /* 0x0000027f3800780c */ /* 0x000fe20000f24470 */
        /* <DEDUP_REMOVED lines=16> */
.L_x_3513:
        /* <DEDUP_REMOVED lines=14> */
.L_x_3515:
[----:B------:R-:W-:Y:S05]  /*8590*/  BSYNC B0 ;  /* 0x0000000000007941 */ /* 0x000fea0003800000 */
.L_x_3514:
[----:B------:R-:W-:Y:S01]  /*85a0*/  FADD.FTZ R33, R33, -UR5 ;  /* 0x8000000521217e21 */ /* 0x000fe20008010000 */
[----:B------:R-:W-:Y:S01]  /*85b0*/  FMUL.FTZ R32, R32, UR10 ;  /* 0x0000000a20207c20 */ /* 0x000fe20008410000 */
[----:B------:R-:W-:Y:S01]  /*85c0*/  SHF.L.U32 R25, R25, 0x10, RZ ;  /* 0x0000001019197819 */ /* 0x000fe200000006ff */
        /* <DEDUP_REMOVED lines=14> */
.L_x_3516:
        /* <DEDUP_REMOVED lines=14> */
.L_x_3518:
[----:B------:R-:W-:Y:S05]  /*8790*/  BSYNC B0 ;  /* 0x0000000000007941 */ /* 0x000fea0003800000 */
.L_x_3517:
[----:B------:R-:W-:Y:S01]  /*87a0*/  FADD.FTZ R25, R25, -UR5 ;  /* 0x8000000519197e21 */ /* 0x000fe20008010000 */
        /* <DEDUP_REMOVED lines=13> */
.L_x_3519:
        /* <DEDUP_REMOVED lines=14> */
.L_x_3521:
[----:B------:R-:W-:Y:S05]  /*8960*/  BSYNC B0 ;  /* 0x0000000000007941 */ /* 0x000fea0003800000 */
.L_x_3520:
[----:B------:R-:W-:Y:S01]  /*8970*/  FMUL.FTZ R25, R25, UR10 ;  /* 0x0000000a19197c20 */ /* 0x000fe20008410000 */
[----:B------:R-:W-:Y:S01]  /*8980*/  FFMA.FTZ R34, R52, R34, R57 ;  /* 0x0000002234227223 */ /* 0x000fe20000010039 */
[----:B------:R-:W-:Y:S06]  /*8990*/  @!P5 BRA `(.L_x_3522) ;  /* 0x000000000028d947 */ /* 0x000fec0003800000 */
[----:B------:R-:W-:Y:S01]  /*89a0*/  FMUL.FTZ R4, R15, -1.4426950216293334961 ;  /* 0xbfb8aa3b0f047820 */ /* 0x000fe20000410000 */
[----:B012---:R-:W-:-:S05]  /*89b0*/  FMUL.FTZ R11, R34, -1.4426950216293334961 ;  /* 0xbfb8aa3b220b7820 */ /* 0x007fca0000410000 */
        /* <DEDUP_REMOVED lines=8> */
.L_x_3522:
        /* <DEDUP_REMOVED lines=8> */
[----:B012---:R-:W-:Y:S01]  /*8ac0*/  IMAD.WIDE.U32 R10, R14, UR12, R4 ;  /* 0x0000000c0e0a7c25 */ /* 0x007fe2000f8e0004 */
[----:B------:R-:W-:Y:S02]  /*8ad0*/  ULDC.64 UR12, c[0x0][0x210] ;  /* 0x00008400000c7ab9 */ /* 0x000fe40000000a00 */
[----:B------:R-:W-:-:S02]  /*8ae0*/  LEA R4, P1, R10, UR12, 0x1 ;  /* 0x0000000c0a047c11 */ /* 0x000fc4000f8208ff */
[----:B------:R-:W-:-:S04]  /*8af0*/  IADD3 R17, R11, R17, RZ ;  /* 0x000000110b117210 */ /* 0x000fc80007ffe0ff */
[----:B------:R-:W-:-:S05]  /*8b00*/  LEA.HI.X R5, R10, UR13, R17, 0x1, P1 ;  /* 0x0000000d0a057c11 */ /* 0x000fca00088f0c11 */
[----:B------:R3:W-:Y:S02]  /*8b10*/  STG.E desc[UR14][R4.64], R15 ;  /* 0x0000000f04007986 */ /* 0x0007e4000c10190e */
.L_x_3524:
[----:B------:R-:W-:Y:S05]  /*8b20*/  BSYNC B0 ;  /* 0x0000000000007941 */ /* 0x000fea0003800000 */
.L_x_3523:
[----:B------:R-:W-:Y:S01]  /*8b30*/  FFMA.FTZ R25, R52, R25, R57 ;  /* 0x0000001934197223 */ /* 0x000fe20000010039 */
[----:B------:R-:W-:Y:S06]  /*8b40*/  @!P5 BRA `(.L_x_3525) ;  /* 0x000000000028d947 */ /* 0x000fec0003800000 */
[----:B---3--:R-:W-:Y:S01]  /*8b50*/  FMUL.FTZ R4, R12, -1.4426950216293334961 ;  /* 0xbfb8aa3b0c047820 */ /* 0x008fe20000410000 */
        /* <DEDUP_REMOVED lines=9> */
.L_x_3525:
[----:B------:R-:W-:Y:S04]  /*8bf0*/  BSSY B0, `(.L_x_3526) ;  /* 0x000000e000007945 */ /* 0x000fe80003800000 */
[----:B------:R-:W-:Y:S05]  /*8c00*/  @P4 BRA `(.L_x_3527) ;  /* 0x0000000000304947 */ /* 0x000fea0003800000 */
[----:B------:R-:W-:Y:S01]  /*8c10*/  ULDC.64 UR12, c[0x0][0x270] ;  /* 0x00009c00000c7ab9 */ /* 0x000fe20000000a00 */
[----:B---3--:R-:W-:Y:S01]  /*8c20*/  MOV R4, R42 ;  /* 0x0000002a00047202 */ /* 0x008fe20000000f00 */
[----:B------:R-:W-:Y:S01]  /*8c30*/  IMAD R14, R13, UR12, RZ ;  /* 0x0000000c0d0e7c24 */ /* 0x000fe2000f8e02ff */
[----:B------:R-:W-:Y:S02]  /*8c40*/  MOV R5, R41 ;  /* 0x0000002900057202 */ /* 0x000fe40000000f00 */
[----:B------:R-:W-:Y:S01]  /*8c50*/  F2FP.BF16.F32.PACK_AB R25, R25, R12 ;  /* 0x0000000c1919723e */ /* 0x000fe200000010ff */
[----:B012---:R-:W-:-:S04]  /*8c60*/  IMAD.WIDE.U32 R10, R9, UR12, R4 ;  /* 0x0000000c090a7c25 */ /* 0x007fc8000f8e0004 */
[----:B------:R-:W-:Y:S01]  /*8c70*/  IMAD R9, R9, UR13, R14 ;  /* 0x0000000d09097c24 */ /* 0x000fe2000f8e020e */
[----:B------:R-:W-:Y:S02]  /*8c80*/  ULDC.64 UR12, c[0x0][0x210] ;  /* 0x00008400000c7ab9 */ /* 0x000fe40000000a00 */
[----:B------:R-:W-:Y:S02]  /*8c90*/  LEA R4, P1, R10, UR12, 0x1 ;  /* 0x0000000c0a047c11 */ /* 0x000fe4000f8208ff */
[----:B------:R-:W-:-:S04]  /*8ca0*/  IADD3 R9, R11, R9, RZ ;  /* 0x000000090b097210 */ /* 0x000fc80007ffe0ff */
[----:B------:R-:W-:-:S05]  /*8cb0*/  LEA.HI.X R5, R10, UR13, R9, 0x1, P1 ;  /* 0x0000000d0a057c11 */ /* 0x000fca00088f0c09 */
[----:B------:R4:W-:Y:S02]  /*8cc0*/  STG.E desc[UR14][R4.64], R25 ;  /* 0x0000001904007986 */ /* 0x0009e4000c10190e */
.L_x_3527:
[----:B------:R-:W-:Y:S05]  /*8cd0*/  BSYNC B0 ;  /* 0x0000000000007941 */ /* 0x000fea0003800000 */
.L_x_3526:
[----:B012---:R-:W-:Y:S01]  /*8ce0*/  PRMT R11, R48, 0x7632, R11 ;  /* 0x00007632300b7816 */ /* 0x007fe2000000000b */
        /* <DEDUP_REMOVED lines=11> */
[----:B---3--:R-:W-:Y:S01]  /*8da0*/  FADD.FTZ R15, R14, -UR5 ;  /* 0x800000050e0f7e21 */ /* 0x008fe20008010000 */
[----:B------:R-:W-:Y:S01]  /*8db0*/  IADD3 R12, R0, 0x1d0, RZ ;  /* 0x000001d0000c7810 */ /* 0x000fe20007ffe0ff */
[----:B------:R-:W-:Y:S01]  /*8dc0*/  FADD.FTZ R19, R18, -UR5 ;  /* 0x8000000512137e21 */ /* 0x000fe20008010000 */
[----:B------:R-:W-:Y:S01]  /*8dd0*/  IADD3 R9, R0, 0x1e0, RZ ;  /* 0x000001e000097810 */ /* 0x000fe20007ffe0ff */
[----:B------:R-:W-:Y:S01]  /*8de0*/  FADD.FTZ R26, R26, -UR5 ;  /* 0x800000051a1a7e21 */ /* 0x000fe20008010000 */
[----:B----4-:R-:W-:Y:S01]  /*8df0*/  IADD3 R4, R0, 0x1f0, RZ ;  /* 0x000001f000047810 */ /* 0x010fe20007ffe0ff */
        /* <DEDUP_REMOVED lines=12> */
[C---:B------:R-:W-:Y:S01]  /*8ec0*/  FFMA.FTZ R24, R52.reuse, R27, R57 ;  /* 0x0000001b34187223 */ /* 0x040fe20000010039 */
        /* <DEDUP_REMOVED lines=28> */
.L_x_3528:
        /* <DEDUP_REMOVED lines=14> */
.L_x_3530:
[----:B------:R-:W-:Y:S05]  /*9170*/  BSYNC B0 ;  /* 0x0000000000007941 */ /* 0x000fea0003800000 */
.L_x_3529:
        /* <DEDUP_REMOVED lines=11> */
.L_x_3531:
[----:B------:R-:W-:Y:S04]  /*9230*/  BSSY B0, `(.L_x_3532) ;  /* 0x000000e000007945 */ /* 0x000fe80003800000 */
[----:B------:R-:W-:Y:S05]  /*9240*/  @P1 BRA `(.L_x_3533) ;  /* 0x0000000000301947 */ /* 0x000fea0003800000 */
[----:B------:R-:W-:Y:S01]  /*9250*/  ULDC.64 UR6, c[0x0][0x270] ;  /* 0x00009c0000067ab9 */ /* 0x000fe20000000a00 */
[----:B0-----:R-:W-:Y:S01]  /*9260*/  MOV R18, R42 ;  /* 0x0000002a00127202 */ /* 0x001fe20000000f00 */
        /* <DEDUP_REMOVED lines=10> */
.L_x_3533:
[----:B------:R-:W-:Y:S05]  /*9310*/  BSYNC B0 ;  /* 0x0000000000007941 */ /* 0x000fea0003800000 */
.L_x_3532:
[----:B------:R-:W-:Y:S05]  /*9320*/  @!P5 BRA `(.L_x_3534) ;  /* 0x000000000028d947 */ /* 0x000fea0003800000 */
[----:B-1----:R-:W-:Y:S01]  /*9330*/  FMUL.FTZ R7, R6, -1.4426950216293334961 ;  /* 0xbfb8aa3b06077820 */ /* 0x002fe20000410000 */
        /* <DEDUP_REMOVED lines=9> */
.L_x_3534:
[----:B------:R-:W-:Y:S04]  /*93d0*/  BSSY B0, `(.L_x_3535) ;  /* 0x000000e000007945 */ /* 0x000fe80003800000 */
[----:B------:R-:W-:Y:S05]  /*93e0*/  @P2 BRA `(.L_x_3536) ;  /* 0x0000000000302947 */ /* 0x000fea0003800000 */
[----:B------:R-:W-:Y:S01]  /*93f0*/  ULDC.64 UR6, c[0x0][0x270] ;  /* 0x00009c0000067ab9 */ /* 0x000fe20000000a00 */
[----:B01----:R-:W-:Y:S01]  /*9400*/  MOV R19, R41 ;  /* 0x0000002900137202 */ /* 0x003fe20000000f00 */
        /* <DEDUP_REMOVED lines=10> */
.L_x_3536:
[----:B------:R-:W-:Y:S05]  /*94b0*/  BSYNC B0 ;  /* 0x0000000000007941 */ /* 0x000fea0003800000 */
.L_x_3535:
        /* <DEDUP_REMOVED lines=11> */
.L_x_3537:
        /* <DEDUP_REMOVED lines=14> */
.L_x_3539:
[----:B------:R-:W-:Y:S05]  /*9650*/  BSYNC B0 ;  /* 0x0000000000007941 */ /* 0x000fea0003800000 */
.L_x_3538:
        /* <DEDUP_REMOVED lines=11> */
.L_x_3540:
        /* <DEDUP_REMOVED lines=13> */
.L_x_3542:
[----:B------:R-:W-:Y:S05]  /*97e0*/  BSYNC B0 ;  /* 0x0000000000007941 */ /* 0x000fea0003800000 */
.L_x_3541:
[----:B------:R-:W-:Y:S01]  /*97f0*/  ULDC UR5, c[0x0][0x10] ;  /* 0x0000040000057ab9 */ /* 0x000fe20000000800 */
[----:B------:R-:W-:Y:S02]  /*9800*/  UIADD3 UR4, UR4, 0x1, URZ ;  /* 0x0000000104047890 */ /* 0x000fe4000fffe03f */
[----:B------:R-:W-:-:S04]  /*9810*/  UIADD3 UR9, UR5, UR9, URZ ;  /* 0x0000000905097290 */ /* 0x000fc8000fffe03f */
[----:B------:R-:W-:-:S06]  /*9820*/  UISETP.GE.AND UP0, UPT, UR9, UR8, UPT ;  /* 0x000000080900728c */ /* 0x000fcc000bf06270 */
[----:B------:R-:W-:-:S13]  /*9830*/  PLOP3.LUT P1, PT, PT, PT, UP0, 0x80, 0x0 ;  /* 0x000000000000781c */ /* 0x000fda0003f2f008 */
[----:B------:R-:W-:Y:S05]  /*9840*/  @!P1 BRA `(.L_x_3543) ;  /* 0xffffff6800809947 */ /* 0x000fea000383ffff */
[----:B------:R-:W-:Y:S05]  /*9850*/  EXIT ;  /* 0x000000000000794d */ /* 0x000fea0003800000 */
.L_x_3544:
        /* <DEDUP_REMOVED lines=10> */
.L_x_5157:


//--------------------- .text._Z35group_norm_nhwc_fwd_one_pass_kernelI11Bf16IOFp16WLi64ELi80ELi640EEv26Group_norm_nhwc_fwd_params --------------------------
	.section	.text._Z35group_norm_nhwc_fwd_one_pass_kernelI11Bf16IOFp16WLi64ELi80ELi640EEv26Group_norm_nhwc_fwd_params,"ax",@progbits
	.align	128
        .global         _Z35group_norm_nhwc_fwd_one_pass_kernelI11Bf16IOFp16WLi64ELi80ELi640EEv26Group_norm_nhwc_fwd_params
        .type           _Z35group_norm_nhwc_fwd_one_pass_kernelI11Bf16IOFp16WLi64ELi80ELi640EEv26Group_norm_nhwc_fwd_params,@function
        .size           _Z35group_norm_nhwc_fwd_one_pass_kernelI11Bf16IOFp16WLi64ELi80ELi640EEv26Group_norm_nhwc_fwd_params,(.L_x_5158 - _Z35group_norm_nhwc_fwd_one_pass_kernelI11Bf16IOFp16WLi64ELi80ELi640EEv26Group_norm_nhwc_fwd_params)
        .other          _Z35group_norm_nhwc_fwd_one_pass_kernelI11Bf16IOFp16WLi64ELi80ELi640EEv26Group_norm_nhwc_fwd_params,@"STO_CUDA_ENTRY STV_DEFAULT"
_Z35group_norm_nhwc_fwd_one_pass_kernelI11Bf16IOFp16WLi64ELi80ELi640EEv26Group_norm_nhwc_fwd_params:
.text._Z35group_norm_nhwc_fwd_one_pass_kernelI11Bf16IOFp16WLi64ELi80ELi640EEv26Group_norm_nhwc_fwd_params:
        /* <DEDUP_REMOVED lines=34> */
.L_x_3566:
        /* <DEDUP_REMOVED lines=211> */
.L_x_3546:
[----:B------:R-:W-:Y:S05]  /*0f50*/  BSYNC B0 ;  /* 0x0000000000007941 */ /* 0x000fea0003800000 */
.L_x_3545:
        /* <DEDUP_REMOVED lines=32> */
.L_x_3549:
[----:B-1----:R-:W2:Y:S04]  /*1160*/  LDG.E.STRONG.GPU R10, desc[UR8][R8.64] ;  /* 0x00000008080a7981 */ /* 0x002ea8000c1ef900 */
[----:B--2---:R-:W-:Y:S01]  /*1170*/  CCTL.IVALL ;  /* 0x00000000ff00798f */ /* 0x004fe20002000000 */
[----:B------:R-:W-:Y:S05]  /*1180*/  YIELD ;  /* 0x0000000000007946 */ /* 0x000fea0003800000 */
[----:B------:R-:W-:-:S13]  /*1190*/  ISETP.NE.AND P1, PT, R10, R15, PT ;  /* 0x0000000f0a00720c */ /* 0x000fda0003f25270 */
[----:B------:R-:W-:Y:S05]  /*11a0*/  @P1 BRA `(.L_x_3549) ;  /* 0xfffffffc00ec1947 */ /* 0x000fea000383ffff */
.L_x_3548:
        /* <DEDUP_REMOVED lines=11> */
.L_x_3551:
        /* <DEDUP_REMOVED lines=63> */
.L_x_3550:
        /* <DEDUP_REMOVED lines=19> */
.L_x_3553:
[----:B------:R-:W-:Y:S05]  /*1780*/  BSYNC B0 ;  /* 0x0000000000007941 */ /* 0x000fea0003800000 */
.L_x_3552:
        /* <DEDUP_REMOVED lines=32> */
.L_x_3547:
        /* <DEDUP_REMOVED lines=68> */
[----:B--2---:R-:W-:-:S02]  /*1dd0*/  HADD2.F32 R24, -RZ, R24.H0_H0 ;  /* 0x20000018ff187230 */ /* 0x004fc40000004100 */
[----:B---3--:R-:W-:Y:S02]  /*1de0*/  HADD2.F32 R0, -RZ, R2.H0_H0 ;  /* 0x20000002ff007230 */ /* 0x008fe40000004100 */
[----:B-----5:R-:W-:-:S03]  /*1df0*/  HADD2.F32 R8, -RZ, R25.H0_H0 ;  /* 0x20000019ff087230 */ /* 0x020fc60000004100 */
[C-C-:B------:R-:W-:Y:S01]  /*1e00*/  FFMA.FTZ R14, R24.reuse, R21, R0.reuse ;  /* 0x00000015180e7223 */ /* 0x140fe20000010000 */
[C-C-:B------:R-:W-:Y:S01]  /*1e10*/  FFMA.FTZ R12, R24.reuse, R13, R0.reuse ;  /* 0x0000000d180c7223 */ /* 0x140fe20000010000 */
[C-C-:B------:R-:W-:Y:S01]  /*1e20*/  FFMA.FTZ R2, R24.reuse, R19, R0.reuse ;  /* 0x0000001318027223 */ /* 0x140fe20000010000 */
[----:B------:R-:W-:Y:S02]  /*1e30*/  HADD2.F32 R26, -RZ, R26.H0_H0 ;  /* 0x2000001aff1a7230 */ /* 0x000fe40000004100 */
[----:B------:R-:W-:-:S03]  /*1e40*/  FFMA.FTZ R0, R24, R23, R0 ;  /* 0x0000001718007223 */ /* 0x000fc60000010000 */
        /* <DEDUP_REMOVED lines=15> */
.L_x_3554:
        /* <DEDUP_REMOVED lines=14> */
.L_x_3556:
[----:B------:R-:W-:Y:S05]  /*2020*/  BSYNC B0 ;  /* 0x0000000000007941 */ /* 0x000fea0003800000 */
.L_x_3555:
        /* <DEDUP_REMOVED lines=11> */
.L_x_3557:
        /* <DEDUP_REMOVED lines=14> */
.L_x_3559:
[----:B------:R-:W-:Y:S05]  /*21c0*/  BSYNC B0 ;  /* 0x0000000000007941 */ /* 0x000fea0003800000 */
.L_x_3558:
        /* <DEDUP_REMOVED lines=11> */
.L_x_3560:
        /* <DEDUP_REMOVED lines=14> */
.L_x_3562:
[----:B------:R-:W-:Y:S05]  /*2360*/  BSYNC B0 ;  /* 0x0000000000007941 */ /* 0x000fea0003800000 */
.L_x_3561:
        /* <DEDUP_REMOVED lines=11> */
.L_x_3563:
        /* <DEDUP_REMOVED lines=13> */
.L_x_3565:
[----:B------:R-:W-:Y:S05]  /*24f0*/  BSYNC B0 ;  /* 0x0000000000007941 */ /* 0x000fea0003800000 */
.L_x_3564:
[----:B---3--:R-:W3:Y:S01]  /*2500*/  LDC R3, c[0x0][0x10] ;  /* 0x00000400ff037b82 */ /* 0x008ee20000000800 */
[----:B------:R-:W-:Y:S02]  /*2510*/  IADD3 R32, R32, 0x1, RZ ;  /* 0x0000000120207810 */ /* 0x000fe40007ffe0ff */
[----:B---3--:R-:W-:-:S04]  /*2520*/  IADD3 R38, R3, R38, RZ ;  /* 0x0000002603267210 */ /* 0x008fc80007ffe0ff */
[----:B------:R-:W-:-:S13]  /*2530*/  ISETP.GE.AND P1, PT, R38, UR4, PT ;  /* 0x0000000426007c0c */ /* 0x000fda000bf26270 */
[----:B------:R-:W-:Y:S05]  /*2540*/  @!P1 BRA `(.L_x_3566) ;  /* 0xffffffdc00349947 */ /* 0x000fea000383ffff */
[----:B------:R-:W-:Y:S05]  /*2550*/  EXIT ;  /* 0x000000000000794d */ /* 0x000fea0003800000 */
.L_x_3567:
        /* <DEDUP_REMOVED lines=10> */
.L_x_5158:


//--------------------- .text._Z35group_norm_nhwc_fwd_one_pass_kernelI11Bf16IOFp16WLi128ELi80ELi640EEv26Group_norm_nhwc_fwd_params --------------------------
	.section	.text._Z35group_norm_nhwc_fwd_one_pass_kernelI11Bf16IOFp16WLi128ELi80ELi640EEv26Group_norm_nhwc_fwd_params,"ax",@progbits
	.align	128
        .global         _Z35group_norm_nhwc_fwd_one_pass_kernelI11Bf16IOFp16WLi128ELi80ELi640EEv26Group_norm_nhwc_fwd_params
        .type           _Z35group_norm_nhwc_fwd_one_pass_kernelI11Bf16IOFp16WLi128ELi80ELi640EEv26Group_norm_nhwc_fwd_params,@function
        .size           _Z35group_norm_nhwc_fwd_one_pass_kernelI11Bf16IOFp16WLi128ELi80ELi640EEv26Group_norm_nhwc_fwd_params,(.L_x_5159 - _Z35group_norm_nhwc_fwd_one_pass_kernelI11Bf16IOFp16WLi128ELi80ELi640EEv26Group_norm_nhwc_fwd_params)
        .other          _Z35group_norm_nhwc_fwd_one_pass_kernelI11Bf16IOFp16WLi128ELi80ELi640EEv26Group_norm_nhwc_fwd_params,@"STO_CUDA_ENTRY STV_DEFAULT"
_Z35group_norm_nhwc_fwd_one_pass_kernelI11Bf16IOFp16WLi128ELi80ELi640EEv26Group_norm_nhwc_fwd_params:
.text._Z35group_norm_nhwc_fwd_one_pass_kernelI11Bf16IOFp16WLi128ELi80ELi640EEv26Group_norm_nhwc_fwd_params:
        /* <DEDUP_REMOVED lines=33> */
.L_x_3601:
        /* <DEDUP_REMOVED lines=310> */
.L_x_3569:
[----:B------:R-:W-:Y:S05]  /*1570*/  BSYNC B0 ;  /* 0x0000000000007941 */ /* 0x000fea0003800000 */
.L_x_3568:
        /* <DEDUP_REMOVED lines=32> */
.L_x_3572:
[----:B-1----:R-:W2:Y:S04]  /*1780*/  LDG.E.STRONG.GPU R12, desc[UR8][R10.64] ;  /* 0x000000080a0c7981 */ /* 0x002ea8000c1ef900 */
[----:B--2---:R-:W-:Y:S01]  /*1790*/  CCTL.IVALL ;  /* 0x00000000ff00798f */ /* 0x004fe20002000000 */
[----:B------:R-:W-:Y:S05]  /*17a0*/  YIELD ;  /* 0x0000000000007946 */ /* 0x000fea0003800000 */
[----:B------:R-:W-:-:S13]  /*17b0*/  ISETP.NE.AND P1, PT, R12, R15, PT ;  /* 0x0000000f0c00720c */ /* 0x000fda0003f25270 */
[----:B------:R-:W-:Y:S05]  /*17c0*/  @P1 BRA `(.L_x_3572) ;  /* 0xfffffffc00ec1947 */ /* 0x000fea000383ffff */
.L_x_3571:
        /* <DEDUP_REMOVED lines=11> */
.L_x_3574:
        /* <DEDUP_REMOVED lines=63> */
.L_x_3573:
        /* <DEDUP_REMOVED lines=19> */
.L_x_3576:
[----:B------:R-:W-:Y:S05]  /*1da0*/  BSYNC B0 ;  /* 0x0000000000007941 */ /* 0x000fea0003800000 */
.L_x_3575:
        /* <DEDUP_REMOVED lines=32> */
.L_x_3570:
        /* <DEDUP_REMOVED lines=95> */
[----:B----4-:R-:W-:Y:S02]  /*25a0*/  HADD2.F32 R14, -RZ, R14.H0_H0 ;  /* 0x2000000eff0e7230 */ /* 0x010fe40000004100 */
[----:B-----5:R-:W-:Y:S02]  /*25b0*/  HADD2.F32 R12, -RZ, R12.H0_H0 ;  /* 0x2000000cff0c7230 */ /* 0x020fe40000004100 */
[----:B------:R-:W-:-:S03]  /*25c0*/  FFMA.FTZ R27, R3, R27, R10 ;  /* 0x0000001b031b7223 */ /* 0x000fc6000001000a */
        /* <DEDUP_REMOVED lines=12> */
.L_x_3577:
        /* <DEDUP_REMOVED lines=14> */
.L_x_3579:
[----:B------:R-:W-:Y:S05]  /*2770*/  BSYNC B0 ;  /* 0x0000000000007941 */ /* 0x000fea0003800000 */
.L_x_3578:
        /* <DEDUP_REMOVED lines=13> */
.L_x_3580:
        /* <DEDUP_REMOVED lines=14> */
.L_x_3582:
[----:B------:R-:W-:Y:S05]  /*2930*/  BSYNC B0 ;  /* 0x0000000000007941 */ /* 0x000fea0003800000 */
.L_x_3581:
        /* <DEDUP_REMOVED lines=13> */
.L_x_3583:
        /* <DEDUP_REMOVED lines=14> */
.L_x_3585:
[----:B------:R-:W-:Y:S05]  /*2af0*/  BSYNC B0 ;  /* 0x0000000000007941 */ /* 0x000fea0003800000 */
.L_x_3584:
        /* <DEDUP_REMOVED lines=44> */
.L_x_3586:
        /* <DEDUP_REMOVED lines=14> */
.L_x_3588:
[----:B------:R-:W-:Y:S05]  /*2ea0*/  BSYNC B0 ;  /* 0x0000000000007941 */ /* 0x000fea0003800000 */
.L_x_3587:
        /* <DEDUP_REMOVED lines=11> */
.L_x_3589:
        /* <DEDUP_REMOVED lines=14> */
.L_x_3591:
[----:B------:R-:W-:Y:S05]  /*3040*/  BSYNC B0 ;  /* 0x0000000000007941 */ /* 0x000fea0003800000 */
.L_x_3590:
        /* <DEDUP_REMOVED lines=11> */
.L_x_3592:
        /* <DEDUP_REMOVED lines=14> */
.L_x_3594:
[----:B------:R-:W-:Y:S05]  /*31e0*/  BSYNC B0 ;  /* 0x0000000000007941 */ /* 0x000fea0003800000 */
.L_x_3593:
        /* <DEDUP_REMOVED lines=11> */
.L_x_3595:
        /* <DEDUP_REMOVED lines=14> */
.L_x_3597:
[----:B------:R-:W-:Y:S05]  /*3380*/  BSYNC B0 ;  /* 0x0000000000007941 */ /* 0x000fea0003800000 */
.L_x_3596:
        /* <DEDUP_REMOVED lines=11> */
.L_x_3598:
        /* <DEDUP_REMOVED lines=13> */
.L_x_3600:
[----:B------:R-:W-:Y:S05]  /*3510*/  BSYNC B0 ;  /* 0x0000000000007941 */ /* 0x000fea0003800000 */
.L_x_3599:
[----:B----4-:R-:W4:Y:S01]  /*3520*/  LDC R3, c[0x0][0x10] ;  /* 0x00000400ff037b82 */ /* 0x010f220000000800 */
[----:B------:R-:W-:Y:S02]  /*3530*/  IADD3 R28, R28, 0x1, RZ ;  /* 0x000000011c1c7810 */ /* 0x000fe40007ffe0ff */
[----:B----4-:R-:W-:-:S04]  /*3540*/  IADD3 R34, R3, R34, RZ ;  /* 0x0000002203227210 */ /* 0x010fc80007ffe0ff */
[----:B------:R-:W-:-:S13]  /*3550*/  ISETP.GE.AND P1, PT, R34, UR4, PT ;  /* 0x0000000422007c0c */ /* 0x000fda000bf26270 */
[----:B------:R-:W-:Y:S05]  /*3560*/  @!P1 BRA `(.L_x_3601) ;  /* 0xffffffcc00289947 */ /* 0x000fea000383ffff */
[----:B------:R-:W-:Y:S05]  /*3570*/  EXIT ;  /* 0x000000000000794d */ /* 0x000fea0003800000 */
.L_x_3602:
        /* <DEDUP_REMOVED lines=16> */
.L_x_5159:


//--------------------- .text._Z35group_norm_nhwc_fwd_one_pass_kernelI11Bf16IOFp16WLi256ELi80ELi640EEv26Group_norm_nhwc_fwd_params --------------------------
	.section	.text._Z35group_norm_nhwc_fwd_one_pass_kernelI11Bf16IOFp16WLi256ELi80ELi640EEv26Group_norm_nhwc_fwd_params,"ax",@progbits
	.align	128
        .global         _Z35group_norm_nhwc_fwd_one_pass_kernelI11Bf16IOFp16WLi256ELi80ELi640EEv26Group_norm_nhwc_fwd_params
        .type           _Z35group_norm_nhwc_fwd_one_pass_kernelI11Bf16IOFp16WLi256ELi80ELi640EEv26Group_norm_nhwc_fwd_params,@function
        .size           _Z35group_norm_nhwc_fwd_one_pass_kernelI11Bf16IOFp16WLi256ELi80ELi640EEv26Group_norm_nhwc_fwd_params,(.L_x_5160 - _Z35group_norm_nhwc_fwd_one_pass_kernelI11Bf16IOFp16WLi256ELi80ELi640EEv26Group_norm_nhwc_fwd_params)
        .other          _Z35group_norm_nhwc_fwd_one_pass_kernelI11Bf16IOFp16WLi256ELi80ELi640EEv26Group_norm_nhwc_fwd_params,@"STO_CUDA_ENTRY STV_DEFAULT"
_Z35group_norm_nhwc_fwd_one_pass_kernelI11Bf16IOFp16WLi256ELi80ELi640EEv26Group_norm_nhwc_fwd_params:
.text._Z35group_norm_nhwc_fwd_one_pass_kernelI11Bf16IOFp16WLi256ELi80ELi640EEv26Group_norm_nhwc_fwd_params:
        /* <DEDUP_REMOVED lines=46> */
.L_x_3660:
        /* <DEDUP_REMOVED lines=40> */
[----:B------:R-:W-:Y:S02]  /*0560*/  ISETP.GE.U32.AND P1, PT, R8, UR14, PT ;  /* 0x0000000e08007c0c */ /* 0x000fe4000bf26070 */
[----:B------:R-:W-:Y:S02]  /*0570*/  MOV R23, R21 ;  /* 0x0000001500177202 */ /* 0x000fe40000000f00 */
[----:B------:R-:W-:Y:S02]  /*0580*/  ISETP.GE.AND.EX P1, PT, R45, UR15, PT, P1 ;  /* 0x0000000f2d007c0c */ /* 0x000fe4000bf26310 */
[----:B------:R-:W-:Y:S02]  /*0590*/  @!P4 IADD3 R23, -R23, RZ, RZ ;  /* 0x000000ff1717c210 */ /* 0x000fe40007ffe1ff */
[----:B------:R-:W-:-:S02]  /*05a0*/  @!P2 LOP3.LUT R23, RZ, R27, RZ, 0x33, !PT ;  /* 0x0000001bff17a212 */ /* 0x000fc400078e33ff */
        /* <DEDUP_REMOVED lines=67> */
[----:B------:R-:W0:Y:S01]  /*09e0*/  @!P5 LDC.64 R26, c[0x0][0x270] ;  /* 0x00009c00ff1adb82 */ /* 0x000e220000000a00 */
[----:B------:R-:W-:Y:S01]  /*09f0*/  @!P2 IMAD.IADD R21, R21, 0x1, R39 ;  /* 0x000000011515a824 */ /* 0x000fe200078e0227 */
[----:B------:R1:W4:Y:S01]  /*0a00*/  @!P1 LDG.E R46, desc[UR8][R34.64] ;  /* 0x00000008222e9981 */ /* 0x000322000c1e1900 */
[----:B---3--:R-:W-:-:S05]  /*0a10*/  @!P2 LEA R28, P1, R20, R28, 0x1 ;  /* 0x0000001c141ca211 */ /* 0x008fca00078208ff */
        /* <DEDUP_REMOVED lines=10> */
[----:B------:R-:W-:Y:S01]  /*0ac0*/  @!P4 IMAD R37, R11, R23, R20 ;  /* 0x000000170b25c224 */ /* 0x000fe200078e0214 */
[----:B------:R-:W-:Y:S02]  /*0ad0*/  MOV R48, RZ ;  /* 0x000000ff00307202 */ /* 0x000fe40000000f00 */
[C---:B------:R-:W-:Y:S02]  /*0ae0*/  ISETP.GT.U32.OR P3, PT, R0.reuse, 0x27f, P3 ;  /* 0x0000027f0000780c */ /* 0x040fe40001f64470 */
[----:B------:R-:W-:Y:S02]  /*0af0*/  ISETP.GT.U32.OR P1, PT, R0, 0x27f, P1 ;  /* 0x0000027f0000780c */ /* 0x000fe40000f24470 */
[----:B------:R-:W-:Y:S01]  /*0b00*/  @!P4 MOV R20, R86 ;  /* 0x000000560014c202 */ /* 0x000fe20000000f00 */
[----:B------:R0:W2:Y:S01]  /*0b10*/  @!P6 LDG.E R48, desc[UR8][R24.64] ;  /* 0x000000081830e981 */ /* 0x0000a2000c1e1900 */
[----:B------:R-:W-:-:S03]  /*0b20*/  @!P4 MOV R21, R89 ;  /* 0x000000590015c202 */ /* 0x000fc60000000f00 */
[----:B------:R-:W-:Y:S01]  /*0b30*/  @!P4 IMAD.WIDE.U32 R22, R11, R22, R20 ;  /* 0x000000160b16c225 */ /* 0x000fe200078e0014 */
[----:B------:R-:W-:-:S03]  /*0b40*/  MOV R50, RZ ;  /* 0x000000ff00327202 */ /* 0x000fc60000000f00 */
[----:B------:R-:W1:Y:S01]  /*0b50*/  @!P3 LDC.64 R20, c[0x0][0x270] ;  /* 0x00009c00ff14bb82 */ /* 0x000e620000000a00 */
[----:B0-----:R-:W-:Y:S01]  /*0b60*/  @!P5 IMAD R24, R53, R26, RZ ;  /* 0x0000001a3518d224 */ /* 0x001fe200078e02ff */
[----:B------:R-:W-:Y:S02]  /*0b70*/  @!P4 IADD3 R23, R23, R37, RZ ;  /* 0x000000251717c210 */ /* 0x000fe40007ffe0ff */
[----:B---3--:R-:W-:Y:S01]  /*0b80*/  @!P4 LEA R30, P6, R22, R30, 0x1 ;  /* 0x0000001e161ec211 */ /* 0x008fe200078c08ff */
[----:B------:R-:W-:Y:S01]  /*0b90*/  @!P5 IMAD R37, R12, R27, R24 ;  /* 0x0000001b0c25d224 */ /* 0x000fe200078e0218 */
[----:B------:R-:W3:Y:S02]  /*0ba0*/  @!P2 LDG.E R50, desc[UR8][R28.64] ;  /* 0x000000081c32a981 */ /* 0x000ee4000c1e1900 */
[----:B------:R-:W0:Y:S01]  /*0bb0*/  @!P1 LDC.64 R24, c[0x0][0x270] ;  /* 0x00009c00ff189b82 */ /* 0x000e220000000a00 */
[----:B------:R-:W-:Y:S02]  /*0bc0*/  @!P4 LEA.HI.X R31, R22, R31, R23, 0x1, P6 ;  /* 0x0000001f161fc211 */ /* 0x000fe400030f0c17 */
[----:B------:R-:W-:-:S02]  /*0bd0*/  @!P5 MOV R22, R86 ;  /* 0x000000560016d202 */ /* 0x000fc40000000f00 */
[----:B------:R-:W-:Y:S02]  /*0be0*/  @!P5 MOV R23, R89 ;  /* 0x000000590017d202 */ /* 0x000fe40000000f00 */
[----:B------:R-:W-:Y:S02]  /*0bf0*/  SHF.R.S32.HI R59, RZ, 0x1f, R15 ;  /* 0x0000001fff3b7819 */ /* 0x000fe4000001140f */
[----:B------:R-:W-:Y:S01]  /*0c00*/  ISETP.GE.U32.AND P2, PT, R15, UR14, PT ;  /* 0x0000000e0f007c0c */ /* 0x000fe2000bf46070 */
[----:B------:R-:W-:Y:S01]  /*0c10*/  @!P5 IMAD.WIDE.U32 R26, R12, R26, R22 ;  /* 0x0000001a0c1ad225 */ /* 0x000fe200078e0016 */
[----:B------:R-:W-:Y:S01]  /*0c20*/  MOV R54, RZ ;  /* 0x000000ff00367202 */ /* 0x000fe20000000f00 */
[----:B------:R-:W0:Y:S01]  /*0c30*/  @!P3 LDC.64 R22, c[0x0][0x220] ;  /* 0x00008800ff16bb82 */ /* 0x000e220000000a00 */
[----:B------:R-:W-:Y:S02]  /*0c40*/  ISETP.GE.AND.EX P2, PT, R59, UR15, PT, P2 ;  /* 0x0000000f3b007c0c */ /* 0x000fe4000bf46320 */
[----:B------:R-:W-:-:S02]  /*0c50*/  @!P5 IADD3 R27, R27, R37, RZ ;  /* 0x000000251b1bd210 */ /* 0x000fc40007ffe0ff */
[----:B------:R-:W-:Y:S01]  /*0c60*/  ISETP.GT.U32.OR P2, PT, R0, 0x27f, P2 ;  /* 0x0000027f0000780c */ /* 0x000fe20001744470 */
[----:B------:R0:W3:Y:S01]  /*0c70*/  @!P4 LDG.E R54, desc[UR8][R30.64] ;  /* 0x000000081e36c981 */ /* 0x0000e2000c1e1900 */
[----:B-1----:R-:W-:Y:S02]  /*0c80*/  @!P5 LEA R34, P6, R26, R34, 0x1 ;  /* 0x000000221a22d211 */ /* 0x002fe400078c08ff */
[----:B------:R-:W-:Y:S02]  /*0c90*/  SHF.R.S32.HI R63, RZ, 0x1f, R16 ;  /* 0x0000001fff3f7819 */ /* 0x000fe40000011410 */
[----:B------:R-:W-:Y:S02]  /*0ca0*/  ISETP.GE.U32.AND P4, PT, R16, UR14, PT ;  /* 0x0000000e10007c0c */ /* 0x000fe4000bf86070 */
[----:B------:R-:W-:Y:S02]  /*0cb0*/  MOV R52, RZ ;  /* 0x000000ff00347202 */ /* 0x000fe40000000f00 */
[----:B------:R-:W-:-:S02]  /*0cc0*/  @!P5 LEA.HI.X R35, R26, R35, R27, 0x1, P6 ;  /* 0x000000231a23d211 */ /* 0x000fc400030f0c1b */
        /* <DEDUP_REMOVED lines=15> */
[----:B------:R1:W3:Y:S01]  /*0dc0*/  @!P5 LDG.E R56, desc[UR8][R34.64] ;  /* 0x000000082238d981 */ /* 0x0002e2000c1e1900 */
[----:B------:R-:W-:Y:S02]  /*0dd0*/  SHF.R.S32.HI R65, RZ, 0x1f, R17 ;  /* 0x0000001fff417819 */ /* 0x000fe40000011411 */
[----:B------:R-:W-:Y:S01]  /*0de0*/  @!P1 IMAD.WIDE.U32 R30, R14, R24, R30 ;  /* 0x000000180e1e9225 */ /* 0x000fe200078e001e */
[----:B------:R-:W-:Y:S01]  /*0df0*/  @!P3 IADD3 R33, R33, R21, RZ ;  /* 0x000000152121b210 */ /* 0x000fe20007ffe0ff */
[----:B------:R-:W0:Y:S01]  /*0e00*/  @!P4 LDC.64 R24, c[0x0][0x270] ;  /* 0x00009c00ff18cb82 */ /* 0x000e220000000a00 */
[----:B------:R-:W-:-:S02]  /*0e10*/  ISETP.GE.U32.AND P5, PT, R17, UR14, PT ;  /* 0x0000000e11007c0c */ /* 0x000fc4000bfa6070 */
[----:B-1----:R-:W-:-:S05]  /*0e20*/  @!P3 LEA R34, P6, R32, R22, 0x1 ;  /* 0x000000162022b211 */ /* 0x002fca00078c08ff */
[----:B------:R-:W1:Y:S01]  /*0e30*/  @!P2 LDC.64 R20, c[0x0][0x220] ;  /* 0x00008800ff14ab82 */ /* 0x000e620000000a00 */
[----:B------:R-:W-:Y:S02]  /*0e40*/  MOV R62, RZ ;  /* 0x000000ff003e7202 */ /* 0x000fe40000000f00 */
[----:B------:R-:W-:Y:S02]  /*0e50*/  @!P3 LEA.HI.X R35, R32, R23, R33, 0x1, P6 ;  /* 0x000000172023b211 */ /* 0x000fe400030f0c21 */
[----:B------:R-:W-:Y:S02]  /*0e60*/  ISETP.GE.AND.EX P5, PT, R65, UR15, PT, P5 ;  /* 0x0000000f41007c0c */ /* 0x000fe4000bfa6350 */
[----:B------:R-:W-:Y:S01]  /*0e70*/  @!P1 IADD3 R22, R31, R37, RZ ;  /* 0x000000251f169210 */ /* 0x000fe20007ffe0ff */
[----:B------:R-:W3:Y:S01]  /*0e80*/  @!P3 LDG.E R62, desc[UR8][R34.64] ;  /* 0x00000008223eb981 */ /* 0x000ee2000c1e1900 */
[----:B------:R-:W-:Y:S02]  /*0e90*/  @!P1 LEA R32, P6, R30, R26, 0x1 ;  /* 0x0000001a1e209211 */ /* 0x000fe400078c08ff */
        /* <DEDUP_REMOVED lines=11> */
[----:B------:R0:W3:Y:S01]  /*0f50*/  @!P1 LDG.E R64, desc[UR8][R32.64] ;  /* 0x0000000820409981 */ /* 0x0000e2000c1e1900 */
[----:B------:R-:W0:Y:S01]  /*0f60*/  @!P3 LDC.64 R26, c[0x0][0x270] ;  /* 0x00009c00ff1abb82 */ /* 0x000e220000000a00 */
[----:B-1----:R-:W-:Y:S01]  /*0f70*/  @!P2 LEA R28, P6, R30, R20, 0x1 ;  /* 0x000000141e1ca211 */ /* 0x002fe200078c08ff */
        /* <DEDUP_REMOVED lines=14> */
[----:B------:R-:W1:Y:S01]  /*1060*/  @!P5 LDC.64 R20, c[0x0][0x270] ;  /* 0x00009c00ff14db82 */ /* 0x000e620000000a00 */
[----:B------:R-:W-:Y:S02]  /*1070*/  @!P4 IADD3 R25, R25, R31, RZ ;  /* 0x0000001f1919c210 */ /* 0x000fe40007ffe0ff */
[----:B0-----:R-:W-:Y:S01]  /*1080*/  @!P4 LEA R36, P6, R24, R22, 0x1 ;  /* 0x000000161824c211 */ /* 0x001fe200078c08ff */
[----:B------:R0:W3:Y:S04]  /*1090*/  @!P2 LDG.E R66, desc[UR8][R28.64] ;  /* 0x000000081c42a981 */ /* 0x0000e8000c1e1900 */
[----:B------:R-:W0:Y:S01]  /*10a0*/  @!P3 LDC.64 R30, c[0x0][0x220] ;  /* 0x00008800ff1ebb82 */ /* 0x000e220000000a00 */
[----:B------:R-:W-:Y:S02]  /*10b0*/  SHF.R.S32.HI R73, RZ, 0x1f, R40 ;  /* 0x0000001fff497819 */ /* 0x000fe40000011428 */
[----:B------:R-:W-:-:S02]  /*10c0*/  ISETP.GE.U32.AND P2, PT, R40, UR14, PT ;  /* 0x0000000e28007c0c */ /* 0x000fc4000bf46070 */
[----:B------:R-:W-:Y:S01]  /*10d0*/  @!P4 LEA.HI.X R37, R24, R23, R25, 0x1, P6 ;  /* 0x000000171825c211 */ /* 0x000fe200030f0c19 */
[----:B------:R-:W-:Y:S02]  /*10e0*/  @!P3 IMAD R24, R65, R26, RZ ;  /* 0x0000001a4118b224 */ /* 0x000fe400078e02ff */
[----:B------:R-:W5:Y:S01]  /*10f0*/  @!P1 LDC.64 R22, c[0x0][0x270] ;  /* 0x00009c00ff169b82 */ /* 0x000f620000000a00 */
[----:B------:R-:W-:Y:S01]  /*1100*/  ISETP.GE.AND.EX P2, PT, R73, UR15, PT, P2 ;  /* 0x0000000f49007c0c */ /* 0x000fe2000bf46320 */
[----:B------:R-:W-:Y:S01]  /*1110*/  @!P3 IMAD R33, R17, R27, R24 ;  /* 0x0000001b1121b224 */ /* 0x000fe200078e0218 */
[----:B------:R-:W-:Y:S02]  /*1120*/  SHF.R.S32.HI R75, RZ, 0x1f, R41 ;  /* 0x0000001fff4b7819 */ /* 0x000fe40000011429 */
[----:B------:R-:W-:Y:S02]  /*1130*/  ISETP.GE.U32.AND P6, PT, R41, UR14, PT ;  /* 0x0000000e29007c0c */ /* 0x000fe4000bfc6070 */
[----:B------:R-:W-:Y:S01]  /*1140*/  ISETP.GT.U32.OR P2, PT, R0, 0x27f, P2 ;  /* 0x0000027f0000780c */ /* 0x000fe20001744470 */
[----:B------:R-:W4:Y:S01]  /*1150*/  @!P5 LDC.64 R24, c[0x0][0x220] ;  /* 0x00008800ff18db82 */ /* 0x000f220000000a00 */
[----:B------:R-:W-:-:S02]  /*1160*/  ISETP.GE.AND.EX P6, PT, R75, UR15, PT, P6 ;  /* 0x0000000f4b007c0c */ /* 0x000fc4000bfc6360 */
[----:B------:R-:W-:Y:S02]  /*1170*/  @!P3 MOV R34, R86 ;  /* 0x000000560022b202 */ /* 0x000fe40000000f00 */
[----:B------:R-:W-:Y:S02]  /*1180*/  @!P3 MOV R35, R89 ;  /* 0x000000590023b202 */ /* 0x000fe40000000f00 */
[----:B------:R-:W-:Y:S02]  /*1190*/  MOV R68, RZ ;  /* 0x000000ff00447202 */ /* 0x000fe40000000f00 */
[----:B------:R-:W-:Y:S01]  /*11a0*/  ISETP.GT.U32.OR P6, PT, R0, 0x27f, P6 ;  /* 0x0000027f0000780c */ /* 0x000fe200037c4470 */
[----:B------:R-:W-:Y:S02]  /*11b0*/  @!P3 IMAD.WIDE.U32 R34, R17, R26, R34 ;  /* 0x0000001a1122b225 */ /* 0x000fe400078e0022 */
[----:B------:R-:W4:Y:S01]  /*11c0*/  @!P1 LDC.64 R26, c[0x0][0x220] ;  /* 0x00008800ff1a9b82 */ /* 0x000f220000000a00 */
[----:B------:R1:W3:Y:S02]  /*11d0*/  @!P4 LDG.E R68, desc[UR8][R36.64] ;  /* 0x000000082444c981 */ /* 0x0002e4000c1e1900 */
[----:B------:R-:W-:-:S02]  /*11e0*/  @!P3 IADD3 R33, R35, R33, RZ ;  /* 0x000000212321b210 */ /* 0x000fc40007ffe0ff */
[----:B0-----:R-:W-:Y:S01]  /*11f0*/  @!P3 LEA R32, P4, R34, R30, 0x1 ;  /* 0x0000001e2220b211 */ /* 0x001fe200078808ff */
[----:B-1----:R-:W-:Y:S02]  /*1200*/  @!P5 IMAD R30, R71, R20, RZ ;  /* 0x00000014471ed224 */ /* 0x002fe400078e02ff */
[----:B------:R-:W0:Y:S01]  /*1210*/  @!P2 LDC.64 R28, c[0x0][0x270] ;  /* 0x00009c00ff1cab82 */ /* 0x000e220000000a00 */
[----:B------:R-:W-:Y:S02]  /*1220*/  @!P5 MOV R36, R86 ;  /* 0x000000560024d202 */ /* 0x000fe40000000f00 */
[----:B------:R-:W-:Y:S01]  /*1230*/  @!P5 MOV R37, R89 ;  /* 0x000000590025d202 */ /* 0x000fe20000000f00 */
[----:B------:R-:W-:Y:S01]  /*1240*/  @!P5 IMAD R39, R18, R21, R30 ;  /* 0x000000151227d224 */ /* 0x000fe200078e021e */
[----:B------:R-:W-:Y:S01]  /*1250*/  @!P3 LEA.HI.X R33, R34, R31, R33, 0x1, P4 ;  /* 0x0000001f2221b211 */ /* 0x000fe200020f0c21 */
[----:B-----5:R-:W-:Y:S02]  /*1260*/  @!P1 IMAD R34, R69, R22, RZ ;  /* 0x0000001645229224 */ /* 0x020fe400078e02ff */
[----:B------:R-:W1:Y:S01]  /*1270*/  @!P6 LDC.64 R30, c[0x0][0x270] ;  /* 0x00009c00ff1eeb82 */ /* 0x000e620000000a00 */
[----:B------:R-:W-:Y:S01]  /*1280*/  @!P5 IMAD.WIDE.U32 R36, R18, R20, R36 ;  /* 0x000000141224d225 */ /* 0x000fe200078e0024 */
[----:B------:R-:W-:-:S03]  /*1290*/  @!P1 MOV R35, R89 ;  /* 0x0000005900239202 */ /* 0x000fc60000000f00 */
[----:B------:R-:W-:Y:S01]  /*12a0*/  @!P1 IMAD R61, R19, R23, R34 ;  /* 0x00000017133d9224 */ /* 0x000fe200078e0222 */
[----:B------:R-:W-:Y:S02]  /*12b0*/  @!P1 MOV R34, R86 ;  /* 0x0000005600229202 */ /* 0x000fe40000000f00 */
[----:B------:R-:W5:Y:S01]  /*12c0*/  @!P2 LDC.64 R20, c[0x0][0x220] ;  /* 0x00008800ff14ab82 */ /* 0x000f620000000a00 */
[----:B------:R-:W-:Y:S02]  /*12d0*/  @!P5 IADD3 R23, R37, R39, RZ ;  /* 0x000000272517d210 */ /* 0x000fe40007ffe0ff */
[C---:B----4-:R-:W-:Y:S01]  /*12e0*/  @!P5 LEA R24, P4, R36.reuse, R24, 0x1 ;  /* 0x000000182418d211 */ /* 0x050fe200078808ff */
[----:B------:R-:W-:Y:S01]  /*12f0*/  @!P1 IMAD.WIDE.U32 R34, R19, R22, R34 ;  /* 0x0000001613229225 */ /* 0x000fe200078e0022 */
[----:B------:R-:W-:Y:S02]  /*1300*/  MOV R70, RZ ;  /* 0x000000ff00467202 */ /* 0x000fe40000000f00 */
[----:B------:R-:W-:Y:S01]  /*1310*/  @!P5 LEA.HI.X R25, R36, R25, R23, 0x1, P4 ;  /* 0x000000192419d211 */ /* 0x000fe200020f0c17 */
[----:B------:R-:W-:Y:S01]  /*1320*/  IMAD.MOV.U32 R72, RZ, RZ, RZ ;  /* 0x000000ffff487224 */ /* 0x000fe200078e00ff */
[----:B------:R-:W4:Y:S01]  /*1330*/  @!P6 LDC.64 R22, c[0x0][0x220] ;  /* 0x00008800ff16eb82 */ /* 0x000f220000000a00 */
[----:B------:R-:W-:Y:S01]  /*1340*/  @!P1 IADD3 R35, R35, R61, RZ ;  /* 0x0000003d23239210 */ /* 0x000fe20007ffe0ff */
[----:B------:R1:W3:Y:S01]  /*1350*/  @!P3 LDG.E R70, desc[UR8][R32.64] ;  /* 0x000000082046b981 */ /* 0x0002e2000c1e1900 */
[----:B------:R-:W-:Y:S01]  /*1360*/  @!P1 LEA R26, P3, R34, R26, 0x1 ;  /* 0x0000001a221a9211 */ /* 0x000fe200078608ff */
[----:B0-----:R-:W-:-:S02]  /*1370*/  @!P2 IMAD R36, R73, R28, RZ ;  /* 0x0000001c4924a224 */ /* 0x001fc400078e02ff */
[----:B------:R0:W3:Y:S01]  /*1380*/  @!P5 LDG.E R72, desc[UR8][R24.64] ;  /* 0x000000081848d981 */ /* 0x0000e2000c1e1900 */
[----:B------:R-:W-:Y:S01]  /*1390*/  @!P1 LEA.HI.X R27, R34, R27, R35, 0x1, P3 ;  /* 0x0000001b221b9211 */ /* 0x000fe200018f0c23 */
[----:B------:R-:W-:Y:S01]  /*13a0*/  @!P2 IMAD R35, R40, R29, R36 ;  /* 0x0000001d2823a224 */ /* 0x000fe200078e0224 */
[----:B------:R-:W-:Y:S01]  /*13b0*/  MOV R74, RZ ;  /* 0x000000ff004a7202 */ /* 0x000fe20000000f00 */
[----:B-1----:R-:W-:-:S05]  /*13c0*/  @!P6 IMAD R32, R75, R30, RZ ;  /* 0x0000001e4b20e224 */ /* 0x002fca00078e02ff */
[----:B------:R1:W3:Y:S01]  /*13d0*/  @!P1 LDG.E R74, desc[UR8][R26.64] ;  /* 0x000000081a4a9981 */ /* 0x0002e2000c1e1900 */
[----:B0-----:R-:W-:Y:S02]  /*13e0*/  @!P2 MOV R24, R86 ;  /* 0x000000560018a202 */ /* 0x001fe40000000f00 */
[----:B------:R-:W-:-:S03]  /*13f0*/  @!P2 MOV R25, R89 ;  /* 0x000000590019a202 */ /* 0x000fc60000000f00 */
[----:B------:R-:W-:Y:S01]  /*1400*/  @!P2 IMAD.WIDE.U32 R28, R40, R28, R24 ;  /* 0x0000001c281ca225 */ /* 0x000fe200078e0018 */
[----:B------:R-:W-:Y:S02]  /*1410*/  @!P6 MOV R24, R86 ;  /* 0x000000560018e202 */ /* 0x000fe40000000f00 */
[----:B------:R-:W-:Y:S01]  /*1420*/  @!P6 MOV R25, R89 ;  /* 0x000000590019e202 */ /* 0x000fe20000000f00 */
[----:B------:R-:W-:Y:S01]  /*1430*/  @!P6 IMAD R31, R41, R31, R32 ;  /* 0x0000001f291fe224 */ /* 0x000fe200078e0220 */
[----:B------:R-:W-:Y:S02]  /*1440*/  @!P2 IADD3 R29, R29, R35, RZ ;  /* 0x000000231d1da210 */ /* 0x000fe40007ffe0ff */
[C---:B-----5:R-:W-:Y:S01]  /*1450*/  @!P2 LEA R20, P1, R28.reuse, R20, 0x1 ;  /* 0x000000141c14a211 */ /* 0x060fe200078208ff */
[----:B------:R-:W-:Y:S01]  /*1460*/  @!P6 IMAD.WIDE.U32 R24, R41, R30, R24 ;  /* 0x0000001e2918e225 */ /* 0x000fe200078e0018 */
[----:B------:R-:W-:Y:S02]  /*1470*/  MOV R76, RZ ;  /* 0x000000ff004c7202 */ /* 0x000fe40000000f00 */
[----:B------:R-:W-:-:S02]  /*1480*/  @!P2 LEA.HI.X R21, R28, R21, R29, 0x1, P1 ;  /* 0x000000151c15a211 */ /* 0x000fc400008f0c1d */
[----:B------:R-:W-:Y:S02]  /*1490*/  @!P6 IADD3 R25, R25, R31, RZ ;  /* 0x0000001f1919e210 */ /* 0x000fe40007ffe0ff */
[C---:B----4-:R-:W-:Y:S01]  /*14a0*/  @!P6 LEA R22, P1, R24.reuse, R22, 0x1 ;  /* 0x000000161816e211 */ /* 0x050fe200078208ff */
[----:B------:R0:W4:Y:S01]  /*14b0*/  @!P2 LDG.E R76, desc[UR8][R20.64] ;  /* 0x00000008144ca981 */ /* 0x000122000c1e1900 */
[----:B------:R-:W-:Y:S02]  /*14c0*/  MOV R83, RZ ;  /* 0x000000ff00537202 */ /* 0x000fe40000000f00 */
[----:B------:R-:W-:-:S05]  /*14d0*/  @!P6 LEA.HI.X R23, R24, R23, R25, 0x1, P1 ;  /* 0x000000171817e211 */ /* 0x000fca00008f0c19 */
[----:B------:R5:W4:Y:S01]  /*14e0*/  @!P6 LDG.E R83, desc[UR8][R22.64] ;  /* 0x000000081653e981 */ /* 0x000b22000c1e1900 */
[----:B------:R-:W-:-:S04]  /*14f0*/  PRMT R25, R44, 0x7632, R25 ;  /* 0x000076322c197816 */ /* 0x000fc80000000019 */
[----:B-1----:R-:W-:Y:S02]  /*1500*/  SHF.L.U32 R27, R25, 0x10, RZ ;  /* 0x00000010191b7819 */ /* 0x002fe400000006ff */
[----:B------:R-:W-:-:S05]  /*1510*/  SHF.L.U32 R26, R44, 0x10, RZ ;  /* 0x000000102c1a7819 */ /* 0x000fca00000006ff */
        /* <DEDUP_REMOVED lines=20> */
[----:B---3--:R-:W-:Y:S01]  /*1660*/  PRMT R25, R50, 0x7632, R25 ;  /* 0x0000763232197816 */ /* 0x008fe20000000019 */
        /* <DEDUP_REMOVED lines=85> */
[----:B----4-:R-:W-:-:S04]  /*1bc0*/  PRMT R25, R76, 0x7632, R25 ;  /* 0x000076324c197816 */ /* 0x010fc80000000019 */
        /* <DEDUP_REMOVED lines=108> */
.L_x_3604:
[----:B------:R-:W-:Y:S05]  /*2290*/  BSYNC B0 ;  /* 0x0000000000007941 */ /* 0x000fea0003800000 */
.L_x_3603:
        /* <DEDUP_REMOVED lines=36> */
.L_x_3607:
[----:B-1----:R-:W2:Y:S04]  /*24e0*/  LDG.E.STRONG.GPU R22, desc[UR8][R20.64] ;  /* 0x0000000814167981 */ /* 0x002ea8000c1ef900 */
[----:B--2---:R-:W-:Y:S01]  /*24f0*/  CCTL.IVALL ;  /* 0x00000000ff00798f */ /* 0x004fe20002000000 */
[----:B------:R-:W-:Y:S05]  /*2500*/  YIELD ;  /* 0x0000000000007946 */ /* 0x000fea0003800000 */
[----:B------:R-:W-:-:S13]  /*2510*/  ISETP.NE.AND P1, PT, R22, R25, PT ;  /* 0x000000191600720c */ /* 0x000fda0003f25270 */
[----:B------:R-:W-:Y:S05]  /*2520*/  @P1 BRA `(.L_x_3607) ;  /* 0xfffffffc00ec1947 */ /* 0x000fea000383ffff */
.L_x_3606:
        /* <DEDUP_REMOVED lines=11> */
.L_x_3609:
        /* <DEDUP_REMOVED lines=63> */
.L_x_3608:
        /* <DEDUP_REMOVED lines=19> */
.L_x_3611:
[----:B------:R-:W-:Y:S05]  /*2b00*/  BSYNC B0 ;  /* 0x0000000000007941 */ /* 0x000fea0003800000 */
.L_x_3610:
        /* <DEDUP_REMOVED lines=32> */
.L_x_3605:
        /* <DEDUP_REMOVED lines=42> */
[----:B--2---:R-:W-:Y:S02]  /*2fb0*/  HADD2.F32 R24, -RZ, R85.H0_H0 ;  /* 0x20000055ff187230 */ /* 0x004fe40000004100 */
[----:B---3--:R-:W-:Y:S02]  /*2fc0*/  HADD2.F32 R25, -RZ, R90.H0_H0 ;  /* 0x2000005aff197230 */ /* 0x008fe40000004100 */
[----:B----4-:R-:W-:Y:S02]  /*2fd0*/  HADD2.F32 R27, -RZ, R84.H0_H0 ;  /* 0x20000054ff1b7230 */ /* 0x010fe40000004100 */
[----:B------:R-:W-:-:S03]  /*2fe0*/  HADD2.F32 R38, -RZ, R91.H0_H0 ;  /* 0x2000005bff267230 */ /* 0x000fc60000004100 */
        /* <DEDUP_REMOVED lines=13> */
.L_x_3612:
        /* <DEDUP_REMOVED lines=14> */
.L_x_3614:
[----:B------:R-:W-:Y:S05]  /*31a0*/  BSYNC B0 ;  /* 0x0000000000007941 */ /* 0x000fea0003800000 */
.L_x_3613:
[----:B------:R-:W-:Y:S01]  /*31b0*/  SHF.L.U32 R79, R79, 0x10, RZ ;  /* 0x000000104f4f7819 */ /* 0x000fe200000006ff */
[----:B------:R-:W-:Y:S01]  /*31c0*/  ULDC.64 UR12, c[0x0][0x278] ;  /* 0x00009e00000c7ab9 */ /* 0x000fe20000000a00 */
[----:B------:R-:W-:Y:S01]  /*31d0*/  SHF.L.U32 R36, R36, 0x10, RZ ;  /* 0x0000001024247819 */ /* 0x000fe200000006ff */
[----:B------:R-:W-:Y:S01]  /*31e0*/  IMAD.U32 R21, R46, 0x10000, RZ ;  /* 0x000100002e157824 */ /* 0x000fe200078e00ff */
        /* <DEDUP_REMOVED lines=19> */
[----:B------:R-:W-:Y:S01]  /*3320*/  FFMA.FTZ R48, R25, R48, R38 ;  /* 0x0000003019307223 */ /* 0x000fe20000010026 */
        /* <DEDUP_REMOVED lines=65> */
.L_x_3615:
        /* <DEDUP_REMOVED lines=14> */
.L_x_3617:
[----:B------:R-:W-:Y:S05]  /*3820*/  BSYNC B0 ;  /* 0x0000000000007941 */ /* 0x000fea0003800000 */
.L_x_3616:
        /* <DEDUP_REMOVED lines=17> */
.L_x_3618:
        /* <DEDUP_REMOVED lines=14> */
.L_x_3620:
[----:B------:R-:W-:Y:S05]  /*3a20*/  BSYNC B0 ;  /* 0x0000000000007941 */ /* 0x000fea0003800000 */
.L_x_3619:
        /* <DEDUP_REMOVED lines=13> */
.L_x_3621:
        /* <DEDUP_REMOVED lines=14> */
.L_x_3623:
[----:B------:R-:W-:Y:S05]  /*3be0*/  BSYNC B0 ;  /* 0x0000000000007941 */ /* 0x000fea0003800000 */
.L_x_3622:
        /* <DEDUP_REMOVED lines=17> */
.L_x_3624:
[----:B------:R-:W-:Y:S04]  /*3d00*/  BSSY B0, `(.L_x_3625) ;  /* 0x000000e000007945 */ /* 0x000fe80003800000 */
[----:B------:R-:W-:Y:S05]  /*3d10*/  @P3 BRA `(.L_x_3626) ;  /* 0x0000000000303947 */ /* 0x000fea0003800000 */
[----:B------:R-:W-:Y:S01]  /*3d20*/  ULDC.64 UR14, c[0x0][0x270] ;  /* 0x00009c00000e7ab9 */ /* 0x000fe20000000a00 */
[----:B0-----:R-:W-:Y:S01]  /*3d30*/  MOV R21, R89 ;  /* 0x0000005900157202 */ /* 0x001fe20000000f00 */
[----:B------:R-:W-:Y:S01]  /*3d40*/  IMAD R49, R49, UR14, RZ ;  /* 0x0000000e31317c24 */ /* 0x000fe2000f8e02ff */
[----:B------:R-:W-:Y:S01]  /*3d50*/  F2FP.BF16.F32.PACK_AB R85, R34, R85 ;  /* 0x000000552255723e */ /* 0x000fe200000010ff */
[----:B------:R-:W-:Y:S02]  /*3d60*/  IMAD.MOV.U32 R20, RZ, RZ, R86 ;  /* 0x000000ffff147224 */ /* 0x000fe400078e0056 */
[C---:B------:R-:W-:Y:S02]  /*3d70*/  IMAD R49, R10.reuse, UR15, R49 ;  /* 0x0000000f0a317c24 */ /* 0x040fe4000f8e0231 */
[----:B------:R-:W-:Y:S01]  /*3d80*/  IMAD.WIDE.U32 R20, R10, UR14, R20 ;  /* 0x0000000e0a147c25 */ /* 0x000fe2000f8e0014 */
[----:B------:R-:W-:Y:S02]  /*3d90*/  ULDC.64 UR14, c[0x0][0x210] ;  /* 0x00008400000e7ab9 */ /* 0x000fe40000000a00 */
[----:B-12---:R-:W-:-:S02]  /*3da0*/  LEA R22, P1, R20, UR14, 0x1 ;  /* 0x0000000e14167c11 */ /* 0x006fc4000f8208ff */
[----:B------:R-:W-:-:S04]  /*3db0*/  IADD3 R49, R21, R49, RZ ;  /* 0x0000003115317210 */ /* 0x000fc80007ffe0ff */
[----:B------:R-:W-:-:S05]  /*3dc0*/  LEA.HI.X R23, R20, UR15, R49, 0x1, P1 ;  /* 0x0000000f14177c11 */ /* 0x000fca00088f0c31 */
[----:B------:R3:W-:Y:S02]  /*3dd0*/  STG.E desc[UR8][R22.64], R85 ;  /* 0x0000005516007986 */ /* 0x0007e4000c101908 */
.L_x_3626:
[----:B------:R-:W-:Y:S05]  /*3de0*/  BSYNC B0 ;  /* 0x0000000000007941 */ /* 0x000fea0003800000 */
.L_x_3625:
        /* <DEDUP_REMOVED lines=13> */
.L_x_3627:
        /* <DEDUP_REMOVED lines=14> */
.L_x_3629:
[----:B------:R-:W-:Y:S05]  /*3fa0*/  BSYNC B0 ;  /* 0x0000000000007941 */ /* 0x000fea0003800000 */
.L_x_3628:
        /* <DEDUP_REMOVED lines=48> */
.L_x_3630:
        /* <DEDUP_REMOVED lines=14> */
.L_x_3632:
[----:B------:R-:W-:Y:S05]  /*4390*/  BSYNC B0 ;  /* 0x0000000000007941 */ /* 0x000fea0003800000 */
.L_x_3631:
        /* <DEDUP_REMOVED lines=13> */
.L_x_3633:
        /* <DEDUP_REMOVED lines=14> */
.L_x_3635:
[----:B------:R-:W-:Y:S05]  /*4550*/  BSYNC B0 ;  /* 0x0000000000007941 */ /* 0x000fea0003800000 */
.L_x_3634:
        /* <DEDUP_REMOVED lines=13> */
.L_x_3636:
        /* <DEDUP_REMOVED lines=10> */
[----:B-1234-:R-:W-:-:S02]  /*46d0*/  LEA R22, P1, R20, UR14, 0x1 ;  /* 0x0000000e14167c11 */ /* 0x01efc4000f8208ff */
[----:B------:R-:W-:-:S04]  /*46e0*/  IADD3 R57, R21, R57, RZ ;  /* 0x0000003915397210 */ /* 0x000fc80007ffe0ff */
[----:B------:R-:W-:-:S05]  /*46f0*/  LEA.HI.X R23, R20, UR15, R57, 0x1, P1 ;  /* 0x0000000f14177c11 */ /* 0x000fca00088f0c39 */
[----:B------:R0:W-:Y:S02]  /*4700*/  STG.E desc[UR8][R22.64], R43 ;  /* 0x0000002b16007986 */ /* 0x0001e4000c101908 */
.L_x_3638:
[----:B------:R-:W-:Y:S05]  /*4710*/  BSYNC B0 ;  /* 0x0000000000007941 */ /* 0x000fea0003800000 */
.L_x_3637:
        /* <DEDUP_REMOVED lines=13> */
.L_x_3639:
        /* <DEDUP_REMOVED lines=14> */
.L_x_3641:
[----:B------:R-:W-:Y:S05]  /*48d0*/  BSYNC B0 ;  /* 0x0000000000007941 */ /* 0x000fea0003800000 */
.L_x_3640:
        /* <DEDUP_REMOVED lines=13> */
.L_x_3642:
        /* <DEDUP_REMOVED lines=14> */
.L_x_3644:
[----:B------:R-:W-:Y:S05]  /*4a90*/  BSYNC B0 ;  /* 0x0000000000007941 */ /* 0x000fea0003800000 */
.L_x_3643:
        /* <DEDUP_REMOVED lines=36> */
.L_x_3645:
        /* <DEDUP_REMOVED lines=14> */
.L_x_3647:
[----:B------:R-:W-:Y:S05]  /*4dc0*/  BSYNC B0 ;  /* 0x0000000000007941 */ /* 0x000fea0003800000 */
.L_x_3646:
        /* <DEDUP_REMOVED lines=11> */
.L_x_3648:
        /* <DEDUP_REMOVED lines=14> */
.L_x_3650:
[----:B------:R-:W-:Y:S05]  /*4f60*/  BSYNC B0 ;  /* 0x0000000000007941 */ /* 0x000fea0003800000 */
.L_x_3649:
        /* <DEDUP_REMOVED lines=11> */
.L_x_3651:
        /* <DEDUP_REMOVED lines=14> */
.L_x_3653:
[----:B------:R-:W-:Y:S05]  /*5100*/  BSYNC B0 ;  /* 0x0000000000007941 */ /* 0x000fea0003800000 */
.L_x_3652:
        /* <DEDUP_REMOVED lines=11> */
.L_x_3654:
        /* <DEDUP_REMOVED lines=14> */
.L_x_3656:
[----:B------:R-:W-:Y:S05]  /*52a0*/  BSYNC B0 ;  /* 0x0000000000007941 */ /* 0x000fea0003800000 */
.L_x_3655:
        /* <DEDUP_REMOVED lines=11> */
.L_x_3657:
        /* <DEDUP_REMOVED lines=13> */
.L_x_3659:
[----:B------:R-:W-:Y:S05]  /*5430*/  BSYNC B0 ;  /* 0x0000000000007941 */ /* 0x000fea0003800000 */
.L_x_3658:
[----:B0-----:R-:W0:Y:S01]  /*5440*/  LDC R21, c[0x0][0x10] ;  /* 0x00000400ff157b82 */ /* 0x001e220000000800 */
[----:B------:R-:W-:Y:S02]  /*5450*/  IADD3 R4, R4, 0x1, RZ ;  /* 0x0000000104047810 */ /* 0x000fe40007ffe0ff */
[----:B0-----:R-:W-:-:S04]  /*5460*/  IADD3 R58, R21, R58, RZ ;  /* 0x0000003a153a7210 */ /* 0x001fc80007ffe0ff */
[----:B------:R-:W-:-:S13]  /*5470*/  ISETP.GE.AND P1, PT, R58, UR4, PT ;  /* 0x000000043a007c0c */ /* 0x000fda000bf26270 */
[----:B------:R-:W-:Y:S05]  /*5480*/  @!P1 BRA `(.L_x_3660) ;  /* 0xffffffac00949947 */ /* 0x000fea000383ffff */
[----:B------:R-:W-:Y:S05]  /*5490*/  EXIT ;  /* 0x000000000000794d */ /* 0x000fea0003800000 */
.L_x_3661:
        /* <DEDUP_REMOVED lines=14> */
.L_x_5160:


//--------------------- .text._Z35group_norm_nhwc_fwd_one_pass_kernelI11Bf16IOFp16WLi512ELi80ELi640EEv26Group_norm_nhwc_fwd_params --------------------------
	.section	.text._Z35group_norm_nhwc_fwd_one_pass_kernelI11Bf16IOFp16WLi512ELi80ELi640EEv26Group_norm_nhwc_fwd_params,"ax",@progbits
	.align	128
        .global         _Z35group_norm_nhwc_fwd_one_pass_kernelI11Bf16IOFp16WLi512ELi80ELi640EEv26Group_norm_nhwc_fwd_params
        .type           _Z35group_norm_nhwc_fwd_one_pass_kernelI11Bf16IOFp16WLi512ELi80ELi640EEv26Group_norm_nhwc_fwd_params,@function
        .size           _Z35group_norm_nhwc_fwd_one_pass_kernelI11Bf16IOFp16WLi512ELi80ELi640EEv26Group_norm_nhwc_fwd_params,(.L_x_5161 - _Z35group_norm_nhwc_fwd_one_pass_kernelI11Bf16IOFp16WLi512ELi80ELi640EEv26Group_norm_nhwc_fwd_params)
        .other          _Z35group_norm_nhwc_fwd_one_pass_kernelI11Bf16IOFp16WLi512ELi80ELi640EEv26Group_norm_nhwc_fwd_params,@"STO_CUDA_ENTRY STV_DEFAULT"
_Z35group_norm_nhwc_fwd_one_pass_kernelI11Bf16IOFp16WLi512ELi80ELi640EEv26Group_norm_nhwc_fwd_params:
.text._Z35group_norm_nhwc_fwd_one_pass_kernelI11Bf16IOFp16WLi512ELi80ELi640EEv26Group_norm_nhwc_fwd_params:
        /* <DEDUP_REMOVED lines=19> */
[----:B------:R-:W-:Y:S01]  /*0130*/  ISETP.GE.U32.AND P0, PT, R0, UR4, PT ;  /* 0x0000000400007c0c */ /* 0x000fe2000bf06070 */
[----:B------:R-:W-:Y:S01]  /*0140*/  UMOV UR4, URZ ;  /* 0x0000003f00047c82 */ /* 0x000fe20008000000 */
[----:B------:R-:W-:Y:S02]  /*0150*/  SHF.R.S32.HI R4, RZ, 0x1f, R0 ;  /* 0x0000001fff047819 */ /* 0x000fe40000011400 */
        /* <DEDUP_REMOVED lines=13> */
[----:B------:R-:W-:-:S02]  /*0230*/  IADD3 R76, R0, 0xc0, RZ ;  /* 0x000000c0004c7810 */ /* 0x000fc40007ffe0ff */
[----:B------:R-:W-:-:S07]  /*0240*/  IADD3 R75, R0, 0xd0, RZ ;  /* 0x000000d0004b7810 */ /* 0x000fce0007ffe0ff */
.L_x_3767:
        /* <DEDUP_REMOVED lines=18> */
[----:B--2---:R-:W-:Y:S01]  /*0370*/  VIADD R4, R3, 0xffffffe ;  /* 0x0ffffffe03047836 */ /* 0x004fe20000000000 */
[----:B------:R-:W-:-:S05]  /*0380*/  SHF.R.S32.HI R3, RZ, 0x1f, R2 ;  /* 0x0000001fff037819 */ /* 0x000fca0000011402 */
        /* <DEDUP_REMOVED lines=50> */
[-C--:B------:R-:W-:Y:S01]  /*06b0*/  @P0 MOV R40, R42.reuse ;  /* 0x0000002a00280202 */ /* 0x080fe20000000f00 */
[----:B------:R-:W0:Y:S01]  /*06c0*/  @!P4 LDC.64 R4, c[0x0][0x270] ;  /* 0x00009c00ff04cb82 */ /* 0x000e220000000a00 */
[----:B------:R-:W-:Y:S01]  /*06d0*/  @!P2 MOV R10, R42 ;  /* 0x0000002a000aa202 */ /* 0x000fe20000000f00 */
[C---:B------:R-:W-:Y:S01]  /*06e0*/  @P0 IMAD R3, R0.reuse, R9, R3 ;  /* 0x0000000900030224 */ /* 0x040fe200078e0203 */
[----:B------:R-:W-:Y:S01]  /*06f0*/  @!P2 MOV R11, R41 ;  /* 0x00000029000ba202 */ /* 0x000fe20000000f00 */
[----:B------:R-:W-:-:S04]  /*0700*/  @P0 IMAD.WIDE.U32 R8, R0, R8, R40 ;  /* 0x0000000800080225 */ /* 0x000fc800078e0028 */
[----:B------:R-:W-:Y:S01]  /*0710*/  @!P2 IMAD.WIDE.U32 R10, R88, R14, R10 ;  /* 0x0000000e580aa225 */ /* 0x000fe200078e000a */
[----:B------:R-:W2:Y:S01]  /*0720*/  @!P5 LDC.64 R6, c[0x0][0x220] ;  /* 0x00008800ff06db82 */ /* 0x000ea20000000a00 */
[----:B------:R-:W-:Y:S02]  /*0730*/  @P0 IADD3 R9, R9, R3, RZ ;  /* 0x0000000309090210 */ /* 0x000fe40007ffe0ff */
[----:B------:R-:W-:Y:S01]  /*0740*/  @!P2 IMAD.IADD R3, R11, 0x1, R15 ;  /* 0x000000010b03a824 */ /* 0x000fe200078e020f */
[----:B---3--:R-:W-:Y:S01]  /*0750*/  @!P2 LEA R14, P6, R10, R16, 0x1 ;  /* 0x000000100a0ea211 */ /* 0x008fe200078c08ff */
[----:B----4-:R-:W-:Y:S01]  /*0760*/  @!P5 IMAD R16, R92, R12, RZ ;  /* 0x0000000c5c10d224 */ /* 0x010fe200078e02ff */
[----:B-1----:R-:W-:Y:S02]  /*0770*/  @P0 LEA R18, P1, R8, R18, 0x1 ;  /* 0x0000001208120211 */ /* 0x002fe400078208ff */
[----:B------:R-:W-:Y:S01]  /*0780*/  @!P2 LEA.HI.X R15, R10, R17, R3, 0x1, P6 ;  /* 0x000000110a0fa211 */ /* 0x000fe200030f0c03 */
[----:B------:R-:W-:Y:S01]  /*0790*/  HFMA2.MMA R3, -RZ, RZ, 0, 0 ;  /* 0x00000000ff037435 */ /* 0x000fe200000001ff */
[----:B------:R-:W-:Y:S01]  /*07a0*/  @P0 LEA.HI.X R19, R8, R19, R9, 0x1, P1 ;  /* 0x0000001308130211 */ /* 0x000fe200008f0c09 */
[----:B------:R-:W1:Y:S01]  /*07b0*/  @!P4 LDC.64 R10, c[0x0][0x220] ;  /* 0x00008800ff0acb82 */ /* 0x000e620000000a00 */
[----:B------:R-:W-:Y:S01]  /*07c0*/  ISETP.GE.U32.AND P1, PT, R84, UR12, PT ;  /* 0x0000000c54007c0c */ /* 0x000fe2000bf26070 */
[----:B------:R-:W-:Y:S01]  /*07d0*/  @!P5 IMAD R21, R87, R13, R16 ;  /* 0x0000000d5715d224 */ /* 0x000fe200078e0210 */
[----:B------:R-:W-:-:S02]  /*07e0*/  @!P5 MOV R16, R42 ;  /* 0x0000002a0010d202 */ /* 0x000fc40000000f00 */
[----:B------:R-:W-:Y:S02]  /*07f0*/  @!P5 MOV R17, R41 ;  /* 0x000000290011d202 */ /* 0x000fe40000000f00 */
[----:B------:R-:W-:Y:S01]  /*0800*/  ISETP.GE.AND.EX P1, PT, R26, UR13, PT, P1 ;  /* 0x0000000d1a007c0c */ /* 0x000fe2000bf26310 */
[----:B------:R-:W3:Y:S01]  /*0810*/  @!P3 LDC.64 R8, c[0x0][0x270] ;  /* 0x00009c00ff08bb82 */ /* 0x000ee20000000a00 */
[----:B------:R-:W-:Y:S01]  /*0820*/  ISETP.GE.U32.AND P6, PT, R83, UR12, PT ;  /* 0x0000000c53007c0c */ /* 0x000fe2000bfc6070 */
[----:B------:R-:W-:Y:S01]  /*0830*/  @!P5 IMAD.WIDE.U32 R12, R87, R12, R16 ;  /* 0x0000000c570cd225 */ /* 0x000fe200078e0010 */
[----:B------:R-:W-:Y:S01]  /*0840*/  ISETP.GT.U32.OR P1, PT, R56, 0x27f, P1 ;  /* 0x0000027f3800780c */ /* 0x000fe20000f24470 */
[----:B------:R4:W5:Y:S02]  /*0850*/  @!P2 LDG.E R3, desc[UR14][R14.64] ;  /* 0x0000000e0e03a981 */ /* 0x000964000c1e1900 */
[----:B0-----:R-:W-:Y:S01]  /*0860*/  @!P4 IMAD R16, R93, R4, RZ ;  /* 0x000000045d10c224 */ /* 0x001fe200078e02ff */
[----:B------:R-:W-:-:S02]  /*0870*/  ISETP.GE.AND.EX P2, PT, R24, UR13, PT, P6 ;  /* 0x0000000d18007c0c */ /* 0x000fc4000bf46360 */
[----:B------:R-:W-:Y:S01]  /*0880*/  @!P4 MOV R17, R41 ;  /* 0x000000290011c202 */ /* 0x000fe20000000f00 */
[----:B------:R-:W-:Y:S01]  /*0890*/  @!P4 IMAD R25, R86, R5, R16 ;  /* 0x000000055619c224 */ /* 0x000fe200078e0210 */
[----:B------:R-:W-:Y:S02]  /*08a0*/  @!P4 MOV R16, R42 ;  /* 0x0000002a0010c202 */ /* 0x000fe40000000f00 */
[----:B------:R-:W-:Y:S02]  /*08b0*/  ISETP.GT.U32.OR P2, PT, R56, 0x27f, P2 ;  /* 0x0000027f3800780c */ /* 0x000fe40001744470 */
[----:B------:R-:W-:Y:S02]  /*08c0*/  @!P5 IADD3 R5, R13, R21, RZ ;  /* 0x000000150d05d210 */ /* 0x000fe40007ffe0ff */
[----:B--2---:R-:W-:Y:S01]  /*08d0*/  @!P5 LEA R22, P6, R12, R6, 0x1 ;  /* 0x000000060c16d211 */ /* 0x004fe200078c08ff */
[----:B------:R-:W-:Y:S01]  /*08e0*/  @!P4 IMAD.WIDE.U32 R16, R86, R4, R16 ;  /* 0x000000045610c225 */ /* 0x000fe200078e0010 */
[----:B------:R-:W-:Y:S01]  /*08f0*/  HFMA2.MMA R4, -RZ, RZ, 0, 0 ;  /* 0x00000000ff047435 */ /* 0x000fe200000001ff */
[----:B------:R-:W0:Y:S01]  /*0900*/  @!P3 LDC.64 R20, c[0x0][0x220] ;  /* 0x00008800ff14bb82 */ /* 0x000e220000000a00 */
[----:B------:R-:W-:Y:S01]  /*0910*/  @!P5 LEA.HI.X R23, R12, R7, R5, 0x1, P6 ;  /* 0x000000070c17d211 */ /* 0x000fe200030f0c05 */
[----:B------:R-:W-:Y:S01]  /*0920*/  @!P4 IMAD.IADD R5, R17, 0x1, R25 ;  /* 0x000000011105c824 */ /* 0x000fe200078e0219 */
[----:B-1----:R-:W-:-:S05]  /*0930*/  @!P4 LEA R10, P6, R16, R10, 0x1 ;  /* 0x0000000a100ac211 */ /* 0x002fca00078c08ff */
[----:B------:R-:W1:Y:S01]  /*0940*/  @!P1 LDC.64 R6, c[0x0][0x270] ;  /* 0x00009c00ff069b82 */ /* 0x000e620000000a00 */
[----:B------:R-:W-:Y:S01]  /*0950*/  @!P4 LEA.HI.X R11, R16, R11, R5, 0x1, P6 ;  /* 0x0000000b100bc211 */ /* 0x000fe200030f0c05 */
[----:B---3--:R-:W-:Y:S01]  /*0960*/  @!P3 IMAD R12, R27, R8, RZ ;  /* 0x000000081b0cb224 */ /* 0x008fe200078e02ff */
[----:B------:R-:W-:Y:S01]  /*0970*/  HFMA2.MMA R5, -RZ, RZ, 0, 0 ;  /* 0x00000000ff057435 */ /* 0x000fe200000001ff */
[----:B------:R1:W2:Y:S04]  /*0980*/  @!P5 LDG.E R4, desc[UR14][R22.64] ;  /* 0x0000000e1604d981 */ /* 0x0002a8000c1e1900 */
[----:B------:R-:W3:Y:S01]  /*0990*/  @!P2 LDC.64 R16, c[0x0][0x270] ;  /* 0x00009c00ff10ab82 */ /* 0x000ee20000000a00 */
[----:B------:R-:W-:Y:S01]  /*09a0*/  SHF.R.S32.HI R30, RZ, 0x1f, R82 ;  /* 0x0000001fff1e7819 */ /* 0x000fe20000011452 */
[----:B------:R-:W-:Y:S01]  /*09b0*/  @!P3 IMAD R25, R85, R9, R12 ;  /* 0x000000095519b224 */ /* 0x000fe200078e020c */
[----:B------:R-:W-:-:S02]  /*09c0*/  ISETP.GE.U32.AND P6, PT, R82, UR12, PT ;  /* 0x0000000c52007c0c */ /* 0x000fc4000bfc6070 */
[----:B------:R-:W-:Y:S01]  /*09d0*/  SHF.R.S32.HI R29, RZ, 0x1f, R80 ;  /* 0x0000001fff1d7819 */ /* 0x000fe20000011450 */
[----:B------:R3:W2:Y:S01]  /*09e0*/  @!P4 LDG.E R5, desc[UR14][R10.64] ;  /* 0x0000000e0a05c981 */ /* 0x0006a2000c1e1900 */
[----:B------:R-:W-:Y:S01]  /*09f0*/  ISETP.GE.U32.AND P5, PT, R80, UR12, PT ;  /* 0x0000000c50007c0c */ /* 0x000fe2000bfa6070 */
[----:B------:R-:W3:Y:S01]  /*0a00*/  @!P1 LDC.64 R12, c[0x0][0x220] ;  /* 0x00008800ff0c9b82 */ /* 0x000ee20000000a00 */
[----:B----4-:R-:W-:Y:S02]  /*0a10*/  @!P3 MOV R14, R42 ;  /* 0x0000002a000eb202 */ /* 0x010fe40000000f00 */
[----:B------:R-:W-:Y:S02]  /*0a20*/  @!P3 MOV R15, R41 ;  /* 0x00000029000fb202 */ /* 0x000fe40000000f00 */
[----:B------:R-:W-:Y:S02]  /*0a30*/  ISETP.GE.AND.EX P6, PT, R30, UR13, PT, P6 ;  /* 0x0000000d1e007c0c */ /* 0x000fe4000bfc6360 */
[----:B------:R-:W-:Y:S01]  /*0a40*/  ISETP.GE.AND.EX P5, PT, R29, UR13, PT, P5 ;  /* 0x0000000d1d007c0c */ /* 0x000fe2000bfa6350 */
[----:B------:R-:W-:Y:S01]  /*0a50*/  @!P3 IMAD.WIDE.U32 R14, R85, R8, R14 ;  /* 0x00000008550eb225 */ /* 0x000fe200078e000e */
[C---:B------:R-:W-:Y:S01]  /*0a60*/  ISETP.GT.U32.OR P4, PT, R56.reuse, 0x27f, P6 ;  /* 0x0000027f3800780c */ /* 0x040fe20003784470 */
[----:B------:R-:W4:Y:S01]  /*0a70*/  @!P2 LDC.64 R8, c[0x0][0x220] ;  /* 0x00008800ff08ab82 */ /* 0x000f220000000a00 */
[----:B------:R-:W-:Y:S01]  /*0a80*/  ISETP.GT.U32.OR P5, PT, R56, 0x27f, P5 ;  /* 0x0000027f3800780c */ /* 0x000fe20002fa4470 */
[----:B-1----:R-:W-:Y:S01]  /*0a90*/  @!P1 IMAD R22, R26, R6, RZ ;  /* 0x000000061a169224 */ /* 0x002fe200078e02ff */
[----:B------:R-:W-:-:S02]  /*0aa0*/  @!P1 MOV R26, R42 ;  /* 0x0000002a001a9202 */ /* 0x000fc40000000f00 */
[----:B------:R-:W-:Y:S02]  /*0ab0*/  @!P1 MOV R27, R41 ;  /* 0x00000029001b9202 */ /* 0x000fe40000000f00 */
[----:B------:R-:W-:Y:S02]  /*0ac0*/  @!P3 IADD3 R15, R15, R25, RZ ;  /* 0x000000190f0fb210 */ /* 0x000fe40007ffe0ff */
[----:B0-----:R-:W-:Y:S01]  /*0ad0*/  @!P3 LEA R20, P6, R14, R20, 0x1 ;  /* 0x000000140e14b211 */ /* 0x001fe200078c08ff */
[C---:B------:R-:W-:Y:S01]  /*0ae0*/  @!P1 IMAD R7, R84.reuse, R7, R22 ;  /* 0x0000000754079224 */ /* 0x040fe200078e0216 */
[----:B------:R-:W-:Y:S01]  /*0af0*/  @!P2 MOV R25, R41 ;  /* 0x000000290019a202 */ /* 0x000fe20000000f00 */
[----:B------:R-:W-:Y:S01]  /*0b00*/  @!P1 IMAD.WIDE.U32 R26, R84, R6, R26 ;  /* 0x00000006541a9225 */ /* 0x000fe200078e001a */
[----:B------:R-:W-:Y:S01]  /*0b10*/  @!P3 LEA.HI.X R21, R14, R21, R15, 0x1, P6 ;  /* 0x000000150e15b211 */ /* 0x000fe200030f0c0f */
[----:B------:R-:W-:Y:S01]  /*0b20*/  HFMA2.MMA R6, -RZ, RZ, 0, 0 ;  /* 0x00000000ff067435 */ /* 0x000fe200000001ff */
[----:B------:R-:W0:Y:S01]  /*0b30*/  @!P4 LDC.64 R14, c[0x0][0x270] ;  /* 0x00009c00ff0ecb82 */ /* 0x000e220000000a00 */
[----:B---3--:R-:W-:-:S02]  /*0b40*/  @!P2 IMAD R22, R24, R16, RZ ;  /* 0x000000101816a224 */ /* 0x008fc400078e02ff */
[----:B------:R-:W-:-:S05]  /*0b50*/  @!P2 IMAD.MOV.U32 R24, RZ, RZ, R42 ;  /* 0x000000ffff18a224 */ /* 0x000fca00078e002a */
[----:B------:R-:W1:Y:S01]  /*0b60*/  @!P5 LDC.64 R10, c[0x0][0x270] ;  /* 0x00009c00ff0adb82 */ /* 0x000e620000000a00 */
[----:B------:R-:W-:Y:S01]  /*0b70*/  @!P2 IMAD R17, R83, R17, R22 ;  /* 0x000000115311a224 */ /* 0x000fe200078e0216 */
[----:B------:R-:W-:Y:S01]  /*0b80*/  @!P1 IADD3 R7, R27, R7, RZ ;  /* 0x000000071b079210 */ /* 0x000fe20007ffe0ff */
[----:B------:R-:W-:Y:S01]  /*0b90*/  @!P2 IMAD.WIDE.U32 R24, R83, R16, R24 ;  /* 0x000000105318a225 */ /* 0x000fe200078e0018 */
[C---:B------:R-:W-:Y:S01]  /*0ba0*/  @!P1 LEA R22, P6, R26.reuse, R12, 0x1 ;  /* 0x0000000c1a169211 */ /* 0x040fe200078c08ff */
[----:B------:R3:W2:Y:S01]  /*0bb0*/  @!P3 LDG.E R6, desc[UR14][R20.64] ;  /* 0x0000000e1406b981 */ /* 0x0006a2000c1e1900 */
[----:B------:R-:W-:Y:S02]  /*0bc0*/  SHF.R.S32.HI R28, RZ, 0x1f, R79 ;  /* 0x0000001fff1c7819 */ /* 0x000fe4000001144f */
[----:B------:R-:W-:Y:S02]  /*0bd0*/  @!P1 LEA.HI.X R23, R26, R13, R7, 0x1, P6 ;  /* 0x0000000d1a179211 */ /* 0x000fe400030f0c07 */
[----:B------:R-:W-:-:S02]  /*0be0*/  @!P2 IADD3 R12, R25, R17, RZ ;  /* 0x00000011190ca210 */ /* 0x000fc40007ffe0ff */
[----:B------:R-:W-:Y:S01]  /*0bf0*/  ISETP.GE.U32.AND P3, PT, R79, UR12, PT ;  /* 0x0000000c4f007c0c */ /* 0x000fe2000bf66070 */
[----:B------:R-:W1:Y:S01]  /*0c00*/  @!P4 LDC.64 R16, c[0x0][0x220] ;  /* 0x00008800ff10cb82 */ /* 0x000e620000000a00 */
[----:B----4-:R-:W-:Y:S01]  /*0c10*/  @!P2 LEA R26, P6, R24, R8, 0x1 ;  /* 0x00000008181aa211 */ /* 0x010fe200078c08ff */
[----:B------:R-:W-:Y:S01]  /*0c20*/  HFMA2.MMA R7, -RZ, RZ, 0, 0 ;  /* 0x00000000ff077435 */ /* 0x000fe200000001ff */
[----:B------:R-:W-:Y:S02]  /*0c30*/  ISETP.GE.AND.EX P3, PT, R28, UR13, PT, P3 ;  /* 0x0000000d1c007c0c */ /* 0x000fe4000bf66330 */
[----:B------:R-:W-:-:S03]  /*0c40*/  @!P2 LEA.HI.X R27, R24, R9, R12, 0x1, P6 ;  /* 0x00000009181ba211 */ /* 0x000fc600030f0c0c */
[----:B------:R-:W4:Y:S01]  /*0c50*/  @!P5 LDC.64 R12, c[0x0][0x220] ;  /* 0x00008800ff0cdb82 */ /* 0x000f220000000a00 */
[----:B------:R-:W-:Y:S01]  /*0c60*/  ISETP.GT.U32.OR P3, PT, R56, 0x27f, P3 ;  /* 0x0000027f3800780c */ /* 0x000fe20001f64470 */
[----:B0-----:R-:W-:Y:S01]  /*0c70*/  @!P4 IMAD R9, R30, R14, RZ ;  /* 0x0000000e1e09c224 */ /* 0x001fe200078e02ff */
[----:B---3--:R-:W-:Y:S01]  /*0c80*/  @!P4 MOV R20, R42 ;  /* 0x0000002a0014c202 */ /* 0x008fe20000000f00 */
[----:B------:R0:W3:Y:S01]  /*0c90*/  @!P1 LDG.E R7, desc[UR14][R22.64] ;  /* 0x0000000e16079981 */ /* 0x0000e2000c1e1900 */
[----:B-1----:R-:W-:Y:S01]  /*0ca0*/  @!P5 IMAD R24, R29, R10, RZ ;  /* 0x0000000a1d18d224 */ /* 0x002fe200078e02ff */
[----:B------:R-:W-:Y:S02]  /*0cb0*/  @!P4 MOV R21, R41 ;  /* 0x000000290015c202 */ /* 0x000fe40000000f00 */
[----:B------:R-:W-:Y:S02]  /*0cc0*/  SHF.R.S32.HI R29, RZ, 0x1f, R78 ;  /* 0x0000001fff1d7819 */ /* 0x000fe4000001144e */
[----:B------:R-:W-:Y:S01]  /*0cd0*/  ISETP.GE.U32.AND P1, PT, R78, UR12, PT ;  /* 0x0000000c4e007c0c */ /* 0x000fe2000bf26070 */
[C---:B------:R-:W-:Y:S01]  /*0ce0*/  @!P4 IMAD R9, R82.reuse, R15, R9 ;  /* 0x0000000f5209c224 */ /* 0x040fe200078e0209 */
[----:B------:R-:W-:Y:S01]  /*0cf0*/  MOV R8, RZ ;  /* 0x000000ff00087202 */ /* 0x000fe20000000f00 */
[----:B------:R-:W-:Y:S01]  /*0d00*/  @!P4 IMAD.WIDE.U32 R14, R82, R14, R20 ;  /* 0x0000000e520ec225 */ /* 0x000fe200078e0014 */
[----:B0-----:R-:W-:Y:S01]  /*0d10*/  @!P5 MOV R23, R41 ;  /* 0x000000290017d202 */ /* 0x001fe20000000f00 */
[----:B------:R-:W0:Y:S01]  /*0d20*/  @!P3 LDC.64 R20, c[0x0][0x270] ;  /* 0x00009c00ff14bb82 */ /* 0x000e220000000a00 */
[----:B------:R-:W-:Y:S01]  /*0d30*/  ISETP.GE.AND.EX P1, PT, R29, UR13, PT, P1 ;  /* 0x0000000d1d007c0c */ /* 0x000fe2000bf26310 */
[----:B------:R-:W-:Y:S01]  /*0d40*/  @!P5 IMAD.MOV.U32 R22, RZ, RZ, R42 ;  /* 0x000000ffff16d224 */ /* 0x000fe200078e002a */
[----:B------:R-:W-:Y:S01]  /*0d50*/  @!P4 IADD3 R9, R15, R9, RZ ;  /* 0x000000090f09c210 */ /* 0x000fe20007ffe0ff */
[----:B------:R-:W-:Y:S01]  /*0d60*/  @!P5 IMAD R25, R80, R11, R24 ;  /* 0x0000000b5019d224 */ /* 0x000fe200078e0218 */
[----:B------:R-:W-:Y:S01]  /*0d70*/  ISETP.GT.U32.OR P1, PT, R56, 0x27f, P1 ;  /* 0x0000027f3800780c */ /* 0x000fe20000f24470 */
[----:B------:R-:W-:Y:S01]  /*0d80*/  @!P5 IMAD.WIDE.U32 R10, R80, R10, R22 ;  /* 0x0000000a500ad225 */ /* 0x000fe200078e0016 */
[----:B------:R-:W-:Y:S01]  /*0d90*/  @!P4 LEA R16, P6, R14, R16, 0x1 ;  /* 0x000000100e10c211 */ /* 0x000fe200078c08ff */
[----:B------:R1:W3:Y:S01]  /*0da0*/  @!P2 LDG.E R8, desc[UR14][R26.64] ;  /* 0x0000000e1a08a981 */ /* 0x0002e2000c1e1900 */
[----:B------:R-:W-:-:S02]  /*0db0*/  SHF.R.S32.HI R31, RZ, 0x1f, R77 ;  /* 0x0000001fff1f7819 */ /* 0x000fc4000001144d */
[----:B------:R-:W-:Y:S02]  /*0dc0*/  ISETP.GE.U32.AND P2, PT, R77, UR12, PT ;  /* 0x0000000c4d007c0c */ /* 0x000fe4000bf46070 */
[----:B------:R-:W-:Y:S02]  /*0dd0*/  @!P4 LEA.HI.X R17, R14, R17, R9, 0x1, P6 ;  /* 0x000000110e11c211 */ /* 0x000fe400030f0c09 */
[----:B------:R-:W-:Y:S01]  /*0de0*/  @!P5 IADD3 R9, R11, R25, RZ ;  /* 0x000000190b09d210 */ /* 0x000fe20007ffe0ff */
[----:B------:R-:W1:Y:S01]  /*0df0*/  @!P3 LDC.64 R14, c[0x0][0x220] ;  /* 0x00008800ff0ebb82 */ /* 0x000e620000000a00 */
[C---:B----4-:R-:W-:Y:S02]  /*0e00*/  @!P5 LEA R22, P6, R10.reuse, R12, 0x1 ;  /* 0x0000000c0a16d211 */ /* 0x050fe400078c08ff */
[----:B------:R-:W-:Y:S02]  /*0e10*/  ISETP.GE.AND.EX P2, PT, R31, UR13, PT, P2 ;  /* 0x0000000d1f007c0c */ /* 0x000fe4000bf46320 */
[----:B------:R-:W-:Y:S01]  /*0e20*/  @!P5 LEA.HI.X R23, R10, R13, R9, 0x1, P6 ;  /* 0x0000000d0a17d211 */ /* 0x000fe200030f0c09 */
[----:B------:R-:W-:Y:S01]  /*0e30*/  HFMA2.MMA R9, -RZ, RZ, 0, 0 ;  /* 0x00000000ff097435 */ /* 0x000fe200000001ff */
[----:B------:R-:W-:Y:S01]  /*0e40*/  ISETP.GT.U32.OR P2, PT, R56, 0x27f, P2 ;  /* 0x0000027f3800780c */ /* 0x000fe20001744470 */
[----:B------:R-:W4:Y:S01]  /*0e50*/  @!P1 LDC.64 R12, c[0x0][0x270] ;  /* 0x00009c00ff0c9b82 */ /* 0x000f220000000a00 */
[----:B0-----:R-:W-:-:S07]  /*0e60*/  @!P3 IMAD R24, R28, R20, RZ ;  /* 0x000000141c18b224 */ /* 0x001fce00078e02ff */
[----:B------:R0:W3:Y:S01]  /*0e70*/  @!P4 LDG.E R9, desc[UR14][R16.64] ;  /* 0x0000000e1009c981 */ /* 0x0000e2000c1e1900 */
[----:B------:R-:W-:-:S03]  /*0e80*/  @!P3 IMAD R11, R79, R21, R24 ;  /* 0x000000154f0bb224 */ /* 0x000fc600078e0218 */
[----:B-1----:R-:W1:Y:S01]  /*0e90*/  @!P2 LDC.64 R26, c[0x0][0x270] ;  /* 0x00009c00ff1aab82 */ /* 0x002e620000000a00 */
[----:B0-----:R-:W-:Y:S02]  /*0ea0*/  @!P3 MOV R16, R42 ;  /* 0x0000002a0010b202 */ /* 0x001fe40000000f00 */
[----:B------:R-:W-:-:S05]  /*0eb0*/  @!P3 MOV R17, R41 ;  /* 0x000000290011b202 */ /* 0x000fca0000000f00 */
[----:B------:R-:W0:Y:S01]  /*0ec0*/  @!P2 LDC.64 R24, c[0x0][0x220] ;  /* 0x00008800ff18ab82 */ /* 0x000e220000000a00 */
[----:B------:R-:W-:Y:S01]  /*0ed0*/  MOV R10, RZ ;  /* 0x000000ff000a7202 */ /* 0x000fe20000000f00 */
[----:B------:R-:W-:Y:S01]  /*0ee0*/  @!P3 IMAD.WIDE.U32 R20, R79, R20, R16 ;  /* 0x000000144f14b225 */ /* 0x000fe200078e0010 */
[----:B------:R-:W-:Y:S02]  /*0ef0*/  SHF.R.S32.HI R28, RZ, 0x1f, R76 ;  /* 0x0000001fff1c7819 */ /* 0x000fe4000001144c */
[----:B------:R-:W-:-:S03]  /*0f00*/  ISETP.GE.U32.AND P4, PT, R76, UR12, PT ;  /* 0x0000000c4c007c0c */ /* 0x000fc6000bf86070 */
[----:B------:R-:W0:Y:S01]  /*0f10*/  @!P1 LDC.64 R16, c[0x0][0x220] ;  /* 0x00008800ff109b82 */ /* 0x000e220000000a00 */
[----:B------:R-:W-:Y:S01]  /*0f20*/  @!P3 IMAD.IADD R11, R21, 0x1, R11 ;  /* 0x00000001150bb824 */ /* 0x000fe200078e020b */
[----:B------:R-:W-:Y:S01]  /*0f30*/  @!P3 LEA R14, P6, R20, R14, 0x1 ;  /* 0x0000000e140eb211 */ /* 0x000fe200078c08ff */
[----:B------:R1:W3:Y:S01]  /*0f40*/  @!P5 LDG.E R10, desc[UR14][R22.64] ;  /* 0x0000000e160ad981 */ /* 0x0002e2000c1e1900 */
[----:B------:R-:W-:Y:S02]  /*0f50*/  ISETP.GE.AND.EX P4, PT, R28, UR13, PT, P4 ;  /* 0x0000000d1c007c0c */ /* 0x000fe4000bf86340 */
[----:B------:R-:W-:Y:S02]  /*0f60*/  SHF.R.S32.HI R35, RZ, 0x1f, R75 ;  /* 0x0000001fff237819 */ /* 0x000fe4000001144b */
[----:B------:R-:W-:Y:S02]  /*0f70*/  ISETP.GE.U32.AND P5, PT, R75, UR12, PT ;  /* 0x0000000c4b007c0c */ /* 0x000fe4000bfa6070 */
[----:B------:R-:W-:Y:S01]  /*0f80*/  @!P3 LEA.HI.X R15, R20, R15, R11, 0x1, P6 ;  /* 0x0000000f140fb211 */ /* 0x000fe200030f0c0b */
[----:B----4-:R-:W-:Y:S01]  /*0f90*/  @!P1 IMAD R20, R29, R12, RZ ;  /* 0x0000000c1d149224 */ /* 0x010fe200078e02ff */
[----:B------:R-:W-:Y:S01]  /*0fa0*/  ISETP.GT.U32.OR P4, PT, R56, 0x27f, P4 ;  /* 0x0000027f3800780c */ /* 0x000fe20002784470 */
[----:B------:R-:W-:Y:S01]  /*0fb0*/  HFMA2.MMA R11, -RZ, RZ, 0, 0 ;  /* 0x00000000ff0b7435 */ /* 0x000fe200000001ff */
[----:B------:R-:W-:Y:S01]  /*0fc0*/  ISETP.GE.AND.EX P5, PT, R35, UR13, PT, P5 ;  /* 0x0000000d23007c0c */ /* 0x000fe2000bfa6350 */
[----:B------:R-:W-:Y:S01]  /*0fd0*/  @!P1 IMAD R29, R78, R13, R20 ;  /* 0x0000000d4e1d9224 */ /* 0x000fe200078e0214 */
[----:B------:R-:W-:-:S02]  /*0fe0*/  @!P1 MOV R20, R42 ;  /* 0x0000002a00149202 */ /* 0x000fc40000000f00 */
[-C--:B------:R-:W-:Y:S02]  /*0ff0*/  @!P1 MOV R21, R41.reuse ;  /* 0x0000002900159202 */ /* 0x080fe40000000f00 */
[----:B------:R-:W-:Y:S01]  /*1000*/  ISETP.GT.U32.OR P5, PT, R56, 0x27f, P5 ;  /* 0x0000027f3800780c */ /* 0x000fe20002fa4470 */
[----:B-1----:R-:W-:Y:S02]  /*1010*/  @!P2 IMAD R22, R31, R26, RZ ;  /* 0x0000001a1f16a224 */ /* 0x002fe400078e02ff */
[----:B------:R-:W-:Y:S01]  /*1020*/  @!P1 IMAD.WIDE.U32 R12, R78, R12, R20 ;  /* 0x0000000c4e0c9225 */ /* 0x000fe200078e0014 */
[----:B------:R-:W-:Y:S01]  /*1030*/  @!P2 MOV R20, R42 ;  /* 0x0000002a0014a202 */ /* 0x000fe20000000f00 */
[----:B------:R1:W4:Y:S01]  /*1040*/  @!P3 LDG.E R11, desc[UR14][R14.64] ;  /* 0x0000000e0e0bb981 */ /* 0x000322000c1e1900 */
[----:B------:R-:W-:Y:S01]  /*1050*/  @!P2 MOV R21, R41 ;  /* 0x000000290015a202 */ /* 0x000fe20000000f00 */
[----:B------:R-:W-:Y:S01]  /*1060*/  @!P2 IMAD R31, R77, R27, R22 ;  /* 0x0000001b4d1fa224 */ /* 0x000fe200078e0216 */
[----:B------:R-:W-:-:S02]  /*1070*/  IADD3 R30, R0, 0xe0, RZ ;  /* 0x000000e0001e7810 */ /* 0x000fc40007ffe0ff */
[----:B------:R-:W-:Y:S01]  /*1080*/  @!P1 IADD3 R13, R13, R29, RZ ;  /* 0x0000001d0d0d9210 */ /* 0x000fe20007ffe0ff */
[----:B------:R-:W-:Y:S01]  /*1090*/  @!P2 IMAD.WIDE.U32 R26, R77, R26, R20 ;  /* 0x0000001a4d1aa225 */ /* 0x000fe200078e0014 */
[----:B0-----:R-:W-:Y:S01]  /*10a0*/  @!P1 LEA R16, P6, R12, R16, 0x1 ;  /* 0x000000100c109211 */ /* 0x001fe200078c08ff */
[----:B------:R-:W0:Y:S01]  /*10b0*/  @!P5 LDC.64 R22, c[0x0][0x270] ;  /* 0x00009c00ff16db82 */ /* 0x000e220000000a00 */
[----:B------:R-:W-:-:S07]  /*10c0*/  ISETP.GE.U32.AND P3, PT, R30, UR12, PT ;  /* 0x0000000c1e007c0c */ /* 0x000fce000bf66070 */
[----:B-1----:R-:W1:Y:S01]  /*10d0*/  @!P4 LDC.64 R14, c[0x0][0x270] ;  /* 0x00009c00ff0ecb82 */ /* 0x002e620000000a00 */
[----:B------:R-:W-:Y:S02]  /*10e0*/  SHF.R.S32.HI R33, RZ, 0x1f, R30 ;  /* 0x0000001fff217819 */ /* 0x000fe4000001141e */
[----:B------:R-:W-:Y:S01]  /*10f0*/  @!P1 LEA.HI.X R17, R12, R17, R13, 0x1, P6 ;  /* 0x000000110c119211 */ /* 0x000fe200030f0c0d */
[----:B------:R-:W-:Y:S01]  /*1100*/  IMAD.MOV.U32 R12, RZ, RZ, RZ ;  /* 0x000000ffff0c7224 */ /* 0x000fe200078e00ff */
[----:B------:R-:W-:Y:S02]  /*1110*/  @!P2 IADD3 R13, R27, R31, RZ ;  /* 0x0000001f1b0da210 */ /* 0x000fe40007ffe0ff */
[C---:B------:R-:W-:Y:S01]  /*1120*/  @!P2 LEA R24, P6, R26.reuse, R24, 0x1 ;  /* 0x000000181a18a211 */ /* 0x040fe200078c08ff */
[----:B------:R-:W5:Y:S01]  /*1130*/  @!P4 LDC.64 R20, c[0x0][0x220] ;  /* 0x00008800ff14cb82 */ /* 0x000f620000000a00 */
[----:B------:R-:W-:Y:S01]  /*1140*/  ISETP.GE.AND.EX P3, PT, R33, UR13, PT, P3 ;  /* 0x0000000d21007c0c */ /* 0x000fe2000bf66330 */
[----:B------:R0:W4:Y:S01]  /*1150*/  @!P1 LDG.E R12, desc[UR14][R16.64] ;  /* 0x0000000e100c9981 */ /* 0x000122000c1e1900 */
[----:B------:R-:W-:Y:S01]  /*1160*/  @!P2 LEA.HI.X R25, R26, R25, R13, 0x1, P6 ;  /* 0x000000191a19a211 */ /* 0x000fe200030f0c0d */
[----:B------:R-:W-:Y:S01]  /*1170*/  HFMA2.MMA R13, -RZ, RZ, 0, 0 ;  /* 0x00000000ff0d7435 */ /* 0x000fe200000001ff */
[----:B------:R-:W-:-:S02]  /*1180*/  ISETP.GT.U32.OR P3, PT, R56, 0x27f, P3 ;  /* 0x0000027f3800780c */ /* 0x000fc40001f64470 */
[----:B------:R-:W-:Y:S01]  /*1190*/  IADD3 R32, R0, 0xf0, RZ ;  /* 0x000000f000207810 */ /* 0x000fe20007ffe0ff */
[----:B0-----:R-:W0:Y:S06]  /*11a0*/  @!P5 LDC.64 R16, c[0x0][0x220] ;  /* 0x00008800ff10db82 */ /* 0x001e2c0000000a00 */
[----:B------:R1:W4:Y:S01]  /*11b0*/  @!P2 LDG.E R13, desc[UR14][R24.64] ;  /* 0x0000000e180da981 */ /* 0x000322000c1e1900 */
[----:B------:R-:W-:Y:S01]  /*11c0*/  ISETP.GE.U32.AND P2, PT, R32, UR12, PT ;  /* 0x0000000c20007c0c */ /* 0x000fe2000bf46070 */
[----:B-1----:R-:W-:Y:S01]  /*11d0*/  @!P4 IMAD R26, R28, R14, RZ ;  /* 0x0000000e1c1ac224 */ /* 0x002fe200078e02ff */
[----:B------:R-:W-:-:S03]  /*11e0*/  SHF.R.S32.HI R34, RZ, 0x1f, R32 ;  /* 0x0000001fff227819 */ /* 0x000fc60000011420 */
[----:B------:R-:W-:Y:S01]  /*11f0*/  @!P4 IMAD R27, R76, R15, R26 ;  /* 0x0000000f4c1bc224 */ /* 0x000fe200078e021a */
[----:B------:R-:W1:Y:S01]  /*1200*/  @!P3 LDC.64 R28, c[0x0][0x270] ;  /* 0x00009c00ff1cbb82 */ /* 0x000e620000000a00 */
[----:B------:R-:W-:Y:S02]  /*1210*/  @!P4 MOV R24, R42 ;  /* 0x0000002a0018c202 */ /* 0x000fe40000000f00 */
[-C--:B------:R-:W-:Y:S01]  /*1220*/  @!P4 MOV R25, R41.reuse ;  /* 0x000000290019c202 */ /* 0x080fe20000000f00 */
[----:B------:R-:W-:Y:S01]  /*1230*/  @!P5 IMAD R26, R35, R22, RZ ;  /* 0x00000016231ad224 */ /* 0x000fe200078e02ff */
[----:B------:R-:W-:Y:S01]  /*1240*/  ISETP.GE.AND.EX P2, PT, R34, UR13, PT, P2 ;  /* 0x0000000d22007c0c */ /* 0x000fe2000bf46320 */
[----:B------:R-:W-:Y:S01]  /*1250*/  @!P4 IMAD.WIDE.U32 R14, R76, R14, R24 ;  /* 0x0000000e4c0ec225 */ /* 0x000fe200078e0018 */
[----:B------:R-:W-:Y:S02]  /*1260*/  @!P5 MOV R25, R41 ;  /* 0x000000290019d202 */ /* 0x000fe40000000f00 */
[----:B------:R-:W-:Y:S01]  /*1270*/  IADD3 R45, R0, 0x100, RZ ;  /* 0x00000100002d7810 */ /* 0x000fe20007ffe0ff */
[----:B------:R-:W-:Y:S01]  /*1280*/  @!P5 IMAD.MOV.U32 R24, RZ, RZ, R42 ;  /* 0x000000ffff18d224 */ /* 0x000fe200078e002a */
[----:B------:R-:W-:Y:S01]  /*1290*/  ISETP.GT.U32.OR P2, PT, R56, 0x27f, P2 ;  /* 0x0000027f3800780c */ /* 0x000fe20001744470 */
[----:B------:R-:W-:Y:S01]  /*12a0*/  @!P5 IMAD R35, R75, R23, R26 ;  /* 0x000000174b23d224 */ /* 0x000fe200078e021a */
[----:B------:R-:W-:Y:S01]  /*12b0*/  @!P4 IADD3 R15, R15, R27, RZ ;  /* 0x0000001b0f0fc210 */ /* 0x000fe20007ffe0ff */
[----:B------:R-:W-:Y:S01]  /*12c0*/  @!P5 IMAD.WIDE.U32 R22, R75, R22, R24 ;  /* 0x000000164b16d225 */ /* 0x000fe200078e0018 */
[----:B-----5:R-:W-:Y:S01]  /*12d0*/  @!P4 LEA R20, P6, R14, R20, 0x1 ;  /* 0x000000140e14c211 */ /* 0x020fe200078c08ff */
[----:B------:R-:W5:Y:S01]  /*12e0*/  @!P3 LDC.64 R24, c[0x0][0x220] ;  /* 0x00008800ff18bb82 */ /* 0x000f620000000a00 */
[----:B------:R-:W-:-:S02]  /*12f0*/  ISETP.GE.U32.AND P1, PT, R45, UR12, PT ;  /* 0x0000000c2d007c0c */ /* 0x000fc4000bf26070 */
[----:B------:R-:W-:Y:S02]  /*1300*/  SHF.R.S32.HI R31, RZ, 0x1f, R45 ;  /* 0x0000001fff1f7819 */ /* 0x000fe4000001142d */
[----:B------:R-:W-:Y:S02]  /*1310*/  @!P4 LEA.HI.X R21, R14, R21, R15, 0x1, P6 ;  /* 0x000000150e15c211 */ /* 0x000fe400030f0c0f */
[----:B------:R-:W-:Y:S01]  /*1320*/  ISETP.GE.AND.EX P1, PT, R31, UR13, PT, P1 ;  /* 0x0000000d1f007c0c */ /* 0x000fe2000bf26310 */
[----:B------:R-:W2:Y:S01]  /*1330*/  @!P2 LDC.64 R26, c[0x0][0x270] ;  /* 0x00009c00ff1aab82 */ /* 0x000ea20000000a00 */
[----:B------:R-:W-:Y:S02]  /*1340*/  @!P5 IADD3 R15, R23, R35, RZ ;  /* 0x00000023170fd210 */ /* 0x000fe40007ffe0ff */
[----:B0-----:R-:W-:Y:S02]  /*1350*/  @!P5 LEA R16, P6, R22, R16, 0x1 ;  /* 0x000000101610d211 */ /* 0x001fe400078c08ff */
[----:B------:R-:W-:-:S02]  /*1360*/  ISETP.GT.U32.OR P1, PT, R56, 0x27f, P1 ;  /* 0x0000027f3800780c */ /* 0x000fc40000f24470 */
[----:B------:R-:W-:Y:S02]  /*1370*/  @!P5 LEA.HI.X R17, R22, R17, R15, 0x1, P6 ;  /* 0x000000111611d211 */ /* 0x000fe400030f0c0f */
[----:B------:R-:W-:Y:S02]  /*1380*/  CS2R R14, SRZ ;  /* 0x00000000000e7805 */ /* 0x000fe4000001ff00 */
[----:B------:R-:W-:Y:S01]  /*1390*/  IADD3 R39, R0, 0x110, RZ ;  /* 0x0000011000277810 */ /* 0x000fe20007ffe0ff */
[----:B-1----:R-:W-:Y:S01]  /*13a0*/  @!P3 IMAD R33, R33, R28, RZ ;  /* 0x0000001c2121b224 */ /* 0x002fe200078e02ff */
[----:B------:R-:W0:Y:S02]  /*13b0*/  @!P2 LDC.64 R22, c[0x0][0x220] ;  /* 0x00008800ff16ab82 */ /* 0x000e240000000a00 */
[----:B------:R1:W4:Y:S01]  /*13c0*/  @!P5 LDG.E R15, desc[UR14][R16.64] ;  /* 0x0000000e100fd981 */ /* 0x000322000c1e1900 */
[----:B------:R-:W-:Y:S02]  /*13d0*/  ISETP.GE.U32.AND P5, PT, R39, UR12, PT ;  /* 0x0000000c27007c0c */ /* 0x000fe4000bfa6070 */
[----:B------:R-:W-:Y:S01]  /*13e0*/  SHF.R.S32.HI R46, RZ, 0x1f, R39 ;  /* 0x0000001fff2e7819 */ /* 0x000fe20000011427 */
[----:B------:R5:W4:Y:S01]  /*13f0*/  @!P4 LDG.E R14, desc[UR14][R20.64] ;  /* 0x0000000e140ec981 */ /* 0x000b22000c1e1900 */
[----:B------:R-:W-:Y:S01]  /*1400*/  @!P3 IMAD R33, R30, R29, R33 ;  /* 0x0000001d1e21b224 */ /* 0x000fe200078e0221 */
[----:B-1----:R-:W-:-:S02]  /*1410*/  @!P3 MOV R16, R42 ;  /* 0x0000002a0010b202 */ /* 0x002fc40000000f00 */
[----:B------:R-:W-:Y:S01]  /*1420*/  @!P3 MOV R17, R41 ;  /* 0x000000290011b202 */ /* 0x000fe20000000f00 */
[----:B-----5:R-:W1:Y:S01]  /*1430*/  @!P1 LDC.64 R20, c[0x0][0x270] ;  /* 0x00009c00ff149b82 */ /* 0x020e620000000a00 */
[----:B------:R-:W-:Y:S01]  /*1440*/  ISETP.GE.AND.EX P5, PT, R46, UR13, PT, P5 ;  /* 0x0000000d2e007c0c */ /* 0x000fe2000bfa6350 */
[----:B------:R-:W-:Y:S01]  /*1450*/  @!P3 IMAD.WIDE.U32 R28, R30, R28, R16 ;  /* 0x0000001c1e1cb225 */ /* 0x000fe200078e0010 */
[----:B------:R-:W-:Y:S01]  /*1460*/  HFMA2.MMA R16, -RZ, RZ, 0, 0 ;  /* 0x00000000ff107435 */ /* 0x000fe200000001ff */
[----:B------:R-:W-:Y:S02]  /*1470*/  IADD3 R37, R0, 0x120, RZ ;  /* 0x0000012000257810 */ /* 0x000fe40007ffe0ff */
[----:B------:R-:W-:Y:S02]  /*1480*/  ISETP.GT.U32.OR P5, PT, R56, 0x27f, P5 ;  /* 0x0000027f3800780c */ /* 0x000fe40002fa4470 */
[----:B------:R-:W-:Y:S02]  /*1490*/  ISETP.GE.U32.AND P4, PT, R37, UR12, PT ;  /* 0x0000000c25007c0c */ /* 0x000fe4000bf86070 */
[----:B------:R-:W-:Y:S01]  /*14a0*/  SHF.R.S32.HI R36, RZ, 0x1f, R37 ;  /* 0x0000001fff247819 */ /* 0x000fe20000011425 */
[----:B------:R-:W-:Y:S01]  /*14b0*/  @!P3 IMAD.IADD R17, R29, 0x1, R33 ;  /* 0x000000011d11b824 */ /* 0x000fe200078e0221 */
[----:B------:R-:W-:Y:S01]  /*14c0*/  @!P3 LEA R24, P6, R28, R24, 0x1 ;  /* 0x000000181c18b211 */ /* 0x000fe200078c08ff */
[----:B------:R5:W3:Y:S01]  /*14d0*/  @P0 LDG.E R16, desc[UR14][R18.64] ;  /* 0x0000000e12100981 */ /* 0x000ae2000c1e1900 */
[----:B--2---:R-:W-:Y:S01]  /*14e0*/  @!P2 IMAD R34, R34, R26, RZ ;  /* 0x0000001a2222a224 */ /* 0x004fe200078e02ff */
[----:B------:R-:W-:-:S02]  /*14f0*/  ISETP.GE.AND.EX P4, PT, R36, UR13, PT, P4 ;  /* 0x0000000d24007c0c */ /* 0x000fc4000bf86340 */
[----:B------:R-:W-:Y:S01]  /*1500*/  @!P3 LEA.HI.X R25, R28, R25, R17, 0x1, P6 ;  /* 0x000000191c19b211 */ /* 0x000fe200030f0c11 */
[----:B------:R-:W-:Y:S01]  /*1510*/  @!P2 IMAD R33, R32, R27, R34 ;  /* 0x0000001b2021a224 */ /* 0x000fe200078e0222 */
[----:B-----5:R-:W-:Y:S02]  /*1520*/  @!P2 MOV R18, R42 ;  /* 0x0000002a0012a202 */ /* 0x020fe40000000f00 */
[----:B------:R-:W-:Y:S01]  /*1530*/  @!P2 MOV R19, R41 ;  /* 0x000000290013a202 */ /* 0x000fe20000000f00 */
[----:B------:R-:W-:Y:S01]  /*1540*/  HFMA2.MMA R17, -RZ, RZ, 0, 0 ;  /* 0x00000000ff117435 */ /* 0x000fe200000001ff */
[----:B------:R-:W-:Y:S01]  /*1550*/  ISETP.GT.U32.OR P4, PT, R56, 0x27f, P4 ;  /* 0x0000027f3800780c */ /* 0x000fe20002784470 */
[----:B------:R-:W2:Y:S01]  /*1560*/  @!P1 LDC.64 R28, c[0x0][0x220] ;  /* 0x00008800ff1c9b82 */ /* 0x000ea20000000a00 */
[----:B------:R-:W-:-:S07]  /*1570*/  @!P2 IMAD.WIDE.U32 R18, R32, R26, R18 ;  /* 0x0000001a2012a225 */ /* 0x000fce00078e0012 */
[----:B------:R-:W5:Y:S01]  /*1580*/  @!P5 LDC.64 R26, c[0x0][0x270] ;  /* 0x00009c00ff1adb82 */ /* 0x000f620000000a00 */
[----:B-1----:R-:W-:Y:S01]  /*1590*/  @!P1 IMAD R30, R31, R20, RZ ;  /* 0x000000141f1e9224 */ /* 0x002fe200078e02ff */
[----:B------:R-:W-:Y:S01]  /*15a0*/  @!P2 IADD3 R19, R19, R33, RZ ;  /* 0x000000211313a210 */ /* 0x000fe20007ffe0ff */
[----:B------:R1:W4:Y:S01]  /*15b0*/  @!P3 LDG.E R17, desc[UR14][R24.64] ;  /* 0x0000000e1811b981 */ /* 0x000322000c1e1900 */
[----:B0-----:R-:W-:Y:S02]  /*15c0*/  @!P2 LEA R22, P6, R18, R22, 0x1 ;  /* 0x000000161216a211 */ /* 0x001fe400078c08ff */
[----:B------:R-:W-:Y:S02]  /*15d0*/  IADD3 R35, R0, 0x130, RZ ;  /* 0x0000013000237810 */ /* 0x000fe40007ffe0ff */
[----:B------:R-:W-:Y:S01]  /*15e0*/  @!P2 LEA.HI.X R23, R18, R23, R19, 0x1, P6 ;  /* 0x000000171217a211 */ /* 0x000fe200030f0c13 */
[----:B------:R-:W-:Y:S01]  /*15f0*/  @!P1 IMAD R19, R45, R21, R30 ;  /* 0x000000152d139224 */ /* 0x000fe200078e021e */
[----:B------:R-:W-:Y:S01]  /*1600*/  ISETP.GE.U32.AND P3, PT, R35, UR12, PT ;  /* 0x0000000c23007c0c */ /* 0x000fe2000bf66070 */
[----:B------:R-:W0:Y:S01]  /*1610*/  @!P4 LDC.64 R30, c[0x0][0x270] ;  /* 0x00009c00ff1ecb82 */ /* 0x000e220000000a00 */
[----:B------:R-:W-:-:S02]  /*1620*/  SHF.R.S32.HI R44, RZ, 0x1f, R35 ;  /* 0x0000001fff2c7819 */ /* 0x000fc40000011423 */
[----:B------:R-:W-:-:S05]  /*1630*/  IADD3 R34, R0, 0x140, RZ ;  /* 0x0000014000227810 */ /* 0x000fca0007ffe0ff */
[----:B-1----:R-:W1:Y:S01]  /*1640*/  @!P5 LDC.64 R24, c[0x0][0x220] ;  /* 0x00008800ff18db82 */ /* 0x002e620000000a00 */
[----:B------:R-:W-:Y:S01]  /*1650*/  ISETP.GE.AND.EX P3, PT, R44, UR13, PT, P3 ;  /* 0x0000000d2c007c0c */ /* 0x000fe2000bf66330 */
[----:B------:R-:W-:Y:S01]  /*1660*/  @!P1 IMAD.MOV.U32 R32, RZ, RZ, R42 ;  /* 0x000000ffff209224 */ /* 0x000fe200078e002a */
[-C--:B------:R-:W-:Y:S02]  /*1670*/  @!P1 MOV R33, R41.reuse ;  /* 0x0000002900219202 */ /* 0x080fe40000000f00 */
[----:B------:R-:W-:Y:S02]  /*1680*/  MOV R18, RZ ;  /* 0x000000ff00127202 */ /* 0x000fe40000000f00 */
[----:B------:R-:W-:Y:S02]  /*1690*/  ISETP.GE.U32.AND P6, PT, R34, UR12, PT ;  /* 0x0000000c22007c0c */ /* 0x000fe4000bfc6070 */
[----:B------:R-:W-:Y:S02]  /*16a0*/  SHF.R.S32.HI R38, RZ, 0x1f, R34 ;  /* 0x0000001fff267819 */ /* 0x000fe40000011422 */
[----:B------:R-:W-:Y:S01]  /*16b0*/  ISETP.GT.U32.OR P3, PT, R56, 0x27f, P3 ;  /* 0x0000027f3800780c */ /* 0x000fe20001f64470 */
[----:B------:R-:W-:Y:S01]  /*16c0*/  @!P1 IMAD.WIDE.U32 R20, R45, R20, R32 ;  /* 0x000000142d149225 */ /* 0x000fe200078e0020 */
[----:B------:R-:W-:Y:S01]  /*16d0*/  ISETP.GE.AND.EX P6, PT, R38, UR13, PT, P6 ;  /* 0x0000000d26007c0c */ /* 0x000fe2000bfc6360 */
[----:B------:R2:W4:Y:S01]  /*16e0*/  @!P2 LDG.E R18, desc[UR14][R22.64] ;  /* 0x0000000e1612a981 */ /* 0x000522000c1e1900 */
[----:B------:R-:W-:Y:S01]  /*16f0*/  @!P5 MOV R32, R42 ;  /* 0x0000002a0020d202 */ /* 0x000fe20000000f00 */
[----:B-----5:R-:W-:Y:S01]  /*1700*/  @!P5 IMAD R46, R46, R26, RZ ;  /* 0x0000001a2e2ed224 */ /* 0x020fe200078e02ff */
[----:B------:R-:W-:-:S02]  /*1710*/  @!P5 MOV R33, R41 ;  /* 0x000000290021d202 */ /* 0x000fc40000000f00 */
[----:B------:R-:W-:Y:S01]  /*1720*/  ISETP.GT.U32.OR P2, PT, R56, 0x27f, P6 ;  /* 0x0000027f3800780c */ /* 0x000fe20003744470 */
[----:B------:R-:W-:Y:S01]  /*1730*/  @!P5 IMAD R45, R39, R27, R46 ;  /* 0x0000001b272dd224 */ /* 0x000fe200078e022e */
[----:B------:R-:W-:Y:S01]  /*1740*/  @!P1 IADD3 R19, R21, R19, RZ ;  /* 0x0000001315139210 */ /* 0x000fe20007ffe0ff */
[----:B--2---:R-:W2:Y:S01]  /*1750*/  @!P4 LDC.64 R22, c[0x0][0x220] ;  /* 0x00008800ff16cb82 */ /* 0x004ea20000000a00 */
[----:B------:R-:W-:Y:S01]  /*1760*/  @!P1 LEA R28, P6, R20, R28, 0x1 ;  /* 0x0000001c141c9211 */ /* 0x000fe200078c08ff */
[----:B------:R-:W-:-:S03]  /*1770*/  @!P5 IMAD.WIDE.U32 R26, R39, R26, R32 ;  /* 0x0000001a271ad225 */ /* 0x000fc600078e0020 */
[----:B------:R-:W-:Y:S01]  /*1780*/  @!P1 LEA.HI.X R29, R20, R29, R19, 0x1, P6 ;  /* 0x0000001d141d9211 */ /* 0x000fe200030f0c13 */
[----:B------:R-:W-:Y:S02]  /*1790*/  HFMA2.MMA R19, -RZ, RZ, 0, 0 ;  /* 0x00000000ff137435 */ /* 0x000fe400000001ff */
[----:B------:R-:W5:Y:S01]  /*17a0*/  @!P3 LDC.64 R20, c[0x0][0x270] ;  /* 0x00009c00ff14bb82 */ /* 0x000f620000000a00 */
[----:B------:R-:W-:Y:S02]  /*17b0*/  @!P5 IADD3 R27, R27, R45, RZ ;  /* 0x0000002d1b1bd210 */ /* 0x000fe40007ffe0ff */
[----:B-1----:R-:W-:Y:S01]  /*17c0*/  @!P5 LEA R24, P6, R26, R24, 0x1 ;  /* 0x000000181a18d211 */ /* 0x002fe200078c08ff */
[----:B0-----:R-:W-:-:S03]  /*17d0*/  @!P4 IMAD R36, R36, R30, RZ ;  /* 0x0000001e2424c224 */ /* 0x001fc600078e02ff */
[----:B------:R-:W-:Y:S01]  /*17e0*/  @!P5 LEA.HI.X R25, R26, R25, R27, 0x1, P6 ;  /* 0x000000191a19d211 */ /* 0x000fe200030f0c1b */
[C---:B------:R-:W-:Y:S01]  /*17f0*/  @!P4 IMAD R33, R37.reuse, R31, R36 ;  /* 0x0000001f2521c224 */ /* 0x040fe200078e0224 */
[----:B------:R-:W-:Y:S01]  /*1800*/  @!P4 MOV R27, R41 ;  /* 0x00000029001bc202 */ /* 0x000fe20000000f00 */
[----:B------:R-:W-:Y:S01]  /*1810*/  @!P4 IMAD.MOV.U32 R26, RZ, RZ, R42 ;  /* 0x000000ffff1ac224 */ /* 0x000fe200078e002a */
[----:B------:R-:W-:Y:S01]  /*1820*/  IADD3 R36, R0, 0x150, RZ ;  /* 0x0000015000247810 */ /* 0x000fe20007ffe0ff */
[----:B------:R0:W4:Y:S01]  /*1830*/  @!P1 LDG.E R19, desc[UR14][R28.64] ;  /* 0x0000000e1c139981 */ /* 0x000122000c1e1900 */
[----:B------:R-:W-:Y:S01]  /*1840*/  HFMA2.MMA R32, -RZ, RZ, 0, 0 ;  /* 0x00000000ff207435 */ /* 0x000fe200000001ff */
[----:B------:R-:W-:Y:S01]  /*1850*/  @!P4 IMAD.WIDE.U32 R30, R37, R30, R26 ;  /* 0x0000001e251ec225 */ /* 0x000fe200078e001a */
[----:B------:R-:W-:Y:S01]  /*1860*/  ISETP.GE.U32.AND P1, PT, R36, UR12, PT ;  /* 0x0000000c24007c0c */ /* 0x000fe2000bf26070 */
[----:B------:R-:W1:Y:S01]  /*1870*/  @!P3 LDC.64 R26, c[0x0][0x220] ;  /* 0x00008800ff1abb82 */ /* 0x000e620000000a00 */
[----:B------:R-:W-:-:S02]  /*1880*/  SHF.R.S32.HI R46, RZ, 0x1f, R36 ;  /* 0x0000001fff2e7819 */ /* 0x000fc40000011424 */
[----:B------:R-:W-:Y:S02]  /*1890*/  @!P4 IADD3 R31, R31, R33, RZ ;  /* 0x000000211f1fc210 */ /* 0x000fe40007ffe0ff */
[----:B--2---:R-:W-:-:S03]  /*18a0*/  @!P4 LEA R22, P6, R30, R22, 0x1 ;  /* 0x000000161e16c211 */ /* 0x004fc600078c08ff */
[----:B0-----:R-:W0:Y:S01]  /*18b0*/  @!P2 LDC.64 R28, c[0x0][0x270] ;  /* 0x00009c00ff1cab82 */ /* 0x001e220000000a00 */
[----:B------:R-:W-:Y:S01]  /*18c0*/  ISETP.GE.AND.EX P1, PT, R46, UR13, PT, P1 ;  /* 0x0000000d2e007c0c */ /* 0x000fe2000bf26310 */
[----:B------:R2:W4:Y:S01]  /*18d0*/  @!P5 LDG.E R32, desc[UR14][R24.64] ;  /* 0x0000000e1820d981 */ /* 0x000522000c1e1900 */
[----:B------:R-:W-:Y:S02]  /*18e0*/  MOV R33, RZ ;  /* 0x000000ff00217202 */ /* 0x000fe40000000f00 */
[----:B------:R-:W-:Y:S02]  /*18f0*/  @!P4 LEA.HI.X R23, R30, R23, R31, 0x1, P6 ;  /* 0x000000171e17c211 */ /* 0x000fe400030f0c1f */
[----:B------:R-:W-:Y:S01]  /*1900*/  ISETP.GT.U32.OR P1, PT, R56, 0x27f, P1 ;  /* 0x0000027f3800780c */ /* 0x000fe20000f24470 */
[----:B-----5:R-:W-:Y:S02]  /*1910*/  @!P3 IMAD R44, R44, R20, RZ ;  /* 0x000000142c2cb224 */ /* 0x020fe400078e02ff */
[----:B------:R5:W4:Y:S01]  /*1920*/  @!P4 LDG.E R33, desc[UR14][R22.64] ;  /* 0x0000000e1621c981 */ /* 0x000b22000c1e1900 */
[----:B--2---:R-:W2:Y:S01]  /*1930*/  @!P2 LDC.64 R24, c[0x0][0x220] ;  /* 0x00008800ff18ab82 */ /* 0x004ea20000000a00 */
[----:B------:R-:W-:Y:S01]  /*1940*/  @!P3 IMAD R31, R35, R21, R44 ;  /* 0x00000015231fb224 */ /* 0x000fe200078e022c */
[----:B------:R-:W-:-:S02]  /*1950*/  IADD3 R44, R0, 0x160, RZ ;  /* 0x00000160002c7810 */ /* 0x000fc40007ffe0ff */
[----:B-----5:R-:W-:Y:S01]  /*1960*/  @!P3 MOV R22, R42 ;  /* 0x0000002a0016b202 */ /* 0x020fe20000000f00 */
[----:B------:R-:W-:Y:S01]  /*1970*/  @!P3 IMAD.MOV.U32 R23, RZ, RZ, R41 ;  /* 0x000000ffff17b224 */ /* 0x000fe200078e0029 */
[----:B------:R-:W-:Y:S02]  /*1980*/  ISETP.GE.U32.AND P4, PT, R44, UR12, PT ;  /* 0x0000000c2c007c0c */ /* 0x000fe4000bf86070 */
[----:B------:R-:W-:Y:S01]  /*1990*/  SHF.R.S32.HI R48, RZ, 0x1f, R44 ;  /* 0x0000001fff307819 */ /* 0x000fe2000001142c */
[----:B------:R-:W-:Y:S01]  /*19a0*/  @!P3 IMAD.WIDE.U32 R20, R35, R20, R22 ;  /* 0x000000142314b225 */ /* 0x000fe200078e0016 */
[----:B------:R-:W-:Y:S01]  /*19b0*/  IADD3 R37, R0, 0x170, RZ ;  /* 0x0000017000257810 */ /* 0x000fe20007ffe0ff */
[----:B------:R-:W5:Y:S01]  /*19c0*/  @!P1 LDC.64 R22, c[0x0][0x270] ;  /* 0x00009c00ff169b82 */ /* 0x000f620000000a00 */
[----:B------:R-:W-:Y:S01]  /*19d0*/  ISETP.GE.AND.EX P4, PT, R48, UR13, PT, P4 ;  /* 0x0000000d30007c0c */ /* 0x000fe2000bf86340 */
[----:B0-----:R-:W-:Y:S01]  /*19e0*/  @!P2 IMAD R38, R38, R28, RZ ;  /* 0x0000001c2626a224 */ /* 0x001fe200078e02ff */
[----:B------:R-:W-:-:S02]  /*19f0*/  @!P3 IADD3 R21, R21, R31, RZ ;  /* 0x0000001f1515b210 */ /* 0x000fc40007ffe0ff */
[----:B------:R-:W-:Y:S02]  /*1a00*/  ISETP.GE.U32.AND P5, PT, R37, UR12, PT ;  /* 0x0000000c25007c0c */ /* 0x000fe4000bfa6070 */
[----:B------:R-:W-:Y:S02]  /*1a10*/  SHF.R.S32.HI R45, RZ, 0x1f, R37 ;  /* 0x0000001fff2d7819 */ /* 0x000fe40000011425 */
[----:B------:R-:W-:Y:S02]  /*1a20*/  @!P2 MOV R30, R42 ;  /* 0x0000002a001ea202 */ /* 0x000fe40000000f00 */
[----:B------:R-:W-:Y:S02]  /*1a30*/  @!P2 MOV R31, R41 ;  /* 0x00000029001fa202 */ /* 0x000fe40000000f00 */
[----:B-1----:R-:W-:Y:S01]  /*1a40*/  @!P3 LEA R26, P6, R20, R26, 0x1 ;  /* 0x0000001a141ab211 */ /* 0x002fe200078c08ff */
[----:B------:R-:W-:Y:S01]  /*1a50*/  @!P2 IMAD R35, R34, R29, R38 ;  /* 0x0000001d2223a224 */ /* 0x000fe200078e0226 */
[----:B------:R-:W-:Y:S01]  /*1a60*/  ISETP.GT.U32.OR P4, PT, R56, 0x27f, P4 ;  /* 0x0000027f3800780c */ /* 0x000fe20002784470 */
[----:B------:R-:W-:Y:S01]  /*1a70*/  @!P2 IMAD.WIDE.U32 R28, R34, R28, R30 ;  /* 0x0000001c221ca225 */ /* 0x000fe200078e001e */
[----:B------:R-:W-:-:S02]  /*1a80*/  ISETP.GE.AND.EX P5, PT, R45, UR13, PT, P5 ;  /* 0x0000000d2d007c0c */ /* 0x000fc4000bfa6350 */
[----:B------:R-:W-:Y:S02]  /*1a90*/  @!P3 LEA.HI.X R27, R20, R27, R21, 0x1, P6 ;  /* 0x0000001b141bb211 */ /* 0x000fe400030f0c15 */
[----:B------:R-:W0:Y:S01]  /*1aa0*/  @!P1 LDC.64 R20, c[0x0][0x220] ;  /* 0x00008800ff149b82 */ /* 0x000e220000000a00 */
[----:B------:R-:W-:Y:S02]  /*1ab0*/  ISETP.GT.U32.OR P5, PT, R56, 0x27f, P5 ;  /* 0x0000027f3800780c */ /* 0x000fe40002fa4470 */
[----:B------:R-:W-:Y:S02]  /*1ac0*/  @!P2 IADD3 R29, R29, R35, RZ ;  /* 0x000000231d1da210 */ /* 0x000fe40007ffe0ff */
[C---:B--2---:R-:W-:Y:S02]  /*1ad0*/  @!P2 LEA R24, P6, R28.reuse, R24, 0x1 ;  /* 0x000000181c18a211 */ /* 0x044fe400078c08ff */
[----:B------:R-:W-:Y:S01]  /*1ae0*/  CS2R R34, SRZ ;  /* 0x0000000000227805 */ /* 0x000fe2000001ff00 */
[----:B------:R-:W1:Y:S01]  /*1af0*/  @!P4 LDC.64 R38, c[0x0][0x270] ;  /* 0x00009c00ff26cb82 */ /* 0x000e620000000a00 */
[----:B------:R-:W-:Y:S01]  /*1b00*/  @!P2 LEA.HI.X R25, R28, R25, R29, 0x1, P6 ;  /* 0x000000191c19a211 */ /* 0x000fe200030f0c1d */
[----:B-----5:R-:W-:Y:S01]  /*1b10*/  @!P1 IMAD R46, R46, R22, RZ ;  /* 0x000000162e2e9224 */ /* 0x020fe200078e02ff */
[----:B------:R-:W-:-:S02]  /*1b20*/  IADD3 R50, R0, 0x180, RZ ;  /* 0x0000018000327810 */ /* 0x000fc40007ffe0ff */
[----:B------:R2:W5:Y:S04]  /*1b30*/  @!P3 LDG.E R34, desc[UR14][R26.64] ;  /* 0x0000000e1a22b981 */ /* 0x000568000c1e1900 */
[----:B------:R2:W5:Y:S01]  /*1b40*/  @!P2 LDG.E R35, desc[UR14][R24.64] ;  /* 0x0000000e1823a981 */ /* 0x000562000c1e1900 */
[----:B------:R-:W1:Y:S01]  /*1b50*/  @!P5 LDC.64 R30, c[0x0][0x270] ;  /* 0x00009c00ff1edb82 */ /* 0x000e620000000a00 */
[----:B------:R-:W-:Y:S01]  /*1b60*/  ISETP.GE.U32.AND P3, PT, R50, UR12, PT ;  /* 0x0000000c32007c0c */ /* 0x000fe2000bf66070 */
[----:B------:R-:W-:Y:S01]  /*1b70*/  @!P1 IMAD R29, R36, R23, R46 ;  /* 0x00000017241d9224 */ /* 0x000fe200078e022e */
[----:B------:R-:W-:-:S05]  /*1b80*/  SHF.R.S32.HI R51, RZ, 0x1f, R50 ;  /* 0x0000001fff337819 */ /* 0x000fca0000011432 */
[----:B--2---:R-:W2:Y:S01]  /*1b90*/  @!P4 LDC.64 R26, c[0x0][0x220] ;  /* 0x00008800ff1acb82 */ /* 0x004ea20000000a00 */
        /* <DEDUP_REMOVED lines=8> */
[----:B0-----:R-:W-:Y:S01]  /*1c20*/  @!P1 LEA R20, P6, R22, R20, 0x1 ;  /* 0x0000001416149211 */ /* 0x001fe200078c08ff */
[----:B------:R-:W0:Y:S01]  /*1c30*/  @!P5 LDC.64 R28, c[0x0][0x220] ;  /* 0x00008800ff1cdb82 */ /* 0x000e220000000a00 */
[----:B------:R-:W-:Y:S02]  /*1c40*/  ISETP.GE.U32.AND P2, PT, R46, UR12, PT ;  /* 0x0000000c2e007c0c */ /* 0x000fe4000bf46070 */
[----:B------:R-:W-:-:S02]  /*1c50*/  SHF.R.S32.HI R47, RZ, 0x1f, R46 ;  /* 0x0000001fff2f7819 */ /* 0x000fc4000001142e */
[----:B------:R-:W-:Y:S02]  /*1c60*/  @!P1 LEA.HI.X R21, R22, R21, R23, 0x1, P6 ;  /* 0x0000001516159211 */ /* 0x000fe400030f0c17 */
[----:B------:R-:W-:Y:S01]  /*1c70*/  ISETP.GE.AND.EX P2, PT, R47, UR13, PT, P2 ;  /* 0x0000000d2f007c0c */ /* 0x000fe2000bf46320 */
[----:B-1----:R-:W-:Y:S01]  /*1c80*/  @!P4 IMAD R48, R48, R38, RZ ;  /* 0x000000263030c224 */ /* 0x002fe200078e02ff */
[----:B------:R-:W1:Y:S01]  /*1c90*/  @!P3 LDC.64 R24, c[0x0][0x270] ;  /* 0x00009c00ff18bb82 */ /* 0x000e620000000a00 */
[----:B------:R2:W5:Y:S01]  /*1ca0*/  @!P1 LDG.E R36, desc[UR14][R20.64] ;  /* 0x0000000e14249981 */ /* 0x000562000c1e1900 */
[----:B------:R-:W-:Y:S01]  /*1cb0*/  ISETP.GT.U32.OR P2, PT, R56, 0x27f, P2 ;  /* 0x0000027f3800780c */ /* 0x000fe20001744470 */
[----:B------:R-:W-:Y:S02]  /*1cc0*/  @!P4 IMAD R53, R44, R39, R48 ;  /* 0x000000272c35c224 */ /* 0x000fe400078e0230 */
[----:B------:R-:W-:Y:S01]  /*1cd0*/  @!P5 IMAD R22, R45, R30, RZ ;  /* 0x0000001e2d16d224 */ /* 0x000fe200078e02ff */
[----:B--2---:R-:W-:-:S02]  /*1ce0*/  @!P4 MOV R20, R42 ;  /* 0x0000002a0014c202 */ /* 0x004fc40000000f00 */
[-C--:B------:R-:W-:Y:S02]  /*1cf0*/  @!P4 MOV R21, R41.reuse ;  /* 0x000000290015c202 */ /* 0x080fe40000000f00 */
[----:B------:R-:W-:Y:S01]  /*1d00*/  @!P5 MOV R45, R41 ;  /* 0x00000029002dd202 */ /* 0x000fe20000000f00 */
[----:B------:R-:W-:Y:S01]  /*1d10*/  @!P4 IMAD.WIDE.U32 R38, R44, R38, R20 ;  /* 0x000000262c26c225 */ /* 0x000fe200078e0014 */
[----:B------:R-:W-:Y:S02]  /*1d20*/  @!P5 MOV R44, R42 ;  /* 0x0000002a002cd202 */ /* 0x000fe40000000f00 */
[----:B------:R-:W2:Y:S01]  /*1d30*/  @!P3 LDC.64 R20, c[0x0][0x220] ;  /* 0x00008800ff14bb82 */ /* 0x000ea20000000a00 */
[C---:B------:R-:W-:Y:S02]  /*1d40*/  @!P5 IMAD R55, R37.reuse, R31, R22 ;  /* 0x0000001f2537d224 */ /* 0x040fe400078e0216 */
[----:B------:R-:W-:Y:S01]  /*1d50*/  @!P5 IMAD.WIDE.U32 R30, R37, R30, R44 ;  /* 0x0000001e251ed225 */ /* 0x000fe200078e002c */
[----:B------:R-:W-:Y:S01]  /*1d60*/  HFMA2.MMA R37, -RZ, RZ, 0, 0 ;  /* 0x00000000ff257435 */ /* 0x000fe200000001ff */
[----:B------:R-:W-:-:S02]  /*1d70*/  IADD3 R48, R0, 0x1a0, RZ ;  /* 0x000001a000307810 */ /* 0x000fc40007ffe0ff */
[----:B------:R-:W-:Y:S01]  /*1d80*/  @!P4 IMAD.IADD R39, R39, 0x1, R53 ;  /* 0x000000012727c824 */ /* 0x000fe200078e0235 */
[----:B------:R-:W-:Y:S01]  /*1d90*/  @!P4 LEA R26, P6, R38, R26, 0x1 ;  /* 0x0000001a261ac211 */ /* 0x000fe200078c08ff */
[----:B------:R-:W3:Y:S01]  /*1da0*/  @!P2 LDC.64 R22, c[0x0][0x270] ;  /* 0x00009c00ff16ab82 */ /* 0x000ee20000000a00 */
[----:B------:R-:W-:Y:S02]  /*1db0*/  ISETP.GE.U32.AND P1, PT, R48, UR12, PT ;  /* 0x0000000c30007c0c */ /* 0x000fe4000bf26070 */
[----:B------:R-:W-:Y:S02]  /*1dc0*/  SHF.R.S32.HI R49, RZ, 0x1f, R48 ;  /* 0x0000001fff317819 */ /* 0x000fe40000011430 */
[----:B------:R-:W-:Y:S02]  /*1dd0*/  @!P4 LEA.HI.X R27, R38, R27, R39, 0x1, P6 ;  /* 0x0000001b261bc211 */ /* 0x000fe400030f0c27 */
[----:B------:R-:W-:Y:S02]  /*1de0*/  ISETP.GE.AND.EX P1, PT, R49, UR13, PT, P1 ;  /* 0x0000000d31007c0c */ /* 0x000fe4000bf26310 */
[----:B------:R-:W-:Y:S01]  /*1df0*/  @!P5 IADD3 R31, R31, R55, RZ ;  /* 0x000000371f1fd210 */ /* 0x000fe20007ffe0ff */
[----:B------:R1:W5:Y:S01]  /*1e00*/  @!P4 LDG.E R37, desc[UR14][R26.64] ;  /* 0x0000000e1a25c981 */ /* 0x000362000c1e1900 */
[----:B0-----:R-:W-:-:S02]  /*1e10*/  @!P5 LEA R28, P6, R30, R28, 0x1 ;  /* 0x0000001c1e1cd211 */ /* 0x001fc400078c08ff */
[----:B------:R-:W-:Y:S02]  /*1e20*/  ISETP.GT.U32.OR P1, PT, R56, 0x27f, P1 ;  /* 0x0000027f3800780c */ /* 0x000fe40000f24470 */
[----:B------:R-:W-:Y:S01]  /*1e30*/  @!P5 LEA.HI.X R29, R30, R29, R31, 0x1, P6 ;  /* 0x0000001d1e1dd211 */ /* 0x000fe200030f0c1f */
[----:B-1----:R-:W0:Y:S01]  /*1e40*/  @!P2 LDC.64 R26, c[0x0][0x220] ;  /* 0x00008800ff1aab82 */ /* 0x002e220000000a00 */
[----:B------:R-:W-:Y:S01]  /*1e50*/  @!P3 MOV R30, R42 ;  /* 0x0000002a001eb202 */ /* 0x000fe20000000f00 */
[----:B------:R-:W-:Y:S01]  /*1e60*/  @!P3 IMAD R51, R51, R24, RZ ;  /* 0x000000183333b224 */ /* 0x000fe200078e02ff */
[----:B------:R-:W-:Y:S02]  /*1e70*/  @!P3 MOV R31, R41 ;  /* 0x00000029001fb202 */ /* 0x000fe40000000f00 */
[----:B------:R-:W-:Y:S02]  /*1e80*/  IADD3 R59, R0, 0x1b0, RZ ;  /* 0x000001b0003b7810 */ /* 0x000fe40007ffe0ff */
[----:B------:R-:W-:Y:S01]  /*1e90*/  CS2R R38, SRZ ;  /* 0x0000000000267805 */ /* 0x000fe2000001ff00 */
[----:B------:R-:W-:-:S02]  /*1ea0*/  @!P3 IMAD R51, R50, R25, R51 ;  /* 0x000000193233b224 */ /* 0x000fc400078e0233 */
[----:B------:R-:W-:Y:S01]  /*1eb0*/  @!P3 IMAD.WIDE.U32 R30, R50, R24, R30 ;  /* 0x00000018321eb225 */ /* 0x000fe200078e001e */
[----:B------:R-:W-:Y:S01]  /*1ec0*/  ISETP.GE.U32.AND P4, PT, R59, UR12, PT ;  /* 0x0000000c3b007c0c */ /* 0x000fe2000bf86070 */
[----:B------:R-:W1:Y:S01]  /*1ed0*/  @!P1 LDC.64 R24, c[0x0][0x270] ;  /* 0x00009c00ff189b82 */ /* 0x000e620000000a00 */
[----:B------:R-:W-:Y:S01]  /*1ee0*/  SHF.R.S32.HI R45, RZ, 0x1f, R59 ;  /* 0x0000001fff2d7819 */ /* 0x000fe2000001143b */
[----:B------:R2:W5:Y:S01]  /*1ef0*/  @!P5 LDG.E R38, desc[UR14][R28.64] ;  /* 0x0000000e1c26d981 */ /* 0x000562000c1e1900 */
[----:B------:R-:W-:Y:S02]  /*1f00*/  @!P3 IADD3 R31, R31, R51, RZ ;  /* 0x000000331f1fb210 */ /* 0x000fe40007ffe0ff */
[----:B------:R-:W-:Y:S01]  /*1f10*/  ISETP.GE.AND.EX P4, PT, R45, UR13, PT, P4 ;  /* 0x0000000d2d007c0c */ /* 0x000fe2000bf86340 */
[----:B---3--:R-:W-:Y:S01]  /*1f20*/  @!P2 IMAD R47, R47, R22, RZ ;  /* 0x000000162f2fa224 */ /* 0x008fe200078e02ff */
[----:B--2---:R-:W-:Y:S02]  /*1f30*/  @!P3 LEA R20, P6, R30, R20, 0x1 ;  /* 0x000000141e14b211 */ /* 0x004fe400078c08ff */
[----:B------:R-:W-:-:S02]  /*1f40*/  ISETP.GT.U32.OR P4, PT, R56, 0x27f, P4 ;  /* 0x0000027f3800780c */ /* 0x000fc40002784470 */
[----:B------:R-:W-:Y:S01]  /*1f50*/  @!P2 MOV R28, R42 ;  /* 0x0000002a001ca202 */ /* 0x000fe20000000f00 */
[----:B------:R-:W-:Y:S01]  /*1f60*/  @!P2 IMAD.MOV.U32 R29, RZ, RZ, R41 ;  /* 0x000000ffff1da224 */ /* 0x000fe200078e0029 */
[----:B------:R-:W-:Y:S01]  /*1f70*/  @!P3 LEA.HI.X R21, R30, R21, R31, 0x1, P6 ;  /* 0x000000151e15b211 */ /* 0x000fe200030f0c1f */
[C---:B------:R-:W-:Y:S02]  /*1f80*/  @!P2 IMAD R31, R46.reuse, R23, R47 ;  /* 0x000000172e1fa224 */ /* 0x040fe400078e022f */
[----:B------:R-:W-:Y:S01]  /*1f90*/  @!P2 IMAD.WIDE.U32 R28, R46, R22, R28 ;  /* 0x000000162e1ca225 */ /* 0x000fe200078e001c */
[----:B------:R-:W-:Y:S01]  /*1fa0*/  IADD3 R47, R0, 0x1c0, RZ ;  /* 0x000001c0002f7810 */ /* 0x000fe20007ffe0ff */
[----:B------:R-:W2:Y:S01]  /*1fb0*/  @!P1 LDC.64 R22, c[0x0][0x220] ;  /* 0x00008800ff169b82 */ /* 0x000ea20000000a00 */
[----:B------:R3:W5:Y:S02]  /*1fc0*/  @!P3 LDG.E R39, desc[UR14][R20.64] ;  /* 0x0000000e1427b981 */ /* 0x000764000c1e1900 */
[----:B------:R-:W-:-:S02]  /*1fd0*/  @!P2 IADD3 R30, R29, R31, RZ ;  /* 0x0000001f1d1ea210 */ /* 0x000fc40007ffe0ff */
[C---:B0-----:R-:W-:Y:S02]  /*1fe0*/  @!P2 LEA R26, P5, R28.reuse, R26, 0x1 ;  /* 0x0000001a1c1aa211 */ /* 0x041fe400078a08ff */
[----:B------:R-:W-:Y:S01]  /*1ff0*/  SHF.R.S32.HI R61, RZ, 0x1f, R47 ;  /* 0x0000001fff3d7819 */ /* 0x000fe2000001142f */
[----:B-1----:R-:W-:Y:S01]  /*2000*/  @!P1 IMAD R49, R49, R24, RZ ;  /* 0x0000001831319224 */ /* 0x002fe200078e02ff */
[----:B------:R-:W-:Y:S01]  /*2010*/  @!P2 LEA.HI.X R27, R28, R27, R30, 0x1, P5 ;  /* 0x0000001b1c1ba211 */ /* 0x000fe200028f0c1e */
[----:B------:R-:W-:Y:S01]  /*2020*/  HFMA2.MMA R44, -RZ, RZ, 0, 0 ;  /* 0x00000000ff2c7435 */ /* 0x000fe200000001ff */
[----:B------:R-:W-:Y:S01]  /*2030*/  ISETP.GE.U32.AND P5, PT, R47, UR12, PT ;  /* 0x0000000c2f007c0c */ /* 0x000fe2000bfa6070 */
[----:B---3--:R-:W0:Y:S01]  /*2040*/  @!P4 LDC.64 R20, c[0x0][0x270] ;  /* 0x00009c00ff14cb82 */ /* 0x008e220000000a00 */
[----:B------:R-:W-:Y:S02]  /*2050*/  IADD3 R46, R0, 0x1d0, RZ ;  /* 0x000001d0002e7810 */ /* 0x000fe40007ffe0ff */
[----:B------:R-:W-:-:S02]  /*2060*/  ISETP.GE.AND.EX P5, PT, R61, UR13, PT, P5 ;  /* 0x0000000d3d007c0c */ /* 0x000fc4000bfa6350 */
[----:B------:R-:W-:Y:S02]  /*2070*/  ISETP.GE.U32.AND P3, PT, R46, UR12, PT ;  /* 0x0000000c2e007c0c */ /* 0x000fe4000bf66070 */
[----:B------:R-:W-:Y:S01]  /*2080*/  SHF.R.S32.HI R60, RZ, 0x1f, R46 ;  /* 0x0000001fff3c7819 */ /* 0x000fe2000001142e */
[----:B------:R-:W1:Y:S01]  /*2090*/  @!P4 LDC.64 R50, c[0x0][0x220] ;  /* 0x00008800ff32cb82 */ /* 0x000e620000000a00 */
[----:B------:R-:W-:Y:S02]  /*20a0*/  ISETP.GT.U32.OR P5, PT, R56, 0x27f, P5 ;  /* 0x0000027f3800780c */ /* 0x000fe40002fa4470 */
[----:B------:R-:W-:Y:S01]  /*20b0*/  @!P1 MOV R29, R41 ;  /* 0x00000029001d9202 */ /* 0x000fe20000000f00 */
[----:B------:R-:W-:Y:S01]  /*20c0*/  @!P1 IMAD R49, R48, R25, R49 ;  /* 0x0000001930319224 */ /* 0x000fe200078e0231 */
[----:B------:R-:W-:Y:S01]  /*20d0*/  ISETP.GE.AND.EX P3, PT, R60, UR13, PT, P3 ;  /* 0x0000000d3c007c0c */ /* 0x000fe2000bf66330 */
[----:B------:R3:W5:Y:S01]  /*20e0*/  @!P2 LDG.E R44, desc[UR14][R26.64] ;  /* 0x0000000e1a2ca981 */ /* 0x000762000c1e1900 */
[----:B------:R-:W-:-:S02]  /*20f0*/  @!P1 MOV R28, R42 ;  /* 0x0000002a001c9202 */ /* 0x000fc40000000f00 */
[----:B------:R-:W-:-:S03]  /*2100*/  ISETP.GT.U32.OR P3, PT, R56, 0x27f, P3 ;  /* 0x0000027f3800780c */ /* 0x000fc60001f64470 */
[----:B------:R-:W-:Y:S01]  /*2110*/  @!P1 IMAD.WIDE.U32 R24, R48, R24, R28 ;  /* 0x0000001830189225 */ /* 0x000fe200078e001c */
[----:B------:R-:W-:Y:S01]  /*2120*/  IADD3 R55, R0, 0x1e0, RZ ;  /* 0x000001e000377810 */ /* 0x000fe20007ffe0ff */
[----:B------:R-:W1:Y:S02]  /*2130*/  @!P5 LDC.64 R52, c[0x0][0x270] ;  /* 0x00009c00ff34db82 */ /* 0x000e640000000a00 */
[----:B------:R-:W-:Y:S01]  /*2140*/  @!P1 IMAD.IADD R25, R25, 0x1, R49 ;  /* 0x0000000119199824 */ /* 0x000fe200078e0231 */
[----:B--2---:R-:W-:Y:S02]  /*2150*/  @!P1 LEA R22, P6, R24, R22, 0x1 ;  /* 0x0000001618169211 */ /* 0x004fe400078c08ff */
[----:B------:R-:W-:Y:S02]  /*2160*/  ISETP.GE.U32.AND P2, PT, R55, UR12, PT ;  /* 0x0000000c37007c0c */ /* 0x000fe4000bf46070 */
[----:B------:R-:W-:Y:S01]  /*2170*/  SHF.R.S32.HI R57, RZ, 0x1f, R55 ;  /* 0x0000001fff397819 */ /* 0x000fe20000011437 */
[----:B------:R-:W2:Y:S01]  /*2180*/  @!P3 LDC.64 R30, c[0x0][0x270] ;  /* 0x00009c00ff1ebb82 */ /* 0x000ea20000000a00 */
[----:B------:R-:W-:-:S02]  /*2190*/  IADD3 R54, R0, 0x1f0, RZ ;  /* 0x000001f000367810 */ /* 0x000fc40007ffe0ff */
[----:B------:R-:W-:Y:S01]  /*21a0*/  @!P1 LEA.HI.X R23, R24, R23, R25, 0x1, P6 ;  /* 0x0000001718179211 */ /* 0x000fe200030f0c19 */
[----:B0-----:R-:W-:Y:S01]  /*21b0*/  @!P4 IMAD R24, R45, R20, RZ ;  /* 0x000000142d18c224 */ /* 0x001fe200078e02ff */
[----:B------:R-:W-:Y:S02]  /*21c0*/  ISETP.GE.AND.EX P2, PT, R57, UR13, PT, P2 ;  /* 0x0000000d39007c0c */ /* 0x000fe4000bf46320 */
[----:B------:R-:W-:Y:S01]  /*21d0*/  ISETP.GE.U32.AND P6, PT, R54, UR12, PT ;  /* 0x0000000c36007c0c */ /* 0x000fe2000bfc6070 */
[----:B------:R-:W0:Y:S01]  /*21e0*/  @!P5 LDC.64 R48, c[0x0][0x220] ;  /* 0x00008800ff30db82 */ /* 0x000e220000000a00 */
[----:B------:R-:W-:Y:S01]  /*21f0*/  SHF.R.S32.HI R58, RZ, 0x1f, R54 ;  /* 0x0000001fff3a7819 */ /* 0x000fe20000011436 */
[----:B------:R-:W-:Y:S01]  /*2200*/  @!P4 IMAD R63, R59, R21, R24 ;  /* 0x000000153b3fc224 */ /* 0x000fe200078e0218 */
[----:B------:R-:W-:Y:S01]  /*2210*/  ISETP.GT.U32.OR P2, PT, R56, 0x27f, P2 ;  /* 0x0000027f3800780c */ /* 0x000fe20001744470 */
[----:B------:R-:W-:Y:S01]  /*2220*/  HFMA2.MMA R45, -RZ, RZ, 0, 0 ;  /* 0x00000000ff2d7435 */ /* 0x000fe200000001ff */
[----:B------:R-:W-:-:S02]  /*2230*/  @!P4 MOV R24, R42 ;  /* 0x0000002a0018c202 */ /* 0x000fc40000000f00 */
[----:B------:R-:W-:Y:S01]  /*2240*/  @!P4 MOV R25, R41 ;  /* 0x000000290019c202 */ /* 0x000fe20000000f00 */
[----:B---3--:R-:W3:Y:S01]  /*2250*/  @!P3 LDC.64 R26, c[0x0][0x220] ;  /* 0x00008800ff1abb82 */ /* 0x008ee20000000a00 */
[----:B------:R-:W-:Y:S01]  /*2260*/  ISETP.GE.AND.EX P6, PT, R58, UR13, PT, P6 ;  /* 0x0000000d3a007c0c */ /* 0x000fe2000bfc6360 */
[----:B------:R-:W-:-:S03]  /*2270*/  @!P4 IMAD.WIDE.U32 R20, R59, R20, R24 ;  /* 0x000000143b14c225 */ /* 0x000fc600078e0018 */
[----:B------:R-:W-:Y:S01]  /*2280*/  ISETP.GT.U32.OR P6, PT, R56, 0x27f, P6 ;  /* 0x0000027f3800780c */ /* 0x000fe200037c4470 */
[----:B------:R4:W5:Y:S02]  /*2290*/  @!P1 LDG.E R45, desc[UR14][R22.64] ;  /* 0x0000000e162d9981 */ /* 0x000964000c1e1900 */
[----:B------:R-:W3:Y:S01]  /*22a0*/  @!P2 LDC.64 R28, c[0x0][0x270] ;  /* 0x00009c00ff1cab82 */ /* 0x000ee20000000a00 */
[----:B------:R-:W-:Y:S02]  /*22b0*/  @!P4 IADD3 R21, R21, R63, RZ ;  /* 0x0000003f1515c210 */ /* 0x000fe40007ffe0ff */
[----:B-1----:R-:W-:Y:S01]  /*22c0*/  @!P4 LEA R50, P1, R20, R50, 0x1 ;  /* 0x000000321432c211 */ /* 0x002fe200078208ff */
[----:B------:R-:W-:-:S03]  /*22d0*/  @!P5 IMAD R24, R61, R52, RZ ;  /* 0x000000343d18d224 */ /* 0x000fc600078e02ff */
[----:B------:R-:W-:Y:S02]  /*22e0*/  @!P4 LEA.HI.X R51, R20, R51, R21, 0x1, P1 ;  /* 0x000000331433c211 */ /* 0x000fe400008f0c15 */
[----:B------:R-:W-:Y:S01]  /*22f0*/  @!P5 MOV R20, R42 ;  /* 0x0000002a0014d202 */ /* 0x000fe20000000f00 */
[----:B----4-:R-:W1:Y:S01]  /*2300*/  @!P6 LDC.64 R22, c[0x0][0x270] ;  /* 0x00009c00ff16eb82 */ /* 0x010e620000000a00 */
[----:B------:R-:W-:Y:S01]  /*2310*/  @!P5 MOV R21, R41 ;  /* 0x000000290015d202 */ /* 0x000fe20000000f00 */
[C---:B------:R-:W-:Y:S02]  /*2320*/  @!P5 IMAD R61, R47.reuse, R53, R24 ;  /* 0x000000352f3dd224 */ /* 0x040fe400078e0218 */
[----:B--2---:R-:W-:Y:S02]  /*2330*/  @!P3 IMAD R59, R60, R30, RZ ;  /* 0x0000001e3c3bb224 */ /* 0x004fe400078e02ff */
[----:B------:R-:W-:Y:S01]  /*2340*/  @!P5 IMAD.WIDE.U32 R52, R47, R52, R20 ;  /* 0x000000342f34d225 */ /* 0x000fe200078e0014 */
[----:B------:R-:W-:Y:S01]  /*2350*/  @!P3 MOV R21, R41 ;  /* 0x000000290015b202 */ /* 0x000fe20000000f00 */
[----:B------:R-:W2:Y:S02]  /*2360*/  @!P2 LDC.64 R24, c[0x0][0x220] ;  /* 0x00008800ff18ab82 */ /* 0x000ea40000000a00 */
[----:B------:R-:W-:Y:S01]  /*2370*/  @!P3 IMAD.MOV.U32 R20, RZ, RZ, R42 ;  /* 0x000000ffff14b224 */ /* 0x000fe200078e002a */
[----:B------:R-:W-:Y:S01]  /*2380*/  @!P5 IADD3 R61, R53, R61, RZ ;  /* 0x0000003d353dd210 */ /* 0x000fe20007ffe0ff */
[----:B------:R-:W-:Y:S01]  /*2390*/  @!P3 IMAD R59, R46, R31, R59 ;  /* 0x0000001f2e3bb224 */ /* 0x000fe200078e023b */
[----:B0-----:R-:W-:Y:S01]  /*23a0*/  @!P5 LEA R48, P1, R52, R48, 0x1 ;  /* 0x000000303430d211 */ /* 0x001fe200078208ff */
[----:B------:R-:W-:Y:S01]  /*23b0*/  @!P3 IMAD.WIDE.U32 R30, R46, R30, R20 ;  /* 0x0000001e2e1eb225 */ /* 0x000fe200078e0014 */
[----:B------:R-:W-:Y:S01]  /*23c0*/  CS2R R46, SRZ ;  /* 0x00000000002e7805 */ /* 0x000fe2000001ff00 */
[----:B------:R-:W0:Y:S01]  /*23d0*/  @!P6 LDC.64 R20, c[0x0][0x220] ;  /* 0x00008800ff14eb82 */ /* 0x000e220000000a00 */
[----:B------:R-:W-:-:S02]  /*23e0*/  @!P5 LEA.HI.X R49, R52, R49, R61, 0x1, P1 ;  /* 0x000000313431d211 */ /* 0x000fc400008f0c3d */
[----:B------:R-:W-:Y:S02]  /*23f0*/  @!P3 IADD3 R59, R31, R59, RZ ;  /* 0x0000003b1f3bb210 */ /* 0x000fe40007ffe0ff */
[C---:B---3--:R-:W-:Y:S01]  /*2400*/  @!P3 LEA R26, P1, R30.reuse, R26, 0x1 ;  /* 0x0000001a1e1ab211 */ /* 0x048fe200078208ff */
[----:B------:R-:W3:Y:S01]  /*2410*/  @!P4 LDG.E R46, desc[UR14][R50.64] ;  /* 0x0000000e322ec981 */ /* 0x000ee2000c1e1900 */
[----:B------:R-:W-:Y:S01]  /*2420*/  @!P2 IMAD R52, R57, R28, RZ ;  /* 0x0000001c3934a224 */ /* 0x000fe200078e02ff */
[----:B------:R-:W-:Y:S02]  /*2430*/  @!P2 MOV R31, R41 ;  /* 0x00000029001fa202 */ /* 0x000fe40000000f00 */
[----:B------:R-:W-:Y:S01]  /*2440*/  @!P3 LEA.HI.X R27, R30, R27, R59, 0x1, P1 ;  /* 0x0000001b1e1bb211 */ /* 0x000fe200008f0c3b */
[----:B------:R4:W3:Y:S01]  /*2450*/  @!P5 LDG.E R47, desc[UR14][R48.64] ;  /* 0x0000000e302fd981 */ /* 0x0008e2000c1e1900 */
[----:B------:R-:W-:Y:S01]  /*2460*/  @!P2 MOV R30, R42 ;  /* 0x0000002a001ea202 */ /* 0x000fe20000000f00 */
[----:B------:R-:W-:-:S02]  /*2470*/  @!P2 IMAD R53, R55, R29, R52 ;  /* 0x0000001d3735a224 */ /* 0x000fc400078e0234 */
[----:B-1----:R-:W-:Y:S02]  /*2480*/  @!P6 IMAD R58, R58, R22, RZ ;  /* 0x000000163a3ae224 */ /* 0x002fe400078e02ff */
[----:B------:R-:W-:Y:S01]  /*2490*/  @!P2 IMAD.WIDE.U32 R28, R55, R28, R30 ;  /* 0x0000001c371ca225 */ /* 0x000fe200078e001e */
[----:B------:R-:W-:Y:S02]  /*24a0*/  @!P6 MOV R30, R42 ;  /* 0x0000002a001ee202 */ /* 0x000fe40000000f00 */
[----:B------:R-:W-:Y:S02]  /*24b0*/  @!P6 MOV R31, R41 ;  /* 0x00000029001fe202 */ /* 0x000fe40000000f00 */
[----:B----4-:R-:W-:Y:S01]  /*24c0*/  CS2R R48, SRZ ;  /* 0x0000000000307805 */ /* 0x010fe2000001ff00 */
[----:B------:R-:W-:Y:S01]  /*24d0*/  @!P6 IMAD R51, R54, R23, R58 ;  /* 0x000000173633e224 */ /* 0x000fe200078e023a */
[----:B--2---:R-:W-:Y:S01]  /*24e0*/  @!P2 LEA R24, P1, R28, R24, 0x1 ;  /* 0x000000181c18a211 */ /* 0x004fe200078208ff */
[----:B------:R-:W-:-:S02]  /*24f0*/  @!P2 IMAD.IADD R29, R29, 0x1, R53 ;  /* 0x000000011d1da824 */ /* 0x000fc400078e0235 */
[----:B------:R-:W-:Y:S01]  /*2500*/  @!P6 IMAD.WIDE.U32 R22, R54, R22, R30 ;  /* 0x000000163616e225 */ /* 0x000fe200078e001e */
[----:B------:R1:W2:Y:S01]  /*2510*/  @!P3 LDG.E R48, desc[UR14][R26.64] ;  /* 0x0000000e1a30b981 */ /* 0x0002a2000c1e1900 */
[----:B------:R-:W-:Y:S01]  /*2520*/  HFMA2.MMA R50, -RZ, RZ, 0, 0 ;  /* 0x00000000ff327435 */ /* 0x000fe200000001ff */
[----:B------:R-:W-:Y:S02]  /*2530*/  @!P2 LEA.HI.X R25, R28, R25, R29, 0x1, P1 ;  /* 0x000000191c19a211 */ /* 0x000fe400008f0c1d */
[----:B------:R-:W-:Y:S02]  /*2540*/  @!P6 IADD3 R23, R23, R51, RZ ;  /* 0x000000331717e210 */ /* 0x000fe40007ffe0ff */
[C---:B0-----:R-:W-:Y:S01]  /*2550*/  @!P6 LEA R20, P3, R22.reuse, R20, 0x1 ;  /* 0x000000141614e211 */ /* 0x041fe200078608ff */
[----:B------:R-:W4:Y:S03]  /*2560*/  @!P2 LDG.E R49, desc[UR14][R24.64] ;  /* 0x0000000e1831a981 */ /* 0x000f26000c1e1900 */
[----:B------:R-:W-:-:S05]  /*2570*/  @!P6 LEA.HI.X R21, R22, R21, R23, 0x1, P3 ;  /* 0x000000151615e211 */ /* 0x000fca00018f0c17 */
[----:B------:R0:W4:Y:S01]  /*2580*/  @!P6 LDG.E R50, desc[UR14][R20.64] ;  /* 0x0000000e1432e981 */ /* 0x000122000c1e1900 */
[----:B------:R-:W-:Y:S02]  /*2590*/  PRMT R22, R16, 0x7632, R22 ;  /* 0x0000763210167816 */ /* 0x000fe40000000016 */
[----:B-1----:R-:W-:Y:S02]  /*25a0*/  PRMT R26, R3, 0x7632, R26 ;  /* 0x00007632031a7816 */ /* 0x002fe4000000001a */
[----:B------:R-:W-:Y:S02]  /*25b0*/  SHF.L.U32 R23, R22, 0x10, RZ ;  /* 0x0000001016177819 */ /* 0x000fe400000006ff */
[----:B------:R-:W-:Y:S02]  /*25c0*/  SHF.L.U32 R22, R16, 0x10, RZ ;  /* 0x0000001010167819 */ /* 0x000fe400000006ff */
[----:B------:R-:W-:Y:S01]  /*25d0*/  SHF.L.U32 R29, R26, 0x10, RZ ;  /* 0x000000101a1d7819 */ /* 0x000fe200000006ff */
[----:B------:R-:W-:Y:S01]  /*25e0*/  FMUL.FTZ R27, R23, R23 ;  /* 0x00000017171b7220 */ /* 0x000fe20000410000 */
[----:B------:R-:W-:Y:S01]  /*25f0*/  PRMT R28, R4, 0x7632, R28 ;  /* 0x00007632041c7816 */ /* 0x000fe2000000001c */
[----:B------:R-:W-:Y:S01]  /*2600*/  FADD.FTZ R23, R22, R23 ;  /* 0x0000001716177221 */ /* 0x000fe20000010000 */
[----:B------:R-:W-:-:S02]  /*2610*/  SHF.L.U32 R26, R3, 0x10, RZ ;  /* 0x00000010031a7819 */ /* 0x000fc400000006ff */
[----:B------:R-:W-:Y:S01]  /*2620*/  SHF.L.U32 R28, R28, 0x10, RZ ;  /* 0x000000101c1c7819 */ /* 0x000fe200000006ff */
[----:B------:R-:W-:Y:S01]  /*2630*/  FADD.FTZ R23, RZ, R23 ;  /* 0x00000017ff177221 */ /* 0x000fe20000010000 */
[----:B0-----:R-:W-:Y:S02]  /*2640*/  IMAD.U32 R21, R4, 0x10000, RZ ;  /* 0x0001000004157824 */ /* 0x001fe400078e00ff */
[----:B------:R-:W-:Y:S01]  /*2650*/  FADD.FTZ R20, R26, R29 ;  /* 0x0000001d1a147221 */ /* 0x000fe20000010000 */
[----:B------:R-:W-:Y:S01]  /*2660*/  PRMT R24, R5, 0x7632, R24 ;  /* 0x0000763205187816 */ /* 0x000fe20000000018 */
[----:B------:R-:W-:Y:S01]  /*2670*/  FFMA.FTZ R27, R22, R22, R27 ;  /* 0x00000016161b7223 */ /* 0x000fe2000001001b */
[----:B------:R-:W-:Y:S01]  /*2680*/  FMUL.FTZ R31, R29, R29 ;  /* 0x0000001d1d1f7220 */ /* 0x000fe20000410000 */
[----:B------:R-:W-:Y:S01]  /*2690*/  FMUL.FTZ R22, R28, R28 ;  /* 0x0000001c1c167220 */ /* 0x000fe20000410000 */
[----:B------:R-:W-:Y:S01]  /*26a0*/  FADD.FTZ R20, R23, R20 ;  /* 0x0000001417147221 */ /* 0x000fe20000010000 */
[----:B------:R-:W-:Y:S01]  /*26b0*/  SHF.L.U32 R25, R24, 0x10, RZ ;  /* 0x0000001018197819 */ /* 0x000fe200000006ff */
[C---:B------:R-:W-:Y:S01]  /*26c0*/  FADD.FTZ R23, R21.reuse, R28 ;  /* 0x0000001c15177221 */ /* 0x040fe20000010000 */
        /* <DEDUP_REMOVED lines=122> */
[----:B-----5:R-:W-:Y:S01]  /*2e70*/  PRMT R25, R34, 0x7632, R25 ;  /* 0x0000763222197816 */ /* 0x020fe20000000019 */
        /* <DEDUP_REMOVED lines=55> */
[C---:B------:R-:W-:Y:S01]  /*31f0*/  FADD.FTZ R25, R23.reuse, R24 ;  /* 0x0000001817197221 */ /* 0x040fe20000010000 */
[----:B------:R-:W-:Y:S01]  /*3200*/  SHF.L.U32 R22, R44, 0x10, RZ ;  /* 0x000000102c167819 */ /* 0x000fe200000006ff */
[----:B------:R-:W-:Y:S02]  /*3210*/  FFMA.FTZ R26, R23, R23, R26 ;  /* 0x00000017171a7223 */ /* 0x000fe4000001001a */
[----:B------:R-:W-:Y:S01]  /*3220*/  FMUL.FTZ R23, R27, R27 ;  /* 0x0000001b1b177220 */ /* 0x000fe20000410000 */
[----:B------:R-:W-:Y:S01]  /*3230*/  FADD.FTZ R20, R20, R25 ;  /* 0x0000001914147221 */ /* 0x000fe20000010000 */
[C---:B------:R-:W-:Y:S01]  /*3240*/  FADD.FTZ R27, R22.reuse, R27 ;  /* 0x0000001b161b7221 */ /* 0x040fe20000010000 */
[----:B------:R-:W-:Y:S01]  /*3250*/  FADD.FTZ R21, R21, R26 ;  /* 0x0000001a15157221 */ /* 0x000fe20000010000 */
[----:B------:R-:W-:Y:S01]  /*3260*/  FFMA.FTZ R22, R22, R22, R23 ;  /* 0x0000001616167223 */ /* 0x000fe20000010017 */
[----:B------:R-:W-:-:S04]  /*3270*/  PRMT R24, R45, 0x7632, R24 ;  /* 0x000076322d187816 */ /* 0x000fc80000000018 */
[----:B------:R-:W-:Y:S01]  /*3280*/  SHF.L.U32 R24, R24, 0x10, RZ ;  /* 0x0000001018187819 */ /* 0x000fe200000006ff */
[----:B------:R-:W-:Y:S02]  /*3290*/  IMAD.U32 R23, R45, 0x10000, RZ ;  /* 0x000100002d177824 */ /* 0x000fe400078e00ff */
[----:B------:R-:W-:Y:S01]  /*32a0*/  FADD.FTZ R20, R20, R27 ;  /* 0x0000001b14147221 */ /* 0x000fe20000010000 */
[----:B------:R-:W-:Y:S01]  /*32b0*/  FADD.FTZ R21, R21, R22 ;  /* 0x0000001615157221 */ /* 0x000fe20000010000 */
[----:B------:R-:W-:-:S04]  /*32c0*/  FMUL.FTZ R26, R24, R24 ;  /* 0x00000018181a7220 */ /* 0x000fc80000410000 */
[----:B------:R-:W-:-:S04]  /*32d0*/  FFMA.FTZ R26, R23, R23, R26 ;  /* 0x00000017171a7223 */ /* 0x000fc8000001001a */
[----:B------:R-:W-:Y:S01]  /*32e0*/  FADD.FTZ R21, R21, R26 ;  /* 0x0000001a15157221 */ /* 0x000fe20000010000 */
[----:B---3--:R-:W-:-:S04]  /*32f0*/  PRMT R25, R46, 0x7632, R25 ;  /* 0x000076322e197816 */ /* 0x008fc80000000019 */
        /* <DEDUP_REMOVED lines=10> */
[----:B------:R-:W-:Y:S01]  /*33a0*/  FMUL.FTZ R26, R24, R24 ;  /* 0x00000018181a7220 */ /* 0x000fe20000410000 */
[--C-:B------:R-:W-:Y:S01]  /*33b0*/  FADD.FTZ R21, R21, R22.reuse ;  /* 0x0000001615157221 */ /* 0x100fe20000010000 */
[----:B--2---:R-:W-:Y:S01]  /*33c0*/  PRMT R22, R48, 0x7632, R22 ;  /* 0x0000763230167816 */ /* 0x004fe20000000016 */
[C---:B------:R-:W-:Y:S01]  /*33d0*/  FADD.FTZ R25, R23.reuse, R24 ;  /* 0x0000001817197221 */ /* 0x040fe20000010000 */
[----:B------:R-:W-:Y:S01]  /*33e0*/  FFMA.FTZ R26, R23, R23, R26 ;  /* 0x00000017171a7223 */ /* 0x000fe2000001001a */
[----:B------:R-:W-:Y:S01]  /*33f0*/  FADD.FTZ R20, R20, R27 ;  /* 0x0000001b14147221 */ /* 0x000fe20000010000 */
[----:B------:R-:W-:Y:S02]  /*3400*/  SHF.L.U32 R23, R22, 0x10, RZ ;  /* 0x0000001016177819 */ /* 0x000fe400000006ff */
[----:B------:R-:W-:Y:S02]  /*3410*/  SHF.L.U32 R22, R48, 0x10, RZ ;  /* 0x0000001030167819 */ /* 0x000fe400000006ff */
[----:B----4-:R-:W-:Y:S01]  /*3420*/  PRMT R24, R49, 0x7632, R24 ;  /* 0x0000763231187816 */ /* 0x010fe20000000018 */
[----:B------:R-:W-:Y:S01]  /*3430*/  FADD.FTZ R20, R20, R25 ;  /* 0x0000001914147221 */ /* 0x000fe20000010000 */
[--C-:B------:R-:W-:Y:S01]  /*3440*/  FADD.FTZ R21, R21, R26.reuse ;  /* 0x0000001a15157221 */ /* 0x100fe20000010000 */
[----:B------:R-:W-:Y:S01]  /*3450*/  FMUL.FTZ R25, R23, R23 ;  /* 0x0000001717197220 */ /* 0x000fe20000410000 */
[----:B------:R-:W-:Y:S01]  /*3460*/  FADD.FTZ R23, R22, R23 ;  /* 0x0000001716177221 */ /* 0x000fe20000010000 */
[----:B------:R-:W-:Y:S01]  /*3470*/  SHF.L.U32 R27, R24, 0x10, RZ ;  /* 0x00000010181b7819 */ /* 0x000fe200000006ff */
[----:B------:R-:W0:Y:S01]  /*3480*/  S2R R30, SR_LANEID ;  /* 0x00000000001e7919 */ /* 0x000e220000000000 */
[----:B------:R-:W-:Y:S01]  /*3490*/  PRMT R26, R50, 0x7632, R26 ;  /* 0x00007632321a7816 */ /* 0x000fe2000000001a */
[----:B------:R-:W-:Y:S01]  /*34a0*/  FFMA.FTZ R22, R22, R22, R25 ;  /* 0x0000001616167223 */ /* 0x000fe20000010019 */
[----:B------:R-:W-:-:S02]  /*34b0*/  IMAD.U32 R24, R49, 0x10000, RZ ;  /* 0x0001000031187824 */ /* 0x000fc400078e00ff */
        /* <DEDUP_REMOVED lines=118> */
.L_x_3663:
[----:B------:R-:W-:Y:S05]  /*3c20*/  BSYNC B0 ;  /* 0x0000000000007941 */ /* 0x000fea0003800000 */
.L_x_3662:
        /* <DEDUP_REMOVED lines=45> */
.L_x_3666:
[----:B------:R-:W2:Y:S04]  /*3f00*/  LDG.E.STRONG.GPU R53, desc[UR14][R30.64] ;  /* 0x0000000e1e357981 */ /* 0x000ea8000c1ef900 */
[----:B--2---:R-:W-:Y:S01]  /*3f10*/  CCTL.IVALL ;  /* 0x00000000ff00798f */ /* 0x004fe20002000000 */
[----:B------:R-:W-:Y:S05]  /*3f20*/  YIELD ;  /* 0x0000000000007946 */ /* 0x000fea0003800000 */
[----:B------:R-:W-:-:S13]  /*3f30*/  ISETP.NE.AND P1, PT, R53, R52, PT ;  /* 0x000000343500720c */ /* 0x000fda0003f25270 */
[----:B------:R-:W-:Y:S05]  /*3f40*/  @P1 BRA `(.L_x_3666) ;  /* 0xfffffffc00ec1947 */ /* 0x000fea000383ffff */
.L_x_3665:
        /* <DEDUP_REMOVED lines=14> */
.L_x_3668:
        /* <DEDUP_REMOVED lines=15> */
[----:B------:R-:W-:-:S05]  /*4120*/  IMAD.U32 R90, RZ, RZ, UR4 ;  /* 0x00000004ff5a7e24 */ /* 0x000fca000f8e00ff */
        /* <DEDUP_REMOVED lines=52> */
.L_x_3667:
        /* <DEDUP_REMOVED lines=20> */
.L_x_3670:
[----:B------:R-:W-:Y:S05]  /*45b0*/  BSYNC B0 ;  /* 0x0000000000007941 */ /* 0x000fea0003800000 */
.L_x_3669:
[----:B------:R-:W-:-:S06]  /*45c0*/  UISETP.NE.AND UP0, UPT, UR19, 0x1, UPT ;  /* 0x000000011300788c */ /* 0x000fcc000bf05270 */
[----:B------:R-:W-:-:S13]  /*45d0*/  PLOP3.LUT P1, PT, PT, PT, UP0, 0x80, 0x0 ;  /* 0x000000000000781c */ /* 0x000fda0003f2f008 */
[----:B------:R-:W-:Y:S05]  /*45e0*/  @!P1 BRA `(.L_x_3664) ;  /* 0x0000000000909947 */ /* 0x000fea0003800000 */
[----:B------:R-:W-:Y:S01]  /*45f0*/  UIADD3 UR7, UR5, 0x1, URZ ;  /* 0x0000000105077890 */ /* 0x000fe2000fffe03f */
[----:B------:R-:W-:Y:S01]  /*4600*/  IMAD.U32 R31, RZ, RZ, UR4 ;  /* 0x00000004ff1f7e24 */ /* 0x000fe2000f8e00ff */
        /* <DEDUP_REMOVED lines=34> */
.L_x_3664:
[----:B------:R-:W-:Y:S01]  /*4830*/  ULDC.64 UR10, c[0x0][0x218] ;  /* 0x00008600000a7ab9 */ /* 0x000fe20000000a00 */
[----:B------:R-:W-:Y:S01]  /*4840*/  LOP3.LUT P1, RZ, R56, UR16, RZ, 0xfc, !PT ;  /* 0x0000001038ff7c12 */ /* 0x000fe2000f82fcff */
[----:B------:R-:W0:Y:S01]  /*4850*/  S2UR UR7, SR_CgaCtaId ;  /* 0x00000000000779c3 */ /* 0x000e220000008800 */
[----:B------:R-:W-:Y:S01]  /*4860*/  ISETP.EQ.U32.AND P2, PT, RZ, UR10, PT ;  /* 0x0000000aff007c0c */ /* 0x000fe2000bf42070 */
[----:B------:R-:W-:Y:S01]  /*4870*/  UMOV UR5, 0x400 ;  /* 0x0000040000057882 */ /* 0x000fe20000000000 */
[----:B------:R-:W-:Y:S02]  /*4880*/  MOV R52, UR9 ;  /* 0x0000000900347c02 */ /* 0x000fe40008000f00 */
        /* <DEDUP_REMOVED lines=31> */
[----:B------:R-:W-:Y:S01]  /*4a80*/  ISETP.NE.AND P5, PT, RZ, UR17, PT ;  /* 0x00000011ff007c0c */ /* 0x000fe2000bfa5270 */
[----:B0-----:R-:W-:Y:S01]  /*4a90*/  IMAD.U32 R29, R16, 0x10000, RZ ;  /* 0x00010000101d7824 */ /* 0x001fe200078e00ff */
[----:B------:R-:W-:Y:S01]  /*4aa0*/  SHF.L.U32 R57, R57, 0x10, RZ ;  /* 0x0000001039397819 */ /* 0x000fe200000006ff */
[----:B------:R-:W-:Y:S02]  /*4ab0*/  UMOV UR10, 0x3f800000 ;  /* 0x3f800000000a7882 */ /* 0x000fe40000000000 */
[----:B------:R-:W-:Y:S01]  /*4ac0*/  FADD.FTZ R29, R29, -UR5 ;  /* 0x800000051d1d7e21 */ /* 0x000fe20008010000 */
[----:B-1----:R-:W-:-:S13]  /*4ad0*/  @P1 R2UR UR6, R31 ;  /* 0x000000001f0612ca */ /* 0x002fda00000e0000 */
[----:B------:R-:W-:Y:S02]  /*4ae0*/  @UP0 UMOV UR10, UR6 ;  /* 0x00000006000a0c82 */ /* 0x000fe40008000000 */
[----:B------:R-:W-:Y:S01]  /*4af0*/  FMUL.FTZ R29, R29, UR10 ;  /* 0x0000000a1d1d7c20 */ /* 0x000fe20008410000 */
[----:B--2---:R-:W-:Y:S02]  /*4b00*/  HADD2.F32 R16, -RZ, R52.H0_H0 ;  /* 0x20000034ff107230 */ /* 0x004fe40000004100 */
[----:B---3--:R-:W-:Y:S02]  /*4b10*/  HADD2.F32 R52, -RZ, R30.H0_H0 ;  /* 0x2000001eff347230 */ /* 0x008fe40000004100 */
[----:B------:R-:W-:-:S04]  /*4b20*/  FADD.FTZ R30, R57, -UR5 ;  /* 0x80000005391e7e21 */ /* 0x000fc80008010000 */
[----:B------:R-:W-:Y:S01]  /*4b30*/  FMUL.FTZ R30, R30, UR10 ;  /* 0x0000000a1e1e7c20 */ /* 0x000fe20008410000 */
[----:B----4-:R-:W-:-:S05]  /*4b40*/  HADD2.F32 R53, -RZ, R53.H0_H0 ;  /* 0x20000035ff357230 */ /* 0x010fca0000004100 */
[----:B------:R-:W-:Y:S01]  /*4b50*/  FFMA.FTZ R81, R16, R29, R53 ;  /* 0x0000001d10517223 */ /* 0x000fe20000010035 */
[----:B-----5:R-:W-:-:S05]  /*4b60*/  HADD2.F32 R57, -RZ, R28.H0_H0 ;  /* 0x2000001cff397230 */ /* 0x020fca0000004100 */
        /* <DEDUP_REMOVED lines=12> */
.L_x_3671:
        /* <DEDUP_REMOVED lines=15> */
.L_x_3673:
[----:B------:R-:W-:Y:S05]  /*4d20*/  BSYNC B0 ;  /* 0x0000000000007941 */ /* 0x000fea0003800000 */
.L_x_3672:
        /* <DEDUP_REMOVED lines=23> */
.L_x_3674:
        /* <DEDUP_REMOVED lines=9> */
[----:B------:R-:W-:-:S04]  /*4f30*/  ULDC.64 UR12, c[0x0][0x210] ;  /* 0x00008400000c7ab9 */ /* 0x000fc80000000a00 */
[----:B------:R-:W-:Y:S02]  /*4f40*/  IADD3 R29, R29, R89, RZ ;  /* 0x000000591d1d7210 */ /* 0x000fe40007ffe0ff */
[----:B0-----:R-:W-:-:S04]  /*4f50*/  LEA R30, P1, R28, UR12, 0x1 ;  /* 0x0000000c1c1e7c11 */ /* 0x001fc8000f8208ff */
[----:B------:R-:W-:-:S05]  /*4f60*/  LEA.HI.X R31, R28, UR13, R29, 0x1, P1 ;  /* 0x0000000d1c1f7c11 */ /* 0x000fca00088f0c1d */
[----:B------:R1:W-:Y:S04]  /*4f70*/  STG.E desc[UR14][R30.64], R3 ;  /* 0x000000031e007986 */ /* 0x0003e8000c10190e */
.L_x_3676:
[----:B------:R-:W-:Y:S05]  /*4f80*/  BSYNC B0 ;  /* 0x0000000000007941 */ /* 0x000fea0003800000 */
.L_x_3675:
        /* <DEDUP_REMOVED lines=29> */
.L_x_3677:
        /* <DEDUP_REMOVED lines=9> */
[----:B------:R-:W-:-:S03]  /*51f0*/  ULDC.64 UR12, c[0x0][0x210] ;  /* 0x00008400000c7ab9 */ /* 0x000fc60000000a00 */
[----:B------:R-:W-:Y:S01]  /*5200*/  IMAD.IADD R5, R5, 0x1, R92 ;  /* 0x0000000105057824 */ /* 0x000fe200078e025c */
[----:B------:R-:W-:-:S04]  /*5210*/  LEA R28, P1, R4, UR12, 0x1 ;  /* 0x0000000c041c7c11 */ /* 0x000fc8000f8208ff */
[----:B------:R-:W-:-:S05]  /*5220*/  LEA.HI.X R29, R4, UR13, R5, 0x1, P1 ;  /* 0x0000000d041d7c11 */ /* 0x000fca00088f0c05 */
[----:B------:R0:W-:Y:S04]  /*5230*/  STG.E desc[UR14][R28.64], R31 ;  /* 0x0000001f1c007986 */ /* 0x0001e8000c10190e */
.L_x_3679:
[----:B------:R-:W-:Y:S05]  /*5240*/  BSYNC B0 ;  /* 0x0000000000007941 */ /* 0x000fea0003800000 */
.L_x_3678:
[----:B------:R-:W-:Y:S01]  /*5250*/  FMUL.FTZ R3, R3, UR10 ;  /* 0x0000000a03037c20 */ /* 0x000fe20008410000 */
[----:B------:R-:W-:Y:S01]  /*5260*/  FMUL.FTZ R30, R30, UR10 ;  /* 0x0000000a1e1e7c20 */ /* 0x000fe20008410000 */
[----:B------:R-:W-:Y:S02]  /*5270*/  SHF.L.U32 R6, R6, 0x10, RZ ;  /* 0x0000001006067819 */ /* 0x000fe400000006ff */
        /* <DEDUP_REMOVED lines=14> */
.L_x_3680:
        /* <DEDUP_REMOVED lines=14> */
.L_x_3682:
[----:B------:R-:W-:Y:S05]  /*5440*/  BSYNC B0 ;  /* 0x0000000000007941 */ /* 0x000fea0003800000 */
.L_x_3681:
        /* <DEDUP_REMOVED lines=20> */
[C---:B------:R-:W-:Y:S02]  /*5590*/  ISETP.GT.U32.OR P1, PT, R56.reuse, 0x27f, P1 ;  /* 0x0000027f3800780c */ /* 0x040fe40000f24470 */
[C---:B------:R-:W-:Y:S02]  /*55a0*/  ISETP.GT.U32.OR P2, PT, R56.reuse, 0x27f, P2 ;  /* 0x0000027f3800780c */ /* 0x040fe40001744470 */
[----:B------:R-:W-:-:S02]  /*55b0*/  ISETP.GT.U32.OR P3, PT, R56, 0x27f, P3 ;  /* 0x0000027f3800780c */ /* 0x000fc40001f64470 */
        /* <DEDUP_REMOVED lines=12> */
.L_x_3683:
        /* <DEDUP_REMOVED lines=14> */
.L_x_3685:
[----:B------:R-:W-:Y:S05]  /*5760*/  BSYNC B0 ;  /* 0x0000000000007941 */ /* 0x000fea0003800000 */
.L_x_3684:
        /* <DEDUP_REMOVED lines=17> */
.L_x_3686:
        /* <DEDUP_REMOVED lines=14> */
.L_x_3688:
[----:B------:R-:W-:Y:S05]  /*5960*/  BSYNC B0 ;  /* 0x0000000000007941 */ /* 0x000fea0003800000 */
.L_x_3687:
[----:B------:R-:W-:Y:S01]  /*5970*/  FMUL.FTZ R8, R8, UR10 ;  /* 0x0000000a08087c20 */ /* 0x000fe20008410000 */
[----:B------:R-:W-:Y:S01]  /*5980*/  FMUL.FTZ R66, R66, UR10 ;  /* 0x0000000a42427c20 */ /* 0x000fe20008410000 */
[----:B------:R-:W-:Y:S01]  /*5990*/  IMAD.U32 R9, R9, 0x10000, RZ ;  /* 0x0001000009097824 */ /* 0x000fe200078e00ff */
[----:B------:R-:W-:Y:S01]  /*59a0*/  SHF.L.U32 R68, R68, 0x10, RZ ;  /* 0x0000001044447819 */ /* 0x000fe200000006ff */
        /* <DEDUP_REMOVED lines=13> */
.L_x_3689:
        /* <DEDUP_REMOVED lines=14> */
.L_x_3691:
[----:B------:R-:W-:Y:S05]  /*5b60*/  BSYNC B0 ;  /* 0x0000000000007941 */ /* 0x000fea0003800000 */
.L_x_3690:
        /* <DEDUP_REMOVED lines=11> */
[----:B------:R-:W-:Y:S01]  /*5c20*/  FFMA.FTZ R9, R16, R9, R53 ;  /* 0x0000000910097223 */ /* 0x000fe20000010035 */
[----:B-1----:R-:W-:Y:S01]  /*5c30*/  SHF.L.U32 R3, R10, 0x10, RZ ;  /* 0x000000100a037819 */ /* 0x002fe200000006ff */
        /* <DEDUP_REMOVED lines=22> */
.L_x_3692:
        /* <DEDUP_REMOVED lines=14> */
.L_x_3694:
[----:B------:R-:W-:Y:S05]  /*5e80*/  BSYNC B0 ;  /* 0x0000000000007941 */ /* 0x000fea0003800000 */
.L_x_3693:
        /* <DEDUP_REMOVED lines=17> */
.L_x_3695:
        /* <DEDUP_REMOVED lines=14> */
.L_x_3697:
[----:B------:R-:W-:Y:S05]  /*6080*/  BSYNC B0 ;  /* 0x0000000000007941 */ /* 0x000fea0003800000 */
.L_x_3696:
[----:B------:R-:W-:Y:S01]  /*6090*/  FMUL.FTZ R11, R11, UR10 ;  /* 0x0000000a0b0b7c20 */ /* 0x000fe20008410000 */
[----:B------:R-:W-:Y:S01]  /*60a0*/  FMUL.FTZ R69, R69, UR10 ;  /* 0x0000000a45457c20 */ /* 0x000fe20008410000 */
[----:B------:R-:W-:Y:S01]  /*60b0*/  SHF.L.U32 R12, R12, 0x10, RZ ;  /* 0x000000100c0c7819 */ /* 0x000fe200000006ff */
[----:B------:R-:W-:Y:S02]  /*60c0*/  IMAD.U32 R71, R71, 0x10000, RZ ;  /* 0x0001000047477824 */ /* 0x000fe400078e00ff */
        /* <DEDUP_REMOVED lines=13> */
.L_x_3698:
        /* <DEDUP_REMOVED lines=14> */
.L_x_3700:
[----:B------:R-:W-:Y:S05]  /*6280*/  BSYNC B0 ;  /* 0x0000000000007941 */ /* 0x000fea0003800000 */
.L_x_3699:
        /* <DEDUP_REMOVED lines=35> */
.L_x_3701:
        /* <DEDUP_REMOVED lines=14> */
.L_x_3703:
[----:B------:R-:W-:Y:S05]  /*65a0*/  BSYNC B0 ;  /* 0x0000000000007941 */ /* 0x000fea0003800000 */
.L_x_3702:
        /* <DEDUP_REMOVED lines=17> */
.L_x_3704:
        /* <DEDUP_REMOVED lines=14> */
.L_x_3706:
[----:B------:R-:W-:Y:S05]  /*67a0*/  BSYNC B0 ;  /* 0x0000000000007941 */ /* 0x000fea0003800000 */
.L_x_3705:
        /* <DEDUP_REMOVED lines=17> */
.L_x_3707:
        /* <DEDUP_REMOVED lines=14> */
.L_x_3709:
[----:B------:R-:W-:Y:S05]  /*69a0*/  BSYNC B0 ;  /* 0x0000000000007941 */ /* 0x000fea0003800000 */
.L_x_3708:
        /* <DEDUP_REMOVED lines=9> */
[----:B------:R-:W-:Y:S01]  /*6a40*/  IMAD.U32 R63, R63, 0x10000, RZ ;  /* 0x000100003f3f7824 */ /* 0x000fe200078e00ff */
[----:B------:R-:W-:Y:S01]  /*6a50*/  SHF.R.S32.HI R10, RZ, 0x1f, R9 ;  /* 0x0000001fff0a7819 */ /* 0x000fe20000011409 */
[----:B------:R-:W-:Y:S01]  /*6a60*/  FFMA.FTZ R11, R16, R4, R53 ;  /* 0x00000004100b7223 */ /* 0x000fe20000010035 */
[----:B------:R-:W-:Y:S01]  /*6a70*/  ISETP.GE.U32.AND P3, PT, R3, UR6, PT ;  /* 0x0000000603007c0c */ /* 0x000fe2000bf66070 */
[----:B------:R-:W-:Y:S01]  /*6a80*/  FFMA.FTZ R72, R52, R72, R57 ;  /* 0x0000004834487223 */ /* 0x000fe20000010039 */
[----:B------:R-:W-:-:S02]  /*6a90*/  SHF.R.S32.HI R8, RZ, 0x1f, R3 ;  /* 0x0000001fff087819 */ /* 0x000fc40000011403 */
[----:B------:R-:W-:Y:S02]  /*6aa0*/  SHF.L.U32 R14, R17, 0x10, RZ ;  /* 0x00000010110e7819 */ /* 0x000fe400000006ff */
        /* <DEDUP_REMOVED lines=9> */
[----:B------:R-:W-:Y:S01]  /*6b40*/  ISETP.GT.U32.OR P3, PT, R56, 0x27f, P3 ;  /* 0x0000027f3800780c */ /* 0x000fe20001f64470 */
[----:B------:R-:W-:-:S12]  /*6b50*/  @!P5 BRA `(.L_x_3710) ;  /* 0x000000000028d947 */ /* 0x000fd80003800000 */
        /* <DEDUP_REMOVED lines=10> */
.L_x_3710:
[----:B------:R-:W-:Y:S04]  /*6c00*/  BSSY B0, `(.L_x_3711) ;  /* 0x000000e000007945 */ /* 0x000fe80003800000 */
[----:B------:R-:W-:Y:S05]  /*6c10*/  @P1 BRA `(.L_x_3712) ;  /* 0x0000000000301947 */ /* 0x000fea0003800000 */
[----:B------:R-:W-:Y:S01]  /*6c20*/  ULDC.64 UR12, c[0x0][0x270] ;  /* 0x00009c00000c7ab9 */ /* 0x000fe20000000a00 */
[----:B------:R-:W-:Y:S01]  /*6c30*/  MOV R4, R42 ;  /* 0x0000002a00047202 */ /* 0x000fe20000000f00 */
[----:B01--4-:R-:W-:Y:S01]  /*6c40*/  IMAD R6, R28, UR12, RZ ;  /* 0x0000000c1c067c24 */ /* 0x013fe2000f8e02ff */
        /* <DEDUP_REMOVED lines=9> */
.L_x_3712:
[----:B------:R-:W-:Y:S05]  /*6ce0*/  BSYNC B0 ;  /* 0x0000000000007941 */ /* 0x000fea0003800000 */
.L_x_3711:
        /* <DEDUP_REMOVED lines=17> */
.L_x_3713:
        /* <DEDUP_REMOVED lines=14> */
.L_x_3715:
[----:B------:R-:W-:Y:S05]  /*6ee0*/  BSYNC B0 ;  /* 0x0000000000007941 */ /* 0x000fea0003800000 */
.L_x_3714:
[----:B------:R-:W-:Y:S01]  /*6ef0*/  FMUL.FTZ R18, R18, UR10 ;  /* 0x0000000a12127c20 */ /* 0x000fe20008410000 */
[----:B------:R-:W-:Y:S01]  /*6f00*/  FMUL.FTZ R63, R63, UR10 ;  /* 0x0000000a3f3f7c20 */ /* 0x000fe20008410000 */
[----:B------:R-:W-:Y:S01]  /*6f10*/  SHF.L.U32 R19, R19, 0x10, RZ ;  /* 0x0000001013137819 */ /* 0x000fe200000006ff */
[----:B------:R-:W-:Y:S02]  /*6f20*/  IMAD.U32 R59, R59, 0x10000, RZ ;  /* 0x000100003b3b7824 */ /* 0x000fe400078e00ff */
        /* <DEDUP_REMOVED lines=13> */
.L_x_3716:
        /* <DEDUP_REMOVED lines=14> */
.L_x_3718:
[----:B------:R-:W-:Y:S05]  /*70e0*/  BSYNC B0 ;  /* 0x0000000000007941 */ /* 0x000fea0003800000 */
.L_x_3717:
[C---:B------:R-:W-:Y:S01]  /*70f0*/  VIADD R3, R0.reuse, 0x120 ;  /* 0x0000012000037836 */ /* 0x040fe20000000000 */
[C---:B------:R-:W-:Y:S01]  /*7100*/  IADD3 R15, R0.reuse, 0x100, RZ ;  /* 0x00000100000f7810 */ /* 0x040fe20007ffe0ff */
[----:B------:R-:W-:Y:S01]  /*7110*/  FADD.FTZ R4, R19, -UR5 ;  /* 0x8000000513047e21 */ /* 0x000fe20008010000 */
[----:B------:R-:W-:Y:S01]  /*7120*/  IADD3 R9, R0, 0x110, RZ ;  /* 0x0000011000097810 */ /* 0x000fe20007ffe0ff */
[----:B------:R-:W-:Y:S01]  /*7130*/  FADD.FTZ R59, R59, -UR5 ;  /* 0x800000053b3b7e21 */ /* 0x000fe20008010000 */
[----:B------:R-:W-:Y:S01]  /*7140*/  ISETP.GE.U32.AND P1, PT, R15, UR6, PT ;  /* 0x000000060f007c0c */ /* 0x000fe2000bf26070 */
[----:B------:R-:W-:Y:S01]  /*7150*/  FMUL.FTZ R4, R4, UR10 ;  /* 0x0000000a04047c20 */ /* 0x000fe20008410000 */
[----:B------:R-:W-:Y:S01]  /*7160*/  ISETP.GE.U32.AND P2, PT, R9, UR6, PT ;  /* 0x0000000609007c0c */ /* 0x000fe2000bf46070 */
[----:B------:R-:W-:Y:S01]  /*7170*/  FMUL.FTZ R59, R59, UR10 ;  /* 0x0000000a3b3b7c20 */ /* 0x000fe20008410000 */
        /* <DEDUP_REMOVED lines=29> */
.L_x_3719:
        /* <DEDUP_REMOVED lines=14> */
.L_x_3721:
[----:B------:R-:W-:Y:S05]  /*7430*/  BSYNC B0 ;  /* 0x0000000000007941 */ /* 0x000fea0003800000 */
.L_x_3720:
        /* <DEDUP_REMOVED lines=17> */
.L_x_3722:
        /* <DEDUP_REMOVED lines=10> */
[----:B01-34-:R-:W-:Y:S01]  /*75f0*/  LEA R6, P1, R4, UR12, 0x1 ;  /* 0x0000000c04067c11 */ /* 0x01bfe2000f8208ff */
[----:B------:R-:W-:-:S05]  /*7600*/  IMAD.IADD R9, R5, 0x1, R9 ;  /* 0x0000000105097824 */ /* 0x000fca00078e0209 */
[----:B------:R-:W-:-:S05]  /*7610*/  LEA.HI.X R7, R4, UR13, R9, 0x1, P1 ;  /* 0x0000000d04077c11 */ /* 0x000fca00088f0c09 */
[----:B------:R2:W-:Y:S02]  /*7620*/  STG.E desc[UR14][R6.64], R11 ;  /* 0x0000000b06007986 */ /* 0x0005e4000c10190e */
.L_x_3724:
[----:B------:R-:W-:Y:S05]  /*7630*/  BSYNC B0 ;  /* 0x0000000000007941 */ /* 0x000fea0003800000 */
.L_x_3723:
        /* <DEDUP_REMOVED lines=17> */
.L_x_3725:
        /* <DEDUP_REMOVED lines=14> */
.L_x_3727:
[----:B------:R-:W-:Y:S05]  /*7830*/  BSYNC B0 ;  /* 0x0000000000007941 */ /* 0x000fea0003800000 */
.L_x_3726:
[C---:B------:R-:W-:Y:S01]  /*7840*/  VIADD R9, R0.reuse, 0x140 ;  /* 0x0000014000097836 */ /* 0x040fe20000000000 */
        /* <DEDUP_REMOVED lines=37> */
.L_x_3728:
        /* <DEDUP_REMOVED lines=14> */
.L_x_3730:
[----:B------:R-:W-:Y:S05]  /*7b80*/  BSYNC B0 ;  /* 0x0000000000007941 */ /* 0x000fea0003800000 */
.L_x_3729:
        /* <DEDUP_REMOVED lines=17> */
.L_x_3731:
        /* <DEDUP_REMOVED lines=14> */
.L_x_3733:
[----:B------:R-:W-:Y:S05]  /*7d80*/  BSYNC B0 ;  /* 0x0000000000007941 */ /* 0x000fea0003800000 */
.L_x_3732:
        /* <DEDUP_REMOVED lines=17> */
.L_x_3734:
        /* <DEDUP_REMOVED lines=14> */
.L_x_3736:
[----:B------:R-:W-:Y:S05]  /*7f80*/  BSYNC B0 ;  /* 0x0000000000007941 */ /* 0x000fea0003800000 */
.L_x_3735:
[----:B01234-:R-:W-:Y:S01]  /*7f90*/  SHF.L.U32 R7, R39, 0x10, RZ ;  /* 0x0000001027077819 */ /* 0x01ffe200000006ff */
[----:B------:R-:W-:Y:S01]  /*7fa0*/  IMAD.U32 R6, R38, 0x10000, RZ ;  /* 0x0001000026067824 */ /* 0x000fe200078e00ff */
        /* <DEDUP_REMOVED lines=18> */
[C---:B------:R-:W-:Y:S01]  /*80d0*/  IADD3 R14, R0.reuse, 0x190, RZ ;  /* 0x00000190000e7810 */ /* 0x040fe20007ffe0ff */
[----:B------:R-:W-:Y:S01]  /*80e0*/  FADD.FTZ R31, R31, -UR5 ;  /* 0x800000051f1f7e21 */ /* 0x000fe20008010000 */
[----:B------:R-:W-:Y:S01]  /*80f0*/  IADD3 R9, R0, 0x1a0, RZ ;  /* 0x000001a000097810 */ /* 0x000fe20007ffe0ff */
[----:B------:R-:W-:Y:S01]  /*8100*/  FADD.FTZ R10, R10, -UR5 ;  /* 0x800000050a0a7e21 */ /* 0x000fe20008010000 */
[----:B------:R-:W-:Y:S01]  /*8110*/  SHF.L.U32 R5, R22, 0x10, RZ ;  /* 0x0000001016057819 */ /* 0x000fe200000006ff */
        /* <DEDUP_REMOVED lines=36> */
[----:B------:R-:W-:Y:S01]  /*8360*/  IMAD.U32 R34, R24, 0x10000, RZ ;  /* 0x0001000018227824 */ /* 0x000fe200078e00ff */
[----:B------:R-:W-:Y:S01]  /*8370*/  ISETP.GT.U32.OR P6, PT, R56, 0x27f, P6 ;  /* 0x0000027f3800780c */ /* 0x000fe200037c4470 */
[----:B------:R-:W-:Y:S01]  /*8380*/  FFMA.FTZ R16, R16, R44, R53 ;  /* 0x0000002c10107223 */ /* 0x000fe20000010035 */
[C---:B------:R-:W-:Y:S01]  /*8390*/  ISETP.GT.U32.OR P1, PT, R56.reuse, 0x27f, P1 ;  /* 0x0000027f3800780c */ /* 0x040fe20000f24470 */
[----:B------:R-:W-:Y:S01]  /*83a0*/  FADD.FTZ R32, R5, -UR5 ;  /* 0x8000000505207e21 */ /* 0x000fe20008010000 */
[----:B------:R-:W-:Y:S01]  /*83b0*/  ISETP.GT.U32.OR P2, PT, R56, 0x27f, P2 ;  /* 0x0000027f3800780c */ /* 0x000fe20001744470 */
[----:B------:R-:W-:Y:S01]  /*83c0*/  FFMA.FTZ R24, R52, R10, R57 ;  /* 0x0000000a34187223 */ /* 0x000fe20000010039 */
[----:B------:R-:W-:-:S02]  /*83d0*/  ISETP.GT.U32.OR P3, PT, R56, 0x27f, P3 ;  /* 0x0000027f3800780c */ /* 0x000fc40001f64470 */
        /* <DEDUP_REMOVED lines=13> */
.L_x_3737:
[----:B------:R-:W-:Y:S04]  /*84b0*/  BSSY B0, `(.L_x_3738) ;  /* 0x000000e000007945 */ /* 0x000fe80003800000 */
[----:B------:R-:W-:Y:S05]  /*84c0*/  @P6 BRA `(.L_x_3739) ;  /* 0x0000000000306947 */ /* 0x000fea0003800000 */
[----:B------:R-:W-:Y:S01]  /*84d0*/  ULDC.64 UR12, c[0x0][0x270] ;  /* 0x00009c00000c7ab9 */ /* 0x000fe20000000a00 */
[----:B------:R-:W-:Y:S01]  /*84e0*/  MOV R5, R41 ;  /* 0x0000002900057202 */ /* 0x000fe20000000f00 */
[----:B------:R-:W-:Y:S01]  /*84f0*/  IMAD R10, R4, UR12, RZ ;  /* 0x0000000c040a7c24 */ /* 0x000fe2000f8e02ff */
[----:B------:R-:W-:Y:S02]  /*8500*/  MOV R4, R42 ;  /* 0x0000002a00047202 */ /* 0x000fe40000000f00 */
        /* <DEDUP_REMOVED lines=8> */
.L_x_3739:
[----:B------:R-:W-:Y:S05]  /*8590*/  BSYNC B0 ;  /* 0x0000000000007941 */ /* 0x000fea0003800000 */
.L_x_3738:
        /* <DEDUP_REMOVED lines=17> */
.L_x_3740:
        /* <DEDUP_REMOVED lines=14> */
.L_x_3742:
[----:B------:R-:W-:Y:S05]  /*8790*/  BSYNC B0 ;  /* 0x0000000000007941 */ /* 0x000fea0003800000 */
.L_x_3741:
        /* <DEDUP_REMOVED lines=14> */
.L_x_3743:
        /* <DEDUP_REMOVED lines=14> */
.L_x_3745:
[----:B------:R-:W-:Y:S05]  /*8960*/  BSYNC B0 ;  /* 0x0000000000007941 */ /* 0x000fea0003800000 */
.L_x_3744:
        /* <DEDUP_REMOVED lines=13> */
.L_x_3746:
        /* <DEDUP_REMOVED lines=14> */
.L_x_3748:
[----:B------:R-:W-:Y:S05]  /*8b20*/  BSYNC B0 ;  /* 0x0000000000007941 */ /* 0x000fea0003800000 */
.L_x_3747:
        /* <DEDUP_REMOVED lines=12> */
.L_x_3749:
        /* <DEDUP_REMOVED lines=10> */
[----:B------:R-:W-:Y:S01]  /*8c90*/  LEA R4, P1, R10, UR12, 0x1 ;  /* 0x0000000c0a047c11 */ /* 0x000fe2000f8208ff */
[----:B------:R-:W-:-:S05]  /*8ca0*/  IMAD.IADD R9, R11, 0x1, R9 ;  /* 0x000000010b097824 */ /* 0x000fca00078e0209 */
[----:B------:R-:W-:-:S05]  /*8cb0*/  LEA.HI.X R5, R10, UR13, R9, 0x1, P1 ;  /* 0x0000000d0a057c11 */ /* 0x000fca00088f0c09 */
[----:B------:R4:W-:Y:S02]  /*8cc0*/  STG.E desc[UR14][R4.64], R25 ;  /* 0x0000001904007986 */ /* 0x0009e4000c10190e */
.L_x_3751:
[----:B------:R-:W-:Y:S05]  /*8cd0*/  BSYNC B0 ;  /* 0x0000000000007941 */ /* 0x000fea0003800000 */
.L_x_3750:
[----:B012---:R-:W-:Y:S02]  /*8ce0*/  PRMT R11, R48, 0x7632, R11 ;  /* 0x00007632300b7816 */ /* 0x007fe4000000000b */
[----:B------:R-:W-:Y:S02]  /*8cf0*/  PRMT R14, R49, 0x7632, R14 ;  /* 0x00007632310e7816 */ /* 0x000fe4000000000e */
[----:B------:R-:W-:Y:S01]  /*8d00*/  PRMT R18, R50, 0x7632, R18 ;  /* 0x0000763232127816 */ /* 0x000fe20000000012 */
[----:B------:R-:W-:Y:S01]  /*8d10*/  IMAD.U32 R11, R11, 0x10000, RZ ;  /* 0x000100000b0b7824 */ /* 0x000fe200078e00ff */
[----:B------:R-:W-:Y:S02]  /*8d20*/  SHF.L.U32 R27, R27, 0x10, RZ ;  /* 0x000000101b1b7819 */ /* 0x000fe400000006ff */
[----:B------:R-:W-:Y:S01]  /*8d30*/  SHF.L.U32 R14, R14, 0x10, RZ ;  /* 0x000000100e0e7819 */ /* 0x000fe200000006ff */
[----:B------:R-:W-:Y:S01]  /*8d40*/  FADD.FTZ R11, R11, -UR5 ;  /* 0x800000050b0b7e21 */ /* 0x000fe20008010000 */
[----:B------:R-:W-:Y:S01]  /*8d50*/  SHF.L.U32 R18, R18, 0x10, RZ ;  /* 0x0000001012127819 */ /* 0x000fe200000006ff */
[----:B------:R-:W-:Y:S01]  /*8d60*/  FADD.FTZ R27, R27, -UR5 ;  /* 0x800000051b1b7e21 */ /* 0x000fe20008010000 */
[----:B------:R-:W-:Y:S01]  /*8d70*/  SHF.L.U32 R26, R26, 0x10, RZ ;  /* 0x000000101a1a7819 */ /* 0x000fe200000006ff */
[----:B---3--:R-:W-:Y:S01]  /*8d80*/  FADD.FTZ R15, R14, -UR5 ;  /* 0x800000050e0f7e21 */ /* 0x008fe20008010000 */
[----:B------:R-:W-:Y:S01]  /*8d90*/  IADD3 R23, R0, 0x1b0, RZ ;  /* 0x000001b000177810 */ /* 0x000fe20007ffe0ff */
[----:B------:R-:W-:Y:S01]  /*8da0*/  FADD.FTZ R19, R18, -UR5 ;  /* 0x8000000512137e21 */ /* 0x000fe20008010000 */
[----:B------:R-:W-:Y:S01]  /*8db0*/  IADD3 R17, R0, 0x1c0, RZ ;  /* 0x000001c000117810 */ /* 0x000fe20007ffe0ff */
[----:B------:R-:W-:Y:S01]  /*8dc0*/  FADD.FTZ R26, R26, -UR5 ;  /* 0x800000051a1a7e21 */ /* 0x000fe20008010000 */
[C---:B------:R-:W-:Y:S01]  /*8dd0*/  IADD3 R12, R0.reuse, 0x1d0, RZ ;  /* 0x000001d0000c7810 */ /* 0x040fe20007ffe0ff */
[----:B------:R-:W-:Y:S01]  /*8de0*/  FMUL.FTZ R14, R11, UR10 ;  /* 0x0000000a0b0e7c20 */ /* 0x000fe20008410000 */
[C---:B------:R-:W-:Y:S01]  /*8df0*/  IADD3 R9, R0.reuse, 0x1e0, RZ ;  /* 0x000001e000097810 */ /* 0x040fe20007ffe0ff */
[----:B------:R-:W-:Y:S01]  /*8e00*/  FMUL.FTZ R27, R27, UR10 ;  /* 0x0000000a1b1b7c20 */ /* 0x000fe20008410000 */
[----:B----4-:R-:W-:Y:S01]  /*8e10*/  IADD3 R4, R0, 0x1f0, RZ ;  /* 0x000001f000047810 */ /* 0x010fe20007ffe0ff */
[----:B------:R-:W-:Y:S01]  /*8e20*/  FMUL.FTZ R18, R15, UR10 ;  /* 0x0000000a0f127c20 */ /* 0x000fe20008410000 */
[----:B------:R-:W-:Y:S01]  /*8e30*/  ISETP.GE.U32.AND P6, PT, R23, UR6, PT ;  /* 0x0000000617007c0c */ /* 0x000fe2000bfc6070 */
[----:B------:R-:W-:Y:S01]  /*8e40*/  FMUL.FTZ R20, R19, UR10 ;  /* 0x0000000a13147c20 */ /* 0x000fe20008410000 */
[----:B------:R-:W-:Y:S01]  /*8e50*/  ISETP.GE.U32.AND P1, PT, R17, UR6, PT ;  /* 0x0000000611007c0c */ /* 0x000fe2000bf26070 */
[----:B------:R-:W-:Y:S01]  /*8e60*/  FMUL.FTZ R26, R26, UR10 ;  /* 0x0000000a1a1a7c20 */ /* 0x000fe20008410000 */
[----:B------:R-:W-:Y:S01]  /*8e70*/  ISETP.GE.U32.AND P2, PT, R12, UR6, PT ;  /* 0x000000060c007c0c */ /* 0x000fe2000bf46070 */
[C-C-:B------:R-:W-:Y:S01]  /*8e80*/  FFMA.FTZ R15, R52.reuse, R14, R57.reuse ;  /* 0x0000000e340f7223 */ /* 0x140fe20000010039 */
[----:B------:R-:W-:Y:S01]  /*8e90*/  ISETP.GE.U32.AND P3, PT, R9, UR6, PT ;  /* 0x0000000609007c0c */ /* 0x000fe2000bf66070 */
[--C-:B------:R-:W-:Y:S01]  /*8ea0*/  FFMA.FTZ R24, R52, R27, R57.reuse ;  /* 0x0000001b34187223 */ /* 0x100fe20000010039 */
[----:B------:R-:W-:Y:S01]  /*8eb0*/  ISETP.GE.U32.AND P4, PT, R4, UR6, PT ;  /* 0x0000000604007c0c */ /* 0x000fe2000bf86070 */
[C---:B------:R-:W-:Y:S01]  /*8ec0*/  FFMA.FTZ R14, R52.reuse, R18, R57 ;  /* 0x00000012340e7223 */ /* 0x040fe20000010039 */
[----:B------:R-:W-:Y:S01]  /*8ed0*/  SHF.R.S32.HI R25, RZ, 0x1f, R23 ;  /* 0x0000001fff197819 */ /* 0x000fe20000011417 */
        /* <DEDUP_REMOVED lines=27> */
.L_x_3752:
        /* <DEDUP_REMOVED lines=14> */
.L_x_3754:
[----:B------:R-:W-:Y:S05]  /*9170*/  BSYNC B0 ;  /* 0x0000000000007941 */ /* 0x000fea0003800000 */
.L_x_3753:
        /* <DEDUP_REMOVED lines=11> */
.L_x_3755:
        /* <DEDUP_REMOVED lines=10> */
[----:B------:R-:W-:Y:S01]  /*92d0*/  LEA R18, P1, R20, UR6, 0x1 ;  /* 0x0000000614127c11 */ /* 0x000fe2000f8208ff */
[----:B------:R-:W-:-:S05]  /*92e0*/  IMAD.IADD R17, R21, 0x1, R17 ;  /* 0x0000000115117824 */ /* 0x000fca00078e0211 */
[----:B------:R-:W-:-:S05]  /*92f0*/  LEA.HI.X R19, R20, UR7, R17, 0x1, P1 ;  /* 0x0000000714137c11 */ /* 0x000fca00088f0c11 */
[----:B------:R1:W-:Y:S02]  /*9300*/  STG.E desc[UR14][R18.64], R7 ;  /* 0x0000000712007986 */ /* 0x0003e4000c10190e */
.L_x_3757:
[----:B------:R-:W-:Y:S05]  /*9310*/  BSYNC B0 ;  /* 0x0000000000007941 */ /* 0x000fea0003800000 */
.L_x_3756:
        /* <DEDUP_REMOVED lines=11> */
.L_x_3758:
        /* <DEDUP_REMOVED lines=14> */
.L_x_3760:
[----:B------:R-:W-:Y:S05]  /*94b0*/  BSYNC B0 ;  /* 0x0000000000007941 */ /* 0x000fea0003800000 */
.L_x_3759:
        /* <DEDUP_REMOVED lines=11> */
.L_x_3761:
        /* <DEDUP_REMOVED lines=14> */
.L_x_3763:
[----:B------:R-:W-:Y:S05]  /*9650*/  BSYNC B0 ;  /* 0x0000000000007941 */ /* 0x000fea0003800000 */
.L_x_3762:
        /* <DEDUP_REMOVED lines=11> */
.L_x_3764:
        /* <DEDUP_REMOVED lines=13> */
.L_x_3766:
[----:B------:R-:W-:Y:S05]  /*97e0*/  BSYNC B0 ;  /* 0x0000000000007941 */ /* 0x000fea0003800000 */
.L_x_3765:
[----:B------:R-:W-:Y:S01]  /*97f0*/  ULDC UR5, c[0x0][0x10] ;  /* 0x0000040000057ab9 */ /* 0x000fe20000000800 */
[----:B------:R-:W-:Y:S02]  /*9800*/  UIADD3 UR4, UR4, 0x1, URZ ;  /* 0x0000000104047890 */ /* 0x000fe4000fffe03f */
[----:B------:R-:W-:-:S04]  /*9810*/  UIADD3 UR9, UR5, UR9, URZ ;  /* 0x0000000905097290 */ /* 0x000fc8000fffe03f */
[----:B------:R-:W-:-:S06]  /*9820*/  UISETP.GE.AND UP0, UPT, UR9, UR8, UPT ;  /* 0x000000080900728c */ /* 0x000fcc000bf06270 */
[----:B------:R-:W-:-:S13]  /*9830*/  PLOP3.LUT P1, PT, PT, PT, UP0, 0x80, 0x0 ;  /* 0x000000000000781c */ /* 0x000fda0003f2f008 */
[----:B------:R-:W-:Y:S05]  /*9840*/  @!P1 BRA `(.L_x_3767) ;  /* 0xffffff6800809947 */ /* 0x000fea000383ffff */
[----:B------:R-:W-:Y:S05]  /*9850*/  EXIT ;  /* 0x000000000000794d */ /* 0x000fea0003800000 */
.L_x_3768:
        /* <DEDUP_REMOVED lines=10> */
.L_x_5161:


//--------------------- .text._Z35group_norm_nhwc_fwd_one_pass_kernelI11Fp16IOFp32WLi64ELi80ELi640EEv26Group_norm_nhwc_fwd_params --------------------------
	.section	.text._Z35group_norm_nhwc_fwd_one_pass_kernelI11Fp16IOFp32WLi64ELi80ELi640EEv26Group_norm_nhwc_fwd_params,"ax",@progbits
	.align	128
        .global         _Z35group_norm_nhwc_fwd_one_pass_kernelI11Fp16IOFp32WLi64ELi80ELi640EEv26Group_norm_nhwc_fwd_params
        .type           _Z35group_norm_nhwc_fwd_one_pass_kernelI11Fp16IOFp32WLi64ELi80ELi640EEv26Group_norm_nhwc_fwd_params,@function
        .size           _Z35group_norm_nhwc_fwd_one_pass_kernelI11Fp16IOFp32WLi64ELi80ELi640EEv26Group_norm_nhwc_fwd_params,(.L_x_5162 - _Z35group_norm_nhwc_fwd_one_pass_kernelI11Fp16IOFp32WLi64ELi80ELi640EEv26Group_norm_nhwc_fwd_params)
        .other          _Z35group_norm_nhwc_fwd_one_pass_kernelI11Fp16IOFp32WLi64ELi80ELi640EEv26Group_norm_nhwc_fwd_params,@"STO_CUDA_ENTRY STV_DEFAULT"
_Z35group_norm_nhwc_fwd_one_pass_kernelI11Fp16IOFp32WLi64ELi80ELi640EEv26Group_norm_nhwc_fwd_params:
.text._Z35group_norm_nhwc_fwd_one_pass_kernelI11Fp16IOFp32WLi64ELi80ELi640EEv26Group_norm_nhwc_fwd_params:
        /* <DEDUP_REMOVED lines=34> */
.L_x_3790:
[----:B0-2---:R-:W0:Y:S01]  /*0220*/  LDC R11, c[0x0][0x288] ;  /* 0x0000a200ff0b7b82 */ /* 0x005e220000000800 */
[----:B------:R-:W-:Y:S01]  /*0230*/  ULDC.64 UR14, c[0x0][0x278] ;  /* 0x00009e00000e7ab9 */ /* 0x000fe20000000a00 */
[----:B------:R-:W-:Y:S01]  /*0240*/  SHF.R.S32.HI R17, RZ, 0x1f, R31 ;  /* 0x0000001fff117819 */ /* 0x000fe2000001141f */
[----:B------:R-:W-:-:S05]  /*0250*/  ULDC.64 UR12, c[0x0][0x280] ;  /* 0x0000a000000c7ab9 */ /* 0x000fca0000000a00 */
[----:B-1----:R-:W1:Y:S08]  /*0260*/  @P0 LDC.64 R12, c[0x0][0x270] ;  /* 0x00009c00ff0c0b82 */ /* 0x002e700000000a00 */
[----:B------:R-:W2:Y:S01]  /*0270*/  @P0 LDC.64 R36, c[0x0][0x220] ;  /* 0x00008800ff240b82 */ /* 0x000ea20000000a00 */
[----:B0-----:R-:W-:-:S04]  /*0280*/  IABS R5, R11 ;  /* 0x0000000b00057213 */ /* 0x001fc80000000000 */
[----:B------:R-:W0:Y:S08]  /*0290*/  I2F.RP R0, R5 ;  /* 0x0000000500007306 */ /* 0x000e300000209400 */
[----:B0-----:R-:W0:Y:S02]  /*02a0*/  MUFU.RCP R0, R0 ;  /* 0x0000000000007308 */ /* 0x001e240000001000 */
[----:B0-----:R-:W-:-:S06]  /*02b0*/  IADD3 R2, R0, 0xffffffe, RZ ;  /* 0x0ffffffe00027810 */ /* 0x001fcc0007ffe0ff */
[----:B------:R0:W3:Y:S02]  /*02c0*/  F2I.FTZ.U32.TRUNC.NTZ R3, R2 ;  /* 0x0000000200037305 */ /* 0x0000e4000021f000 */
[----:B0-----:R-:W-:Y:S02]  /*02d0*/  MOV R2, RZ ;  /* 0x000000ff00027202 */ /* 0x001fe40000000f00 */
[----:B---3--:R-:W-:-:S05]  /*02e0*/  IADD3 R8, RZ, -R3, RZ ;  /* 0x80000003ff087210 */ /* 0x008fca0007ffe0ff */
        /* <DEDUP_REMOVED lines=23> */
[----:B------:R-:W-:Y:S02]  /*0460*/  ISETP.GE.U32.AND P2, PT, R27, UR14, PT ;  /* 0x0000000e1b007c0c */ /* 0x000fe4000bf46070 */
[----:B------:R-:W-:Y:S01]  /*0470*/  SHF.R.S32.HI R0, RZ, 0x1f, R15 ;  /* 0x0000001fff007819 */ /* 0x000fe2000001140f */
[----:B------:R-:W-:Y:S01]  /*0480*/  IMAD R2, R11, R3, R30 ;  /* 0x000000030b027224 */ /* 0x000fe200078e021e */
[----:B------:R-:W-:Y:S02]  /*0490*/  SHF.R.S32.HI R3, RZ, 0x1f, R26 ;  /* 0x0000001fff037819 */ /* 0x000fe4000001141a */
[----:B------:R-:W-:Y:S01]  /*04a0*/  ISETP.GE.AND.EX P2, PT, R5, UR15, PT, P2 ;  /* 0x0000000f05007c0c */ /* 0x000fe2000bf46320 */
[----:B------:R-:W-:-:S02]  /*04b0*/  IMAD R2, R2, 0x50, RZ ;  /* 0x0000005002027824 */ /* 0x000fc400078e02ff */
[----:B------:R-:W0:Y:S01]  /*04c0*/  @!P1 LDC.64 R10, c[0x0][0x270] ;  /* 0x00009c00ff0a9b82 */ /* 0x000e220000000a00 */
[----:B------:R-:W-:Y:S01]  /*04d0*/  IMAD R0, R0, UR12, RZ ;  /* 0x0000000c00007c24 */ /* 0x000fe2000f8e02ff */
[----:B------:R-:W-:Y:S02]  /*04e0*/  ISETP.GT.U32.OR P2, PT, R6, 0x27f, P2 ;  /* 0x0000027f0600780c */ /* 0x000fe40001744470 */
[----:B------:R-:W-:Y:S01]  /*04f0*/  IADD3 R32, P3, R31, R2, RZ ;  /* 0x000000021f207210 */ /* 0x000fe20007f7e0ff */
[----:B------:R-:W-:Y:S02]  /*0500*/  IMAD R35, R15, UR13, R0 ;  /* 0x0000000d0f237c24 */ /* 0x000fe4000f8e0200 */
[----:B-1----:R-:W-:Y:S01]  /*0510*/  @P0 IMAD R0, R9, R12, RZ ;  /* 0x0000000c09000224 */ /* 0x002fe200078e02ff */
[----:B------:R-:W-:Y:S01]  /*0520*/  LEA.HI.X.SX32 R33, R2, R17, 0x1, P3 ;  /* 0x0000001102217211 */ /* 0x000fe200018f0eff */
[----:B------:R-:W1:Y:S01]  /*0530*/  @!P1 LDC.64 R22, c[0x0][0x220] ;  /* 0x00008800ff169b82 */ /* 0x000e620000000a00 */
[----:B------:R-:W-:Y:S01]  /*0540*/  ISETP.GE.U32.AND P3, PT, R26, UR14, PT ;  /* 0x0000000e1a007c0c */ /* 0x000fe2000bf66070 */
[----:B------:R-:W-:-:S02]  /*0550*/  @P0 IMAD R19, R29, R13, R0 ;  /* 0x0000000d1d130224 */ /* 0x000fc400078e0200 */
[----:B------:R-:W-:Y:S01]  /*0560*/  IMAD.WIDE.U32 R32, R15, UR12, R32 ;  /* 0x0000000c0f207c25 */ /* 0x000fe2000f8e0020 */
[----:B------:R-:W-:-:S03]  /*0570*/  ISETP.GE.AND.EX P3, PT, R3, UR15, PT, P3 ;  /* 0x0000000f03007c0c */ /* 0x000fc6000bf66330 */
[----:B------:R-:W3:Y:S01]  /*0580*/  @!P2 LDC.64 R14, c[0x0][0x270] ;  /* 0x00009c00ff0eab82 */ /* 0x000ee20000000a00 */
[----:B------:R-:W-:Y:S02]  /*0590*/  ISETP.GT.U32.OR P3, PT, R6, 0x27f, P3 ;  /* 0x0000027f0600780c */ /* 0x000fe40001f64470 */
[----:B------:R-:W-:Y:S02]  /*05a0*/  IADD3 R35, R33, R35, RZ ;  /* 0x0000002321237210 */ /* 0x000fe40007ffe0ff */
[----:B------:R-:W-:Y:S01]  /*05b0*/  @!P1 MOV R16, R32 ;  /* 0x0000002000109202 */ /* 0x000fe20000000f00 */
[----:B0-----:R-:W-:Y:S01]  /*05c0*/  @!P1 IMAD R0, R7, R10, RZ ;  /* 0x0000000a07009224 */ /* 0x001fe200078e02ff */
[----:B------:R-:W-:Y:S02]  /*05d0*/  @!P1 MOV R17, R35 ;  /* 0x0000002300119202 */ /* 0x000fe40000000f00 */
[----:B------:R-:W-:Y:S01]  /*05e0*/  @P0 MOV R34, R32 ;  /* 0x0000002000220202 */ /* 0x000fe20000000f00 */
[----:B------:R-:W-:-:S02]  /*05f0*/  @!P1 IMAD R21, R28, R11, R0 ;  /* 0x0000000b1c159224 */ /* 0x000fc400078e0200 */
[----:B------:R-:W-:Y:S02]  /*0600*/  @!P1 IMAD.WIDE.U32 R10, R28, R10, R16 ;  /* 0x0000000a1c0a9225 */ /* 0x000fe400078e0010 */
[----:B------:R-:W0:Y:S02]  /*0610*/  @!P3 LDC.64 R16, c[0x0][0x270] ;  /* 0x00009c00ff10bb82 */ /* 0x000e240000000a00 */
[----:B------:R-:W-:-:S05]  /*0620*/  @P0 IMAD.WIDE.U32 R12, R29, R12, R34 ;  /* 0x0000000c1d0c0225 */ /* 0x000fca00078e0022 */
[----:B------:R-:W-:Y:S02]  /*0630*/  @P0 IADD3 R0, R13, R19, RZ ;  /* 0x000000130d000210 */ /* 0x000fe40007ffe0ff */
[C---:B--2---:R-:W-:Y:S01]  /*0640*/  @P0 LEA R36, P4, R12.reuse, R36, 0x1 ;  /* 0x000000240c240211 */ /* 0x044fe200078808ff */
[----:B------:R-:W2:Y:S03]  /*0650*/  @!P2 LDC.64 R18, c[0x0][0x220] ;  /* 0x00008800ff12ab82 */ /* 0x000ea60000000a00 */
[----:B------:R-:W-:Y:S02]  /*0660*/  @P0 LEA.HI.X R37, R12, R37, R0, 0x1, P4 ;  /* 0x000000250c250211 */ /* 0x000fe400020f0c00 */
[----:B------:R-:W-:Y:S02]  /*0670*/  @!P1 IADD3 R0, R11, R21, RZ ;  /* 0x000000150b009210 */ /* 0x000fe40007ffe0ff */
[----:B-1----:R-:W-:Y:S01]  /*0680*/  @!P1 LEA R22, P4, R10, R22, 0x1 ;  /* 0x000000160a169211 */ /* 0x002fe200078808ff */
[----:B------:R-:W1:Y:S01]  /*0690*/  @!P3 LDC.64 R12, c[0x0][0x220] ;  /* 0x00008800ff0cbb82 */ /* 0x000e620000000a00 */
[----:B------:R-:W-:-:S02]  /*06a0*/  @!P2 MOV R20, R32 ;  /* 0x000000200014a202 */ /* 0x000fc40000000f00 */
[----:B------:R-:W-:Y:S01]  /*06b0*/  @!P1 LEA.HI.X R23, R10, R23, R0, 0x1, P4 ;  /* 0x000000170a179211 */ /* 0x000fe200020f0c00 */
[----:B---3--:R-:W-:Y:S01]  /*06c0*/  @!P2 IMAD R0, R5, R14, RZ ;  /* 0x0000000e0500a224 */ /* 0x008fe200078e02ff */
[----:B------:R-:W-:Y:S01]  /*06d0*/  @!P2 MOV R21, R35 ;  /* 0x000000230015a202 */ /* 0x000fe20000000f00 */
[----:B0-----:R-:W-:Y:S01]  /*06e0*/  @!P3 IMAD R8, R3, R16, RZ ;  /* 0x000000100308b224 */ /* 0x001fe200078e02ff */
[----:B------:R-:W-:Y:S01]  /*06f0*/  CS2R R10, SRZ ;  /* 0x00000000000a7805 */ /* 0x000fe2000001ff00 */
[C---:B------:R-:W-:Y:S02]  /*0700*/  @!P2 IMAD R15, R27.reuse, R15, R0 ;  /* 0x0000000f1b0fa224 */ /* 0x040fe400078e0200 */
[----:B------:R-:W-:Y:S01]  /*0710*/  @!P2 IMAD.WIDE.U32 R20, R27, R14, R20 ;  /* 0x0000000e1b14a225 */ /* 0x000fe200078e0014 */
[----:B------:R-:W-:-:S03]  /*0720*/  MOV R0, RZ ;  /* 0x000000ff00007202 */ /* 0x000fc60000000f00 */
[----:B------:R-:W-:Y:S01]  /*0730*/  @!P3 IMAD R17, R26, R17, R8 ;  /* 0x000000111a11b224 */ /* 0x000fe200078e0208 */
[----:B------:R-:W-:Y:S01]  /*0740*/  @!P2 IADD3 R8, R21, R15, RZ ;  /* 0x0000000f1508a210 */ /* 0x000fe20007ffe0ff */
[----:B------:R-:W3:Y:S01]  /*0750*/  @P0 LDG.E R11, desc[UR8][R36.64] ;  /* 0x00000008240b0981 */ /* 0x000ee2000c1e1900 */
[----:B------:R-:W-:Y:S02]  /*0760*/  @!P3 MOV R14, R32 ;  /* 0x00000020000eb202 */ /* 0x000fe40000000f00 */
[----:B------:R-:W-:Y:S01]  /*0770*/  @!P3 MOV R15, R35 ;  /* 0x00000023000fb202 */ /* 0x000fe20000000f00 */
[----:B------:R-:W4:Y:S01]  /*0780*/  @!P1 LDG.E R0, desc[UR8][R22.64] ;  /* 0x0000000816009981 */ /* 0x000f22000c1e1900 */
[----:B--2---:R-:W-:Y:S01]  /*0790*/  @!P2 LEA R18, P1, R20, R18, 0x1 ;  /* 0x000000121412a211 */ /* 0x004fe200078208ff */
[----:B------:R-:W-:-:S03]  /*07a0*/  @!P3 IMAD.WIDE.U32 R14, R26, R16, R14 ;  /* 0x000000101a0eb225 */ /* 0x000fc600078e000e */
[----:B------:R-:W-:Y:S02]  /*07b0*/  @!P2 LEA.HI.X R19, R20, R19, R8, 0x1, P1 ;  /* 0x000000131413a211 */ /* 0x000fe400008f0c08 */
[----:B------:R-:W-:-:S03]  /*07c0*/  @!P3 IADD3 R8, R15, R17, RZ ;  /* 0x000000110f08b210 */ /* 0x000fc60007ffe0ff */
[----:B------:R0:W2:Y:S01]  /*07d0*/  @!P2 LDG.E R10, desc[UR8][R18.64] ;  /* 0x00000008120aa981 */ /* 0x0000a2000c1e1900 */
[----:B-1----:R-:W-:-:S04]  /*07e0*/  @!P3 LEA R12, P1, R14, R12, 0x1 ;  /* 0x0000000c0e0cb211 */ /* 0x002fc800078208ff */
[----:B------:R-:W-:Y:S02]  /*07f0*/  @!P3 LEA.HI.X R13, R14, R13, R8, 0x1, P1 ;  /* 0x0000000d0e0db211 */ /* 0x000fe400008f0c08 */
[----:B------:R-:W-:-:S06]  /*0800*/  MOV R8, RZ ;  /* 0x000000ff00087202 */ /* 0x000fcc0000000f00 */
[----:B------:R1:W5:Y:S01]  /*0810*/  @!P3 LDG.E R8, desc[UR8][R12.64] ;  /* 0x000000080c08b981 */ /* 0x000362000c1e1900 */
[C---:B------:R-:W-:Y:S02]  /*0820*/  ISETP.GT.AND P1, PT, R4.reuse, 0x1e, PT ;  /* 0x0000001e0400780c */ /* 0x040fe40003f24270 */
[----:B------:R-:W-:Y:S02]  /*0830*/  ISETP.NE.AND P3, PT, R4, RZ, PT ;  /* 0x000000ff0400720c */ /* 0x000fe40003f65270 */
[----:B------:R-:W-:Y:S01]  /*0840*/  ISETP.NE.AND P2, PT, R6, RZ, PT ;  /* 0x000000ff0600720c */ /* 0x000fe20003f45270 */
[----:B------:R-:W-:Y:S01]  /*0850*/  BSSY B0, `(.L_x_3769) ;  /* 0x000006d000007945 */ /* 0x000fe20003800000 */
[--C-:B---3--:R-:W-:Y:S02]  /*0860*/  HADD2.F32 R15, -RZ, R11.reuse.H1_H1 ;  /* 0x3000000bff0f7230 */ /* 0x108fe40000004100 */
[----:B------:R-:W-:Y:S02]  /*0870*/  HADD2.F32 R14, -RZ, R11.H0_H0 ;  /* 0x2000000bff0e7230 */ /* 0x000fe40000004100 */
[----:B----4-:R-:W-:-:S02]  /*0880*/  HADD2.F32 R21, -RZ, R0.H1_H1 ;  /* 0x30000000ff157230 */ /* 0x010fc40000004100 */
[----:B------:R-:W-:Y:S01]  /*0890*/  FMUL.FTZ R17, R15, R15 ;  /* 0x0000000f0f117220 */ /* 0x000fe20000410000 */
[----:B------:R-:W-:Y:S02]  /*08a0*/  HADD2.F32 R16, -RZ, R0.H0_H0 ;  /* 0x20000000ff107230 */ /* 0x000fe40000004100 */
[C---:B------:R-:W-:Y:S01]  /*08b0*/  FADD.FTZ R15, R14.reuse, R15 ;  /* 0x0000000f0e0f7221 */ /* 0x040fe20000010000 */
[----:B------:R-:W-:Y:S01]  /*08c0*/  FFMA.FTZ R17, R14, R14, R17 ;  /* 0x0000000e0e117223 */ /* 0x000fe20000010011 */
[----:B0-----:R-:W-:Y:S01]  /*08d0*/  FMUL.FTZ R19, R21, R21 ;  /* 0x0000001515137220 */ /* 0x001fe20000410000 */
[----:B------:R-:W-:Y:S01]  /*08e0*/  FADD.FTZ R14, R16, R21 ;  /* 0x00000015100e7221 */ /* 0x000fe20000010000 */
[----:B------:R-:W-:Y:S01]  /*08f0*/  FADD.FTZ R15, RZ, R15 ;  /* 0x0000000fff0f7221 */ /* 0x000fe20000010000 */
[--C-:B--2---:R-:W-:Y:S02]  /*0900*/  HADD2.F32 R23, -RZ, R10.reuse.H1_H1 ;  /* 0x3000000aff177230 */ /* 0x104fe40000004100 */
[----:B-1----:R-:W-:-:S02]  /*0910*/  HADD2.F32 R12, -RZ, R10.H0_H0 ;  /* 0x2000000aff0c7230 */ /* 0x002fc40000004100 */
[----:B------:R-:W-:Y:S01]  /*0920*/  FADD.FTZ R14, R15, R14 ;  /* 0x0000000e0f0e7221 */ /* 0x000fe20000010000 */
[----:B------:R-:W-:Y:S01]  /*0930*/  FMUL.FTZ R13, R23, R23 ;  /* 0x00000017170d7220 */ /* 0x000fe20000410000 */
[----:B------:R-:W-:Y:S01]  /*0940*/  FFMA.FTZ R16, R16, R16, R19 ;  /* 0x0000001010107223 */ /* 0x000fe20000010013 */
[----:B------:R-:W-:Y:S01]  /*0950*/  FADD.FTZ R17, RZ, R17 ;  /* 0x00000011ff117221 */ /* 0x000fe20000010000 */
[C---:B------:R-:W-:Y:S01]  /*0960*/  FADD.FTZ R23, R12.reuse, R23 ;  /* 0x000000170c177221 */ /* 0x040fe20000010000 */
[----:B------:R-:W-:Y:S01]  /*0970*/  FFMA.FTZ R13, R12, R12, R13 ;  /* 0x0000000c0c0d7223 */ /* 0x000fe2000001000d */
[--C-:B-----5:R-:W-:Y:S02]  /*0980*/  HADD2.F32 R15, -RZ, R8.reuse.H1_H1 ;  /* 0x30000008ff0f7230 */ /* 0x120fe40000004100 */
[----:B------:R-:W-:Y:S01]  /*0990*/  FADD.FTZ R16, R17, R16 ;  /* 0x0000001011107221 */ /* 0x000fe20000010000 */
[----:B------:R-:W-:Y:S02]  /*09a0*/  HADD2.F32 R12, -RZ, R8.H0_H0 ;  /* 0x20000008ff0c7230 */ /* 0x000fe40000004100 */
[----:B------:R-:W-:Y:S01]  /*09b0*/  FMUL.FTZ R17, R15, R15 ;  /* 0x0000000f0f117220 */ /* 0x000fe20000410000 */
[----:B------:R-:W-:-:S02]  /*09c0*/  FADD.FTZ R14, R14, R23 ;  /* 0x000000170e0e7221 */ /* 0x000fc40000010000 */
        /* <DEDUP_REMOVED lines=29> */
[----:B------:R-:W-:Y:S02]  /*0ba0*/  MOV R20, R14 ;  /* 0x0000000e00147202 */ /* 0x000fe40000000f00 */
        /* <DEDUP_REMOVED lines=8> */
[----:B------:R-:W2:Y:S01]  /*0c30*/  LDS.128 R16, [UR5+0x30] ;  /* 0x00003005ff107984 */ /* 0x000ea20008000c00 */
[----:B-1----:R-:W-:Y:S01]  /*0c40*/  FADD.FTZ R37, R20, R12 ;  /* 0x0000000c14257221 */ /* 0x002fe20000010000 */
[----:B------:R-:W-:Y:S02]  /*0c50*/  FADD.FTZ R12, R21, R13 ;  /* 0x0000000d150c7221 */ /* 0x000fe40000010000 */
[----:B0-----:R-:W0:Y:S01]  /*0c60*/  LDS.128 R20, [UR5+0x40] ;  /* 0x00004005ff147984 */ /* 0x001e220008000c00 */
[----:B------:R-:W-:Y:S01]  /*0c70*/  FADD.FTZ R37, R37, R14 ;  /* 0x0000000e25257221 */ /* 0x000fe20000010000 */
[----:B------:R-:W-:-:S03]  /*0c80*/  FADD.FTZ R12, R12, R15 ;  /* 0x0000000f0c0c7221 */ /* 0x000fc60000010000 */
[----:B--2---:R-:W-:Y:S01]  /*0c90*/  FADD.FTZ R37, R37, R16 ;  /* 0x0000001025257221 */ /* 0x004fe20000010000 */
[----:B------:R-:W-:Y:S02]  /*0ca0*/  FADD.FTZ R16, R12, R17 ;  /* 0x000000110c107221 */ /* 0x000fe40000010000 */
[----:B------:R-:W1:Y:S01]  /*0cb0*/  LDS.128 R12, [UR5+0x50] ;  /* 0x00005005ff0c7984 */ /* 0x000e620008000c00 */
[----:B------:R-:W-:Y:S01]  /*0cc0*/  FADD.FTZ R37, R37, R18 ;  /* 0x0000001225257221 */ /* 0x000fe20000010000 */
[----:B------:R-:W-:-:S03]  /*0cd0*/  FADD.FTZ R16, R16, R19 ;  /* 0x0000001310107221 */ /* 0x000fc60000010000 */
[----:B0-----:R-:W-:Y:S01]  /*0ce0*/  FADD.FTZ R37, R37, R20 ;  /* 0x0000001425257221 */ /* 0x001fe20000010000 */
[----:B------:R-:W-:Y:S02]  /*0cf0*/  FADD.FTZ R20, R16, R21 ;  /* 0x0000001510147221 */ /* 0x000fe40000010000 */
[----:B------:R-:W0:Y:S01]  /*0d00*/  LDS.128 R16, [UR5+0x60] ;  /* 0x00006005ff107984 */ /* 0x000e220008000c00 */
[----:B------:R-:W-:Y:S01]  /*0d10*/  FADD.FTZ R37, R37, R22 ;  /* 0x0000001625257221 */ /* 0x000fe20000010000 */
[----:B------:R-:W-:-:S03]  /*0d20*/  FADD.FTZ R20, R20, R23 ;  /* 0x0000001714147221 */ /* 0x000fc60000010000 */
[----:B-1----:R-:W-:Y:S01]  /*0d30*/  FADD.FTZ R37, R37, R12 ;  /* 0x0000000c25257221 */ /* 0x002fe20000010000 */
        /* <DEDUP_REMOVED lines=10> */
[----:B------:R-:W-:-:S03]  /*0de0*/  FADD.FTZ R16, R16, R21 ;  /* 0x0000001510107221 */ /* 0x000fc60000010000 */
[----:B------:R-:W-:Y:S01]  /*0df0*/  FADD.FTZ R37, R37, R22 ;  /* 0x0000001625257221 */ /* 0x000fe20000010000 */
[----:B------:R-:W-:Y:S02]  /*0e00*/  FADD.FTZ R20, R16, R23 ;  /* 0x0000001710147221 */ /* 0x000fe40000010000 */
[----:B------:R-:W1:Y:S01]  /*0e10*/  LDS.128 R16, [UR5+0x90] ;  /* 0x00009005ff107984 */ /* 0x000e620008000c00 */
[----:B0-----:R-:W-:Y:S01]  /*0e20*/  FADD.FTZ R37, R37, R12 ;  /* 0x0000000c25257221 */ /* 0x001fe20000010000 */
[----:B------:R-:W-:Y:S02]  /*0e30*/  FADD.FTZ R12, R20, R13 ;  /* 0x0000000d140c7221 */ /* 0x000fe40000010000 */
[----:B------:R-:W0:Y:S01]  /*0e40*/  LDS.128 R20, [UR5+0xa0] ;  /* 0x0000a005ff147984 */ /* 0x000e220008000c00 */
[----:B------:R-:W-:Y:S01]  /*0e50*/  FADD.FTZ R37, R37, R14 ;  /* 0x0000000e25257221 */ /* 0x000fe20000010000 */
[----:B------:R-:W-:Y:S02]  /*0e60*/  FADD.FTZ R14, R12, R15 ;  /* 0x0000000f0c0e7221 */ /* 0x000fe40000010000 */
[----:B------:R-:W2:Y:S01]  /*0e70*/  LDS.64 R12, [UR5+0xb0] ;  /* 0x0000b005ff0c7984 */ /* 0x000ea20008000a00 */
        /* <DEDUP_REMOVED lines=9> */
[----:B------:R-:W-:-:S07]  /*0f10*/  FADD.FTZ R21, R14, R13 ;  /* 0x0000000d0e157221 */ /* 0x000fce0000010000 */
.L_x_3770:
[----:B------:R-:W-:Y:S05]  /*0f20*/  BSYNC B0 ;  /* 0x0000000000007941 */ /* 0x000fea0003800000 */
.L_x_3769:
[----:B------:R-:W1:Y:S02]  /*0f30*/  LDC R19, c[0x0][0xc] ;  /* 0x00000300ff137b82 */ /* 0x000e640000000800 */
        /* <DEDUP_REMOVED lines=27> */
.L_x_3773:
[----:B-1----:R-:W2:Y:S04]  /*10f0*/  LDG.E.STRONG.GPU R14, desc[UR8][R12.64] ;  /* 0x000000080c0e7981 */ /* 0x002ea8000c1ef900 */
[----:B--2---:R-:W-:Y:S01]  /*1100*/  CCTL.IVALL ;  /* 0x00000000ff00798f */ /* 0x004fe20002000000 */
[----:B------:R-:W-:Y:S05]  /*1110*/  YIELD ;  /* 0x0000000000007946 */ /* 0x000fea0003800000 */
[----:B------:R-:W-:-:S13]  /*1120*/  ISETP.NE.AND P1, PT, R14, R17, PT ;  /* 0x000000110e00720c */ /* 0x000fda0003f25270 */
[----:B------:R-:W-:Y:S05]  /*1130*/  @P1 BRA `(.L_x_3773) ;  /* 0xfffffffc00ec1947 */ /* 0x000fea000383ffff */
.L_x_3772:
        /* <DEDUP_REMOVED lines=11> */
.L_x_3775:
[C---:B------:R-:W-:Y:S02]  /*11f0*/  ISETP.EQ.OR P3, PT, R18.reuse, UR7, P2 ;  /* 0x0000000712007c0c */ /* 0x040fe40009762670 */
[----:B------:R-:W-:-:S04]  /*1200*/  IADD3 R16, R18, 0x1, RZ ;  /* 0x0000000112107810 */ /* 0x000fc80007ffe0ff */
[----:B------:R-:W-:-:S07]  /*1210*/  ISETP.EQ.OR P4, PT, R16, UR7, P2 ;  /* 0x0000000710007c0c */ /* 0x000fce0009782670 */
[----:B------:R-:W1:Y:S01]  /*1220*/  @!P3 LDC R17, c[0x0][0x10] ;  /* 0x00000400ff11bb82 */ /* 0x000e620000000800 */
[----:B------:R-:W2:Y:S01]  /*1230*/  @!P3 S2R R23, SR_CTAID.Y ;  /* 0x000000000017b919 */ /* 0x000ea20000002600 */
[----:B------:R-:W-:-:S04]  /*1240*/  @!P3 LOP3.LUT R14, R24, 0x1, RZ, 0xc0, !PT ;  /* 0x00000001180eb812 */ /* 0x000fc800078ec0ff */
[----:B------:R-:W3:Y:S02]  /*1250*/  @!P4 S2R R36, SR_CTAID.Y ;  /* 0x000000000024c919 */ /* 0x000ee40000002600 */
[----:B------:R-:W4:Y:S01]  /*1260*/  @!P3 LDC.64 R12, c[0x0][0x248] ;  /* 0x00009200ff0cbb82 */ /* 0x000f220000000a00 */
[----:B-1----:R-:W-:-:S04]  /*1270*/  @!P3 IMAD R14, R14, R17, RZ ;  /* 0x000000110e0eb224 */ /* 0x002fc800078e02ff */
[----:B------:R-:W-:-:S05]  /*1280*/  @!P3 IMAD R14, R14, R19, RZ ;  /* 0x000000130e0eb224 */ /* 0x000fca00078e02ff */
[----:B------:R-:W-:-:S05]  /*1290*/  @!P3 SHF.L.U32 R15, R14, 0x1, RZ ;  /* 0x000000010e0fb819 */ /* 0x000fca00000006ff */
[----:B----4-:R-:W-:-:S04]  /*12a0*/  @!P3 IMAD.WIDE R12, R15, 0x4, R12 ;  /* 0x000000040f0cb825 */ /* 0x010fc800078e020c */
[----:B--2---:R-:W-:Y:S02]  /*12b0*/  @!P3 IMAD R15, R17, R18, R23 ;  /* 0x00000012110fb224 */ /* 0x004fe400078e0217 */
[----:B------:R-:W3:Y:S02]  /*12c0*/  @!P4 LDC R17, c[0x0][0x10] ;  /* 0x00000400ff11cb82 */ /* 0x000ee40000000800 */
[----:B------:R-:W-:-:S06]  /*12d0*/  @!P3 IMAD.WIDE.U32 R14, R15, 0x8, R12 ;  /* 0x000000080f0eb825 */ /* 0x000fcc00078e000c */
[----:B------:R-:W0:Y:S01]  /*12e0*/  @!P3 LDG.E.64 R14, desc[UR8][R14.64] ;  /* 0x000000080e0eb981 */ /* 0x000e22000c1e1b00 */
[----:B------:R-:W1:Y:S01]  /*12f0*/  @!P4 LDC.64 R12, c[0x0][0x248] ;  /* 0x00009200ff0ccb82 */ /* 0x000e620000000a00 */
[----:B---3--:R-:W-:Y:S01]  /*1300*/  @!P4 IMAD R23, R16, R17, R36 ;  /* 0x000000111017c224 */ /* 0x008fe200078e0224 */
[----:B------:R-:W-:-:S05]  /*1310*/  @!P4 LOP3.LUT R16, R24, 0x1, RZ, 0xc0, !PT ;  /* 0x000000011810c812 */ /* 0x000fca00078ec0ff */
[----:B------:R-:W-:-:S04]  /*1320*/  @!P4 IMAD R16, R16, R17, RZ ;  /* 0x000000111010c224 */ /* 0x000fc800078e02ff */
[----:B------:R-:W-:-:S05]  /*1330*/  @!P4 IMAD R16, R16, R19, RZ ;  /* 0x000000131010c224 */ /* 0x000fca00078e02ff */
[----:B------:R-:W-:-:S05]  /*1340*/  @!P4 SHF.L.U32 R17, R16, 0x1, RZ ;  /* 0x000000011011c819 */ /* 0x000fca00000006ff */
[----:B-1----:R-:W-:-:S04]  /*1350*/  @!P4 IMAD.WIDE R12, R17, 0x4, R12 ;  /* 0x00000004110cc825 */ /* 0x002fc800078e020c */
[----:B------:R-:W-:-:S06]  /*1360*/  @!P4 IMAD.WIDE.U32 R12, R23, 0x8, R12 ;  /* 0x00000008170cc825 */ /* 0x000fcc00078e000c */
[----:B------:R-:W2:Y:S01]  /*1370*/  @!P4 LDG.E.64 R12, desc[UR8][R12.64] ;  /* 0x000000080c0cc981 */ /* 0x000ea2000c1e1b00 */
[C---:B------:R-:W-:Y:S02]  /*1380*/  IADD3 R23, R18.reuse, 0x2, RZ ;  /* 0x0000000212177810 */ /* 0x040fe40007ffe0ff */
[----:B------:R-:W-:Y:S02]  /*1390*/  IADD3 R37, R18, 0x3, RZ ;  /* 0x0000000312257810 */ /* 0x000fe40007ffe0ff */
[----:B------:R-:W-:-:S13]  /*13a0*/  ISETP.EQ.OR P1, PT, R23, UR7, P2 ;  /* 0x0000000717007c0c */ /* 0x000fda0009722670 */
[----:B------:R-:W1:Y:S01]  /*13b0*/  @!P1 S2R R17, SR_CTAID.Y ;  /* 0x0000000000119919 */ /* 0x000e620000002600 */
[----:B------:R-:W1:Y:S02]  /*13c0*/  @!P1 LDC R16, c[0x0][0x10] ;  /* 0x00000400ff109b82 */ /* 0x000e640000000800 */
[----:B-1----:R-:W-:Y:S01]  /*13d0*/  @!P1 IMAD R23, R23, R16, R17 ;  /* 0x0000001017179224 */ /* 0x002fe200078e0211 */
[----:B------:R-:W-:-:S05]  /*13e0*/  @!P1 LOP3.LUT R17, R24, 0x1, RZ, 0xc0, !PT ;  /* 0x0000000118119812 */ /* 0x000fca00078ec0ff */
[----:B------:R-:W-:-:S04]  /*13f0*/  @!P1 IMAD R16, R17, R16, RZ ;  /* 0x0000001011109224 */ /* 0x000fc800078e02ff */
[----:B------:R-:W-:-:S05]  /*1400*/  @!P1 IMAD R16, R16, R19, RZ ;  /* 0x0000001310109224 */ /* 0x000fca00078e02ff */
[----:B------:R-:W-:Y:S01]  /*1410*/  @!P1 SHF.L.U32 R17, R16, 0x1, RZ ;  /* 0x0000000110119819 */ /* 0x000fe200000006ff */
[----:B0-----:R-:W-:Y:S01]  /*1420*/  @!P3 FADD.FTZ R20, R20, R14 ;  /* 0x0000000e1414b221 */ /* 0x001fe20000010000 */
[----:B------:R-:W-:Y:S01]  /*1430*/  @!P3 FADD.FTZ R21, R21, R15 ;  /* 0x0000000f1515b221 */ /* 0x000fe20000010000 */
[----:B------:R-:W-:Y:S01]  /*1440*/  ISETP.EQ.OR P3, PT, R37, UR7, P2 ;  /* 0x0000000725007c0c */ /* 0x000fe20009762670 */
[----:B------:R-:W0:-:S12]  /*1450*/  @!P1 LDC.64 R14, c[0x0][0x248] ;  /* 0x00009200ff0e9b82 */ /* 0x000e180000000a00 */
[----:B------:R-:W1:Y:S01]  /*1460*/  @!P3 S2R R36, SR_CTAID.Y ;  /* 0x000000000024b919 */ /* 0x000e620000002600 */
[----:B------:R-:W1:Y:S01]  /*1470*/  @!P3 LDC R16, c[0x0][0x10] ;  /* 0x00000400ff10bb82 */ /* 0x000e620000000800 */
[----:B0-----:R-:W-:Y:S01]  /*1480*/  @!P1 IMAD.WIDE R14, R17, 0x4, R14 ;  /* 0x00000004110e9825 */ /* 0x001fe200078e020e */
[----:B------:R-:W-:-:S03]  /*1490*/  @!P3 LOP3.LUT R17, R24, 0x1, RZ, 0xc0, !PT ;  /* 0x000000011811b812 */ /* 0x000fc600078ec0ff */
[----:B------:R-:W-:-:S06]  /*14a0*/  @!P1 IMAD.WIDE.U32 R14, R23, 0x8, R14 ;  /* 0x00000008170e9825 */ /* 0x000fcc00078e000e */
[----:B------:R-:W3:Y:S01]  /*14b0*/  @!P1 LDG.E.64 R14, desc[UR8][R14.64] ;  /* 0x000000080e0e9981 */ /* 0x000ee2000c1e1b00 */
[-C--:B-1----:R-:W-:Y:S02]  /*14c0*/  @!P3 IMAD R37, R37, R16.reuse, R36 ;  /* 0x000000102525b224 */ /* 0x082fe400078e0224 */
[----:B--2---:R-:W-:Y:S01]  /*14d0*/  @!P4 FADD.FTZ R20, R20, R12 ;  /* 0x0000000c1414c221 */ /* 0x004fe20000010000 */
[----:B------:R-:W-:Y:S02]  /*14e0*/  @!P3 IMAD R12, R17, R16, RZ ;  /* 0x00000010110cb224 */ /* 0x000fe400078e02ff */
[----:B------:R-:W0:Y:S02]  /*14f0*/  @!P3 LDC.64 R16, c[0x0][0x248] ;  /* 0x00009200ff10bb82 */ /* 0x000e240000000a00 */
[----:B------:R-:W-:-:S05]  /*1500*/  @!P3 IMAD R12, R12, R19, RZ ;  /* 0x000000130c0cb224 */ /* 0x000fca00078e02ff */
[----:B------:R-:W-:-:S05]  /*1510*/  @!P3 SHF.L.U32 R23, R12, 0x1, RZ ;  /* 0x000000010c17b819 */ /* 0x000fca00000006ff */
[----:B0-----:R-:W-:-:S04]  /*1520*/  @!P3 IMAD.WIDE R16, R23, 0x4, R16 ;  /* 0x000000041710b825 */ /* 0x001fc800078e0210 */
[----:B------:R-:W-:-:S06]  /*1530*/  @!P3 IMAD.WIDE.U32 R16, R37, 0x8, R16 ;  /* 0x000000082510b825 */ /* 0x000fcc00078e0010 */
[----:B------:R-:W2:Y:S01]  /*1540*/  @!P3 LDG.E.64 R16, desc[UR8][R16.64] ;  /* 0x000000081010b981 */ /* 0x000ea2000c1e1b00 */
[----:B------:R-:W-:Y:S01]  /*1550*/  IADD3 R22, R22, -0x4, RZ ;  /* 0xfffffffc16167810 */ /* 0x000fe20007ffe0ff */
[----:B------:R-:W-:-:S03]  /*1560*/  @!P4 FADD.FTZ R21, R21, R13 ;  /* 0x0000000d1515c221 */ /* 0x000fc60000010000 */
[----:B------:R-:W-:Y:S02]  /*1570*/  ISETP.NE.AND P4, PT, R22, RZ, PT ;  /* 0x000000ff1600720c */ /* 0x000fe40003f85270 */
[----:B------:R-:W-:Y:S01]  /*1580*/  IADD3 R18, R18, 0x4, RZ ;  /* 0x0000000412127810 */ /* 0x000fe20007ffe0ff */
[----:B---3--:R-:W-:Y:S01]  /*1590*/  @!P1 FADD.FTZ R20, R20, R14 ;  /* 0x0000000e14149221 */ /* 0x008fe20000010000 */
[----:B------:R-:W-:-:S03]  /*15a0*/  @!P1 FADD.FTZ R21, R21, R15 ;  /* 0x0000000f15159221 */ /* 0x000fc60000010000 */
[----:B--2---:R-:W-:Y:S01]  /*15b0*/  @!P3 FADD.FTZ R20, R20, R16 ;  /* 0x000000101414b221 */ /* 0x004fe20000010000 */
[----:B------:R-:W-:-:S05]  /*15c0*/  @!P3 FADD.FTZ R21, R21, R17 ;  /* 0x000000111515b221 */ /* 0x000fca0000010000 */
[----:B------:R-:W-:Y:S05]  /*15d0*/  @P4 BRA `(.L_x_3775) ;  /* 0xfffffffc00044947 */ /* 0x000fea000383ffff */
.L_x_3774:
        /* <DEDUP_REMOVED lines=19> */
.L_x_3777:
[----:B------:R-:W-:Y:S05]  /*1710*/  BSYNC B0 ;  /* 0x0000000000007941 */ /* 0x000fea0003800000 */
.L_x_3776:
        /* <DEDUP_REMOVED lines=11> */
[----:B------:R-:W3:Y:S01]  /*17d0*/  @!P1 LDC R23, c[0x0][0x10] ;  /* 0x00000400ff179b82 */ /* 0x000ee20000000800 */
[-C--:B-1----:R-:W-:Y:S02]  /*17e0*/  @!P3 IMAD R17, R17, R14.reuse, R12 ;  /* 0x0000000e1111b224 */ /* 0x082fe400078e020c */
[----:B------:R-:W-:-:S05]  /*17f0*/  @!P3 IMAD R14, R13, R14, RZ ;  /* 0x0000000e0d0eb224 */ /* 0x000fca00078e02ff */
[----:B------:R-:W1:Y:S01]  /*1800*/  @!P3 LDC.64 R12, c[0x0][0x248] ;  /* 0x00009200ff0cbb82 */ /* 0x000e620000000a00 */
[----:B---3--:R-:W-:Y:S02]  /*1810*/  @!P1 IMAD R22, R22, R23, RZ ;  /* 0x0000001716169224 */ /* 0x008fe400078e02ff */
[-C--:B------:R-:W-:Y:S02]  /*1820*/  @!P3 IMAD R16, R14, R19.reuse, RZ ;  /* 0x000000130e10b224 */ /* 0x080fe400078e02ff */
[----:B------:R-:W-:Y:S02]  /*1830*/  @!P1 IMAD R22, R22, R19, RZ ;  /* 0x0000001316169224 */ /* 0x000fe400078e02ff */
[----:B--2---:R-:W-:Y:S01]  /*1840*/  @!P1 IMAD R23, R18, R23, R36 ;  /* 0x0000001712179224 */ /* 0x004fe200078e0224 */
[----:B------:R-:W2:Y:S01]  /*1850*/  @!P1 LDC.64 R14, c[0x0][0x248] ;  /* 0x00009200ff0e9b82 */ /* 0x000ea20000000a00 */
[----:B------:R-:W-:-:S05]  /*1860*/  @!P3 SHF.L.U32 R19, R16, 0x1, RZ ;  /* 0x000000011013b819 */ /* 0x000fca00000006ff */
[----:B-1----:R-:W-:Y:S01]  /*1870*/  @!P3 IMAD.WIDE R12, R19, 0x4, R12 ;  /* 0x00000004130cb825 */ /* 0x002fe200078e020c */
[----:B------:R-:W-:-:S03]  /*1880*/  @!P1 SHF.L.U32 R19, R22, 0x1, RZ ;  /* 0x0000000116139819 */ /* 0x000fc600000006ff */
[----:B------:R-:W-:-:S04]  /*1890*/  @!P3 IMAD.WIDE.U32 R12, R17, 0x8, R12 ;  /* 0x00000008110cb825 */ /* 0x000fc800078e000c */
[----:B--2---:R-:W-:Y:S02]  /*18a0*/  @!P1 IMAD.WIDE R14, R19, 0x4, R14 ;  /* 0x00000004130e9825 */ /* 0x004fe400078e020e */
[----:B------:R-:W0:Y:S02]  /*18b0*/  @!P3 LDG.E.64 R12, desc[UR8][R12.64] ;  /* 0x000000080c0cb981 */ /* 0x000e24000c1e1b00 */
[----:B------:R-:W-:-:S06]  /*18c0*/  @!P1 IMAD.WIDE.U32 R14, R23, 0x8, R14 ;  /* 0x00000008170e9825 */ /* 0x000fcc00078e000e */
[----:B------:R-:W2:Y:S01]  /*18d0*/  @!P1 LDG.E.64 R14, desc[UR8][R14.64] ;  /* 0x000000080e0e9981 */ /* 0x000ea2000c1e1b00 */
[----:B0-----:R-:W-:Y:S01]  /*18e0*/  @!P3 FADD.FTZ R20, R20, R12 ;  /* 0x0000000c1414b221 */ /* 0x001fe20000010000 */
[----:B------:R-:W-:-:S03]  /*18f0*/  @!P3 FADD.FTZ R21, R21, R13 ;  /* 0x0000000d1515b221 */ /* 0x000fc60000010000 */
[----:B--2---:R-:W-:Y:S01]  /*1900*/  @!P1 FADD.FTZ R20, R20, R14 ;  /* 0x0000000e14149221 */ /* 0x004fe20000010000 */
[----:B------:R-:W-:-:S07]  /*1910*/  @!P1 FADD.FTZ R21, R21, R15 ;  /* 0x0000000f15159221 */ /* 0x000fce0000010000 */
.L_x_3771:
        /* <DEDUP_REMOVED lines=8> */
[----:B------:R-:W3:Y:S01]  /*19a0*/  LDC.64 R12, c[0x0][0x230] ;  /* 0x00008c00ff0c7b82 */ /* 0x000ee20000000a00 */
[----:B------:R-:W-:Y:S01]  /*19b0*/  HADD2.F32 R41, -RZ, R10.H1_H1 ;  /* 0x3000000aff297230 */ /* 0x000fe20000004100 */
[----:B------:R-:W-:Y:S01]  /*19c0*/  ISETP.NE.AND P4, PT, RZ, UR10, PT ;  /* 0x0000000aff007c0c */ /* 0x000fe2000bf85270 */
[----:B------:R-:W-:Y:S01]  /*19d0*/  HADD2.F32 R45, -RZ, R8.H1_H1 ;  /* 0x30000008ff2d7230 */ /* 0x000fe20000004100 */
[----:B------:R-:W-:-:S04]  /*19e0*/  ULDC.64 UR12, c[0x0][0x278] ;  /* 0x00009e00000c7ab9 */ /* 0x000fc80000000a00 */
        /* <DEDUP_REMOVED lines=13> */
[--C-:B0-----:R-:W-:Y:S01]  /*1ac0*/  HADD2.F32 R21, -RZ, R11.reuse.H1_H1 ;  /* 0x3000000bff157230 */ /* 0x101fe20000004100 */
[----:B------:R-:W-:Y:S01]  /*1ad0*/  ISETP.GE.U32.AND P2, PT, R28, UR12, PT ;  /* 0x0000000c1c007c0c */ /* 0x000fe2000bf46070 */
[----:B-1----:R-:W-:Y:S01]  /*1ae0*/  HADD2.F32 R19, -RZ, R11.H0_H0 ;  /* 0x2000000bff137230 */ /* 0x002fe20000004100 */
[----:B------:R-:W0:Y:S01]  /*1af0*/  LDS.64 R16, [UR5+0xc0] ;  /* 0x0000c005ff107984 */ /* 0x000e220008000a00 */
[--C-:B------:R-:W-:Y:S01]  /*1b00*/  HADD2.F32 R23, -RZ, R0.reuse.H0_H0 ;  /* 0x20000000ff177230 */ /* 0x100fe20000004100 */
[----:B------:R-:W-:Y:S01]  /*1b10*/  ISETP.GE.U32.AND P3, PT, R27, UR12, PT ;  /* 0x0000000c1b007c0c */ /* 0x000fe2000bf66070 */
[----:B--2---:R-:W-:Y:S01]  /*1b20*/  HADD2.F32 R37, -RZ, R0.H1_H1 ;  /* 0x30000000ff257230 */ /* 0x004fe20000004100 */
[----:B------:R-:W-:Y:S01]  /*1b30*/  ISETP.GE.AND.EX P2, PT, R7, UR13, PT, P2 ;  /* 0x0000000d07007c0c */ /* 0x000fe2000bf46320 */
[----:B------:R-:W-:Y:S01]  /*1b40*/  HADD2.F32 R39, -RZ, R10.H0_H0 ;  /* 0x2000000aff277230 */ /* 0x000fe20000004100 */
[----:B------:R-:W-:Y:S01]  /*1b50*/  ISETP.GE.AND.EX P3, PT, R5, UR13, PT, P3 ;  /* 0x0000000d05007c0c */ /* 0x000fe2000bf66330 */
[----:B------:R-:W-:Y:S01]  /*1b60*/  HADD2.F32 R43, -RZ, R8.H0_H0 ;  /* 0x20000008ff2b7230 */ /* 0x000fe20000004100 */
[----:B------:R-:W-:-:S02]  /*1b70*/  ISETP.GT.U32.OR P2, PT, R6, 0x27f, P2 ;  /* 0x0000027f0600780c */ /* 0x000fc40001744470 */
[----:B------:R-:W-:Y:S01]  /*1b80*/  ISETP.GT.U32.OR P3, PT, R6, 0x27f, P3 ;  /* 0x0000027f0600780c */ /* 0x000fe20001f64470 */
[----:B0-----:R-:W-:-:S04]  /*1b90*/  FMUL.FTZ R16, R16, UR6 ;  /* 0x0000000610107c20 */ /* 0x001fc80008410000 */
[----:B------:R-:W-:Y:S01]  /*1ba0*/  FMUL.FTZ R2, R16, R16 ;  /* 0x0000001010027220 */ /* 0x000fe20000410000 */
[--C-:B------:R-:W-:Y:S01]  /*1bb0*/  FADD.FTZ R11, R19, -R16.reuse ;  /* 0x80000010130b7221 */ /* 0x100fe20000010000 */
[--C-:B------:R-:W-:Y:S01]  /*1bc0*/  FADD.FTZ R19, R23, -R16.reuse ;  /* 0x8000001017137221 */ /* 0x100fe20000010000 */
[----:B------:R-:W-:Y:S01]  /*1bd0*/  FADD.FTZ R23, R39, -R16 ;  /* 0x8000001027177221 */ /* 0x000fe20000010000 */
[----:B------:R-:W-:Y:S01]  /*1be0*/  FFMA.FTZ R2, R17, UR6, -R2 ;  /* 0x0000000611027c23 */ /* 0x000fe20008010802 */
[----:B------:R-:W-:-:S04]  /*1bf0*/  FADD.FTZ R39, R43, -R16 ;  /* 0x800000102b277221 */ /* 0x000fc80000010000 */
        /* <DEDUP_REMOVED lines=23> */
[C-C-:B------:R-:W-:Y:S01]  /*1d70*/  FFMA.FTZ R21, R13.reuse, R16, R15.reuse ;  /* 0x000000100d157223 */ /* 0x140fe2000001000f */
[C-C-:B------:R-:W-:Y:S01]  /*1d80*/  FFMA.FTZ R19, R13.reuse, R18, R15.reuse ;  /* 0x000000120d137223 */ /* 0x140fe2000001000f */
[C-C-:B------:R-:W-:Y:S01]  /*1d90*/  FFMA.FTZ R17, R13.reuse, R20, R15.reuse ;  /* 0x000000140d117223 */ /* 0x140fe2000001000f */
[----:B------:R-:W-:Y:S01]  /*1da0*/  FFMA.FTZ R14, R12, R39, R14 ;  /* 0x000000270c0e7223 */ /* 0x000fe2000001000e */
        /* <DEDUP_REMOVED lines=12> */
.L_x_3778:
[----:B------:R-:W-:Y:S04]  /*1e70*/  BSSY B0, `(.L_x_3779) ;  /* 0x000000e000007945 */ /* 0x000fe80003800000 */
[----:B------:R-:W-:Y:S05]  /*1e80*/  @!P0 BRA `(.L_x_3780) ;  /* 0x0000000000308947 */ /* 0x000fea0003800000 */
[----:B------:R-:W-:Y:S01]  /*1e90*/  ULDC.64 UR12, c[0x0][0x270] ;  /* 0x00009c00000c7ab9 */ /* 0x000fe20000000a00 */
[----:B------:R-:W-:Y:S01]  /*1ea0*/  MOV R10, R32 ;  /* 0x00000020000a7202 */ /* 0x000fe20000000f00 */
[----:B------:R-:W-:Y:S01]  /*1eb0*/  IMAD R12, R9, UR12, RZ ;  /* 0x0000000c090c7c24 */ /* 0x000fe2000f8e02ff */
[----:B------:R-:W-:Y:S02]  /*1ec0*/  MOV R11, R35 ;  /* 0x00000023000b7202 */ /* 0x000fe40000000f00 */
[----:B------:R-:W-:Y:S01]  /*1ed0*/  F2FP.F16.F32.PACK_AB R15, R15, R8 ;  /* 0x000000080f0f723e */ /* 0x000fe200000000ff */
[C---:B------:R-:W-:Y:S02]  /*1ee0*/  IMAD R13, R29.reuse, UR13, R12 ;  /* 0x0000000d1d0d7c24 */ /* 0x040fe4000f8e020c */
[----:B------:R-:W-:Y:S01]  /*1ef0*/  IMAD.WIDE.U32 R10, R29, UR12, R10 ;  /* 0x0000000c1d0a7c25 */ /* 0x000fe2000f8e000a */
[----:B------:R-:W-:Y:S02]  /*1f00*/  ULDC.64 UR12, c[0x0][0x210] ;  /* 0x00008400000c7ab9 */ /* 0x000fe40000000a00 */
[----:B------:R-:W-:-:S02]  /*1f10*/  LEA R12, P5, R10, UR12, 0x1 ;  /* 0x0000000c0a0c7c11 */ /* 0x000fc4000f8a08ff */
[----:B------:R-:W-:-:S04]  /*1f20*/  IADD3 R13, R11, R13, RZ ;  /* 0x0000000d0b0d7210 */ /* 0x000fc80007ffe0ff */
[----:B------:R-:W-:-:S05]  /*1f30*/  LEA.HI.X R13, R10, UR13, R13, 0x1, P5 ;  /* 0x0000000d0a0d7c11 */ /* 0x000fca000a8f0c0d */
[----:B------:R0:W-:Y:S02]  /*1f40*/  STG.E desc[UR8][R12.64], R15 ;  /* 0x0000000f0c007986 */ /* 0x0001e4000c101908 */
.L_x_3780:
[----:B------:R-:W-:Y:S05]  /*1f50*/  BSYNC B0 ;  /* 0x0000000000007941 */ /* 0x000fea0003800000 */
.L_x_3779:
        /* <DEDUP_REMOVED lines=11> */
.L_x_3781:
[----:B------:R-:W-:Y:S04]  /*2010*/  BSSY B0, `(.L_x_3782) ;  /* 0x000000e000007945 */ /* 0x000fe80003800000 */
[----:B------:R-:W-:Y:S05]  /*2020*/  @P2 BRA `(.L_x_3783) ;  /* 0x0000000000302947 */ /* 0x000fea0003800000 */
        /* <DEDUP_REMOVED lines=8> */
[----:B0-----:R-:W-:-:S02]  /*20b0*/  LEA R12, P2, R10, UR12, 0x1 ;  /* 0x0000000c0a0c7c11 */ /* 0x001fc4000f8408ff */
[----:B------:R-:W-:-:S04]  /*20c0*/  IADD3 R7, R11, R7, RZ ;  /* 0x000000070b077210 */ /* 0x000fc80007ffe0ff */
[----:B------:R-:W-:-:S05]  /*20d0*/  LEA.HI.X R13, R10, UR13, R7, 0x1, P2 ;  /* 0x0000000d0a0d7c11 */ /* 0x000fca00090f0c07 */
[----:B------:R1:W-:Y:S02]  /*20e0*/  STG.E desc[UR8][R12.64], R21 ;  /* 0x000000150c007986 */ /* 0x0003e4000c101908 */
.L_x_3783:
[----:B------:R-:W-:Y:S05]  /*20f0*/  BSYNC B0 ;  /* 0x0000000000007941 */ /* 0x000fea0003800000 */
.L_x_3782:
        /* <DEDUP_REMOVED lines=11> */
.L_x_3784:
[----:B------:R-:W-:Y:S04]  /*21b0*/  BSSY B0, `(.L_x_3785) ;  /* 0x000000e000007945 */ /* 0x000fe80003800000 */
[----:B------:R-:W-:Y:S05]  /*21c0*/  @P3 BRA `(.L_x_3786) ;  /* 0x0000000000303947 */ /* 0x000fea0003800000 */
[----:B------:R-:W-:Y:S01]  /*21d0*/  ULDC.64 UR12, c[0x0][0x270] ;  /* 0x00009c00000c7ab9 */ /* 0x000fe20000000a00 */
[----:B01----:R-:W-:Y:S01]  /*21e0*/  MOV R12, R32 ;  /* 0x00000020000c7202 */ /* 0x003fe20000000f00 */
        /* <DEDUP_REMOVED lines=10> */
.L_x_3786:
[----:B------:R-:W-:Y:S05]  /*2290*/  BSYNC B0 ;  /* 0x0000000000007941 */ /* 0x000fea0003800000 */
.L_x_3785:
[----:B------:R-:W-:Y:S05]  /*22a0*/  @!P4 BRA `(.L_x_3787) ;  /* 0x000000000028c947 */ /* 0x000fea0003800000 */
[----:B------:R-:W-:Y:S01]  /*22b0*/  FMUL.FTZ R7, R17, -1.4426950216293334961 ;  /* 0xbfb8aa3b11077820 */ /* 0x000fe20000410000 */
[----:B------:R-:W-:-:S05]  /*22c0*/  FMUL.FTZ R0, R14, -1.4426950216293334961 ;  /* 0xbfb8aa3b0e007820 */ /* 0x000fca0000410000 */
        /* <DEDUP_REMOVED lines=8> */
.L_x_3787:
[----:B------:R-:W-:Y:S04]  /*2350*/  BSSY B0, `(.L_x_3788) ;  /* 0x000000d000007945 */ /* 0x000fe80003800000 */
[----:B------:R-:W-:Y:S05]  /*2360*/  @P1 BRA `(.L_x_3789) ;  /* 0x00000000002c1947 */ /* 0x000fea0003800000 */
[----:B------:R-:W-:Y:S01]  /*2370*/  ULDC.64 UR12, c[0x0][0x270] ;  /* 0x00009c00000c7ab9 */ /* 0x000fe20000000a00 */
[----:B------:R-:W-:Y:S01]  /*2380*/  MOV R33, R35 ;  /* 0x0000002300217202 */ /* 0x000fe20000000f00 */
[----:B------:R-:W-:Y:S01]  /*2390*/  IMAD R3, R3, UR12, RZ ;  /* 0x0000000c03037c24 */ /* 0x000fe2000f8e02ff */
[----:B------:R-:W-:Y:S01]  /*23a0*/  F2FP.F16.F32.PACK_AB R17, R17, R14 ;  /* 0x0000000e1111723e */ /* 0x000fe200000000ff */
[----:B------:R-:W-:-:S04]  /*23b0*/  IMAD.WIDE.U32 R32, R26, UR12, R32 ;  /* 0x0000000c1a207c25 */ /* 0x000fc8000f8e0020 */
[----:B------:R-:W-:Y:S01]  /*23c0*/  IMAD R3, R26, UR13, R3 ;  /* 0x0000000d1a037c24 */ /* 0x000fe2000f8e0203 */
[----:B------:R-:W-:Y:S02]  /*23d0*/  ULDC.64 UR12, c[0x0][0x210] ;  /* 0x00008400000c7ab9 */ /* 0x000fe40000000a00 */
[----:B------:R-:W-:Y:S02]  /*23e0*/  LEA R2, P1, R32, UR12, 0x1 ;  /* 0x0000000c20027c11 */ /* 0x000fe4000f8208ff */
[----:B------:R-:W-:-:S04]  /*23f0*/  IADD3 R3, R33, R3, RZ ;  /* 0x0000000321037210 */ /* 0x000fc80007ffe0ff */
[----:B------:R-:W-:-:S05]  /*2400*/  LEA.HI.X R3, R32, UR13, R3, 0x1, P1 ;  /* 0x0000000d20037c11 */ /* 0x000fca00088f0c03 */
[----:B------:R3:W-:Y:S02]  /*2410*/  STG.E desc[UR8][R2.64], R17 ;  /* 0x0000001102007986 */ /* 0x0007e4000c101908 */
.L_x_3789:
[----:B------:R-:W-:Y:S05]  /*2420*/  BSYNC B0 ;  /* 0x0000000000007941 */ /* 0x000fea0003800000 */
.L_x_3788:
[----:B---3--:R-:W3:Y:S01]  /*2430*/  LDC R3, c[0x0][0x10] ;  /* 0x00000400ff037b82 */ /* 0x008ee20000000800 */
[----:B------:R-:W-:Y:S02]  /*2440*/  IADD3 R24, R24, 0x1, RZ ;  /* 0x0000000118187810 */ /* 0x000fe40007ffe0ff */
[----:B---3--:R-:W-:-:S04]  /*2450*/  IADD3 R30, R3, R30, RZ ;  /* 0x0000001e031e7210 */ /* 0x008fc80007ffe0ff */
[----:B------:R-:W-:-:S13]  /*2460*/  ISETP.GE.AND P1, PT, R30, UR4, PT ;  /* 0x000000041e007c0c */ /* 0x000fda000bf26270 */
[----:B------:R-:W-:Y:S05]  /*2470*/  @!P1 BRA `(.L_x_3790) ;  /* 0xffffffdc00689947 */ /* 0x000fea000383ffff */
[----:B------:R-:W-:Y:S05]  /*2480*/  EXIT ;  /* 0x000000000000794d */ /* 0x000fea0003800000 */
.L_x_3791:
        /* <DEDUP_REMOVED lines=15> */
.L_x_5162:


//--------------------- .text._Z35group_norm_nhwc_fwd_one_pass_kernelI11Fp16IOFp32WLi128ELi80ELi640EEv26Group_norm_nhwc_fwd_params --------------------------
	.section	.text._Z35group_norm_nhwc_fwd_one_pass_kernelI11Fp16IOFp32WLi128ELi80ELi640EEv26Group_norm_nhwc_fwd_params,"ax",@progbits
	.align	128
        .global         _Z35group_norm_nhwc_fwd_one_pass_kernelI11Fp16IOFp32WLi128ELi80ELi640EEv26Group_norm_nhwc_fwd_params
        .type           _Z35group_norm_nhwc_fwd_one_pass_kernelI11Fp16IOFp32WLi128ELi80ELi640EEv26Group_norm_nhwc_fwd_params,@function
        .size           _Z35group_norm_nhwc_fwd_one_pass_kernelI11Fp16IOFp32WLi128ELi80ELi640EEv26Group_norm_nhwc_fwd_params,(.L_x_5163 - _Z35group_norm_nhwc_fwd_one_pass_kernelI11Fp16IOFp32WLi128ELi80ELi640EEv26Group_norm_nhwc_fwd_params)
        .other          _Z35group_norm_nhwc_fwd_one_pass_kernelI11Fp16IOFp32WLi128ELi80ELi640EEv26Group_norm_nhwc_fwd_params,@"STO_CUDA_ENTRY STV_DEFAULT"
_Z35group_norm_nhwc_fwd_one_pass_kernelI11Fp16IOFp32WLi128ELi80ELi640EEv26Group_norm_nhwc_fwd_params:
.text._Z35group_norm_nhwc_fwd_one_pass_kernelI11Fp16IOFp32WLi128ELi80ELi640EEv26Group_norm_nhwc_fwd_params:
        /* <DEDUP_REMOVED lines=12> */
[----:B------:R-:W-:-:S04]  /*00c0*/  ULDC.U8 UR10, c[0x0][0x28c] ;  /* 0x0000a300000a7ab9 */ /* 0x000fc80000000000 */
[----:B------:R-:W2:Y:S08]  /*00d0*/  LDC R7, c[0x0][0x294] ;  /* 0x0000a500ff077b82 */ /* 0x000eb00000000800 */
[----:B------:R-:W3:Y:S01]  /*00e0*/  S2UR UR6, SR_CgaCtaId ;  /* 0x00000000000679c3 */ /* 0x000ee20000008800 */
[----:B0-----:R-:W-:Y:S01]  /*00f0*/  IMAD.WIDE.U32 R2, R5, -0x33333333, RZ ;  /* 0xcccccccd05027825 */ /* 0x001fe200078e00ff */
[----:B------:R-:W-:-:S04]  /*0100*/  SHF.R.S32.HI R0, RZ, 0x1f, R5 ;  /* 0x0000001fff007819 */ /* 0x000fc80000011405 */
[----:B------:R-:W-:Y:S02]  /*0110*/  SHF.R.U32.HI R2, RZ, 0x5, R3 ;  /* 0x00000005ff027819 */ /* 0x000fe40000011603 */
[----:B------:R-:W-:Y:S01]  /*0120*/  LEA.HI R0, R0, R5, RZ, 0x5 ;  /* 0x0000000500007211 */ /* 0x000fe200078f28ff */
[----:B---3--:R-:W-:Y:S02]  /*0130*/  ULEA UR5, UR6, UR5, 0x18 ;  /* 0x0000000506057291 */ /* 0x008fe4000f8ec03f */
[----:B--2---:R-:W-:Y:S01]  /*0140*/  IMAD R30, R7, UR7, R2 ;  /* 0x00000007071e7c24 */ /* 0x004fe2000f8e0202 */
[----:B------:R-:W-:Y:S01]  /*0150*/  SHF.R.S32.HI R0, RZ, 0x5, R0 ;  /* 0x00000005ff007819 */ /* 0x000fe20000011400 */
[----:B------:R-:W-:Y:S01]  /*0160*/  IMAD R32, R2, -0x28, R5 ;  /* 0xffffffd802207824 */ /* 0x000fe200078e0205 */
[----:B------:R-:W-:Y:S02]  /*0170*/  HFMA2.MMA R2, -RZ, RZ, 0, 0 ;  /* 0x00000000ff027435 */ /* 0x000fe400000001ff */
[----:B------:R-:W-:-:S02]  /*0180*/  ISETP.GE.U32.AND P0, PT, R30, UR8, PT ;  /* 0x000000081e007c0c */ /* 0x000fc4000bf06070 */
[----:B------:R-:W-:Y:S02]  /*0190*/  SHF.R.S32.HI R3, RZ, 0x1f, R30 ;  /* 0x0000001fff037819 */ /* 0x000fe4000001141e */
[----:B------:R-:W-:Y:S02]  /*01a0*/  SHF.L.U32 R32, R32, 0x1, RZ ;  /* 0x0000000120207819 */ /* 0x000fe400000006ff */
[----:B------:R-:W-:Y:S01]  /*01b0*/  ISETP.GE.AND.EX P0, PT, R3, UR9, PT, P0 ;  /* 0x0000000903007c0c */ /* 0x000fe2000bf06300 */
[----:B------:R-:W-:Y:S01]  /*01c0*/  ULDC.64 UR8, c[0x0][0x208] ;  /* 0x0000820000087ab9 */ /* 0x000fe20000000a00 */
[----:B------:R-:W-:Y:S02]  /*01d0*/  LEA R0, R0, UR5, 0x3 ;  /* 0x0000000500007c11 */ /* 0x000fe4000f8e18ff */
[----:B------:R-:W-:Y:S02]  /*01e0*/  IADD3 R27, R30, 0x10, RZ ;  /* 0x000000101e1b7810 */ /* 0x000fe40007ffe0ff */
[----:B------:R-:W-:-:S02]  /*01f0*/  ISETP.LT.U32.AND P0, PT, R5, 0x280, !P0 ;  /* 0x000002800500780c */ /* 0x000fc40004701070 */
[C---:B------:R-:W-:Y:S02]  /*0200*/  IADD3 R26, R30.reuse, 0x20, RZ ;  /* 0x000000201e1a7810 */ /* 0x040fe40007ffe0ff */
[C---:B------:R-:W-:Y:S02]  /*0210*/  IADD3 R25, R30.reuse, 0x30, RZ ;  /* 0x000000301e197810 */ /* 0x040fe40007ffe0ff */
[C---:B------:R-:W-:Y:S02]  /*0220*/  IADD3 R24, R30.reuse, 0x40, RZ ;  /* 0x000000401e187810 */ /* 0x040fe40007ffe0ff */
[C---:B------:R-:W-:Y:S02]  /*0230*/  IADD3 R23, R30.reuse, 0x50, RZ ;  /* 0x000000501e177810 */ /* 0x040fe40007ffe0ff */
[C---:B------:R-:W-:Y:S02]  /*0240*/  IADD3 R22, R30.reuse, 0x60, RZ ;  /* 0x000000601e167810 */ /* 0x040fe40007ffe0ff */
[----:B-1----:R-:W-:-:S07]  /*0250*/  IADD3 R6, R30, 0x70, RZ ;  /* 0x000000701e067810 */ /* 0x002fce0007ffe0ff */
.L_x_3825:
[----:B0-----:R-:W0:Y:S01]  /*0260*/  LDC R12, c[0x0][0x288] ;  /* 0x0000a200ff0c7b82 */ /* 0x001e220000000800 */
[----:B------:R-:W-:Y:S01]  /*0270*/  IABS R13, R31 ;  /* 0x0000001f000d7213 */ /* 0x000fe20000000000 */
[----:B------:R-:W-:Y:S01]  /*0280*/  ULDC.64 UR14, c[0x0][0x278] ;  /* 0x00009e00000e7ab9 */ /* 0x000fe20000000a00 */
[----:B------:R-:W-:Y:S01]  /*0290*/  SHF.R.S32.HI R21, RZ, 0x1f, R25 ;  /* 0x0000001fff157819 */ /* 0x000fe20000011419 */
[----:B------:R-:W-:Y:S01]  /*02a0*/  ULDC.64 UR12, c[0x0][0x280] ;  /* 0x0000a000000c7ab9 */ /* 0x000fe20000000a00 */
[----:B------:R-:W-:Y:S02]  /*02b0*/  ISETP.GE.U32.AND P5, PT, R26, UR14, PT ;  /* 0x0000000e1a007c0c */ /* 0x000fe4000bfa6070 */
[----:B------:R-:W-:Y:S01]  /*02c0*/  ISETP.GE.U32.AND P4, PT, R25, UR14, PT ;  /* 0x0000000e19007c0c */ /* 0x000fe2000bf86070 */
[----:B-1----:R-:W1:Y:S01]  /*02d0*/  @P0 LDC.64 R16, c[0x0][0x270] ;  /* 0x00009c00ff100b82 */ /* 0x002e620000000a00 */
[----:B--2---:R-:W-:Y:S02]  /*02e0*/  SHF.R.S32.HI R29, RZ, 0x1f, R24 ;  /* 0x0000001fff1d7819 */ /* 0x004fe40000011418 */
[----:B------:R-:W-:-:S04]  /*02f0*/  ISETP.GE.AND.EX P4, PT, R21, UR15, PT, P4 ;  /* 0x0000000f15007c0c */ /* 0x000fc8000bf86340 */
[----:B------:R-:W-:Y:S01]  /*0300*/  ISETP.GT.U32.OR P4, PT, R5, 0x27f, P4 ;  /* 0x0000027f0500780c */ /* 0x000fe20002784470 */
[----:B------:R-:W2:Y:S01]  /*0310*/  @P0 LDC.64 R14, c[0x0][0x220] ;  /* 0x00008800ff0e0b82 */ /* 0x000ea20000000a00 */
[----:B0--3--:R-:W-:-:S04]  /*0320*/  IABS R10, R12 ;  /* 0x0000000c000a7213 */ /* 0x009fc80000000000 */
[----:B------:R-:W0:Y:S01]  /*0330*/  I2F.RP R7, R10 ;  /* 0x0000000a00077306 */ /* 0x000e220000209400 */
[----:B-1----:R-:W-:-:S04]  /*0340*/  @P0 IMAD R18, R3, R16, RZ ;  /* 0x0000001003120224 */ /* 0x002fc800078e02ff */
[----:B------:R-:W-:-:S03]  /*0350*/  @P0 IMAD R35, R30, R17, R18 ;  /* 0x000000111e230224 */ /* 0x000fc600078e0212 */
[----:B0-----:R-:W0:Y:S02]  /*0360*/  MUFU.RCP R7, R7 ;  /* 0x0000000700077308 */ /* 0x001e240000001000 */
[----:B0-----:R-:W-:-:S06]  /*0370*/  IADD3 R8, R7, 0xffffffe, RZ ;  /* 0x0ffffffe07087810 */ /* 0x001fcc0007ffe0ff */
[----:B------:R0:W1:Y:S02]  /*0380*/  F2I.FTZ.U32.TRUNC.NTZ R9, R8 ;  /* 0x0000000800097305 */ /* 0x000064000021f000 */
[----:B0-----:R-:W-:Y:S02]  /*0390*/  MOV R8, RZ ;  /* 0x000000ff00087202 */ /* 0x001fe40000000f00 */
[----:B-1----:R-:W-:-:S05]  /*03a0*/  IADD3 R11, RZ, -R9, RZ ;  /* 0x80000009ff0b7210 */ /* 0x002fca0007ffe0ff */
        /* <DEDUP_REMOVED lines=17> */
[----:B------:R-:W-:-:S04]  /*04c0*/  MOV R11, R9 ;  /* 0x00000009000b7202 */ /* 0x000fc80000000f00 */
[----:B------:R-:W-:Y:S02]  /*04d0*/  @!P3 IADD3 R11, -R11, RZ, RZ ;  /* 0x000000ff0b0bb210 */ /* 0x000fe40007ffe1ff */
[----:B------:R-:W-:Y:S02]  /*04e0*/  @!P2 LOP3.LUT R11, RZ, R12, RZ, 0x33, !PT ;  /* 0x0000000cff0ba212 */ /* 0x000fe400078e33ff */
[----:B------:R-:W-:Y:S02]  /*04f0*/  ISETP.GE.U32.AND P2, PT, R24, UR14, PT ;  /* 0x0000000e18007c0c */ /* 0x000fe4000bf46070 */
[----:B------:R-:W-:Y:S02]  /*0500*/  IADD3 R8, -R11, RZ, RZ ;  /* 0x000000ff0b087210 */ /* 0x000fe40007ffe1ff */
[----:B------:R-:W-:Y:S02]  /*0510*/  SHF.R.S32.HI R10, RZ, 0x1f, R11 ;  /* 0x0000001fff0a7819 */ /* 0x000fe4000001140b */
[----:B------:R-:W-:Y:S01]  /*0520*/  ISETP.GE.AND.EX P2, PT, R29, UR15, PT, P2 ;  /* 0x0000000f1d007c0c */ /* 0x000fe2000bf46320 */
[----:B------:R-:W-:Y:S01]  /*0530*/  IMAD R37, R12, R8, R31 ;  /* 0x000000080c257224 */ /* 0x000fe200078e021f */
[----:B------:R-:W-:Y:S01]  /*0540*/  SHF.R.S32.HI R12, RZ, 0x1f, R32 ;  /* 0x0000001fff0c7819 */ /* 0x000fe20000011420 */
[----:B------:R-:W0:Y:S01]  /*0550*/  @!P5 LDC.64 R8, c[0x0][0x270] ;  /* 0x00009c00ff08db82 */ /* 0x000e220000000a00 */
[----:B------:R-:W-:Y:S01]  /*0560*/  IMAD R10, R10, UR12, RZ ;  /* 0x0000000c0a0a7c24 */ /* 0x000fe2000f8e02ff */
[----:B------:R-:W-:Y:S01]  /*0570*/  ISETP.GT.U32.OR P2, PT, R5, 0x27f, P2 ;  /* 0x0000027f0500780c */ /* 0x000fe20001744470 */
[----:B------:R-:W-:Y:S01]  /*0580*/  IMAD R37, R37, 0x50, RZ ;  /* 0x0000005025257824 */ /* 0x000fe200078e02ff */
[----:B------:R-:W-:Y:S01]  /*0590*/  ISETP.GE.U32.AND P3, PT, R27, UR14, PT ;  /* 0x0000000e1b007c0c */ /* 0x000fe2000bf66070 */
[----:B------:R-:W-:-:S03]  /*05a0*/  IMAD R45, R11, UR13, R10 ;  /* 0x0000000d0b2d7c24 */ /* 0x000fc6000f8e020a */
[----:B------:R-:W-:-:S04]  /*05b0*/  IADD3 R42, P1, R32, R37, RZ ;  /* 0x00000025202a7210 */ /* 0x000fc80007f3e0ff */
[----:B------:R-:W-:Y:S02]  /*05c0*/  LEA.HI.X.SX32 R43, R37, R12, 0x1, P1 ;  /* 0x0000000c252b7211 */ /* 0x000fe400008f0eff */
[----:B------:R-:W1:Y:S01]  /*05d0*/  @!P4 LDC.64 R12, c[0x0][0x270] ;  /* 0x00009c00ff0ccb82 */ /* 0x000e620000000a00 */
[----:B------:R-:W-:-:S07]  /*05e0*/  IMAD.WIDE.U32 R42, R11, UR12, R42 ;  /* 0x0000000c0b2a7c25 */ /* 0x000fce000f8e002a */
[----:B------:R-:W3:Y:S01]  /*05f0*/  @!P5 LDC.64 R10, c[0x0][0x220] ;  /* 0x00008800ff0adb82 */ /* 0x000ee20000000a00 */
[----:B------:R-:W-:Y:S01]  /*0600*/  IADD3 R45, R43, R45, RZ ;  /* 0x0000002d2b2d7210 */ /* 0x000fe20007ffe0ff */
[----:B0-----:R-:W-:Y:S01]  /*0610*/  @!P5 IMAD R33, R7, R8, RZ ;  /* 0x000000080721d224 */ /* 0x001fe200078e02ff */
[----:B------:R-:W-:Y:S02]  /*0620*/  @P0 MOV R44, R42 ;  /* 0x0000002a002c0202 */ /* 0x000fe40000000f00 */
[----:B------:R-:W-:Y:S01]  /*0630*/  @!P5 MOV R17, R45 ;  /* 0x0000002d0011d202 */ /* 0x000fe20000000f00 */
[----:B------:R-:W-:Y:S01]  /*0640*/  @!P5 IMAD R33, R26, R9, R33 ;  /* 0x000000091a21d224 */ /* 0x000fe200078e0221 */
[----:B------:R-:W-:Y:S01]  /*0650*/  SHF.R.S32.HI R7, RZ, 0x1f, R27 ;  /* 0x0000001fff077819 */ /* 0x000fe2000001141b */
[----:B------:R-:W-:Y:S01]  /*0660*/  @P0 IMAD.WIDE.U32 R18, R30, R16, R44 ;  /* 0x000000101e120225 */ /* 0x000fe200078e002c */
[----:B------:R-:W-:Y:S02]  /*0670*/  @!P5 MOV R16, R42 ;  /* 0x0000002a0010d202 */ /* 0x000fe40000000f00 */
[----:B------:R-:W-:-:S02]  /*0680*/  ISETP.GE.AND.EX P3, PT, R7, UR15, PT, P3 ;  /* 0x0000000f07007c0c */ /* 0x000fc4000bf66330 */
[----:B------:R-:W-:Y:S01]  /*0690*/  @P0 IADD3 R19, R19, R35, RZ ;  /* 0x0000002313130210 */ /* 0x000fe20007ffe0ff */
[----:B------:R-:W-:Y:S01]  /*06a0*/  @!P5 IMAD.WIDE.U32 R16, R26, R8, R16 ;  /* 0x000000081a10d225 */ /* 0x000fe200078e0010 */
[C---:B--2---:R-:W-:Y:S01]  /*06b0*/  @P0 LEA R34, P1, R18.reuse, R14, 0x1 ;  /* 0x0000000e12220211 */ /* 0x044fe200078208ff */
[----:B------:R-:W0:Y:S01]  /*06c0*/  @!P4 LDC.64 R8, c[0x0][0x220] ;  /* 0x00008800ff08cb82 */ /* 0x000e220000000a00 */
[----:B------:R-:W-:Y:S02]  /*06d0*/  ISETP.GT.U32.OR P3, PT, R5, 0x27f, P3 ;  /* 0x0000027f0500780c */ /* 0x000fe40001f64470 */
[----:B------:R-:W-:Y:S02]  /*06e0*/  @P0 LEA.HI.X R35, R18, R15, R19, 0x1, P1 ;  /* 0x0000000f12230211 */ /* 0x000fe400008f0c13 */
[----:B------:R-:W-:Y:S02]  /*06f0*/  @!P5 IADD3 R33, R17, R33, RZ ;  /* 0x000000211121d210 */ /* 0x000fe40007ffe0ff */
[----:B------:R-:W-:Y:S01]  /*0700*/  SHF.R.S32.HI R19, RZ, 0x1f, R23 ;  /* 0x0000001fff137819 */ /* 0x000fe20000011417 */
[----:B------:R-:W2:Y:S01]  /*0710*/  @!P2 LDC.64 R14, c[0x0][0x270] ;  /* 0x00009c00ff0eab82 */ /* 0x000ea20000000a00 */
[----:B---3--:R-:W-:Y:S01]  /*0720*/  @!P5 LEA R40, P6, R16, R10, 0x1 ;  /* 0x0000000a1028d211 */ /* 0x008fe200078c08ff */
[----:B-1----:R-:W-:Y:S01]  /*0730*/  @!P4 IMAD R10, R21, R12, RZ ;  /* 0x0000000c150ac224 */ /* 0x002fe200078e02ff */
[----:B------:R-:W-:-:S02]  /*0740*/  ISETP.GE.U32.AND P1, PT, R23, UR14, PT ;  /* 0x0000000e17007c0c */ /* 0x000fc4000bf26070 */
[----:B------:R-:W-:Y:S02]  /*0750*/  CS2R R20, SRZ ;  /* 0x0000000000147805 */ /* 0x000fe4000001ff00 */
[----:B------:R-:W-:Y:S01]  /*0760*/  @!P5 LEA.HI.X R41, R16, R11, R33, 0x1, P6 ;  /* 0x0000000b1029d211 */ /* 0x000fe200030f0c21 */
[----:B------:R-:W-:Y:S01]  /*0770*/  @!P4 IMAD R33, R25, R13, R10 ;  /* 0x0000000d1921c224 */ /* 0x000fe200078e020a */
[----:B------:R-:W-:Y:S01]  /*0780*/  ISETP.GE.AND.EX P1, PT, R19, UR15, PT, P1 ;  /* 0x0000000f13007c0c */ /* 0x000fe2000bf26310 */
[----:B------:R-:W1:Y:S01]  /*0790*/  @!P2 LDC.64 R16, c[0x0][0x220] ;  /* 0x00008800ff10ab82 */ /* 0x000e620000000a00 */
[----:B------:R-:W-:Y:S01]  /*07a0*/  @!P4 MOV R10, R42 ;  /* 0x0000002a000ac202 */ /* 0x000fe20000000f00 */
[----:B------:R3:W4:Y:S01]  /*07b0*/  @P0 LDG.E R21, desc[UR8][R34.64] ;  /* 0x0000000822150981 */ /* 0x000722000c1e1900 */
[----:B------:R-:W-:Y:S02]  /*07c0*/  @!P4 MOV R11, R45 ;  /* 0x0000002d000bc202 */ /* 0x000fe40000000f00 */
[----:B------:R-:W-:Y:S01]  /*07d0*/  ISETP.GT.U32.OR P1, PT, R5, 0x27f, P1 ;  /* 0x0000027f0500780c */ /* 0x000fe20000f24470 */
[----:B------:R1:W5:Y:S01]  /*07e0*/  @!P5 LDG.E R20, desc[UR8][R40.64] ;  /* 0x000000082814d981 */ /* 0x000362000c1e1900 */
[----:B------:R-:W-:-:S02]  /*07f0*/  @!P4 IMAD.WIDE.U32 R12, R25, R12, R10 ;  /* 0x0000000c190cc225 */ /* 0x000fc400078e000a */
[----:B------:R-:W1:Y:S01]  /*0800*/  @!P3 LDC.64 R10, c[0x0][0x270] ;  /* 0x00009c00ff0abb82 */ /* 0x000e620000000a00 */
[C---:B0-----:R-:W-:Y:S02]  /*0810*/  @!P4 LEA R38, P6, R12.reuse, R8, 0x1 ;  /* 0x000000080c26c211 */ /* 0x041fe400078c08ff */
[----:B------:R-:W-:Y:S01]  /*0820*/  @!P4 IADD3 R13, R13, R33, RZ ;  /* 0x000000210d0dc210 */ /* 0x000fe20007ffe0ff */
[----:B--2---:R-:W-:Y:S01]  /*0830*/  @!P2 IMAD R8, R29, R14, RZ ;  /* 0x0000000e1d08a224 */ /* 0x004fe200078e02ff */
[----:B---3--:R-:W-:Y:S02]  /*0840*/  @!P2 MOV R34, R42 ;  /* 0x0000002a0022a202 */ /* 0x008fe40000000f00 */
[----:B------:R-:W-:Y:S01]  /*0850*/  @!P4 LEA.HI.X R39, R12, R9, R13, 0x1, P6 ;  /* 0x000000090c27c211 */ /* 0x000fe200030f0c0d */
[----:B------:R-:W-:Y:S01]  /*0860*/  @!P2 IMAD R18, R24, R15, R8 ;  /* 0x0000000f1812a224 */ /* 0x000fe200078e0208 */
[----:B------:R-:W-:Y:S01]  /*0870*/  @!P2 MOV R35, R45 ;  /* 0x0000002d0023a202 */ /* 0x000fe20000000f00 */
[----:B------:R-:W0:Y:S01]  /*0880*/  @!P1 LDC.64 R8, c[0x0][0x270] ;  /* 0x00009c00ff089b82 */ /* 0x000e220000000a00 */
[----:B------:R-:W-:-:S02]  /*0890*/  SHF.R.S32.HI R29, RZ, 0x1f, R22 ;  /* 0x0000001fff1d7819 */ /* 0x000fc40000011416 */
[----:B------:R-:W-:Y:S01]  /*08a0*/  ISETP.GE.U32.AND P5, PT, R22, UR14, PT ;  /* 0x0000000e16007c0c */ /* 0x000fe2000bfa6070 */
[----:B------:R-:W-:Y:S01]  /*08b0*/  @!P2 IMAD.WIDE.U32 R14, R24, R14, R34 ;  /* 0x0000000e180ea225 */ /* 0x000fe200078e0022 */
[----:B------:R-:W-:-:S03]  /*08c0*/  MOV R33, RZ ;  /* 0x000000ff00217202 */ /* 0x000fc60000000f00 */
[----:B------:R-:W2:Y:S01]  /*08d0*/  @!P3 LDC.64 R12, c[0x0][0x220] ;  /* 0x00008800ff0cbb82 */ /* 0x000ea20000000a00 */
[----:B------:R-:W-:Y:S02]  /*08e0*/  ISETP.GE.AND.EX P5, PT, R29, UR15, PT, P5 ;  /* 0x0000000f1d007c0c */ /* 0x000fe4000bfa6350 */
[----:B------:R3:W4:Y:S01]  /*08f0*/  @!P4 LDG.E R33, desc[UR8][R38.64] ;  /* 0x000000082621c981 */ /* 0x000722000c1e1900 */
[----:B------:R-:W-:Y:S02]  /*0900*/  @!P2 IADD3 R15, R15, R18, RZ ;  /* 0x000000120f0fa210 */ /* 0x000fe40007ffe0ff */
[----:B------:R-:W-:Y:S02]  /*0910*/  ISETP.GT.U32.OR P5, PT, R5, 0x27f, P5 ;  /* 0x0000027f0500780c */ /* 0x000fe40002fa4470 */
[----:B------:R-:W-:Y:S02]  /*0920*/  SHF.R.S32.HI R35, RZ, 0x1f, R6 ;  /* 0x0000001fff237819 */ /* 0x000fe40000011406 */
[----:B-1----:R-:W-:-:S02]  /*0930*/  @!P2 LEA R40, P6, R14, R16, 0x1 ;  /* 0x000000100e28a211 */ /* 0x002fc400078c08ff */
[----:B------:R-:W-:Y:S01]  /*0940*/  ISETP.GE.U32.AND P4, PT, R6, UR14, PT ;  /* 0x0000000e06007c0c */ /* 0x000fe2000bf86070 */
[----:B------:R-:W-:Y:S01]  /*0950*/  @!P3 IMAD R16, R7, R10, RZ ;  /* 0x0000000a0710b224 */ /* 0x000fe200078e02ff */
[----:B------:R-:W-:Y:S02]  /*0960*/  @!P2 LEA.HI.X R41, R14, R17, R15, 0x1, P6 ;  /* 0x000000110e29a211 */ /* 0x000fe400030f0c0f */
[----:B------:R-:W-:Y:S01]  /*0970*/  ISETP.GE.AND.EX P4, PT, R35, UR15, PT, P4 ;  /* 0x0000000f23007c0c */ /* 0x000fe2000bf86340 */
[----:B------:R-:W1:Y:S01]  /*0980*/  @!P1 LDC.64 R14, c[0x0][0x220] ;  /* 0x00008800ff0e9b82 */ /* 0x000e620000000a00 */
[----:B---3--:R-:W-:Y:S02]  /*0990*/  @!P3 MOV R38, R42 ;  /* 0x0000002a0026b202 */ /* 0x008fe40000000f00 */
[----:B------:R-:W-:Y:S01]  /*09a0*/  @!P3 MOV R39, R45 ;  /* 0x0000002d0027b202 */ /* 0x000fe20000000f00 */
[----:B------:R-:W-:Y:S01]  /*09b0*/  @!P3 IMAD R18, R27, R11, R16 ;  /* 0x0000000b1b12b224 */ /* 0x000fe200078e0210 */
[----:B------:R-:W-:Y:S01]  /*09c0*/  ISETP.GT.U32.OR P4, PT, R5, 0x27f, P4 ;  /* 0x0000027f0500780c */ /* 0x000fe20002784470 */
[----:B------:R-:W-:-:S02]  /*09d0*/  @!P3 IMAD.WIDE.U32 R10, R27, R10, R38 ;  /* 0x0000000a1b0ab225 */ /* 0x000fc400078e0026 */
[----:B------:R-:W3:Y:S02]  /*09e0*/  @!P5 LDC.64 R16, c[0x0][0x270] ;  /* 0x00009c00ff10db82 */ /* 0x000ee40000000a00 */
[----:B0-----:R-:W-:Y:S01]  /*09f0*/  @!P1 IMAD R28, R19, R8, RZ ;  /* 0x00000008131c9224 */ /* 0x001fe200078e02ff */
[----:B------:R-:W-:Y:S02]  /*0a00*/  @!P3 IADD3 R11, R11, R18, RZ ;  /* 0x000000120b0bb210 */ /* 0x000fe40007ffe0ff */
[----:B------:R-:W-:Y:S02]  /*0a10*/  @!P1 MOV R18, R42 ;  /* 0x0000002a00129202 */ /* 0x000fe40000000f00 */
[----:B------:R-:W-:Y:S02]  /*0a20*/  @!P1 MOV R19, R45 ;  /* 0x0000002d00139202 */ /* 0x000fe40000000f00 */
[----:B--2---:R-:W-:Y:S01]  /*0a30*/  @!P3 LEA R38, P6, R10, R12, 0x1 ;  /* 0x0000000c0a26b211 */ /* 0x004fe200078c08ff */
[----:B------:R-:W-:-:S02]  /*0a40*/  @!P1 IMAD R12, R23, R9, R28 ;  /* 0x00000009170c9224 */ /* 0x000fc400078e021c */
[----:B------:R-:W-:Y:S01]  /*0a50*/  @!P1 IMAD.WIDE.U32 R18, R23, R8, R18 ;  /* 0x0000000817129225 */ /* 0x000fe200078e0012 */
[----:B------:R-:W-:Y:S01]  /*0a60*/  @!P3 LEA.HI.X R39, R10, R13, R11, 0x1, P6 ;  /* 0x0000000d0a27b211 */ /* 0x000fe200030f0c0b */
[----:B------:R-:W0:Y:S01]  /*0a70*/  @!P4 LDC.64 R8, c[0x0][0x270] ;  /* 0x00009c00ff08cb82 */ /* 0x000e220000000a00 */
[----:B------:R-:W-:Y:S02]  /*0a80*/  MOV R34, RZ ;  /* 0x000000ff00227202 */ /* 0x000fe40000000f00 */
[----:B------:R-:W-:-:S04]  /*0a90*/  @!P1 IADD3 R12, R19, R12, RZ ;  /* 0x0000000c130c9210 */ /* 0x000fc80007ffe0ff */
[----:B------:R2:W4:Y:S01]  /*0aa0*/  @!P3 LDG.E R34, desc[UR8][R38.64] ;  /* 0x000000082622b981 */ /* 0x000522000c1e1900 */
[----:B------:R-:W2:Y:S01]  /*0ab0*/  @!P5 LDC.64 R10, c[0x0][0x220] ;  /* 0x00008800ff0adb82 */ /* 0x000ea20000000a00 */
[C---:B-1----:R-:W-:Y:S01]  /*0ac0*/  @!P1 LEA R14, P3, R18.reuse, R14, 0x1 ;  /* 0x0000000e120e9211 */ /* 0x042fe200078608ff */
[----:B---3--:R-:W-:Y:S01]  /*0ad0*/  @!P5 IMAD R29, R29, R16, RZ ;  /* 0x000000101d1dd224 */ /* 0x008fe200078e02ff */
[----:B------:R-:W-:Y:S02]  /*0ae0*/  @!P5 MOV R19, R45 ;  /* 0x0000002d0013d202 */ /* 0x000fe40000000f00 */
[----:B------:R-:W-:Y:S02]  /*0af0*/  @!P1 LEA.HI.X R15, R18, R15, R12, 0x1, P3 ;  /* 0x0000000f120f9211 */ /* 0x000fe400018f0c0c */
[----:B------:R-:W-:Y:S01]  /*0b00*/  @!P5 MOV R18, R42 ;  /* 0x0000002a0012d202 */ /* 0x000fe20000000f00 */
[----:B------:R-:W1:Y:S01]  /*0b10*/  @!P4 LDC.64 R12, c[0x0][0x220] ;  /* 0x00008800ff0ccb82 */ /* 0x000e620000000a00 */
[----:B------:R-:W-:Y:S01]  /*0b20*/  MOV R36, RZ ;  /* 0x000000ff00247202 */ /* 0x000fe20000000f00 */
[----:B------:R-:W-:-:S02]  /*0b30*/  @!P5 IMAD R17, R22, R17, R29 ;  /* 0x000000111611d224 */ /* 0x000fc400078e021d */
[----:B------:R-:W-:-:S03]  /*0b40*/  @!P5 IMAD.WIDE.U32 R18, R22, R16, R18 ;  /* 0x000000101612d225 */ /* 0x000fc600078e0012 */
[----:B------:R3:W4:Y:S02]  /*0b50*/  @!P2 LDG.E R36, desc[UR8][R40.64] ;  /* 0x000000082824a981 */ /* 0x000724000c1e1900 */
[----:B------:R-:W-:Y:S01]  /*0b60*/  @!P5 IADD3 R16, R19, R17, RZ ;  /* 0x000000111310d210 */ /* 0x000fe20007ffe0ff */
[----:B0-----:R-:W-:Y:S01]  /*0b70*/  @!P4 IMAD R17, R35, R8, RZ ;  /* 0x000000082311c224 */ /* 0x001fe200078e02ff */
[----:B--2---:R-:W-:-:S03]  /*0b80*/  @!P5 LEA R10, P2, R18, R10, 0x1 ;  /* 0x0000000a120ad211 */ /* 0x004fc600078408ff */
[----:B------:R-:W-:Y:S01]  /*0b90*/  @!P4 IMAD R9, R6, R9, R17 ;  /* 0x000000090609c224 */ /* 0x000fe200078e0211 */
[----:B------:R-:W-:Y:S02]  /*0ba0*/  @!P4 MOV R17, R45 ;  /* 0x0000002d0011c202 */ /* 0x000fe40000000f00 */
[----:B------:R-:W-:Y:S02]  /*0bb0*/  @!P5 LEA.HI.X R11, R18, R11, R16, 0x1, P2 ;  /* 0x0000000b120bd211 */ /* 0x000fe400010f0c10 */
[----:B------:R-:W-:Y:S02]  /*0bc0*/  @!P4 MOV R16, R42 ;  /* 0x0000002a0010c202 */ /* 0x000fe40000000f00 */
[----:B------:R-:W-:-:S03]  /*0bd0*/  CS2R R38, SRZ ;  /* 0x0000000000267805 */ /* 0x000fc6000001ff00 */
[----:B------:R-:W-:-:S03]  /*0be0*/  @!P4 IMAD.WIDE.U32 R16, R6, R8, R16 ;  /* 0x000000080610c225 */ /* 0x000fc600078e0010 */
[----:B------:R0:W2:Y:S02]  /*0bf0*/  @!P1 LDG.E R38, desc[UR8][R14.64] ;  /* 0x000000080e269981 */ /* 0x0000a4000c1e1900 */
[----:B------:R-:W-:Y:S02]  /*0c00*/  @!P4 IADD3 R8, R17, R9, RZ ;  /* 0x000000091108c210 */ /* 0x000fe40007ffe0ff */
[----:B------:R4:W2:Y:S01]  /*0c10*/  @!P5 LDG.E R39, desc[UR8][R10.64] ;  /* 0x000000080a27d981 */ /* 0x0008a2000c1e1900 */
[C---:B-1----:R-:W-:Y:S02]  /*0c20*/  @!P4 LEA R12, P1, R16.reuse, R12, 0x1 ;  /* 0x0000000c100cc211 */ /* 0x042fe400078208ff */
[----:B---3--:R-:W-:Y:S02]  /*0c30*/  MOV R40, RZ ;  /* 0x000000ff00287202 */ /* 0x008fe40000000f00 */
[----:B------:R-:W-:-:S05]  /*0c40*/  @!P4 LEA.HI.X R13, R16, R13, R8, 0x1, P1 ;  /* 0x0000000d100dc211 */ /* 0x000fca00008f0c08 */
[----:B------:R1:W3:Y:S01]  /*0c50*/  @!P4 LDG.E R40, desc[UR8][R12.64] ;  /* 0x000000080c28c981 */ /* 0x0002e2000c1e1900 */
[----:B------:R-:W-:Y:S01]  /*0c60*/  ISETP.GT.AND P1, PT, R4, 0x1e, PT ;  /* 0x0000001e0400780c */ /* 0x000fe20003f24270 */
[--C-:B-----5:R-:W-:Y:S02]  /*0c70*/  HADD2.F32 R8, -RZ, R20.reuse.H1_H1 ;  /* 0x30000014ff087230 */ /* 0x120fe40000004100 */
[----:B------:R-:W-:-:S03]  /*0c80*/  HADD2.F32 R9, -RZ, R20.H0_H0 ;  /* 0x20000014ff097230 */ /* 0x000fc60000004100 */
[----:B------:R-:W-:Y:S02]  /*0c90*/  FMUL.FTZ R16, R8, R8 ;  /* 0x0000000808107220 */ /* 0x000fe40000410000 */
[C---:B0-----:R-:W-:Y:S02]  /*0ca0*/  FADD.FTZ R14, R9.reuse, R8 ;  /* 0x00000008090e7221 */ /* 0x041fe40000010000 */
[----:B------:R-:W-:Y:S01]  /*0cb0*/  FFMA.FTZ R9, R9, R9, R16 ;  /* 0x0000000909097223 */ /* 0x000fe20000010010 */
[--C-:B----4-:R-:W-:Y:S02]  /*0cc0*/  HADD2.F32 R16, -RZ, R21.reuse.H1_H1 ;  /* 0x30000015ff107230 */ /* 0x110fe40000004100 */
[----:B------:R-:W-:-:S03]  /*0cd0*/  HADD2.F32 R11, -RZ, R21.H0_H0 ;  /* 0x20000015ff0b7230 */ /* 0x000fc60000004100 */
[----:B-1----:R-:W-:Y:S02]  /*0ce0*/  FMUL.FTZ R12, R16, R16 ;  /* 0x00000010100c7220 */ /* 0x002fe40000410000 */
[C---:B------:R-:W-:Y:S02]  /*0cf0*/  FADD.FTZ R16, R11.reuse, R16 ;  /* 0x000000100b107221 */ /* 0x040fe40000010000 */
[----:B------:R-:W-:Y:S02]  /*0d00*/  FFMA.FTZ R12, R11, R11, R12 ;  /* 0x0000000b0b0c7223 */ /* 0x000fe4000001000c */
[----:B------:R-:W-:Y:S01]  /*0d10*/  FADD.FTZ R16, RZ, R16 ;  /* 0x00000010ff107221 */ /* 0x000fe20000010000 */
[--C-:B------:R-:W-:Y:S02]  /*0d20*/  HADD2.F32 R17, -RZ, R33.reuse.H1_H1 ;  /* 0x30000021ff117230 */ /* 0x100fe40000004100 */
[----:B------:R-:W-:Y:S02]  /*0d30*/  HADD2.F32 R8, -RZ, R33.H0_H0 ;  /* 0x20000021ff087230 */ /* 0x000fe40000004100 */
[----:B------:R-:W-:Y:S01]  /*0d40*/  FADD.FTZ R12, RZ, R12 ;  /* 0x0000000cff0c7221 */ /* 0x000fe20000010000 */
[----:B------:R-:W-:-:S02]  /*0d50*/  FMUL.FTZ R15, R17, R17 ;  /* 0x00000011110f7220 */ /* 0x000fc40000410000 */
[C---:B------:R-:W-:Y:S02]  /*0d60*/  FADD.FTZ R10, R8.reuse, R17 ;  /* 0x00000011080a7221 */ /* 0x040fe40000010000 */
[----:B------:R-:W-:Y:S01]  /*0d70*/  FFMA.FTZ R8, R8, R8, R15 ;  /* 0x0000000808087223 */ /* 0x000fe2000001000f */
[--C-:B------:R-:W-:Y:S02]  /*0d80*/  HADD2.F32 R18, -RZ, R34.reuse.H1_H1 ;  /* 0x30000022ff127230 */ /* 0x100fe40000004100 */
[----:B------:R-:W-:-:S03]  /*0d90*/  HADD2.F32 R13, -RZ, R34.H0_H0 ;  /* 0x20000022ff0d7230 */ /* 0x000fc60000004100 */
[----:B------:R-:W-:Y:S02]  /*0da0*/  FMUL.FTZ R28, R18, R18 ;  /* 0x00000012121c7220 */ /* 0x000fe40000410000 */
[C---:B------:R-:W-:Y:S02]  /*0db0*/  FADD.FTZ R11, R13.reuse, R18 ;  /* 0x000000120d0b7221 */ /* 0x040fe40000010000 */
[----:B------:R-:W-:Y:S02]  /*0dc0*/  FFMA.FTZ R13, R13, R13, R28 ;  /* 0x0000000d0d0d7223 */ /* 0x000fe4000001001c */
[----:B------:R-:W-:Y:S01]  /*0dd0*/  FADD.FTZ R11, R16, R11 ;  /* 0x0000000b100b7221 */ /* 0x000fe20000010000 */
[--C-:B------:R-:W-:Y:S02]  /*0de0*/  HADD2.F32 R18, -RZ, R36.reuse.H1_H1 ;  /* 0x30000024ff127230 */ /* 0x100fe40000004100 */
[----:B------:R-:W-:Y:S01]  /*0df0*/  FADD.FTZ R16, R12, R13 ;  /* 0x0000000d0c107221 */ /* 0x000fe20000010000 */
[----:B------:R-:W-:-:S02]  /*0e00*/  HADD2.F32 R15, -RZ, R36.H0_H0 ;  /* 0x20000024ff0f7230 */ /* 0x000fc40000004100 */
[----:B------:R-:W-:Y:S01]  /*0e10*/  FMUL.FTZ R12, R18, R18 ;  /* 0x00000012120c7220 */ /* 0x000fe20000410000 */
[----:B------:R-:W-:Y:S02]  /*0e20*/  FADD.FTZ R13, R11, R14 ;  /* 0x0000000e0b0d7221 */ /* 0x000fe40000010000 */
[C---:B------:R-:W-:Y:S01]  /*0e30*/  FADD.FTZ R11, R15.reuse, R18 ;  /* 0x000000120f0b7221 */ /* 0x040fe20000010000 */
[----:B------:R-:W-:Y:S01]  /*0e40*/  FFMA.FTZ R12, R15, R15, R12 ;  /* 0x0000000f0f0c7223 */ /* 0x000fe2000001000c */
[----:B------:R-:W-:Y:S01]  /*0e50*/  FADD.FTZ R15, R16, R9 ;  /* 0x00000009100f7221 */ /* 0x000fe20000010000 */
[----:B------:R-:W-:-:S03]  /*0e60*/  FADD.FTZ R10, R13, R10 ;  /* 0x0000000a0d0a7221 */ /* 0x000fc60000010000 */
[----:B------:R-:W-:Y:S01]  /*0e70*/  FADD.FTZ R15, R15, R8 ;  /* 0x000000080f0f7221 */ /* 0x000fe20000010000 */
[--C-:B--2---:R-:W-:Y:S02]  /*0e80*/  HADD2.F32 R14, -RZ, R38.reuse.H1_H1 ;  /* 0x30000026ff0e7230 */ /* 0x104fe40000004100 */
[----:B------:R-:W-:Y:S02]  /*0e90*/  HADD2.F32 R13, -RZ, R38.H0_H0 ;  /* 0x20000026ff0d7230 */ /* 0x000fe40000004100 */
[--C-:B------:R-:W-:Y:S02]  /*0ea0*/  HADD2.F32 R9, -RZ, R39.reuse.H1_H1 ;  /* 0x30000027ff097230 */ /* 0x100fe40000004100 */
[----:B------:R-:W-:Y:S01]  /*0eb0*/  FMUL.FTZ R16, R14, R14 ;  /* 0x0000000e0e107220 */ /* 0x000fe20000410000 */
[----:B------:R-:W-:Y:S01]  /*0ec0*/  FADD.FTZ R12, R15, R12 ;  /* 0x0000000c0f0c7221 */ /* 0x000fe20000010000 */
[----:B------:R-:W-:Y:S02]  /*0ed0*/  HADD2.F32 R18, -RZ, R39.H0_H0 ;  /* 0x20000027ff127230 */ /* 0x000fe40000004100 */
[C---:B------:R-:W-:Y:S01]  /*0ee0*/  FADD.FTZ R8, R13.reuse, R14 ;  /* 0x0000000e0d087221 */ /* 0x040fe20000010000 */
[----:B------:R-:W-:Y:S01]  /*0ef0*/  FADD.FTZ R11, R10, R11 ;  /* 0x0000000b0a0b7221 */ /* 0x000fe20000010000 */
[----:B------:R-:W-:Y:S01]  /*0f00*/  FFMA.FTZ R13, R13, R13, R16 ;  /* 0x0000000d0d0d7223 */ /* 0x000fe20000010010 */
[----:B------:R-:W-:Y:S01]  /*0f10*/  FMUL.FTZ R17, R9, R9 ;  /* 0x0000000909117220 */ /* 0x000fe20000410000 */
[----:B---3--:R-:W-:-:S02]  /*0f20*/  HADD2.F32 R15, -RZ, R40.H1_H1 ;  /* 0x30000028ff0f7230 */ /* 0x008fc40000004100 */
[----:B------:R-:W-:Y:S01]  /*0f30*/  FADD.FTZ R8, R11, R8 ;  /* 0x000000080b087221 */ /* 0x000fe20000010000 */
[----:B------:R-:W-:Y:S02]  /*0f40*/  HADD2.F32 R10, -RZ, R40.H0_H0 ;  /* 0x20000028ff0a7230 */ /* 0x000fe40000004100 */
[C---:B------:R-:W-:Y:S01]  /*0f50*/  FADD.FTZ R9, R18.reuse, R9 ;  /* 0x0000000912097221 */ /* 0x040fe20000010000 */
[----:B------:R-:W-:Y:S01]  /*0f60*/  FFMA.FTZ R17, R18, R18, R17 ;  /* 0x0000001212117223 */ /* 0x000fe20000010011 */
[----:B------:R-:W-:Y:S01]  /*0f70*/  FADD.FTZ R12, R12, R13 ;  /* 0x0000000d0c0c7221 */ /* 0x000fe20000010000 */
[----:B------:R-:W-:Y:S01]  /*0f80*/  FMUL.FTZ R11, R15, R15 ;  /* 0x0000000f0f0b7220 */ /* 0x000fe20000410000 */
[----:B------:R-:W-:Y:S01]  /*0f90*/  FADD.FTZ R8, R8, R9 ;  /* 0x0000000908087221 */ /* 0x000fe20000010000 */
[----:B------:R-:W-:Y:S01]  /*0fa0*/  FADD.FTZ R15, R10, R15 ;  /* 0x0000000f0a0f7221 */ /* 0x000fe20000010000 */
[----:B------:R-:W-:Y:S01]  /*0fb0*/  FADD.FTZ R12, R12, R17 ;  /* 0x000000110c0c7221 */ /* 0x000fe20000010000 */
[----:B------:R-:W-:-:S02]  /*0fc0*/  FFMA.FTZ R11, R10, R10, R11 ;  /* 0x0000000a0a0b7223 */ /* 0x000fc4000001000b */
        /* <DEDUP_REMOVED lines=43> */
[----:B0-----:R-:W-:Y:S02]  /*1280*/  FADD.FTZ R28, R12, R15 ;  /* 0x0000000f0c1c7221 */ /* 0x001fe40000010000 */
[----:B------:R-:W0:Y:S01]  /*1290*/  LDS.128 R12, [UR5+0x50] ;  /* 0x00005005ff0c7984 */ /* 0x000e220008000c00 */
        /* <DEDUP_REMOVED lines=25> */
[----:B0-----:R-:W-:Y:S01]  /*1430*/  FADD.FTZ R41, R41, R12 ;  /* 0x0000000c29297221 */ /* 0x001fe20000010000 */
[----:B------:R-:W-:Y:S02]  /*1440*/  FADD.FTZ R12, R28, R13 ;  /* 0x0000000d1c0c7221 */ /* 0x000fe40000010000 */
[----:B------:R-:W0:Y:S01]  /*1450*/  LDS.64 R28, [UR5+0xb0] ;  /* 0x0000b005ff1c7984 */ /* 0x000e220008000a00 */
        /* <DEDUP_REMOVED lines=10> */
[----:B0-----:R-:W-:Y:S01]  /*1500*/  FADD.FTZ R28, R41, R28 ;  /* 0x0000001c291c7221 */ /* 0x001fe20000010000 */
[----:B------:R-:W-:-:S07]  /*1510*/  FADD.FTZ R29, R12, R29 ;  /* 0x0000001d0c1d7221 */ /* 0x000fce0000010000 */
.L_x_3793:
[----:B------:R-:W-:Y:S05]  /*1520*/  BSYNC B0 ;  /* 0x0000000000007941 */ /* 0x000fea0003800000 */
.L_x_3792:
        /* <DEDUP_REMOVED lines=12> */
[----:B------:R-:W1:Y:S03]  /*15f0*/  LDC.64 R8, c[0x0][0x240] ;  /* 0x00009000ff087b82 */ /* 0x000e660000000a00 */
[----:B---3--:R-:W-:-:S04]  /*1600*/  IMAD.WIDE R10, R13, 0x4, R10 ;  /* 0x000000040d0a7825 */ /* 0x008fc800078e020a */
[----:B--2---:R-:W-:Y:S01]  /*1610*/  IMAD R13, R15, UR7, R16 ;  /* 0x000000070f0d7c24 */ /* 0x004fe2000f8e0210 */
[----:B------:R-:W-:-:S03]  /*1620*/  SEL R19, R14, RZ, !P1 ;  /* 0x000000ff0e137207 */ /* 0x000fc60004800000 */
[----:B------:R-:W-:Y:S01]  /*1630*/  IMAD.WIDE.U32 R12, R13, 0x8, R10 ;  /* 0x000000080d0c7825 */ /* 0x000fe200078e000a */
[----:B------:R-:W-:Y:S02]  /*1640*/  MOV R10, 0x1 ;  /* 0x00000001000a7802 */ /* 0x000fe40000000f00 */
[----:B------:R-:W-:Y:S02]  /*1650*/  IADD3 R11, R17, R16, RZ ;  /* 0x00000010110b7210 */ /* 0x000fe40007ffe0ff */
[----:B------:R-:W-:Y:S01]  /*1660*/  SEL R17, R10, 0xffffffff, !P1 ;  /* 0xffffffff0a117807 */ /* 0x000fe20004800000 */
[----:B------:R2:W-:Y:S01]  /*1670*/  STG.E.64 desc[UR8][R12.64], R28 ;  /* 0x0000001c0c007986 */ /* 0x0005e2000c101b08 */
[----:B------:R-:W-:Y:S01]  /*1680*/  ISETP.NE.AND P1, PT, R19, -0x1, PT ;  /* 0xffffffff1300780c */ /* 0x000fe20003f25270 */
[----:B-1----:R-:W-:Y:S01]  /*1690*/  IMAD.WIDE.U32 R10, R11, 0x4, R8 ;  /* 0x000000040b0a7825 */ /* 0x002fe200078e0008 */
[----:B------:R-:W-:Y:S06]  /*16a0*/  MEMBAR.ALL.GPU ;  /* 0x0000000000007992 */ /* 0x000fec000000a000 */
[----:B------:R-:W-:-:S00]  /*16b0*/  ERRBAR ;  /* 0x00000000000079ab */ /* 0x000fc00000000000 */
[----:B------:R-:W-:Y:S06]  /*16c0*/  CGAERRBAR ;  /* 0x00000000000075ab */ /* 0x000fec0000000000 */
[----:B------:R2:W-:Y:S01]  /*16d0*/  REDG.E.ADD.S32.STRONG.GPU desc[UR8][R10.64], R17 ;  /* 0x000000110a00798e */ /* 0x0005e2000c10e388 */
[----:B------:R-:W-:Y:S05]  /*16e0*/  @!P1 BRA `(.L_x_3795) ;  /* 0x00000000001c9947 */ /* 0x000fea0003800000 */
[----:B------:R-:W-:-:S04]  /*16f0*/  IMAD R15, R18, R15, R16 ;  /* 0x0000000f120f7224 */ /* 0x000fc800078e0210 */
[----:B------:R-:W-:-:S07]  /*1700*/  IMAD.WIDE.U32 R8, R15, 0x4, R8 ;  /* 0x000000040f087825 */ /* 0x000fce00078e0008 */
.L_x_3796:
[----:B--2---:R-:W2:Y:S04]  /*1710*/  LDG.E.STRONG.GPU R10, desc[UR8][R8.64] ;  /* 0x00000008080a7981 */ /* 0x004ea8000c1ef900 */
[----:B--2---:R-:W-:Y:S01]  /*1720*/  CCTL.IVALL ;  /* 0x00000000ff00798f */ /* 0x004fe20002000000 */
[----:B------:R-:W-:Y:S05]  /*1730*/  YIELD ;  /* 0x0000000000007946 */ /* 0x000fea0003800000 */
[----:B------:R-:W-:-:S13]  /*1740*/  ISETP.NE.AND P1, PT, R10, R19, PT ;  /* 0x000000130a00720c */ /* 0x000fda0003f25270 */
[----:B------:R-:W-:Y:S05]  /*1750*/  @P1 BRA `(.L_x_3796) ;  /* 0xfffffffc00ec1947 */ /* 0x000fea000383ffff */
.L_x_3795:
        /* <DEDUP_REMOVED lines=11> */
.L_x_3798:
[----:B------:R-:W-:-:S13]  /*1810*/  ISETP.EQ.OR P1, PT, R15, UR7, P3 ;  /* 0x000000070f007c0c */ /* 0x000fda0009f22670 */
[----:B--2---:R-:W1:Y:S01]  /*1820*/  @!P1 LDC R10, c[0x0][0x10] ;  /* 0x00000400ff0a9b82 */ /* 0x004e620000000800 */
        /* <DEDUP_REMOVED lines=42> */
[----:B------:R-:W2:Y:S01]  /*1ad0*/  @!P4 LDG.E.64 R10, desc[UR8][R10.64] ;  /* 0x000000080a0ac981 */ /* 0x000ea2000c1e1b00 */
[----:B------:R-:W0:Y:S01]  /*1ae0*/  @!P1 LDC.64 R12, c[0x0][0x248] ;  /* 0x00009200ff0c9b82 */ /* 0x000e220000000a00 */
[----:B------:R-:W-:Y:S02]  /*1af0*/  @!P1 IMAD R41, R41, R8, RZ ;  /* 0x0000000829299224 */ /* 0x000fe400078e02ff */
[----:B------:R-:W3:Y:S02]  /*1b00*/  @!P2 LDG.E.64 R8, desc[UR8][R18.64] ;  /* 0x000000081208a981 */ /* 0x000ee4000c1e1b00 */
[----:B------:R-:W-:-:S05]  /*1b10*/  @!P1 IMAD R41, R41, R14, RZ ;  /* 0x0000000e29299224 */ /* 0x000fca00078e02ff */
[----:B------:R-:W-:-:S05]  /*1b20*/  @!P1 SHF.L.U32 R41, R41, 0x1, RZ ;  /* 0x0000000129299819 */ /* 0x000fca00000006ff */
[----:B0-----:R-:W-:-:S04]  /*1b30*/  @!P1 IMAD.WIDE R12, R41, 0x4, R12 ;  /* 0x00000004290c9825 */ /* 0x001fc800078e020c */
[----:B------:R-:W-:-:S06]  /*1b40*/  @!P1 IMAD.WIDE.U32 R12, R17, 0x8, R12 ;  /* 0x00000008110c9825 */ /* 0x000fcc00078e000c */
[----:B------:R-:W4:Y:S01]  /*1b50*/  @!P1 LDG.E.64 R12, desc[UR8][R12.64] ;  /* 0x000000080c0c9981 */ /* 0x000f22000c1e1b00 */
[----:B------:R-:W-:Y:S02]  /*1b60*/  IADD3 R16, R16, -0x4, RZ ;  /* 0xfffffffc10107810 */ /* 0x000fe40007ffe0ff */
[----:B------:R-:W-:Y:S01]  /*1b70*/  IADD3 R15, R15, 0x4, RZ ;  /* 0x000000040f0f7810 */ /* 0x000fe20007ffe0ff */
[----:B---3--:R-:W-:Y:S01]  /*1b80*/  @!P2 FADD.FTZ R28, R28, R8 ;  /* 0x000000081c1ca221 */ /* 0x008fe20000010000 */
[----:B------:R-:W-:Y:S01]  /*1b90*/  @!P2 FADD.FTZ R29, R29, R9 ;  /* 0x000000091d1da221 */ /* 0x000fe20000010000 */
[----:B------:R-:W-:Y:S02]  /*1ba0*/  ISETP.NE.AND P2, PT, R16, RZ, PT ;  /* 0x000000ff1000720c */ /* 0x000fe40003f45270 */
[----:B--2---:R-:W-:Y:S01]  /*1bb0*/  @!P4 FADD.FTZ R28, R28, R10 ;  /* 0x0000000a1c1cc221 */ /* 0x004fe20000010000 */
[----:B------:R-:W-:-:S03]  /*1bc0*/  @!P4 FADD.FTZ R29, R29, R11 ;  /* 0x0000000b1d1dc221 */ /* 0x000fc60000010000 */
[----:B----4-:R-:W-:Y:S01]  /*1bd0*/  @!P1 FADD.FTZ R28, R28, R12 ;  /* 0x0000000c1c1c9221 */ /* 0x010fe20000010000 */
[----:B------:R-:W-:-:S06]  /*1be0*/  @!P1 FADD.FTZ R29, R29, R13 ;  /* 0x0000000d1d1d9221 */ /* 0x000fcc0000010000 */
[----:B------:R-:W-:Y:S05]  /*1bf0*/  @P2 BRA `(.L_x_3798) ;  /* 0xfffffffc00042947 */ /* 0x000fea000383ffff */
.L_x_3797:
[----:B--2---:R-:W-:-:S13]  /*1c00*/  LOP3.LUT P1, R10, R14, 0x3, RZ, 0xc0, !PT ;  /* 0x000000030e0a7812 */ /* 0x004fda000782c0ff */
        /* <DEDUP_REMOVED lines=18> */
.L_x_3800:
[----:B------:R-:W-:Y:S05]  /*1d30*/  BSYNC B0 ;  /* 0x0000000000007941 */ /* 0x000fea0003800000 */
.L_x_3799:
        /* <DEDUP_REMOVED lines=32> */
.L_x_3794:
[----:B------:R-:W-:Y:S01]  /*1f40*/  ULDC.64 UR12, c[0x0][0x218] ;  /* 0x00008600000c7ab9 */ /* 0x000fe20000000a00 */
[----:B------:R-:W-:Y:S01]  /*1f50*/  LOP3.LUT P1, RZ, R5, UR7, RZ, 0xfc, !PT ;  /* 0x0000000705ff7c12 */ /* 0x000fe2000f82fcff */
[----:B------:R-:W1:Y:S01]  /*1f60*/  S2UR UR6, SR_CgaCtaId ;  /* 0x00000000000679c3 */ /* 0x000e620000008800 */
[----:B------:R-:W-:Y:S01]  /*1f70*/  ISETP.EQ.U32.AND P2, PT, RZ, UR12, PT ;  /* 0x0000000cff007c0c */ /* 0x000fe2000bf42070 */
[----:B------:R-:W-:Y:S01]  /*1f80*/  UMOV UR5, 0x400 ;  /* 0x0000040000057882 */ /* 0x000fe20000000000 */
[----:B------:R-:W-:Y:S02]  /*1f90*/  IADD3 R37, R32, R37, RZ ;  /* 0x0000002520257210 */ /* 0x000fe40007ffe0ff */
[----:B------:R-:W-:-:S03]  /*1fa0*/  ISETP.EQ.OR.EX P1, PT, RZ, UR13, P1, P2 ;  /* 0x0000000dff007c0c */ /* 0x000fc60008f22720 */
[----:B--2---:R-:W2:Y:S08]  /*1fb0*/  LDC.64 R10, c[0x0][0x228] ;  /* 0x00008a00ff0a7b82 */ /* 0x004eb00000000a00 */
[----:B------:R-:W3:Y:S08]  /*1fc0*/  LDC.64 R8, c[0x0][0x230] ;  /* 0x00008c00ff087b82 */ /* 0x000ef00000000a00 */
[----:B------:R-:W4:Y:S01]  /*1fd0*/  @!P1 LDC.64 R12, c[0x0][0x218] ;  /* 0x00008600ff0c9b82 */ /* 0x000f220000000a00 */
[----:B-1----:R-:W-:-:S03]  /*1fe0*/  ULEA UR5, UR6, UR5, 0x18 ;  /* 0x0000000506057291 */ /* 0x002fc6000f8ec03f */
[----:B------:R-:W-:Y:S02]  /*1ff0*/  ULDC UR6, c[0x0][0x2a4] ;  /* 0x0000a90000067ab9 */ /* 0x000fe40000000800 */
[----:B------:R-:W-:Y:S01]  /*2000*/  @!P1 FMUL.FTZ R15, R29, UR6 ;  /* 0x000000061d0f9c20 */ /* 0x000fe20008410000 */
[----:B------:R-:W-:Y:S01]  /*2010*/  @!P1 FMUL.FTZ R14, R28, UR6 ;  /* 0x000000061c0e9c20 */ /* 0x000fe20008410000 */
[C---:B--2---:R-:W-:Y:S02]  /*2020*/  IMAD.WIDE R18, R37.reuse, 0x4, R10 ;  /* 0x0000000425127825 */ /* 0x044fe400078e020a */
[----:B------:R-:W-:Y:S02]  /*2030*/  @!P3 STS.64 [UR5+0xc0], R28 ;  /* 0x0000c01cff00b988 */ /* 0x000fe40008000a05 */
[----:B---3--:R-:W-:-:S04]  /*2040*/  IMAD.WIDE R10, R37, 0x4, R8 ;  /* 0x00000004250a7825 */ /* 0x008fc800078e0208 */
[----:B----4-:R-:W-:-:S05]  /*2050*/  @!P1 IMAD.WIDE R16, R31, 0x8, R12 ;  /* 0x000000081f109825 */ /* 0x010fca00078e020c */
[----:B------:R1:W-:Y:S01]  /*2060*/  @!P1 STG.E.64 desc[UR8][R16.64], R14 ;  /* 0x0000000e10009986 */ /* 0x0003e2000c101b08 */
[----:B------:R-:W-:Y:S06]  /*2070*/  BAR.SYNC.DEFER_BLOCKING 0x0 ;  /* 0x0000000000007b1d */ /* 0x000fec0000010000 */
[----:B------:R2:W3:Y:S04]  /*2080*/  LDG.E.64 R8, desc[UR8][R18.64] ;  /* 0x0000000812087981 */ /* 0x0004e8000c1e1b00 */
[----:B------:R-:W3:Y:S01]  /*2090*/  LDG.E.64 R10, desc[UR8][R10.64] ;  /* 0x000000080a0a7981 */ /* 0x000ee2000c1e1b00 */
[----:B------:R-:W-:Y:S01]  /*20a0*/  ISETP.NE.AND P6, PT, RZ, UR10, PT ;  /* 0x0000000aff007c0c */ /* 0x000fe2000bfc5270 */
[----:B-1----:R-:W-:-:S02]  /*20b0*/  HADD2.F32 R15, -RZ, R21.H0_H0 ;  /* 0x20000015ff0f7230 */ /* 0x002fc40000004100 */
[----:B------:R-:W1:Y:S01]  /*20c0*/  LDS.64 R12, [UR5+0xc0] ;  /* 0x0000c005ff0c7984 */ /* 0x000e620008000a00 */
[----:B------:R-:W-:Y:S02]  /*20d0*/  HADD2.F32 R21, -RZ, R21.H1_H1 ;  /* 0x30000015ff157230 */ /* 0x000fe40000004100 */
[----:B------:R-:W-:Y:S02]  /*20e0*/  HADD2.F32 R17, -RZ, R34.H1_H1 ;  /* 0x30000022ff117230 */ /* 0x000fe40000004100 */
[----:B-1----:R-:W-:-:S04]  /*20f0*/  FMUL.FTZ R12, R12, UR6 ;  /* 0x000000060c0c7c20 */ /* 0x002fc80008410000 */
[----:B------:R-:W-:Y:S01]  /*2100*/  FMUL.FTZ R37, R12, R12 ;  /* 0x0000000c0c257220 */ /* 0x000fe20000410000 */
[--C-:B------:R-:W-:Y:S01]  /*2110*/  FADD.FTZ R14, R15, -R12.reuse ;  /* 0x8000000c0f0e7221 */ /* 0x100fe20000010000 */
[----:B------:R-:W-:Y:S01]  /*2120*/  FADD.FTZ R16, R21, -R12 ;  /* 0x8000000c15107221 */ /* 0x000fe20000010000 */
[----:B------:R-:W-:Y:S02]  /*2130*/  HADD2.F32 R15, -RZ, R34.H0_H0 ;  /* 0x20000022ff0f7230 */ /* 0x000fe40000004100 */
[----:B------:R-:W-:-:S05]  /*2140*/  FFMA.FTZ R13, R13, UR6, -R37 ;  /* 0x000000060d0d7c23 */ /* 0x000fca0008010825 */
[----:B------:R-:W-:-:S13]  /*2150*/  FSETP.GTU.FTZ.AND P1, PT, R13, RZ, PT ;  /* 0x000000ff0d00720b */ /* 0x000fda0003f3c000 */
[----:B------:R-:W0:Y:S02]  /*2160*/  @P1 LDC R37, c[0x0][0x238] ;  /* 0x00008e00ff251b82 */ /* 0x000e240000000800 */
[----:B0-----:R-:W-:Y:S01]  /*2170*/  @P1 FADD.FTZ R28, R13, R37 ;  /* 0x000000250d1c1221 */ /* 0x001fe20000010000 */
[----:B------:R-:W-:-:S06]  /*2180*/  MOV R13, 0x3f800000 ;  /* 0x3f800000000d7802 */ /* 0x000fcc0000000f00 */
[----:B------:R-:W2:Y:S02]  /*2190*/  @P1 MUFU.RSQ R13, R28 ;  /* 0x0000001c000d1308 */ /* 0x000ea40000001400 */
[-C--:B--2---:R-:W-:Y:S01]  /*21a0*/  FMUL.FTZ R19, R14, R13.reuse ;  /* 0x0000000d0e137220 */ /* 0x084fe20000410000 */
[----:B------:R-:W-:-:S03]  /*21b0*/  FMUL.FTZ R16, R16, R13 ;  /* 0x0000000d10107220 */ /* 0x000fc60000410000 */
[----:B---3--:R-:W-:Y:S01]  /*21c0*/  FFMA.FTZ R14, R8, R19, R10 ;  /* 0x00000013080e7223 */ /* 0x008fe2000001000a */
        /* <DEDUP_REMOVED lines=12> */
.L_x_3801:
        /* <DEDUP_REMOVED lines=9> */
[----:B------:R-:W-:-:S04]  /*2320*/  ULDC.64 UR12, c[0x0][0x210] ;  /* 0x00008400000c7ab9 */ /* 0x000fc80000000a00 */
[----:B------:R-:W-:Y:S02]  /*2330*/  IADD3 R29, R19, R29, RZ ;  /* 0x0000001d131d7210 */ /* 0x000fe40007ffe0ff */
[----:B------:R-:W-:-:S04]  /*2340*/  LEA R28, P1, R18, UR12, 0x1 ;  /* 0x0000000c121c7c11 */ /* 0x000fc8000f8208ff */
[----:B------:R-:W-:-:S05]  /*2350*/  LEA.HI.X R29, R18, UR13, R29, 0x1, P1 ;  /* 0x0000000d121d7c11 */ /* 0x000fca00088f0c1d */
[----:B------:R0:W-:Y:S04]  /*2360*/  STG.E desc[UR8][R28.64], R21 ;  /* 0x000000151c007986 */ /* 0x0001e8000c101908 */
.L_x_3803:
[----:B------:R-:W-:Y:S05]  /*2370*/  BSYNC B0 ;  /* 0x0000000000007941 */ /* 0x000fea0003800000 */
.L_x_3802:
[----:B------:R-:W-:Y:S01]  /*2380*/  HADD2.F32 R16, -RZ, R39.H0_H0 ;  /* 0x20000027ff107230 */ /* 0x000fe20000004100 */
[----:B------:R-:W-:Y:S01]  /*2390*/  ULDC.64 UR12, c[0x0][0x278] ;  /* 0x00009e00000c7ab9 */ /* 0x000fe20000000a00 */
[--C-:B------:R-:W-:Y:S02]  /*23a0*/  HADD2.F32 R19, -RZ, R20.reuse.H0_H0 ;  /* 0x20000014ff137230 */ /* 0x100fe40000004100 */
[--C-:B0-----:R-:W-:Y:S01]  /*23b0*/  FADD.FTZ R28, R17, -R12.reuse ;  /* 0x8000000c111c7221 */ /* 0x101fe20000010000 */
[----:B------:R-:W-:Y:S02]  /*23c0*/  HADD2.F32 R29, -RZ, R20.H1_H1 ;  /* 0x30000014ff1d7230 */ /* 0x000fe40000004100 */
[--C-:B------:R-:W-:Y:S01]  /*23d0*/  FADD.FTZ R20, R15, -R12.reuse ;  /* 0x8000000c0f147221 */ /* 0x100fe20000010000 */
[--C-:B------:R-:W-:Y:S02]  /*23e0*/  HADD2.F32 R21, -RZ, R33.reuse.H0_H0 ;  /* 0x20000021ff157230 */ /* 0x100fe40000004100 */
[----:B------:R-:W-:Y:S01]  /*23f0*/  FADD.FTZ R15, R16, -R12 ;  /* 0x8000000c100f7221 */ /* 0x000fe20000010000 */
[----:B------:R-:W-:Y:S01]  /*2400*/  HADD2.F32 R33, -RZ, R33.H1_H1 ;  /* 0x30000021ff217230 */ /* 0x000fe20000004100 */
[----:B------:R-:W-:Y:S01]  /*2410*/  ISETP.GE.U32.AND P1, PT, R27, UR12, PT ;  /* 0x0000000c1b007c0c */ /* 0x000fe2000bf26070 */
[----:B------:R-:W-:Y:S01]  /*2420*/  HADD2.F32 R41, -RZ, R36.H1_H1 ;  /* 0x30000024ff297230 */ /* 0x000fe20000004100 */
[----:B------:R-:W-:Y:S01]  /*2430*/  ISETP.GE.U32.AND P2, PT, R26, UR12, PT ;  /* 0x0000000c1a007c0c */ /* 0x000fe2000bf46070 */
[----:B------:R-:W-:Y:S01]  /*2440*/  HADD2.F32 R14, -RZ, R38.H0_H0 ;  /* 0x20000026ff0e7230 */ /* 0x000fe20000004100 */
[----:B------:R-:W-:Y:S01]  /*2450*/  SHF.R.S32.HI R16, RZ, 0x1f, R26 ;  /* 0x0000001fff107819 */ /* 0x000fe2000001141a */
[----:B------:R-:W-:-:S02]  /*2460*/  HADD2.F32 R18, -RZ, R40.H0_H0 ;  /* 0x20000028ff127230 */ /* 0x000fc40000004100 */
[--C-:B------:R-:W-:Y:S01]  /*2470*/  FADD.FTZ R34, R19, -R12.reuse ;  /* 0x8000000c13227221 */ /* 0x100fe20000010000 */
[----:B------:R-:W-:Y:S02]  /*2480*/  HADD2.F32 R37, -RZ, R36.H0_H0 ;  /* 0x20000024ff257230 */ /* 0x000fe40000004100 */
[--C-:B------:R-:W-:Y:S01]  /*2490*/  FADD.FTZ R33, R33, -R12.reuse ;  /* 0x8000000c21217221 */ /* 0x100fe20000010000 */
[----:B------:R-:W-:Y:S02]  /*24a0*/  HADD2.F32 R38, -RZ, R38.H1_H1 ;  /* 0x30000026ff267230 */ /* 0x000fe40000004100 */
[--C-:B------:R-:W-:Y:S01]  /*24b0*/  FADD.FTZ R41, R41, -R12.reuse ;  /* 0x8000000c29297221 */ /* 0x100fe20000010000 */
[----:B------:R-:W-:Y:S02]  /*24c0*/  HADD2.F32 R39, -RZ, R39.H1_H1 ;  /* 0x30000027ff277230 */ /* 0x000fe40000004100 */
[----:B------:R-:W-:Y:S01]  /*24d0*/  FADD.FTZ R36, R29, -R12 ;  /* 0x8000000c1d247221 */ /* 0x000fe20000010000 */
[----:B------:R-:W-:-:S02]  /*24e0*/  HADD2.F32 R40, -RZ, R40.H1_H1 ;  /* 0x30000028ff287230 */ /* 0x000fc40000004100 */
[--C-:B------:R-:W-:Y:S01]  /*24f0*/  FADD.FTZ R21, R21, -R12.reuse ;  /* 0x8000000c15157221 */ /* 0x100fe20000010000 */
[--C-:B------:R-:W-:Y:S01]  /*2500*/  FADD.FTZ R37, R37, -R12.reuse ;  /* 0x8000000c25257221 */ /* 0x100fe20000010000 */
[--C-:B------:R-:W-:Y:S01]  /*2510*/  FADD.FTZ R14, R14, -R12.reuse ;  /* 0x8000000c0e0e7221 */ /* 0x100fe20000010000 */
[--C-:B------:R-:W-:Y:S01]  /*2520*/  FADD.FTZ R38, R38, -R12.reuse ;  /* 0x8000000c26267221 */ /* 0x100fe20000010000 */
[--C-:B------:R-:W-:Y:S01]  /*2530*/  FADD.FTZ R39, R39, -R12.reuse ;  /* 0x8000000c27277221 */ /* 0x100fe20000010000 */
[--C-:B------:R-:W-:Y:S01]  /*2540*/  FADD.FTZ R18, R18, -R12.reuse ;  /* 0x8000000c12127221 */ /* 0x100fe20000010000 */
[----:B------:R-:W-:Y:S01]  /*2550*/  FADD.FTZ R40, R40, -R12 ;  /* 0x8000000c28287221 */ /* 0x000fe20000010000 */
[----:B------:R-:W-:Y:S01]  /*2560*/  ISETP.GE.AND.EX P1, PT, R7, UR13, PT, P1 ;  /* 0x0000000d07007c0c */ /* 0x000fe2000bf26310 */
[-C--:B------:R-:W-:Y:S01]  /*2570*/  FMUL.FTZ R19, R20, R13.reuse ;  /* 0x0000000d14137220 */ /* 0x080fe20000410000 */
[----:B------:R-:W-:Y:S01]  /*2580*/  ISETP.GE.AND.EX P2, PT, R16, UR13, PT, P2 ;  /* 0x0000000d10007c0c */ /* 0x000fe2000bf46320 */
[-C--:B------:R-:W-:Y:S01]  /*2590*/  FMUL.FTZ R28, R28, R13.reuse ;  /* 0x0000000d1c1c7220 */ /* 0x080fe20000410000 */
[-C--:B------:R-:W-:Y:S01]  /*25a0*/  FMUL.FTZ R17, R34, R13.reuse ;  /* 0x0000000d22117220 */ /* 0x080fe20000410000 */
[-C--:B------:R-:W-:Y:S01]  /*25b0*/  FMUL.FTZ R20, R33, R13.reuse ;  /* 0x0000000d21147220 */ /* 0x080fe20000410000 */
        /* <DEDUP_REMOVED lines=25> */
.L_x_3804:
        /* <DEDUP_REMOVED lines=14> */
.L_x_3806:
[----:B------:R-:W-:Y:S05]  /*2830*/  BSYNC B0 ;  /* 0x0000000000007941 */ /* 0x000fea0003800000 */
.L_x_3805:
[----:B------:R-:W-:Y:S01]  /*2840*/  FFMA.FTZ R17, R8, R17, R10 ;  /* 0x0000001108117223 */ /* 0x000fe2000001000a */
[----:B------:R-:W-:Y:S01]  /*2850*/  FFMA.FTZ R36, R9, R36, R11 ;  /* 0x0000002409247223 */ /* 0x000fe2000001000b */
[----:B------:R-:W-:Y:S06]  /*2860*/  @!P6 BRA `(.L_x_3807) ;  /* 0x000000000028e947 */ /* 0x000fec0003800000 */
        /* <DEDUP_REMOVED lines=10> */
.L_x_3807:
        /* <DEDUP_REMOVED lines=14> */
.L_x_3809:
[----:B------:R-:W-:Y:S05]  /*29f0*/  BSYNC B0 ;  /* 0x0000000000007941 */ /* 0x000fea0003800000 */
.L_x_3808:
[----:B01----:R-:W-:Y:S01]  /*2a00*/  SHF.R.S32.HI R14, RZ, 0x1f, R25 ;  /* 0x0000001fff0e7819 */ /* 0x003fe20000011419 */
[C---:B------:R-:W-:Y:S01]  /*2a10*/  FFMA.FTZ R21, R8.reuse, R21, R10 ;  /* 0x0000001508157223 */ /* 0x040fe2000001000a */
[----:B------:R-:W-:Y:S01]  /*2a20*/  SHF.R.S32.HI R13, RZ, 0x1f, R24 ;  /* 0x0000001fff0d7819 */ /* 0x000fe20000011418 */
[C-C-:B------:R-:W-:Y:S01]  /*2a30*/  FFMA.FTZ R37, R8.reuse, R37, R10.reuse ;  /* 0x0000002508257223 */ /* 0x140fe2000001000a */
[----:B------:R-:W-:Y:S01]  /*2a40*/  SHF.R.S32.HI R7, RZ, 0x1f, R23 ;  /* 0x0000001fff077819 */ /* 0x000fe20000011417 */
[C---:B------:R-:W-:Y:S01]  /*2a50*/  FFMA.FTZ R29, R8.reuse, R29, R10 ;  /* 0x0000001d081d7223 */ /* 0x040fe2000001000a */
[----:B------:R-:W-:Y:S01]  /*2a60*/  SHF.R.S32.HI R12, RZ, 0x1f, R22 ;  /* 0x0000001fff0c7819 */ /* 0x000fe20000011416 */
[C-C-:B------:R-:W-:Y:S01]  /*2a70*/  FFMA.FTZ R33, R8.reuse, R33, R10.reuse ;  /* 0x0000002108217223 */ /* 0x140fe2000001000a */
[----:B------:R-:W-:Y:S01]  /*2a80*/  ISETP.GE.U32.AND P5, PT, R25, UR12, PT ;  /* 0x0000000c19007c0c */ /* 0x000fe2000bfa6070 */
[----:B------:R-:W-:Y:S01]  /*2a90*/  FFMA.FTZ R41, R8, R41, R10 ;  /* 0x0000002908297223 */ /* 0x000fe2000001000a */
[----:B------:R-:W-:Y:S01]  /*2aa0*/  ISETP.GE.U32.AND P1, PT, R24, UR12, PT ;  /* 0x0000000c18007c0c */ /* 0x000fe2000bf26070 */
[--C-:B------:R-:W-:Y:S01]  /*2ab0*/  FFMA.FTZ R34, R9, R34, R11.reuse ;  /* 0x0000002209227223 */ /* 0x100fe2000001000b */
[----:B------:R-:W-:Y:S01]  /*2ac0*/  ISETP.GE.U32.AND P2, PT, R23, UR12, PT ;  /* 0x0000000c17007c0c */ /* 0x000fe2000bf46070 */
[C-C-:B------:R-:W-:Y:S01]  /*2ad0*/  FFMA.FTZ R38, R9.reuse, R38, R11.reuse ;  /* 0x0000002609267223 */ /* 0x140fe2000001000b */
[----:B------:R-:W-:Y:S01]  /*2ae0*/  ISETP.GE.U32.AND P3, PT, R22, UR12, PT ;  /* 0x0000000c16007c0c */ /* 0x000fe2000bf66070 */
[C-C-:B------:R-:W-:Y:S01]  /*2af0*/  FFMA.FTZ R16, R9.reuse, R39, R11.reuse ;  /* 0x0000002709107223 */ /* 0x140fe2000001000b */
[----:B------:R-:W-:Y:S01]  /*2b00*/  ISETP.GE.U32.AND P4, PT, R6, UR12, PT ;  /* 0x0000000c06007c0c */ /* 0x000fe2000bf86070 */
[C-C-:B------:R-:W-:Y:S01]  /*2b10*/  FFMA.FTZ R40, R9.reuse, R40, R11.reuse ;  /* 0x0000002809287223 */ /* 0x140fe2000001000b */
[----:B------:R-:W-:Y:S01]  /*2b20*/  ISETP.GE.AND.EX P5, PT, R14, UR13, PT, P5 ;  /* 0x0000000d0e007c0c */ /* 0x000fe2000bfa6350 */
[----:B------:R-:W-:Y:S01]  /*2b30*/  FFMA.FTZ R20, R9, R20, R11 ;  /* 0x0000001409147223 */ /* 0x000fe2000001000b */
        /* <DEDUP_REMOVED lines=20> */
.L_x_3810:
        /* <DEDUP_REMOVED lines=14> */
.L_x_3812:
[----:B------:R-:W-:Y:S05]  /*2d60*/  BSYNC B0 ;  /* 0x0000000000007941 */ /* 0x000fea0003800000 */
.L_x_3811:
        /* <DEDUP_REMOVED lines=11> */
.L_x_3813:
        /* <DEDUP_REMOVED lines=14> */
.L_x_3815:
[----:B------:R-:W-:Y:S05]  /*2f00*/  BSYNC B0 ;  /* 0x0000000000007941 */ /* 0x000fea0003800000 */
.L_x_3814:
[----:B------:R-:W-:Y:S05]  /*2f10*/  @!P6 BRA `(.L_x_3816) ;  /* 0x000000000028e947 */ /* 0x000fea0003800000 */
        /* <DEDUP_REMOVED lines=10> */
.L_x_3816:
[----:B------:R-:W-:Y:S04]  /*2fc0*/  BSSY B0, `(.L_x_3817) ;  /* 0x000000e000007945 */ /* 0x000fe80003800000 */
[----:B------:R-:W-:Y:S05]  /*2fd0*/  @P2 BRA `(.L_x_3818) ;  /* 0x0000000000302947 */ /* 0x000fea0003800000 */
[----:B------:R-:W-:Y:S01]  /*2fe0*/  ULDC.64 UR12, c[0x0][0x270] ;  /* 0x00009c00000c7ab9 */ /* 0x000fe20000000a00 */
[----:B------:R-:W-:Y:S01]  /*2ff0*/  MOV R8, R42 ;  /* 0x0000002a00087202 */ /* 0x000fe20000000f00 */
[----:B01----:R-:W-:Y:S01]  /*3000*/  IMAD R10, R7, UR12, RZ ;  /* 0x0000000c070a7c24 */ /* 0x003fe2000f8e02ff */
        /* <DEDUP_REMOVED lines=9> */
.L_x_3818:
[----:B------:R-:W-:Y:S05]  /*30a0*/  BSYNC B0 ;  /* 0x0000000000007941 */ /* 0x000fea0003800000 */
.L_x_3817:
[----:B------:R-:W-:Y:S05]  /*30b0*/  @!P6 BRA `(.L_x_3819) ;  /* 0x000000000028e947 */ /* 0x000fea0003800000 */
[----:B------:R-:W-:Y:S01]  /*30c0*/  FMUL.FTZ R7, R33, -1.4426950216293334961 ;  /* 0xbfb8aa3b21077820 */ /* 0x000fe20000410000 */
[----:B------:R-:W-:-:S05]  /*30d0*/  FMUL.FTZ R9, R16, -1.4426950216293334961 ;  /* 0xbfb8aa3b10097820 */ /* 0x000fca0000410000 */
[----:B------:R-:W3:Y:S08]  /*30e0*/  MUFU.EX2 R7, R7 ;  /* 0x0000000700077308 */ /* 0x000ef00000000800 */
[----:B------:R-:W0:Y:S01]  /*30f0*/  MUFU.EX2 R9, R9 ;  /* 0x0000000900097308 */ /* 0x000e220000000800 */
[----:B---3--:R-:W-:-:S07]  /*3100*/  FADD.FTZ R8, R7, 1 ;  /* 0x3f80000007087421 */ /* 0x008fce0000010000 */
[----:B------:R-:W3:Y:S01]  /*3110*/  MUFU.RCP R8, R8 ;  /* 0x0000000800087308 */ /* 0x000ee20000001000 */
[----:B012---:R-:W-:-:S07]  /*3120*/  FADD.FTZ R10, R9, 1 ;  /* 0x3f800000090a7421 */ /* 0x007fce0000010000 */
[----:B------:R-:W0:Y:S01]  /*3130*/  MUFU.RCP R11, R10 ;  /* 0x0000000a000b7308 */ /* 0x000e220000001000 */
[----:B---3--:R-:W-:Y:S01]  /*3140*/  FMUL.FTZ R33, R33, R8 ;  /* 0x0000000821217220 */ /* 0x008fe20000410000 */
[----:B0-----:R-:W-:-:S07]  /*3150*/  FMUL.FTZ R16, R16, R11 ;  /* 0x0000000b10107220 */ /* 0x001fce0000410000 */
.L_x_3819:
        /* <DEDUP_REMOVED lines=10> */
[----:B012---:R-:W-:-:S02]  /*3200*/  LEA R10, P1, R8, UR12, 0x1 ;  /* 0x0000000c080a7c11 */ /* 0x007fc4000f8208ff */
[----:B------:R-:W-:-:S04]  /*3210*/  IADD3 R7, R9, R7, RZ ;  /* 0x0000000709077210 */ /* 0x000fc80007ffe0ff */
[----:B------:R-:W-:-:S05]  /*3220*/  LEA.HI.X R11, R8, UR13, R7, 0x1, P1 ;  /* 0x0000000d080b7c11 */ /* 0x000fca00088f0c07 */
[----:B------:R3:W-:Y:S02]  /*3230*/  STG.E desc[UR8][R10.64], R33 ;  /* 0x000000210a007986 */ /* 0x0007e4000c101908 */
.L_x_3821:
[----:B------:R-:W-:Y:S05]  /*3240*/  BSYNC B0 ;  /* 0x0000000000007941 */ /* 0x000fea0003800000 */
.L_x_3820:
[----:B------:R-:W-:Y:S05]  /*3250*/  @!P6 BRA `(.L_x_3822) ;  /* 0x000000000028e947 */ /* 0x000fea0003800000 */
[----:B------:R-:W-:Y:S01]  /*3260*/  FMUL.FTZ R7, R41, -1.4426950216293334961 ;  /* 0xbfb8aa3b29077820 */ /* 0x000fe20000410000 */
[----:B------:R-:W-:-:S05]  /*3270*/  FMUL.FTZ R9, R40, -1.4426950216293334961 ;  /* 0xbfb8aa3b28097820 */ /* 0x000fca0000410000 */
[----:B------:R-:W4:Y:S08]  /*3280*/  MUFU.EX2 R7, R7 ;  /* 0x0000000700077308 */ /* 0x000f300000000800 */
[----:B------:R-:W0:Y:S01]  /*3290*/  MUFU.EX2 R9, R9 ;  /* 0x0000000900097308 */ /* 0x000e220000000800 */
[----:B----4-:R-:W-:-:S07]  /*32a0*/  FADD.FTZ R8, R7, 1 ;  /* 0x3f80000007087421 */ /* 0x010fce0000010000 */
[----:B------:R-:W4:Y:S01]  /*32b0*/  MUFU.RCP R8, R8 ;  /* 0x0000000800087308 */ /* 0x000f220000001000 */
[----:B0123--:R-:W-:-:S07]  /*32c0*/  FADD.FTZ R10, R9, 1 ;  /* 0x3f800000090a7421 */ /* 0x00ffce0000010000 */
[----:B------:R-:W0:Y:S01]  /*32d0*/  MUFU.RCP R11, R10 ;  /* 0x0000000a000b7308 */ /* 0x000e220000001000 */
[----:B----4-:R-:W-:Y:S01]  /*32e0*/  FMUL.FTZ R41, R41, R8 ;  /* 0x0000000829297220 */ /* 0x010fe20000410000 */
[----:B0-----:R-:W-:-:S07]  /*32f0*/  FMUL.FTZ R40, R40, R11 ;  /* 0x0000000b28287220 */ /* 0x001fce0000410000 */
.L_x_3822:
        /* <DEDUP_REMOVED lines=13> */
.L_x_3824:
[----:B------:R-:W-:Y:S05]  /*33d0*/  BSYNC B0 ;  /* 0x0000000000007941 */ /* 0x000fea0003800000 */
.L_x_3823:
[----:B----4-:R-:W4:Y:S01]  /*33e0*/  LDC R8, c[0x0][0x10] ;  /* 0x00000400ff087b82 */ /* 0x010f220000000800 */
[----:B------:R-:W-:Y:S02]  /*33f0*/  IADD3 R2, R2, 0x1, RZ ;  /* 0x0000000102027810 */ /* 0x000fe40007ffe0ff */
[----:B----4-:R-:W-:-:S04]  /*3400*/  IADD3 R31, R8, R31, RZ ;  /* 0x0000001f081f7210 */ /* 0x010fc80007ffe0ff */
[----:B------:R-:W-:-:S13]  /*3410*/  ISETP.GE.AND P1, PT, R31, UR4, PT ;  /* 0x000000041f007c0c */ /* 0x000fda000bf26270 */
[----:B------:R-:W-:Y:S05]  /*3420*/  @!P1 BRA `(.L_x_3825) ;  /* 0xffffffcc008c9947 */ /* 0x000fea000383ffff */
[----:B------:R-:W-:Y:S05]  /*3430*/  EXIT ;  /* 0x000000000000794d */ /* 0x000fea0003800000 */
.L_x_3826:
        /* <DEDUP_REMOVED lines=12> */
.L_x_5163:


//--------------------- .text._Z35group_norm_nhwc_fwd_one_pass_kernelI11Fp16IOFp32WLi256ELi80ELi640EEv26Group_norm_nhwc_fwd_params --------------------------
	.section	.text._Z35group_norm_nhwc_fwd_one_pass_kernelI11Fp16IOFp32WLi256ELi80ELi640EEv26Group_norm_nhwc_fwd_params,"ax",@progbits
	.align	128
        .global         _Z35group_norm_nhwc_fwd_one_pass_kernelI11Fp16IOFp32WLi256ELi80ELi640EEv26Group_norm_nhwc_fwd_params
        .type           _Z35group_norm_nhwc_fwd_one_pass_kernelI11Fp16IOFp32WLi256ELi80ELi640EEv26Group_norm_nhwc_fwd_params,@function
        .size           _Z35group_norm_nhwc_fwd_one_pass_kernelI11Fp16IOFp32WLi256ELi80ELi640EEv26Group_norm_nhwc_fwd_params,(.L_x_5164 - _Z35group_norm_nhwc_fwd_one_pass_kernelI11Fp16IOFp32WLi256ELi80ELi640EEv26Group_norm_nhwc_fwd_params)
        .other          _Z35group_norm_nhwc_fwd_one_pass_kernelI11Fp16IOFp32WLi256ELi80ELi640EEv26Group_norm_nhwc_fwd_params,@"STO_CUDA_ENTRY STV_DEFAULT"
_Z35group_norm_nhwc_fwd_one_pass_kernelI11Fp16IOFp32WLi256ELi80ELi640EEv26Group_norm_nhwc_fwd_params:
.text._Z35group_norm_nhwc_fwd_one_pass_kernelI11Fp16IOFp32WLi256ELi80ELi640EEv26Group_norm_nhwc_fwd_params:
        /* <DEDUP_REMOVED lines=18> */
[----:B--2---:R-:W-:Y:S02]  /*0120*/  ULEA UR5, UR6, UR5, 0x18 ;  /* 0x0000000506057291 */ /* 0x004fe4000f8ec03f */
[----:B-1----:R-:W-:Y:S01]  /*0130*/  IMAD R2, R4, UR7, R9 ;  /* 0x0000000704027c24 */ /* 0x002fe2000f8e0209 */
[----:B------:R-:W-:Y:S01]  /*0140*/  LEA.HI R4, R7, R0, RZ, 0x5 ;  /* 0x0000000007047211 */ /* 0x000fe200078f28ff */
[----:B------:R-:W-:-:S03]  /*0150*/  IMAD R7, R9, -0x28, R0 ;  /* 0xffffffd809077824 */ /* 0x000fc600078e0200 */
[----:B------:R-:W-:Y:S02]  /*0160*/  ISETP.GE.U32.AND P0, PT, R2, UR8, PT ;  /* 0x0000000802007c0c */ /* 0x000fe4000bf06070 */
[----:B------:R-:W-:Y:S02]  /*0170*/  SHF.R.S32.HI R5, RZ, 0x1f, R2 ;  /* 0x0000001fff057819 */ /* 0x000fe40000011402 */
[----:B------:R-:W-:Y:S02]  /*0180*/  SHF.R.S32.HI R8, RZ, 0x5, R4 ;  /* 0x00000005ff087819 */ /* 0x000fe40000011404 */
[----:B------:R-:W-:Y:S01]  /*0190*/  ISETP.GE.AND.EX P0, PT, R5, UR9, PT, P0 ;  /* 0x0000000905007c0c */ /* 0x000fe2000bf06300 */
[----:B------:R-:W-:Y:S01]  /*01a0*/  ULDC.64 UR8, c[0x0][0x208] ;  /* 0x0000820000087ab9 */ /* 0x000fe20000000a00 */
[----:B------:R-:W-:Y:S01]  /*01b0*/  MOV R4, R6 ;  /* 0x0000000600047202 */ /* 0x000fe20000000f00 */
[----:B------:R-:W-:Y:S01]  /*01c0*/  HFMA2.MMA R6, -RZ, RZ, 0, 0 ;  /* 0x00000000ff067435 */ /* 0x000fe200000001ff */
[----:B------:R-:W-:-:S02]  /*01d0*/  SHF.L.U32 R7, R7, 0x1, RZ ;  /* 0x0000000107077819 */ /* 0x000fc400000006ff */
[----:B------:R-:W-:Y:S02]  /*01e0*/  LEA R8, R8, UR5, 0x3 ;  /* 0x0000000508087c11 */ /* 0x000fe4000f8e18ff */
        /* <DEDUP_REMOVED lines=8> */
[----:B------:R-:W-:Y:S02]  /*0270*/  IADD3 R17, R2, 0x90, RZ ;  /* 0x0000009002117810 */ /* 0x000fe40007ffe0ff */
[----:B------:R-:W-:Y:S02]  /*0280*/  ISETP.LT.U32.AND P0, PT, R0, 0x280, !P0 ;  /* 0x000002800000780c */ /* 0x000fe40004701070 */
[----:B------:R-:W-:-:S02]  /*0290*/  IADD3 R18, R2, 0xa0, RZ ;  /* 0x000000a002127810 */ /* 0x000fc40007ffe0ff */
[C---:B------:R-:W-:Y:S02]  /*02a0*/  IADD3 R19, R2.reuse, 0xb0, RZ ;  /* 0x000000b002137810 */ /* 0x040fe40007ffe0ff */
[C---:B------:R-:W-:Y:S02]  /*02b0*/  IADD3 R20, R2.reuse, 0xc0, RZ ;  /* 0x000000c002147810 */ /* 0x040fe40007ffe0ff */
[C---:B------:R-:W-:Y:S02]  /*02c0*/  IADD3 R21, R2.reuse, 0xd0, RZ ;  /* 0x000000d002157810 */ /* 0x040fe40007ffe0ff */
[C---:B------:R-:W-:Y:S02]  /*02d0*/  IADD3 R22, R2.reuse, 0xe0, RZ ;  /* 0x000000e002167810 */ /* 0x040fe40007ffe0ff */
[----:B0-----:R-:W-:-:S07]  /*02e0*/  IADD3 R23, R2, 0xf0, RZ ;  /* 0x000000f002177810 */ /* 0x001fce0007ffe0ff */
.L_x_3884:
[----:B0123--:R-:W0:Y:S01]  /*02f0*/  LDC R31, c[0x0][0x288] ;  /* 0x0000a200ff1f7b82 */ /* 0x00fe220000000800 */
[----:B------:R-:W-:Y:S01]  /*0300*/  ULDC.64 UR14, c[0x0][0x278] ;  /* 0x00009e00000e7ab9 */ /* 0x000fe20000000a00 */
[----:B------:R-:W-:Y:S01]  /*0310*/  SHF.R.S32.HI R33, RZ, 0x1f, R9 ;  /* 0x0000001fff217819 */ /* 0x000fe20000011409 */
[----:B------:R-:W-:Y:S01]  /*0320*/  ULDC.64 UR12, c[0x0][0x280] ;  /* 0x0000a000000c7ab9 */ /* 0x000fe20000000a00 */
[----:B------:R-:W-:Y:S02]  /*0330*/  SHF.R.S32.HI R35, RZ, 0x1f, R10 ;  /* 0x0000001fff237819 */ /* 0x000fe4000001140a */
[----:B------:R-:W-:Y:S02]  /*0340*/  SHF.R.S32.HI R37, RZ, 0x1f, R11 ;  /* 0x0000001fff257819 */ /* 0x000fe4000001140b */
[----:B------:R-:W-:Y:S01]  /*0350*/  ISETP.GE.U32.AND P6, PT, R11, UR14, PT ;  /* 0x0000000e0b007c0c */ /* 0x000fe2000bfc6070 */
[----:B------:R-:W1:Y:S01]  /*0360*/  @P0 LDC.64 R58, c[0x0][0x220] ;  /* 0x00008800ff3a0b82 */ /* 0x000e620000000a00 */
[----:B------:R-:W-:-:S02]  /*0370*/  SHF.R.S32.HI R39, RZ, 0x1f, R12 ;  /* 0x0000001fff277819 */ /* 0x000fc4000001140c */
[----:B------:R-:W-:-:S04]  /*0380*/  ISETP.GE.AND.EX P6, PT, R37, UR15, PT, P6 ;  /* 0x0000000f25007c0c */ /* 0x000fc8000bfc6360 */
[----:B------:R-:W-:Y:S02]  /*0390*/  ISETP.GT.U32.OR P6, PT, R0, 0x27f, P6 ;  /* 0x0000027f0000780c */ /* 0x000fe400037c4470 */
[----:B0---4-:R-:W-:Y:S02]  /*03a0*/  IABS R27, R31 ;  /* 0x0000001f001b7213 */ /* 0x011fe40000000000 */
[----:B------:R-:W-:Y:S02]  /*03b0*/  ISETP.NE.AND P3, PT, R31, RZ, PT ;  /* 0x000000ff1f00720c */ /* 0x000fe40003f65270 */
        /* <DEDUP_REMOVED lines=9> */
[----:B------:R-:W-:-:S04]  /*0450*/  LOP3.LUT R24, R4, R31, RZ, 0x3c, !PT ;  /* 0x0000001f04187212 */ /* 0x000fc800078e3cff */
[----:B------:R-:W-:Y:S01]  /*0460*/  ISETP.GE.AND P4, PT, R24, RZ, PT ;  /* 0x000000ff1800720c */ /* 0x000fe20003f86270 */
[----:B------:R-:W-:-:S05]  /*0470*/  IMAD.HI.U32 R25, R25, R28, RZ ;  /* 0x0000001c19197227 */ /* 0x000fca00078e00ff */
[----:B------:R-:W-:-:S05]  /*0480*/  IADD3 R26, -R25, RZ, RZ ;  /* 0x000000ff191a7210 */ /* 0x000fca0007ffe1ff */
[C---:B------:R-:W-:Y:S02]  /*0490*/  IMAD R26, R27.reuse, R26, R28 ;  /* 0x0000001a1b1a7224 */ /* 0x040fe400078e021c */
[----:B------:R-:W0:Y:S03]  /*04a0*/  @P0 LDC.64 R28, c[0x0][0x270] ;  /* 0x00009c00ff1c0b82 */ /* 0x000e260000000a00 */
[----:B------:R-:W-:-:S13]  /*04b0*/  ISETP.GT.U32.AND P2, PT, R27, R26, PT ;  /* 0x0000001a1b00720c */ /* 0x000fda0003f44070 */
[-C--:B------:R-:W-:Y:S02]  /*04c0*/  @!P2 IADD3 R26, R26, -R27.reuse, RZ ;  /* 0x8000001b1a1aa210 */ /* 0x080fe40007ffe0ff */
[----:B------:R-:W-:Y:S02]  /*04d0*/  @!P2 IADD3 R25, R25, 0x1, RZ ;  /* 0x000000011919a810 */ /* 0x000fe40007ffe0ff */
[----:B------:R-:W-:Y:S02]  /*04e0*/  ISETP.GE.U32.AND P1, PT, R26, R27, PT ;  /* 0x0000001b1a00720c */ /* 0x000fe40003f26070 */
[----:B------:R-:W-:Y:S01]  /*04f0*/  ISETP.GE.U32.AND P2, PT, R9, UR14, PT ;  /* 0x0000000e09007c0c */ /* 0x000fe2000bf46070 */
[----:B0-----:R-:W-:-:S03]  /*0500*/  @P0 IMAD R30, R5, R28, RZ ;  /* 0x0000001c051e0224 */ /* 0x001fc600078e02ff */
[----:B------:R-:W-:Y:S01]  /*0510*/  ISETP.GE.AND.EX P2, PT, R33, UR15, PT, P2 ;  /* 0x0000000f21007c0c */ /* 0x000fe2000bf46320 */
[----:B------:R-:W-:-:S03]  /*0520*/  @P0 IMAD R43, R2, R29, R30 ;  /* 0x0000001d022b0224 */ /* 0x000fc600078e021e */
[----:B------:R-:W-:-:S03]  /*0530*/  ISETP.GT.U32.OR P2, PT, R0, 0x27f, P2 ;  /* 0x0000027f0000780c */ /* 0x000fc60001744470 */
[----:B------:R-:W-:Y:S02]  /*0540*/  @P1 IADD3 R25, R25, 0x1, RZ ;  /* 0x0000000119191810 */ /* 0x000fe40007ffe0ff */
[----:B------:R-:W-:Y:S02]  /*0550*/  ISETP.GE.U32.AND P1, PT, R10, UR14, PT ;  /* 0x0000000e0a007c0c */ /* 0x000fe4000bf26070 */
[----:B------:R-:W-:Y:S02]  /*0560*/  MOV R27, R25 ;  /* 0x00000019001b7202 */ /* 0x000fe40000000f00 */
[----:B------:R-:W-:Y:S02]  /*0570*/  ISETP.GE.AND.EX P1, PT, R35, UR15, PT, P1 ;  /* 0x0000000f23007c0c */ /* 0x000fe4000bf26310 */
[----:B------:R-:W-:Y:S02]  /*0580*/  @!P4 IADD3 R27, -R27, RZ, RZ ;  /* 0x000000ff1b1bc210 */ /* 0x000fe40007ffe1ff */
[----:B------:R-:W-:Y:S01]  /*0590*/  @!P3 LOP3.LUT R27, RZ, R31, RZ, 0x33, !PT ;  /* 0x0000001fff1bb212 */ /* 0x000fe200078e33ff */
[----:B------:R-:W0:Y:S01]  /*05a0*/  @!P2 LDC.64 R46, c[0x0][0x220] ;  /* 0x00008800ff2eab82 */ /* 0x000e220000000a00 */
[----:B------:R-:W-:-:S02]  /*05b0*/  ISETP.GT.U32.OR P1, PT, R0, 0x27f, P1 ;  /* 0x0000027f0000780c */ /* 0x000fc40000f24470 */
[----:B------:R-:W-:Y:S02]  /*05c0*/  IADD3 R25, -R27, RZ, RZ ;  /* 0x000000ff1b197210 */ /* 0x000fe40007ffe1ff */
[----:B------:R-:W-:-:S03]  /*05d0*/  SHF.R.S32.HI R26, RZ, 0x1f, R27 ;  /* 0x0000001fff1a7819 */ /* 0x000fc6000001141b */
[----:B------:R-:W-:Y:S01]  /*05e0*/  IMAD R32, R31, R25, R4 ;  /* 0x000000191f207224 */ /* 0x000fe200078e0204 */
[----:B------:R-:W-:Y:S01]  /*05f0*/  SHF.R.S32.HI R31, RZ, 0x1f, R7 ;  /* 0x0000001fff1f7819 */ /* 0x000fe20000011407 */
[----:B------:R-:W2:Y:S01]  /*0600*/  @!P2 LDC.64 R24, c[0x0][0x270] ;  /* 0x00009c00ff18ab82 */ /* 0x000ea20000000a00 */
[----:B------:R-:W-:Y:S02]  /*0610*/  IMAD R26, R26, UR12, RZ ;  /* 0x0000000c1a1a7c24 */ /* 0x000fe4000f8e02ff */
[----:B------:R-:W-:Y:S02]  /*0620*/  IMAD R32, R32, 0x50, RZ ;  /* 0x0000005020207824 */ /* 0x000fe400078e02ff */
[----:B------:R-:W-:-:S03]  /*0630*/  IMAD R67, R27, UR13, R26 ;  /* 0x0000000d1b437c24 */ /* 0x000fc6000f8e021a */
[----:B------:R-:W-:-:S04]  /*0640*/  IADD3 R64, P3, R7, R32, RZ ;  /* 0x0000002007407210 */ /* 0x000fc80007f7e0ff */
[----:B------:R-:W-:Y:S02]  /*0650*/  LEA.HI.X.SX32 R65, R32, R31, 0x1, P3 ;  /* 0x0000001f20417211 */ /* 0x000fe400018f0eff */
[----:B------:R-:W-:Y:S01]  /*0660*/  ISETP.GE.U32.AND P3, PT, R12, UR14, PT ;  /* 0x0000000e0c007c0c */ /* 0x000fe2000bf66070 */
[----:B------:R-:W-:-:S03]  /*0670*/  IMAD.WIDE.U32 R64, R27, UR12, R64 ;  /* 0x0000000c1b407c25 */ /* 0x000fc6000f8e0040 */
[----:B------:R-:W-:Y:S01]  /*0680*/  ISETP.GE.AND.EX P3, PT, R39, UR15, PT, P3 ;  /* 0x0000000f27007c0c */ /* 0x000fe2000bf66330 */
[----:B------:R-:W3:Y:S01]  /*0690*/  @!P1 LDC.64 R26, c[0x0][0x270] ;  /* 0x00009c00ff1a9b82 */ /* 0x000ee20000000a00 */
[----:B------:R-:W-:Y:S02]  /*06a0*/  IADD3 R67, R65, R67, RZ ;  /* 0x0000004341437210 */ /* 0x000fe40007ffe0ff */
[----:B------:R-:W-:Y:S01]  /*06b0*/  @!P2 MOV R40, R64 ;  /* 0x000000400028a202 */ /* 0x000fe20000000f00 */
[----:B--2---:R-:W-:Y:S01]  /*06c0*/  @!P2 IMAD R34, R33, R24, RZ ;  /* 0x000000182122a224 */ /* 0x004fe200078e02ff */
[----:B------:R-:W-:Y:S02]  /*06d0*/  @!P2 MOV R41, R67 ;  /* 0x000000430029a202 */ /* 0x000fe40000000f00 */
[----:B------:R-:W-:Y:S01]  /*06e0*/  @P0 MOV R66, R64 ;  /* 0x0000004000420202 */ /* 0x000fe20000000f00 */
[C---:B------:R-:W-:Y:S01]  /*06f0*/  @!P2 IMAD R45, R9.reuse, R25, R34 ;  /* 0x00000019092da224 */ /* 0x040fe200078e0222 */
[----:B------:R-:W-:Y:S01]  /*0700*/  ISETP.GT.U32.OR P3, PT, R0, 0x27f, P3 ;  /* 0x0000027f0000780c */ /* 0x000fe20001f64470 */
[----:B------:R-:W-:Y:S01]  /*0710*/  @!P2 IMAD.WIDE.U32 R40, R9, R24, R40 ;  /* 0x000000180928a225 */ /* 0x000fe200078e0028 */
[----:B------:R-:W-:Y:S01]  /*0720*/  @!P1 MOV R48, R64 ;  /* 0x0000004000309202 */ /* 0x000fe20000000f00 */
[----:B------:R-:W2:Y:S01]  /*0730*/  @!P1 LDC.64 R24, c[0x0][0x220] ;  /* 0x00008800ff189b82 */ /* 0x000ea20000000a00 */
[----:B------:R-:W-:Y:S01]  /*0740*/  @!P1 MOV R49, R67 ;  /* 0x0000004300319202 */ /* 0x000fe20000000f00 */
[----:B------:R-:W-:Y:S01]  /*0750*/  @P0 IMAD.WIDE.U32 R30, R2, R28, R66 ;  /* 0x0000001c021e0225 */ /* 0x000fe200078e0042 */
[----:B0-----:R-:W-:-:S04]  /*0760*/  @!P2 LEA R46, P5, R40, R46, 0x1 ;  /* 0x0000002e282ea211 */ /* 0x001fc800078a08ff */
[----:B------:R-:W-:Y:S01]  /*0770*/  @P0 IADD3 R34, R31, R43, RZ ;  /* 0x0000002b1f220210 */ /* 0x000fe20007ffe0ff */
[----:B------:R-:W0:Y:S01]  /*0780*/  @!P6 LDC.64 R28, c[0x0][0x270] ;  /* 0x00009c00ff1ceb82 */ /* 0x000e220000000a00 */
[----:B-1----:R-:W-:Y:S01]  /*0790*/  @P0 LEA R58, P4, R30, R58, 0x1 ;  /* 0x0000003a1e3a0211 */ /* 0x002fe200078808ff */
[-C--:B---3--:R-:W-:Y:S01]  /*07a0*/  @!P1 IMAD.WIDE.U32 R48, R10, R26.reuse, R48 ;  /* 0x0000001a0a309225 */ /* 0x088fe200078e0030 */
[----:B------:R-:W-:Y:S02]  /*07b0*/  @!P2 IADD3 R31, R41, R45, RZ ;  /* 0x0000002d291fa210 */ /* 0x000fe40007ffe0ff */
[----:B------:R-:W-:Y:S01]  /*07c0*/  @P0 LEA.HI.X R59, R30, R59, R34, 0x1, P4 ;  /* 0x0000003b1e3b0211 */ /* 0x000fe200020f0c22 */
[----:B------:R-:W-:Y:S01]  /*07d0*/  @!P1 IMAD R30, R35, R26, RZ ;  /* 0x0000001a231e9224 */ /* 0x000fe200078e02ff */
[----:B------:R-:W-:Y:S01]  /*07e0*/  SHF.R.S32.HI R41, RZ, 0x1f, R13 ;  /* 0x0000001fff297819 */ /* 0x000fe2000001140d */
[----:B------:R-:W1:Y:S01]  /*07f0*/  @!P6 LDC.64 R44, c[0x0][0x220] ;  /* 0x00008800ff2ceb82 */ /* 0x000e620000000a00 */
[----:B------:R-:W-:Y:S01]  /*0800*/  ISETP.GE.U32.AND P4, PT, R13, UR14, PT ;  /* 0x0000000e0d007c0c */ /* 0x000fe2000bf86070 */
[----:B------:R-:W-:Y:S01]  /*0810*/  @!P1 IMAD R27, R10, R27, R30 ;  /* 0x0000001b0a1b9224 */ /* 0x000fe200078e021e */
[----:B------:R-:W-:-:S02]  /*0820*/  @!P2 LEA.HI.X R47, R40, R47, R31, 0x1, P5 ;  /* 0x0000002f282fa211 */ /* 0x000fc400028f0c1f */
[----:B------:R-:W-:Y:S02]  /*0830*/  ISETP.GE.AND.EX P4, PT, R41, UR15, PT, P4 ;  /* 0x0000000f29007c0c */ /* 0x000fe4000bf86340 */
[----:B------:R-:W-:Y:S01]  /*0840*/  MOV R34, RZ ;  /* 0x000000ff00227202 */ /* 0x000fe20000000f00 */
[----:B------:R-:W3:Y:S01]  /*0850*/  @!P3 LDC.64 R30, c[0x0][0x270] ;  /* 0x00009c00ff1ebb82 */ /* 0x000ee20000000a00 */
[----:B------:R-:W-:Y:S02]  /*0860*/  ISETP.GT.U32.OR P4, PT, R0, 0x27f, P4 ;  /* 0x0000027f0000780c */ /* 0x000fe40002784470 */
[----:B------:R-:W-:Y:S02]  /*0870*/  SHF.R.S32.HI R43, RZ, 0x1f, R14 ;  /* 0x0000001fff2b7819 */ /* 0x000fe4000001140e */
[----:B------:R4:W5:Y:S01]  /*0880*/  @!P2 LDG.E R34, desc[UR8][R46.64] ;  /* 0x000000082e22a981 */ /* 0x000962000c1e1900 */
[----:B--2---:R-:W-:Y:S02]  /*0890*/  @!P1 LEA R50, P2, R48, R24, 0x1 ;  /* 0x0000001830329211 */ /* 0x004fe400078408ff */
[----:B------:R-:W-:Y:S01]  /*08a0*/  ISETP.GE.U32.AND P5, PT, R14, UR14, PT ;  /* 0x0000000e0e007c0c */ /* 0x000fe2000bfa6070 */
[----:B0-----:R-:W-:Y:S01]  /*08b0*/  @!P6 IMAD R24, R37, R28, RZ ;  /* 0x0000001c2518e224 */ /* 0x001fe200078e02ff */
[----:B------:R-:W-:-:S02]  /*08c0*/  @!P1 IADD3 R36, R49, R27, RZ ;  /* 0x0000001b31249210 */ /* 0x000fc40007ffe0ff */
[----:B------:R-:W0:Y:S01]  /*08d0*/  @!P3 LDC.64 R26, c[0x0][0x220] ;  /* 0x00008800ff1abb82 */ /* 0x000e220000000a00 */
[----:B------:R-:W-:Y:S01]  /*08e0*/  ISETP.GE.AND.EX P5, PT, R43, UR15, PT, P5 ;  /* 0x0000000f2b007c0c */ /* 0x000fe2000bfa6350 */
[C---:B------:R-:W-:Y:S01]  /*08f0*/  @!P6 IMAD R49, R11.reuse, R29, R24 ;  /* 0x0000001d0b31e224 */ /* 0x040fe200078e0218 */
[----:B------:R-:W-:Y:S02]  /*0900*/  @!P1 LEA.HI.X R51, R48, R25, R36, 0x1, P2 ;  /* 0x0000001930339211 */ /* 0x000fe400010f0c24 */
[----:B----4-:R-:W-:Y:S02]  /*0910*/  @!P6 MOV R46, R64 ;  /* 0x00000040002ee202 */ /* 0x010fe40000000f00 */
[----:B------:R-:W-:Y:S01]  /*0920*/  @!P6 MOV R47, R67 ;  /* 0x00000043002fe202 */ /* 0x000fe20000000f00 */
[----:B------:R-:W2:Y:S01]  /*0930*/  @!P4 LDC.64 R24, c[0x0][0x270] ;  /* 0x00009c00ff18cb82 */ /* 0x000ea20000000a00 */
[----:B------:R-:W-:Y:S02]  /*0940*/  ISETP.GT.U32.OR P5, PT, R0, 0x27f, P5 ;  /* 0x0000027f0000780c */ /* 0x000fe40002fa4470 */
[----:B------:R-:W-:Y:S01]  /*0950*/  MOV R36, RZ ;  /* 0x000000ff00247202 */ /* 0x000fe20000000f00 */
[----:B------:R-:W-:Y:S01]  /*0960*/  @!P6 IMAD.WIDE.U32 R28, R11, R28, R46 ;  /* 0x0000001c0b1ce225 */ /* 0x000fe200078e002e */
[----:B------:R-:W-:-:S02]  /*0970*/  @!P3 MOV R46, R64 ;  /* 0x00000040002eb202 */ /* 0x000fc40000000f00 */
[----:B------:R-:W-:Y:S01]  /*0980*/  @!P3 MOV R47, R67 ;  /* 0x00000043002fb202 */ /* 0x000fe20000000f00 */
[----:B---3--:R-:W-:Y:S01]  /*0990*/  @!P3 IMAD R38, R39, R30, RZ ;  /* 0x0000001e2726b224 */ /* 0x008fe200078e02ff */
[----:B------:R3:W4:Y:S01]  /*09a0*/  @!P1 LDG.E R36, desc[UR8][R50.64] ;  /* 0x0000000832249981 */ /* 0x000722000c1e1900 */
[----:B------:R-:W-:Y:S01]  /*09b0*/  @!P6 IADD3 R29, R29, R49, RZ ;  /* 0x000000311d1de210 */ /* 0x000fe20007ffe0ff */
[----:B------:R-:W3:Y:S01]  /*09c0*/  @!P4 LDC.64 R54, c[0x0][0x220] ;  /* 0x00008800ff36cb82 */ /* 0x000ee20000000a00 */
[----:B-1----:R-:W-:Y:S01]  /*09d0*/  @!P6 LEA R48, P1, R28, R44, 0x1 ;  /* 0x0000002c1c30e211 */ /* 0x002fe200078208ff */
[C---:B------:R-:W-:Y:S01]  /*09e0*/  @!P3 IMAD R53, R12.reuse, R31, R38 ;  /* 0x0000001f0c35b224 */ /* 0x040fe200078e0226 */
[----:B------:R-:W-:Y:S01]  /*09f0*/  ISETP.GE.U32.AND P2, PT, R15, UR14, PT ;  /* 0x0000000e0f007c0c */ /* 0x000fe2000bf46070 */
[----:B------:R-:W-:Y:S01]  /*0a00*/  @!P3 IMAD.WIDE.U32 R30, R12, R30, R46 ;  /* 0x0000001e0c1eb225 */ /* 0x000fe200078e002e */
[----:B------:R-:W-:Y:S02]  /*0a10*/  @!P6 LEA.HI.X R49, R28, R45, R29, 0x1, P1 ;  /* 0x0000002d1c31e211 */ /* 0x000fe400008f0c1d */
[----:B------:R-:W-:Y:S01]  /*0a20*/  MOV R38, RZ ;  /* 0x000000ff00267202 */ /* 0x000fe20000000f00 */
[----:B------:R-:W1:Y:S01]  /*0a30*/  @!P5 LDC.64 R28, c[0x0][0x270] ;  /* 0x00009c00ff1cdb82 */ /* 0x000e620000000a00 */
[----:B------:R-:W-:-:S02]  /*0a40*/  @!P3 IADD3 R31, R31, R53, RZ ;  /* 0x000000351f1fb210 */ /* 0x000fc40007ffe0ff */
[C---:B0-----:R-:W-:Y:S02]  /*0a50*/  @!P3 LEA R26, P1, R30.reuse, R26, 0x1 ;  /* 0x0000001a1e1ab211 */ /* 0x041fe400078208ff */
[----:B------:R-:W-:Y:S01]  /*0a60*/  SHF.R.S32.HI R45, RZ, 0x1f, R15 ;  /* 0x0000001fff2d7819 */ /* 0x000fe2000001140f */
[----:B------:R0:W4:Y:S01]  /*0a70*/  @!P6 LDG.E R38, desc[UR8][R48.64] ;  /* 0x000000083026e981 */ /* 0x000122000c1e1900 */
[----:B------:R-:W-:Y:S01]  /*0a80*/  @!P3 LEA.HI.X R27, R30, R27, R31, 0x1, P1 ;  /* 0x0000001b1e1bb211 */ /* 0x000fe200008f0c1f */
[----:B--2---:R-:W-:Y:S01]  /*0a90*/  @!P4 IMAD R30, R41, R24, RZ ;  /* 0x00000018291ec224 */ /* 0x004fe200078e02ff */
[----:B------:R-:W-:Y:S01]  /*0aa0*/  ISETP.GE.AND.EX P2, PT, R45, UR15, PT, P2 ;  /* 0x0000000f2d007c0c */ /* 0x000fe2000bf46320 */
[----:B------:R-:W2:Y:S01]  /*0ab0*/  @!P5 LDC.64 R56, c[0x0][0x220] ;  /* 0x00008800ff38db82 */ /* 0x000ea20000000a00 */
[----:B------:R-:W-:Y:S01]  /*0ac0*/  SHF.R.S32.HI R47, RZ, 0x1f, R16 ;  /* 0x0000001fff2f7819 */ /* 0x000fe20000011410 */
[----:B---3--:R-:W-:Y:S01]  /*0ad0*/  @!P4 IMAD R51, R13, R25, R30 ;  /* 0x000000190d33c224 */ /* 0x008fe200078e021e */
[----:B------:R-:W-:-:S02]  /*0ae0*/  ISETP.GE.U32.AND P1, PT, R16, UR14, PT ;  /* 0x0000000e10007c0c */ /* 0x000fc4000bf26070 */
[C---:B------:R-:W-:Y:S02]  /*0af0*/  ISETP.GT.U32.OR P2, PT, R0.reuse, 0x27f, P2 ;  /* 0x0000027f0000780c */ /* 0x040fe40001744470 */
[----:B------:R-:W-:Y:S02]  /*0b00*/  ISETP.GE.AND.EX P1, PT, R47, UR15, PT, P1 ;  /* 0x0000000f2f007c0c */ /* 0x000fe4000bf26310 */
[----:B------:R-:W-:Y:S02]  /*0b10*/  @!P4 MOV R30, R64 ;  /* 0x00000040001ec202 */ /* 0x000fe40000000f00 */
[----:B------:R-:W-:Y:S02]  /*0b20*/  @!P4 MOV R31, R67 ;  /* 0x00000043001fc202 */ /* 0x000fe40000000f00 */
[----:B------:R-:W-:Y:S02]  /*0b30*/  MOV R40, RZ ;  /* 0x000000ff00287202 */ /* 0x000fe40000000f00 */
[----:B------:R-:W-:Y:S01]  /*0b40*/  ISETP.GT.U32.OR P1, PT, R0, 0x27f, P1 ;  /* 0x0000027f0000780c */ /* 0x000fe20000f24470 */
[----:B------:R-:W-:Y:S01]  /*0b50*/  @!P4 IMAD.WIDE.U32 R24, R13, R24, R30 ;  /* 0x000000180d18c225 */ /* 0x000fe200078e001e */
[----:B0-----:R-:W-:Y:S01]  /*0b60*/  SHF.R.S32.HI R49, RZ, 0x1f, R17 ;  /* 0x0000001fff317819 */ /* 0x001fe20000011411 */
[----:B------:R-:W0:Y:S01]  /*0b70*/  @!P2 LDC.64 R52, c[0x0][0x270] ;  /* 0x00009c00ff34ab82 */ /* 0x000e220000000a00 */
[----:B------:R3:W4:Y:S01]  /*0b80*/  @!P3 LDG.E R40, desc[UR8][R26.64] ;  /* 0x000000081a28b981 */ /* 0x000722000c1e1900 */
[----:B------:R-:W-:Y:S01]  /*0b90*/  ISETP.GE.U32.AND P3, PT, R17, UR14, PT ;  /* 0x0000000e11007c0c */ /* 0x000fe2000bf66070 */
[----:B-1----:R-:W-:Y:S01]  /*0ba0*/  @!P5 IMAD R30, R43, R28, RZ ;  /* 0x0000001c2b1ed224 */ /* 0x002fe200078e02ff */
[----:B------:R-:W-:-:S02]  /*0bb0*/  @!P4 IADD3 R25, R25, R51, RZ ;  /* 0x000000331919c210 */ /* 0x000fc40007ffe0ff */
[----:B------:R-:W-:Y:S01]  /*0bc0*/  @!P4 LEA R54, P6, R24, R54, 0x1 ;  /* 0x000000361836c211 */ /* 0x000fe200078c08ff */
[----:B------:R-:W-:Y:S01]  /*0bd0*/  @!P5 IMAD R31, R14, R29, R30 ;  /* 0x0000001d0e1fd224 */ /* 0x000fe200078e021e */
[----:B------:R-:W-:Y:S02]  /*0be0*/  ISETP.GE.AND.EX P3, PT, R49, UR15, PT, P3 ;  /* 0x0000000f31007c0c */ /* 0x000fe4000bf66330 */
[----:B------:R-:W-:Y:S02]  /*0bf0*/  @!P4 LEA.HI.X R55, R24, R55, R25, 0x1, P6 ;  /* 0x000000371837c211 */ /* 0x000fe400030f0c19 */
[----:B---3--:R-:W-:Y:S01]  /*0c00*/  @!P5 MOV R26, R64 ;  /* 0x00000040001ad202 */ /* 0x008fe20000000f00 */
[----:B------:R-:W1:Y:S01]  /*0c10*/  @!P1 LDC.64 R24, c[0x0][0x270] ;  /* 0x00009c00ff189b82 */ /* 0x000e620000000a00 */
[----:B------:R-:W-:Y:S02]  /*0c20*/  @!P5 MOV R27, R67 ;  /* 0x00000043001bd202 */ /* 0x000fe40000000f00 */
[----:B------:R-:W-:-:S02]  /*0c30*/  ISETP.GT.U32.OR P3, PT, R0, 0x27f, P3 ;  /* 0x0000027f0000780c */ /* 0x000fc40001f64470 */
[----:B------:R-:W-:Y:S01]  /*0c40*/  MOV R44, RZ ;  /* 0x000000ff002c7202 */ /* 0x000fe20000000f00 */
[----:B------:R-:W-:Y:S01]  /*0c50*/  @!P5 IMAD.WIDE.U32 R28, R14, R28, R26 ;  /* 0x0000001c0e1cd225 */ /* 0x000fe200078e001a */
[----:B------:R-:W-:Y:S01]  /*0c60*/  MOV R42, RZ ;  /* 0x000000ff002a7202 */ /* 0x000fe20000000f00 */
[----:B------:R-:W3:Y:S03]  /*0c70*/  @!P2 LDC.64 R26, c[0x0][0x220] ;  /* 0x00008800ff1aab82 */ /* 0x000ee60000000a00 */
[----:B------:R-:W-:Y:S01]  /*0c80*/  @!P5 IADD3 R29, R29, R31, RZ ;  /* 0x0000001f1d1dd210 */ /* 0x000fe20007ffe0ff */
[----:B------:R-:W4:Y:S01]  /*0c90*/  @!P4 LDG.E R44, desc[UR8][R54.64] ;  /* 0x00000008362cc981 */ /* 0x000f22000c1e1900 */
[C---:B--2---:R-:W-:Y:S02]  /*0ca0*/  @!P5 LEA R56, P6, R28.reuse, R56, 0x1 ;  /* 0x000000381c38d211 */ /* 0x044fe400078c08ff */
[----:B------:R-:W-:Y:S01]  /*0cb0*/  SHF.R.S32.HI R51, RZ, 0x1f, R18 ;  /* 0x0000001fff337819 */ /* 0x000fe20000011412 */
[----:B------:R-:W2:Y:S01]  /*0cc0*/  @!P3 LDC.64 R30, c[0x0][0x270] ;  /* 0x00009c00ff1ebb82 */ /* 0x000ea20000000a00 */
[----:B------:R-:W-:Y:S01]  /*0cd0*/  @!P5 LEA.HI.X R57, R28, R57, R29, 0x1, P6 ;  /* 0x000000391c39d211 */ /* 0x000fe200030f0c1d */
[----:B------:R0:W4:Y:S01]  /*0ce0*/  @P0 LDG.E R42, desc[UR8][R58.64] ;  /* 0x000000083a2a0981 */ /* 0x000122000c1e1900 */
[----:B------:R-:W-:-:S05]  /*0cf0*/  ISETP.GE.U32.AND P4, PT, R18, UR14, PT ;  /* 0x0000000e12007c0c */ /* 0x000fca000bf86070 */
[----:B------:R-:W2:Y:S01]  /*0d00*/  @!P1 LDC.64 R28, c[0x0][0x220] ;  /* 0x00008800ff1c9b82 */ /* 0x000ea20000000a00 */
[----:B------:R-:W-:Y:S01]  /*0d10*/  MOV R46, RZ ;  /* 0x000000ff002e7202 */ /* 0x000fe20000000f00 */
[----:B0-----:R-:W-:Y:S01]  /*0d20*/  @!P2 IMAD R48, R45, R52, RZ ;  /* 0x000000342d30a224 */ /* 0x001fe200078e02ff */
[----:B------:R-:W-:Y:S02]  /*0d30*/  ISETP.GE.AND.EX P4, PT, R51, UR15, PT, P4 ;  /* 0x0000000f33007c0c */ /* 0x000fe4000bf86340 */
[----:B------:R-:W-:Y:S02]  /*0d40*/  @!P2 MOV R58, R64 ;  /* 0x00000040003aa202 */ /* 0x000fe40000000f00 */
[----:B------:R-:W-:Y:S01]  /*0d50*/  @!P2 MOV R59, R67 ;  /* 0x00000043003ba202 */ /* 0x000fe20000000f00 */
[----:B------:R0:W4:Y:S01]  /*0d60*/  @!P5 LDG.E R46, desc[UR8][R56.64] ;  /* 0x00000008382ed981 */ /* 0x000122000c1e1900 */
[----:B------:R-:W-:Y:S01]  /*0d70*/  @!P2 IMAD R61, R15, R53, R48 ;  /* 0x000000350f3da224 */ /* 0x000fe200078e0230 */
[----:B------:R-:W-:Y:S01]  /*0d80*/  ISETP.GT.U32.OR P5, PT, R0, 0x27f, P4 ;  /* 0x0000027f0000780c */ /* 0x000fe200027a4470 */
[----:B-1----:R-:W-:Y:S01]  /*0d90*/  @!P1 IMAD R48, R47, R24, RZ ;  /* 0x000000182f309224 */ /* 0x002fe200078e02ff */
[----:B------:R-:W-:Y:S01]  /*0da0*/  SHF.R.S32.HI R55, RZ, 0x1f, R19 ;  /* 0x0000001fff377819 */ /* 0x000fe20000011413 */
[----:B------:R-:W-:Y:S01]  /*0db0*/  @!P2 IMAD.WIDE.U32 R58, R15, R52, R58 ;  /* 0x000000340f3aa225 */ /* 0x000fe200078e003a */
[----:B------:R-:W-:Y:S01]  /*0dc0*/  ISETP.GE.U32.AND P4, PT, R19, UR14, PT ;  /* 0x0000000e13007c0c */ /* 0x000fe2000bf86070 */
[----:B------:R-:W1:Y:S01]  /*0dd0*/  @!P3 LDC.64 R52, c[0x0][0x220] ;  /* 0x00008800ff34bb82 */ /* 0x000e620000000a00 */
[----:B0-----:R-:W-:-:S02]  /*0de0*/  @!P1 MOV R56, R64 ;  /* 0x0000004000389202 */ /* 0x001fc40000000f00 */
[----:B------:R-:W-:Y:S01]  /*0df0*/  @!P1 MOV R57, R67 ;  /* 0x0000004300399202 */ /* 0x000fe20000000f00 */
[C---:B------:R-:W-:Y:S01]  /*0e00*/  @!P1 IMAD R63, R16.reuse, R25, R48 ;  /* 0x00000019103f9224 */ /* 0x040fe200078e0230 */
[----:B------:R-:W-:Y:S02]  /*0e10*/  ISETP.GE.AND.EX P4, PT, R55, UR15, PT, P4 ;  /* 0x0000000f37007c0c */ /* 0x000fe4000bf86340 */
[----:B------:R-:W-:Y:S01]  /*0e20*/  @!P2 IADD3 R25, R59, R61, RZ ;  /* 0x0000003d3b19a210 */ /* 0x000fe20007ffe0ff */
[----:B------:R-:W-:Y:S01]  /*0e30*/  @!P1 IMAD.WIDE.U32 R56, R16, R24, R56 ;  /* 0x0000001810389225 */ /* 0x000fe200078e0038 */
[----:B---3--:R-:W-:Y:S02]  /*0e40*/  @!P2 LEA R60, P6, R58, R26, 0x1 ;  /* 0x0000001a3a3ca211 */ /* 0x008fe400078c08ff */
[----:B------:R-:W-:Y:S02]  /*0e50*/  ISETP.GT.U32.OR P4, PT, R0, 0x27f, P4 ;  /* 0x0000027f0000780c */ /* 0x000fe40002784470 */
[----:B------:R-:W-:-:S02]  /*0e60*/  @!P2 LEA.HI.X R61, R58, R27, R25, 0x1, P6 ;  /* 0x0000001b3a3da211 */ /* 0x000fc400030f0c19 */
[----:B------:R-:W-:Y:S01]  /*0e70*/  @!P1 IADD3 R26, R57, R63, RZ ;  /* 0x0000003f391a9210 */ /* 0x000fe20007ffe0ff */
[----:B------:R-:W0:Y:S01]  /*0e80*/  @!P5 LDC.64 R24, c[0x0][0x270] ;  /* 0x00009c00ff18db82 */ /* 0x000e220000000a00 */
[C---:B--2---:R-:W-:Y:S01]  /*0e90*/  @!P1 LEA R58, P6, R56.reuse, R28, 0x1 ;  /* 0x0000001c383a9211 */ /* 0x044fe200078c08ff */
[----:B------:R-:W-:Y:S01]  /*0ea0*/  @!P3 IMAD R28, R49, R30, RZ ;  /* 0x0000001e311cb224 */ /* 0x000fe200078e02ff */
[----:B------:R-:W-:Y:S02]  /*0eb0*/  @!P3 MOV R27, R67 ;  /* 0x00000043001bb202 */ /* 0x000fe40000000f00 */
[----:B------:R-:W-:Y:S02]  /*0ec0*/  @!P1 LEA.HI.X R59, R56, R29, R26, 0x1, P6 ;  /* 0x0000001d383b9211 */ /* 0x000fe400030f0c1a */
[----:B------:R-:W-:Y:S01]  /*0ed0*/  @!P3 MOV R26, R64 ;  /* 0x00000040001ab202 */ /* 0x000fe20000000f00 */
[C---:B------:R-:W-:Y:S02]  /*0ee0*/  @!P3 IMAD R57, R17.reuse, R31, R28 ;  /* 0x0000001f1139b224 */ /* 0x040fe400078e021c */
[----:B------:R-:W2:Y:S02]  /*0ef0*/  @!P5 LDC.64 R28, c[0x0][0x220] ;  /* 0x00008800ff1cdb82 */ /* 0x000ea40000000a00 */
[----:B------:R-:W-:Y:S01]  /*0f00*/  @!P3 IMAD.WIDE.U32 R30, R17, R30, R26 ;  /* 0x0000001e111eb225 */ /* 0x000fe200078e001a */
[----:B------:R-:W-:-:S05]  /*0f10*/  MOV R48, RZ ;  /* 0x000000ff00307202 */ /* 0x000fca0000000f00 */
[----:B------:R-:W3:Y:S01]  /*0f20*/  @!P4 LDC.64 R26, c[0x0][0x270] ;  /* 0x00009c00ff1acb82 */ /* 0x000ee20000000a00 */
[----:B------:R2:W4:Y:S01]  /*0f30*/  @!P2 LDG.E R48, desc[UR8][R60.64] ;  /* 0x000000083c30a981 */ /* 0x000522000c1e1900 */
[----:B------:R-:W-:Y:S02]  /*0f40*/  @!P3 IADD3 R31, R31, R57, RZ ;  /* 0x000000391f1fb210 */ /* 0x000fe40007ffe0ff */
[----:B-1----:R-:W-:Y:S02]  /*0f50*/  @!P3 LEA R62, P6, R30, R52, 0x1 ;  /* 0x000000341e3eb211 */ /* 0x002fe400078c08ff */
[----:B------:R-:W-:Y:S02]  /*0f60*/  SHF.R.S32.HI R57, RZ, 0x1f, R20 ;  /* 0x0000001fff397819 */ /* 0x000fe40000011414 */
[----:B------:R-:W-:Y:S02]  /*0f70*/  ISETP.GE.U32.AND P2, PT, R20, UR14, PT ;  /* 0x0000000e14007c0c */ /* 0x000fe4000bf46070 */
[----:B------:R-:W-:-:S02]  /*0f80*/  @!P3 LEA.HI.X R63, R30, R53, R31, 0x1, P6 ;  /* 0x000000351e3fb211 */ /* 0x000fc400030f0c1f */
[----:B------:R-:W-:Y:S01]  /*0f90*/  ISETP.GE.AND.EX P2, PT, R57, UR15, PT, P2 ;  /* 0x0000000f39007c0c */ /* 0x000fe2000bf46320 */
[----:B0-----:R-:W-:Y:S01]  /*0fa0*/  @!P5 IMAD R50, R51, R24, RZ ;  /* 0x000000183332d224 */ /* 0x001fe200078e02ff */
[----:B------:R-:W-:Y:S01]  /*0fb0*/  @!P5 MOV R52, R64 ;  /* 0x000000400034d202 */ /* 0x000fe20000000f00 */
[----:B------:R-:W0:Y:S01]  /*0fc0*/  @!P4 LDC.64 R30, c[0x0][0x220] ;  /* 0x00008800ff1ecb82 */ /* 0x000e220000000a00 */
[----:B------:R-:W-:Y:S02]  /*0fd0*/  @!P5 MOV R53, R67 ;  /* 0x000000430035d202 */ /* 0x000fe40000000f00 */
[----:B------:R-:W-:Y:S01]  /*0fe0*/  ISETP.GT.U32.OR P2, PT, R0, 0x27f, P2 ;  /* 0x0000027f0000780c */ /* 0x000fe20001744470 */
[C---:B------:R-:W-:Y:S02]  /*0ff0*/  @!P5 IMAD R25, R18.reuse, R25, R50 ;  /* 0x000000191219d224 */ /* 0x040fe400078e0232 */
[----:B------:R-:W-:-:S03]  /*1000*/  @!P5 IMAD.WIDE.U32 R52, R18, R24, R52 ;  /* 0x000000181234d225 */ /* 0x000fc600078e0034 */
[----:B--2---:R-:W-:Y:S01]  /*1010*/  @!P5 LEA R60, P6, R52, R28, 0x1 ;  /* 0x0000001c343cd211 */ /* 0x004fe200078c08ff */
[----:B---3--:R-:W-:Y:S01]  /*1020*/  @!P4 IMAD R28, R55, R26, RZ ;  /* 0x0000001a371cc224 */ /* 0x008fe200078e02ff */
[----:B------:R-:W-:-:S03]  /*1030*/  @!P5 IADD3 R24, R53, R25, RZ ;  /* 0x000000193518d210 */ /* 0x000fc60007ffe0ff */
[----:B------:R-:W-:Y:S01]  /*1040*/  @!P4 IMAD R27, R19, R27, R28 ;  /* 0x0000001b131bc224 */ /* 0x000fe200078e021c */
[----:B------:R-:W-:Y:S02]  /*1050*/  @!P5 LEA.HI.X R61, R52, R29, R24, 0x1, P6 ;  /* 0x0000001d343dd211 */ /* 0x000fe400030f0c18 */
[----:B------:R-:W-:Y:S01]  /*1060*/  @!P4 MOV R28, R64 ;  /* 0x00000040001cc202 */ /* 0x000fe20000000f00 */
[----:B------:R-:W1:Y:S01]  /*1070*/  @!P2 LDC.64 R24, c[0x0][0x270] ;  /* 0x00009c00ff18ab82 */ /* 0x000e620000000a00 */
[----:B------:R-:W-:-:S03]  /*1080*/  @!P4 MOV R29, R67 ;  /* 0x00000043001dc202 */ /* 0x000fc60000000f00 */
[----:B------:R-:W-:-:S05]  /*1090*/  @!P4 IMAD.WIDE.U32 R28, R19, R26, R28 ;  /* 0x0000001a131cc225 */ /* 0x000fca00078e001c */
[----:B------:R-:W-:Y:S02]  /*10a0*/  @!P4 IADD3 R26, R29, R27, RZ ;  /* 0x0000001b1d1ac210 */ /* 0x000fe40007ffe0ff */
[C---:B0-----:R-:W-:Y:S02]  /*10b0*/  @!P4 LEA R30, P6, R28.reuse, R30, 0x1 ;  /* 0x0000001e1c1ec211 */ /* 0x041fe400078c08ff */
[----:B------:R-:W-:Y:S02]  /*10c0*/  MOV R50, RZ ;  /* 0x000000ff00327202 */ /* 0x000fe40000000f00 */
[----:B------:R-:W-:Y:S02]  /*10d0*/  @!P4 LEA.HI.X R31, R28, R31, R26, 0x1, P6 ;  /* 0x0000001f1c1fc211 */ /* 0x000fe400030f0c1a */
[----:B------:R-:W0:Y:S01]  /*10e0*/  @!P2 LDC.64 R26, c[0x0][0x220] ;  /* 0x00008800ff1aab82 */ /* 0x000e220000000a00 */
[----:B------:R-:W-:Y:S01]  /*10f0*/  SHF.R.S32.HI R53, RZ, 0x1f, R21 ;  /* 0x0000001fff357819 */ /* 0x000fe20000011415 */
[----:B------:R2:W3:Y:S01]  /*1100*/  @!P1 LDG.E R50, desc[UR8][R58.64] ;  /* 0x000000083a329981 */ /* 0x0004e2000c1e1900 */
[----:B------:R-:W-:Y:S01]  /*1110*/  ISETP.GE.U32.AND P1, PT, R21, UR14, PT ;  /* 0x0000000e15007c0c */ /* 0x000fe2000bf26070 */
[----:B-1----:R-:W-:-:S03]  /*1120*/  @!P2 IMAD R28, R57, R24, RZ ;  /* 0x00000018391ca224 */ /* 0x002fc600078e02ff */
[----:B------:R-:W-:Y:S01]  /*1130*/  ISETP.GE.AND.EX P1, PT, R53, UR15, PT, P1 ;  /* 0x0000000f35007c0c */ /* 0x000fe2000bf26310 */
[----:B------:R-:W-:Y:S01]  /*1140*/  @!P2 IMAD R69, R20, R25, R28 ;  /* 0x000000191445a224 */ /* 0x000fe200078e021c */
[----:B------:R-:W-:Y:S02]  /*1150*/  @!P2 MOV R28, R64 ;  /* 0x00000040001ca202 */ /* 0x000fe40000000f00 */
[----:B------:R-:W-:Y:S02]  /*1160*/  @!P2 MOV R29, R67 ;  /* 0x00000043001da202 */ /* 0x000fe40000000f00 */
[----:B------:R-:W-:Y:S01]  /*1170*/  ISETP.GT.U32.OR P1, PT, R0, 0x27f, P1 ;  /* 0x0000027f0000780c */ /* 0x000fe20000f24470 */
[----:B------:R-:W-:-:S05]  /*1180*/  @!P2 IMAD.WIDE.U32 R24, R20, R24, R28 ;  /* 0x000000181418a225 */ /* 0x000fca00078e001c */
[----:B------:R-:W-:Y:S02]  /*1190*/  @!P2 IADD3 R25, R25, R69, RZ ;  /* 0x000000451919a210 */ /* 0x000fe40007ffe0ff */
[C---:B0-----:R-:W-:Y:S02]  /*11a0*/  @!P2 LEA R28, P6, R24.reuse, R26, 0x1 ;  /* 0x0000001a181ca211 */ /* 0x041fe400078c08ff */
[----:B------:R-:W-:Y:S02]  /*11b0*/  MOV R54, RZ ;  /* 0x000000ff00367202 */ /* 0x000fe40000000f00 */
[----:B------:R-:W-:Y:S02]  /*11c0*/  @!P2 LEA.HI.X R29, R24, R27, R25, 0x1, P6 ;  /* 0x0000001b181da211 */ /* 0x000fe400030f0c19 */
[----:B------:R-:W0:Y:S01]  /*11d0*/  @!P1 LDC.64 R26, c[0x0][0x270] ;  /* 0x00009c00ff1a9b82 */ /* 0x000e220000000a00 */
[----:B--2---:R-:W-:Y:S01]  /*11e0*/  SHF.R.S32.HI R59, RZ, 0x1f, R22 ;  /* 0x0000001fff3b7819 */ /* 0x004fe20000011416 */
[----:B------:R1:W2:Y:S01]  /*11f0*/  @!P3 LDG.E R54, desc[UR8][R62.64] ;  /* 0x000000083e36b981 */ /* 0x0002a2000c1e1900 */
[----:B------:R-:W-:-:S05]  /*1200*/  ISETP.GE.U32.AND P3, PT, R22, UR14, PT ;  /* 0x0000000e16007c0c */ /* 0x000fca000bf66070 */
[----:B------:R-:W5:Y:S01]  /*1210*/  @!P1 LDC.64 R24, c[0x0][0x220] ;  /* 0x00008800ff189b82 */ /* 0x000f620000000a00 */
[----:B------:R-:W-:Y:S02]  /*1220*/  ISETP.GE.AND.EX P3, PT, R59, UR15, PT, P3 ;  /* 0x0000000f3b007c0c */ /* 0x000fe4000bf66330 */
[----:B------:R-:W-:Y:S02]  /*1230*/  MOV R56, RZ ;  /* 0x000000ff00387202 */ /* 0x000fe40000000f00 */
[----:B------:R-:W-:Y:S02]  /*1240*/  ISETP.GT.U32.OR P3, PT, R0, 0x27f, P3 ;  /* 0x0000027f0000780c */ /* 0x000fe40001f64470 */
[----:B-1----:R-:W-:Y:S02]  /*1250*/  @!P1 MOV R62, R64 ;  /* 0x00000040003e9202 */ /* 0x002fe40000000f00 */
[----:B------:R1:W2:Y:S01]  /*1260*/  @!P5 LDG.E R56, desc[UR8][R60.64] ;  /* 0x000000083c38d981 */ /* 0x0002a2000c1e1900 */
[----:B------:R-:W-:-:S02]  /*1270*/  @!P1 MOV R63, R67 ;  /* 0x00000043003f9202 */ /* 0x000fc40000000f00 */
[----:B------:R-:W-:Y:S01]  /*1280*/  MOV R52, RZ ;  /* 0x000000ff00347202 */ /* 0x000fe20000000f00 */
[-C--:B0-----:R-:W-:Y:S02]  /*1290*/  @!P1 IMAD R58, R53, R26.reuse, RZ ;  /* 0x0000001a353a9224 */ /* 0x081fe400078e02ff */
[----:B------:R-:W-:-:S03]  /*12a0*/  @!P1 IMAD.WIDE.U32 R62, R21, R26, R62 ;  /* 0x0000001a153e9225 */ /* 0x000fc600078e003e */
[----:B------:R0:W2:Y:S01]  /*12b0*/  @!P4 LDG.E R52, desc[UR8][R30.64] ;  /* 0x000000081e34c981 */ /* 0x0000a2000c1e1900 */
[----:B------:R-:W-:Y:S02]  /*12c0*/  @!P1 IMAD R69, R21, R27, R58 ;  /* 0x0000001b15459224 */ /* 0x000fe400078e023a */
[----:B------:R-:W0:Y:S01]  /*12d0*/  @!P3 LDC.64 R26, c[0x0][0x270] ;  /* 0x00009c00ff1abb82 */ /* 0x000e220000000a00 */
[C---:B-----5:R-:W-:Y:S02]  /*12e0*/  @!P1 LEA R68, P4, R62.reuse, R24, 0x1 ;  /* 0x000000183e449211 */ /* 0x060fe400078808ff */
[----:B------:R-:W-:Y:S02]  /*12f0*/  @!P1 IADD3 R58, R63, R69, RZ ;  /* 0x000000453f3a9210 */ /* 0x000fe40007ffe0ff */
[----:B-1----:R-:W-:Y:S02]  /*1300*/  MOV R60, RZ ;  /* 0x000000ff003c7202 */ /* 0x002fe40000000f00 */
[----:B------:R-:W-:-:S02]  /*1310*/  @!P1 LEA.HI.X R69, R62, R25, R58, 0x1, P4 ;  /* 0x000000193e459211 */ /* 0x000fc400020f0c3a */
[----:B------:R-:W1:Y:S02]  /*1320*/  @!P3 LDC.64 R24, c[0x0][0x220] ;  /* 0x00008800ff18bb82 */ /* 0x000e640000000a00 */
[----:B------:R5:W2:Y:S01]  /*1330*/  @!P2 LDG.E R60, desc[UR8][R28.64] ;  /* 0x000000081c3ca981 */ /* 0x000aa2000c1e1900 */
[----:B------:R-:W-:Y:S01]  /*1340*/  MOV R58, RZ ;  /* 0x000000ff003a7202 */ /* 0x000fe20000000f00 */
[----:B0-----:R-:W-:Y:S01]  /*1350*/  @!P3 IMAD R30, R59, R26, RZ ;  /* 0x0000001a3b1eb224 */ /* 0x001fe200078e02ff */
[----:B-----5:R-:W-:-:S04]  /*1360*/  @!P3 MOV R28, R64 ;  /* 0x00000040001cb202 */ /* 0x020fc80000000f00 */
[----:B------:R-:W5:Y:S01]  /*1370*/  @!P1 LDG.E R58, desc[UR8][R68.64] ;  /* 0x00000008443a9981 */ /* 0x000f62000c1e1900 */
[----:B------:R-:W-:Y:S01]  /*1380*/  @!P3 MOV R29, R67 ;  /* 0x00000043001db202 */ /* 0x000fe20000000f00 */
[C---:B------:R-:W-:Y:S02]  /*1390*/  @!P3 IMAD R31, R22.reuse, R27, R30 ;  /* 0x0000001b161fb224 */ /* 0x040fe400078e021e */
[----:B------:R-:W-:Y:S01]  /*13a0*/  @!P3 IMAD.WIDE.U32 R26, R22, R26, R28 ;  /* 0x0000001a161ab225 */ /* 0x000fe200078e001c */
[----:B------:R-:W-:-:S04]  /*13b0*/  MOV R62, RZ ;  /* 0x000000ff003e7202 */ /* 0x000fc80000000f00 */
[----:B------:R-:W-:Y:S02]  /*13c0*/  @!P3 IADD3 R27, R27, R31, RZ ;  /* 0x0000001f1b1bb210 */ /* 0x000fe40007ffe0ff */
[----:B-1----:R-:W-:-:S04]  /*13d0*/  @!P3 LEA R24, P1, R26, R24, 0x1 ;  /* 0x000000181a18b211 */ /* 0x002fc800078208ff */
[----:B------:R-:W-:-:S05]  /*13e0*/  @!P3 LEA.HI.X R25, R26, R25, R27, 0x1, P1 ;  /* 0x000000191a19b211 */ /* 0x000fca00008f0c1b */
[----:B------:R4:W5:Y:S01]  /*13f0*/  @!P3 LDG.E R62, desc[UR8][R24.64] ;  /* 0x00000008183eb981 */ /* 0x000962000c1e1900 */
[--C-:B------:R-:W-:Y:S02]  /*1400*/  HADD2.F32 R28, -RZ, R34.reuse.H0_H0 ;  /* 0x20000022ff1c7230 */ /* 0x100fe40000004100 */
[----:B------:R-:W-:Y:S02]  /*1410*/  HADD2.F32 R31, -RZ, R34.H1_H1 ;  /* 0x30000022ff1f7230 */ /* 0x000fe40000004100 */
[--C-:B----4-:R-:W-:Y:S02]  /*1420*/  HADD2.F32 R25, -RZ, R36.reuse.H1_H1 ;  /* 0x30000024ff197230 */ /* 0x110fe40000004100 */
[----:B------:R-:W-:Y:S02]  /*1430*/  HADD2.F32 R24, -RZ, R36.H0_H0 ;  /* 0x20000024ff187230 */ /* 0x000fe40000004100 */
[--C-:B------:R-:W-:Y:S02]  /*1440*/  HADD2.F32 R27, -RZ, R42.reuse.H1_H1 ;  /* 0x3000002aff1b7230 */ /* 0x100fe40000004100 */
[----:B------:R-:W-:-:S03]  /*1450*/  HADD2.F32 R26, -RZ, R42.H0_H0 ;  /* 0x2000002aff1a7230 */ /* 0x000fc60000004100 */
[----:B------:R-:W-:Y:S02]  /*1460*/  FMUL.FTZ R29, R27, R27 ;  /* 0x0000001b1b1d7220 */ /* 0x000fe40000410000 */
[C---:B------:R-:W-:Y:S02]  /*1470*/  FADD.FTZ R27, R26.reuse, R27 ;  /* 0x0000001b1a1b7221 */ /* 0x040fe40000010000 */
[----:B------:R-:W-:Y:S01]  /*1480*/  FFMA.FTZ R29, R26, R26, R29 ;  /* 0x0000001a1a1d7223 */ /* 0x000fe2000001001d */
[C---:B------:R-:W-:Y:S01]  /*1490*/  FADD.FTZ R26, R28.reuse, R31 ;  /* 0x0000001f1c1a7221 */ /* 0x040fe20000010000 */
[----:B------:R-:W-:Y:S01]  /*14a0*/  FMUL.FTZ R31, R31, R31 ;  /* 0x0000001f1f1f7220 */ /* 0x000fe20000410000 */
[----:B------:R-:W-:Y:S01]  /*14b0*/  FADD.FTZ R27, RZ, R27 ;  /* 0x0000001bff1b7221 */ /* 0x000fe20000010000 */
[----:B------:R-:W-:Y:S02]  /*14c0*/  FADD.FTZ R29, RZ, R29 ;  /* 0x0000001dff1d7221 */ /* 0x000fe40000010000 */
[----:B------:R-:W-:Y:S01]  /*14d0*/  FFMA.FTZ R28, R28, R28, R31 ;  /* 0x0000001c1c1c7223 */ /* 0x000fe2000001001f */
[----:B------:R-:W-:Y:S01]  /*14e0*/  FADD.FTZ R26, R27, R26 ;  /* 0x0000001a1b1a7221 */ /* 0x000fe20000010000 */
[----:B------:R-:W-:-:S02]  /*14f0*/  FMUL.FTZ R27, R25, R25 ;  /* 0x00000019191b7220 */ /* 0x000fc40000410000 */
[----:B------:R-:W-:Y:S01]  /*1500*/  FADD.FTZ R28, R29, R28 ;  /* 0x0000001c1d1c7221 */ /* 0x000fe20000010000 */
[--C-:B------:R-:W-:Y:S02]  /*1510*/  HADD2.F32 R29, -RZ, R38.reuse.H1_H1 ;  /* 0x30000026ff1d7230 */ /* 0x100fe40000004100 */
[C---:B------:R-:W-:Y:S01]  /*1520*/  FADD.FTZ R25, R24.reuse, R25 ;  /* 0x0000001918197221 */ /* 0x040fe20000010000 */
[----:B------:R-:W-:Y:S01]  /*1530*/  FFMA.FTZ R27, R24, R24, R27 ;  /* 0x00000018181b7223 */ /* 0x000fe2000001001b */
[----:B------:R-:W-:Y:S02]  /*1540*/  HADD2.F32 R24, -RZ, R38.H0_H0 ;  /* 0x20000026ff187230 */ /* 0x000fe40000004100 */
[----:B------:R-:W-:Y:S01]  /*1550*/  FMUL.FTZ R31, R29, R29 ;  /* 0x0000001d1d1f7220 */ /* 0x000fe20000410000 */
[----:B------:R-:W-:Y:S02]  /*1560*/  FADD.FTZ R25, R26, R25 ;  /* 0x000000191a197221 */ /* 0x000fe40000010000 */
[----:B------:R-:W-:Y:S01]  /*1570*/  FADD.FTZ R26, R24, R29 ;  /* 0x0000001d181a7221 */ /* 0x000fe20000010000 */
[----:B------:R-:W-:Y:S01]  /*1580*/  FADD.FTZ R27, R28, R27 ;  /* 0x0000001b1c1b7221 */ /* 0x000fe20000010000 */
[----:B------:R-:W-:Y:S01]  /*1590*/  FFMA.FTZ R24, R24, R24, R31 ;  /* 0x0000001818187223 */ /* 0x000fe2000001001f */
[----:B------:R-:W-:-:S02]  /*15a0*/  HADD2.F32 R29, -RZ, R40.H1_H1 ;  /* 0x30000028ff1d7230 */ /* 0x000fc40000004100 */
[----:B------:R-:W-:Y:S01]  /*15b0*/  FADD.FTZ R25, R25, R26 ;  /* 0x0000001a19197221 */ /* 0x000fe20000010000 */
[----:B------:R-:W-:Y:S02]  /*15c0*/  HADD2.F32 R26, -RZ, R40.H0_H0 ;  /* 0x20000028ff1a7230 */ /* 0x000fe40000004100 */
[----:B------:R-:W-:Y:S01]  /*15d0*/  FADD.FTZ R24, R27, R24 ;  /* 0x000000181b187221 */ /* 0x000fe20000010000 */
[----:B------:R-:W-:Y:S02]  /*15e0*/  FMUL.FTZ R27, R29, R29 ;  /* 0x0000001d1d1b7220 */ /* 0x000fe40000410000 */
[C---:B------:R-:W-:Y:S01]  /*15f0*/  FADD.FTZ R28, R26.reuse, R29 ;  /* 0x0000001d1a1c7221 */ /* 0x040fe20000010000 */
[--C-:B------:R-:W-:Y:S02]  /*1600*/  HADD2.F32 R29, -RZ, R44.reuse.H1_H1 ;  /* 0x3000002cff1d7230 */ /* 0x100fe40000004100 */
[----:B------:R-:W-:Y:S01]  /*1610*/  FFMA.FTZ R27, R26, R26, R27 ;  /* 0x0000001a1a1b7223 */ /* 0x000fe2000001001b */
[----:B------:R-:W-:-:S03]  /*1620*/  HADD2.F32 R26, -RZ, R44.H0_H0 ;  /* 0x2000002cff1a7230 */ /* 0x000fc60000004100 */
[----:B------:R-:W-:Y:S01]  /*1630*/  FADD.FTZ R24, R24, R27 ;  /* 0x0000001b18187221 */ /* 0x000fe20000010000 */
[----:B------:R-:W-:Y:S01]  /*1640*/  FMUL.FTZ R27, R29, R29 ;  /* 0x0000001d1d1b7220 */ /* 0x000fe20000410000 */
[----:B------:R-:W-:Y:S01]  /*1650*/  FADD.FTZ R25, R25, R28 ;  /* 0x0000001c19197221 */ /* 0x000fe20000010000 */
[C---:B------:R-:W-:Y:S01]  /*1660*/  FADD.FTZ R28, R26.reuse, R29 ;  /* 0x0000001d1a1c7221 */ /* 0x040fe20000010000 */
[--C-:B------:R-:W-:Y:S02]  /*1670*/  HADD2.F32 R29, -RZ, R46.reuse.H1_H1 ;  /* 0x3000002eff1d7230 */ /* 0x100fe40000004100 */
[----:B------:R-:W-:Y:S01]  /*1680*/  FFMA.FTZ R27, R26, R26, R27 ;  /* 0x0000001a1a1b7223 */ /* 0x000fe2000001001b */
[----:B------:R-:W-:-:S03]  /*1690*/  HADD2.F32 R26, -RZ, R46.H0_H0 ;  /* 0x2000002eff1a7230 */ /* 0x000fc60000004100 */
[----:B------:R-:W-:Y:S01]  /*16a0*/  FADD.FTZ R24, R24, R27 ;  /* 0x0000001b18187221 */ /* 0x000fe20000010000 */
[----:B------:R-:W-:Y:S01]  /*16b0*/  FMUL.FTZ R27, R29, R29 ;  /* 0x0000001d1d1b7220 */ /* 0x000fe20000410000 */
[----:B------:R-:W-:Y:S01]  /*16c0*/  FADD.FTZ R25, R25, R28 ;  /* 0x0000001c19197221 */ /* 0x000fe20000010000 */
[C---:B------:R-:W-:Y:S02]  /*16d0*/  FADD.FTZ R28, R26.reuse, R29 ;  /* 0x0000001d1a1c7221 */ /* 0x040fe40000010000 */
[----:B------:R-:W-:Y:S01]  /*16e0*/  FFMA.FTZ R27, R26, R26, R27 ;  /* 0x0000001a1a1b7223 */ /* 0x000fe2000001001b */
[--C-:B------:R-:W-:Y:S02]  /*16f0*/  HADD2.F32 R29, -RZ, R48.reuse.H1_H1 ;  /* 0x30000030ff1d7230 */ /* 0x100fe40000004100 */
[----:B------:R-:W-:Y:S02]  /*1700*/  HADD2.F32 R26, -RZ, R48.H0_H0 ;  /* 0x20000030ff1a7230 */ /* 0x000fe40000004100 */
[----:B------:R-:W-:Y:S01]  /*1710*/  FADD.FTZ R24, R24, R27 ;  /* 0x0000001b18187221 */ /* 0x000fe20000010000 */
[----:B------:R-:W-:Y:S01]  /*1720*/  FMUL.FTZ R27, R29, R29 ;  /* 0x0000001d1d1b7220 */ /* 0x000fe20000410000 */
[----:B------:R-:W-:Y:S01]  /*1730*/  FADD.FTZ R25, R25, R28 ;  /* 0x0000001c19197221 */ /* 0x000fe20000010000 */
[----:B------:R-:W-:-:S02]  /*1740*/  FADD.FTZ R28, R26, R29 ;  /* 0x0000001d1a1c7221 */ /* 0x000fc40000010000 */
[----:B------:R-:W-:-:S04]  /*1750*/  FFMA.FTZ R27, R26, R26, R27 ;  /* 0x0000001a1a1b7223 */ /* 0x000fc8000001001b */
[----:B------:R-:W-:Y:S01]  /*1760*/  FADD.FTZ R24, R24, R27 ;  /* 0x0000001b18187221 */ /* 0x000fe20000010000 */
[----:B------:R-:W-:Y:S01]  /*1770*/  FADD.FTZ R25, R25, R28 ;  /* 0x0000001c19197221 */ /* 0x000fe20000010000 */
[----:B------:R-:W-:Y:S02]  /*1780*/  ISETP.GE.U32.AND P1, PT, R23, UR14, PT ;  /* 0x0000000e17007c0c */ /* 0x000fe4000bf26070 */
[----:B------:R-:W-:Y:S01]  /*1790*/  SHF.R.S32.HI R61, RZ, 0x1f, R23 ;  /* 0x0000001fff3d7819 */ /* 0x000fe20000011417 */
[--C-:B---3--:R-:W-:Y:S02]  /*17a0*/  HADD2.F32 R29, -RZ, R50.reuse.H1_H1 ;  /* 0x30000032ff1d7230 */ /* 0x108fe40000004100 */
[----:B------:R-:W-:-:S03]  /*17b0*/  HADD2.F32 R26, -RZ, R50.H0_H0 ;  /* 0x20000032ff1a7230 */ /* 0x000fc60000004100 */
[----:B------:R-:W-:Y:S02]  /*17c0*/  FMUL.FTZ R27, R29, R29 ;  /* 0x0000001d1d1b7220 */ /* 0x000fe40000410000 */
[C---:B------:R-:W-:Y:S02]  /*17d0*/  FADD.FTZ R28, R26.reuse, R29 ;  /* 0x0000001d1a1c7221 */ /* 0x040fe40000010000 */
[----:B------:R-:W-:-:S04]  /*17e0*/  FFMA.FTZ R27, R26, R26, R27 ;  /* 0x0000001a1a1b7223 */ /* 0x000fc8000001001b */
[----:B------:R-:W-:Y:S01]  /*17f0*/  FADD.FTZ R24, R24, R27 ;  /* 0x0000001b18187221 */ /* 0x000fe20000010000 */
[----:B------:R-:W-:Y:S01]  /*1800*/  FADD.FTZ R25, R25, R28 ;  /* 0x0000001c19197221 */ /* 0x000fe20000010000 */
[--C-:B--2---:R-:W-:Y:S02]  /*1810*/  HADD2.F32 R29, -RZ, R54.reuse.H1_H1 ;  /* 0x30000036ff1d7230 */ /* 0x104fe40000004100 */
[----:B------:R-:W-:-:S03]  /*1820*/  HADD2.F32 R26, -RZ, R54.H0_H0 ;  /* 0x20000036ff1a7230 */ /* 0x000fc60000004100 */
[----:B------:R-:W-:Y:S02]  /*1830*/  FMUL.FTZ R27, R29, R29 ;  /* 0x0000001d1d1b7220 */ /* 0x000fe40000410000 */
[C---:B------:R-:W-:Y:S02]  /*1840*/  FADD.FTZ R28, R26.reuse, R29 ;  /* 0x0000001d1a1c7221 */ /* 0x040fe40000010000 */
[----:B------:R-:W-:Y:S01]  /*1850*/  FFMA.FTZ R27, R26, R26, R27 ;  /* 0x0000001a1a1b7223 */ /* 0x000fe2000001001b */
[----:B------:R-:W-:-:S03]  /*1860*/  HADD2.F32 R29, -RZ, R56.H1_H1 ;  /* 0x30000038ff1d7230 */ /* 0x000fc60000004100 */
[----:B------:R-:W-:Y:S01]  /*1870*/  FADD.FTZ R24, R24, R27 ;  /* 0x0000001b18187221 */ /* 0x000fe20000010000 */
[----:B------:R-:W-:Y:S02]  /*1880*/  HADD2.F32 R26, -RZ, R56.H0_H0 ;  /* 0x20000038ff1a7230 */ /* 0x000fe40000004100 */
[----:B------:R-:W-:Y:S01]  /*1890*/  FADD.FTZ R25, R25, R28 ;  /* 0x0000001c19197221 */ /* 0x000fe20000010000 */
[----:B------:R-:W-:Y:S02]  /*18a0*/  FMUL.FTZ R27, R29, R29 ;  /* 0x0000001d1d1b7220 */ /* 0x000fe40000410000 */
[C---:B------:R-:W-:Y:S02]  /*18b0*/  FADD.FTZ R28, R26.reuse, R29 ;  /* 0x0000001d1a1c7221 */ /* 0x040fe40000010000 */
[----:B------:R-:W-:Y:S01]  /*18c0*/  FFMA.FTZ R27, R26, R26, R27 ;  /* 0x0000001a1a1b7223 */ /* 0x000fe2000001001b */
[--C-:B------:R-:W-:Y:S02]  /*18d0*/  HADD2.F32 R29, -RZ, R52.reuse.H1_H1 ;  /* 0x30000034ff1d7230 */ /* 0x100fe40000004100 */
[----:B------:R-:W-:-:S02]  /*18e0*/  HADD2.F32 R26, -RZ, R52.H0_H0 ;  /* 0x20000034ff1a7230 */ /* 0x000fc40000004100 */
[----:B------:R-:W-:Y:S01]  /*18f0*/  FADD.FTZ R24, R24, R27 ;  /* 0x0000001b18187221 */ /* 0x000fe20000010000 */
[----:B------:R-:W-:Y:S01]  /*1900*/  FMUL.FTZ R27, R29, R29 ;  /* 0x0000001d1d1b7220 */ /* 0x000fe20000410000 */
[----:B------:R-:W-:-:S03]  /*1910*/  ISETP.GE.AND.EX P1, PT, R61, UR15, PT, P1 ;  /* 0x0000000f3d007c0c */ /* 0x000fc6000bf26310 */
[----:B------:R-:W-:Y:S01]  /*1920*/  FFMA.FTZ R27, R26, R26, R27 ;  /* 0x0000001a1a1b7223 */ /* 0x000fe2000001001b */
[----:B------:R-:W-:-:S03]  /*1930*/  ISETP.GT.U32.OR P1, PT, R0, 0x27f, P1 ;  /* 0x0000027f0000780c */ /* 0x000fc60000f24470 */
[----:B------:R-:W-:Y:S01]  /*1940*/  FADD.FTZ R24, R24, R27 ;  /* 0x0000001b18187221 */ /* 0x000fe20000010000 */
[----:B------:R-:W-:Y:S01]  /*1950*/  FADD.FTZ R25, R25, R28 ;  /* 0x0000001c19197221 */ /* 0x000fe20000010000 */
[--C-:B------:R-:W-:Y:S02]  /*1960*/  HADD2.F32 R27, -RZ, R60.reuse.H1_H1 ;  /* 0x3000003cff1b7230 */ /* 0x100fe40000004100 */
[----:B------:R-:W-:Y:S01]  /*1970*/  FADD.FTZ R28, R26, R29 ;  /* 0x0000001d1a1c7221 */ /* 0x000fe20000010000 */
[----:B------:R-:W-:Y:S02]  /*1980*/  HADD2.F32 R26, -RZ, R60.H0_H0 ;  /* 0x2000003cff1a7230 */ /* 0x000fe40000004100 */
[----:B------:R-:W-:Y:S01]  /*1990*/  FMUL.FTZ R29, R27, R27 ;  /* 0x0000001b1b1d7220 */ /* 0x000fe20000410000 */
[----:B------:R-:W-:Y:S02]  /*19a0*/  FADD.FTZ R25, R25, R28 ;  /* 0x0000001c19197221 */ /* 0x000fe40000010000 */
[C---:B------:R-:W-:Y:S01]  /*19b0*/  FADD.FTZ R28, R26.reuse, R27 ;  /* 0x0000001b1a1c7221 */ /* 0x040fe20000010000 */
[----:B------:R-:W-:-:S03]  /*19c0*/  FFMA.FTZ R29, R26, R26, R29 ;  /* 0x0000001a1a1d7223 */ /* 0x000fc6000001001d */
[----:B------:R-:W-:Y:S01]  /*19d0*/  FADD.FTZ R28, R25, R28 ;  /* 0x0000001c191c7221 */ /* 0x000fe20000010000 */
[----:B------:R-:W-:Y:S02]  /*19e0*/  FADD.FTZ R29, R24, R29 ;  /* 0x0000001d181d7221 */ /* 0x000fe40000010000 */
[----:B------:R-:W0:Y:S01]  /*19f0*/  @!P1 LDC.64 R24, c[0x0][0x270] ;  /* 0x00009c00ff189b82 */ /* 0x000e220000000a00 */
[--C-:B-----5:R-:W-:Y:S02]  /*1a00*/  HADD2.F32 R27, -RZ, R58.reuse.H1_H1 ;  /* 0x3000003aff1b7230 */ /* 0x120fe40000004100 */
[----:B------:R-:W-:-:S03]  /*1a10*/  HADD2.F32 R26, -RZ, R58.H0_H0 ;  /* 0x2000003aff1a7230 */ /* 0x000fc60000004100 */
[----:B------:R-:W-:Y:S02]  /*1a20*/  FMUL.FTZ R31, R27, R27 ;  /* 0x0000001b1b1f7220 */ /* 0x000fe40000410000 */
[C---:B------:R-:W-:Y:S02]  /*1a30*/  FADD.FTZ R27, R26.reuse, R27 ;  /* 0x0000001b1a1b7221 */ /* 0x040fe40000010000 */
[----:B------:R-:W-:-:S04]  /*1a40*/  FFMA.FTZ R26, R26, R26, R31 ;  /* 0x0000001a1a1a7223 */ /* 0x000fc8000001001f */
[----:B------:R-:W-:Y:S01]  /*1a50*/  FADD.FTZ R29, R29, R26 ;  /* 0x0000001a1d1d7221 */ /* 0x000fe20000010000 */
[--C-:B------:R-:W-:Y:S02]  /*1a60*/  HADD2.F32 R31, -RZ, R62.reuse.H1_H1 ;  /* 0x3000003eff1f7230 */ /* 0x100fe40000004100 */
[----:B------:R-:W-:-:S03]  /*1a70*/  HADD2.F32 R26, -RZ, R62.H0_H0 ;  /* 0x2000003eff1a7230 */ /* 0x000fc60000004100 */
[----:B------:R-:W-:Y:S01]  /*1a80*/  FMUL.FTZ R63, R31, R31 ;  /* 0x0000001f1f3f7220 */ /* 0x000fe20000410000 */
[----:B------:R-:W-:Y:S01]  /*1a90*/  FADD.FTZ R27, R28, R27 ;  /* 0x0000001b1c1b7221 */ /* 0x000fe20000010000 */
[C---:B------:R-:W-:Y:S02]  /*1aa0*/  FADD.FTZ R28, R26.reuse, R31 ;  /* 0x0000001f1a1c7221 */ /* 0x040fe40000010000 */
[----:B------:R-:W-:Y:S01]  /*1ab0*/  FFMA.FTZ R30, R26, R26, R63 ;  /* 0x0000001a1a1e7223 */ /* 0x000fe2000001003f */
[----:B0-----:R-:W-:Y:S02]  /*1ac0*/  @!P1 IMAD R26, R61, R24, RZ ;  /* 0x000000183d1a9224 */ /* 0x001fe400078e02ff */
[----:B------:R-:W-:Y:S01]  /*1ad0*/  FADD.FTZ R28, R27, R28 ;  /* 0x0000001c1b1c7221 */ /* 0x000fe20000010000 */
[----:B------:R-:W-:Y:S01]  /*1ae0*/  @!P1 MOV R27, R67 ;  /* 0x00000043001b9202 */ /* 0x000fe20000000f00 */
[----:B------:R-:W-:Y:S01]  /*1af0*/  @!P1 IMAD R31, R23, R25, R26 ;  /* 0x00000019171f9224 */ /* 0x000fe200078e021a */
[----:B------:R-:W-:-:S05]  /*1b00*/  @!P1 MOV R26, R64 ;  /* 0x00000040001a9202 */ /* 0x000fca0000000f00 */
[----:B------:R-:W-:Y:S02]  /*1b10*/  @!P1 IMAD.WIDE.U32 R26, R23, R24, R26 ;  /* 0x00000018171a9225 */ /* 0x000fe400078e001a */
[----:B------:R-:W0:Y:S03]  /*1b20*/  @!P1 LDC.64 R24, c[0x0][0x220] ;  /* 0x00008800ff189b82 */ /* 0x000e260000000a00 */
[----:B------:R-:W-:Y:S02]  /*1b30*/  @!P1 IADD3 R27, R27, R31, RZ ;  /* 0x0000001f1b1b9210 */ /* 0x000fe40007ffe0ff */
[----:B------:R-:W-:Y:S02]  /*1b40*/  MOV R63, RZ ;  /* 0x000000ff003f7202 */ /* 0x000fe40000000f00 */
[----:B0-----:R-:W-:-:S04]  /*1b50*/  @!P1 LEA R24, P2, R26, R24, 0x1 ;  /* 0x000000181a189211 */ /* 0x001fc800078408ff */
[----:B------:R-:W-:-:S05]  /*1b60*/  @!P1 LEA.HI.X R25, R26, R25, R27, 0x1, P2 ;  /* 0x000000191a199211 */ /* 0x000fca00010f0c1b */
[----:B------:R-:W2:Y:S01]  /*1b70*/  @!P1 LDG.E R63, desc[UR8][R24.64] ;  /* 0x00000008183f9981 */ /* 0x000ea2000c1e1900 */
[----:B------:R-:W-:Y:S01]  /*1b80*/  FADD.FTZ R29, R29, R30 ;  /* 0x0000001e1d1d7221 */ /* 0x000fe20000010000 */
[C---:B------:R-:W-:Y:S02]  /*1b90*/  ISETP.GT.AND P1, PT, R3.reuse, 0x1e, PT ;  /* 0x0000001e0300780c */ /* 0x040fe40003f24270 */
[----:B------:R-:W-:Y:S02]  /*1ba0*/  ISETP.NE.AND P2, PT, R3, RZ, PT ;  /* 0x000000ff0300720c */ /* 0x000fe40003f45270 */
[----:B------:R-:W-:Y:S01]  /*1bb0*/  ISETP.NE.AND P3, PT, R0, RZ, PT ;  /* 0x000000ff0000720c */ /* 0x000fe20003f65270 */
[----:B------:R-:W-:Y:S01]  /*1bc0*/  BSSY B0, `(.L_x_3827) ;  /* 0x0000056000007945 */ /* 0x000fe20003800000 */
[--C-:B--2---:R-:W-:Y:S02]  /*1bd0*/  HADD2.F32 R27, -RZ, R63.reuse.H1_H1 ;  /* 0x3000003fff1b7230 */ /* 0x104fe40000004100 */
[----:B------:R-:W-:-:S03]  /*1be0*/  HADD2.F32 R26, -RZ, R63.H0_H0 ;  /* 0x2000003fff1a7230 */ /* 0x000fc60000004100 */
[----:B------:R-:W-:Y:S02]  /*1bf0*/  FMUL.FTZ R31, R27, R27 ;  /* 0x0000001b1b1f7220 */ /* 0x000fe40000410000 */
[C---:B------:R-:W-:Y:S02]  /*1c00*/  FADD.FTZ R27, R26.reuse, R27 ;  /* 0x0000001b1a1b7221 */ /* 0x040fe40000010000 */
        /* <DEDUP_REMOVED lines=33> */
[----:B------:R-:W1:Y:S02]  /*1e20*/  LDS.128 R24, [UR5+0x20] ;  /* 0x00002005ff187984 */ /* 0x000e640008000c00 */
[----:B-1----:R-:W-:Y:S01]  /*1e30*/  FADD.FTZ R31, R28, R24 ;  /* 0x000000181c1f7221 */ /* 0x002fe20000010000 */
[----:B------:R-:W-:-:S03]  /*1e40*/  FADD.FTZ R24, R29, R25 ;  /* 0x000000191d187221 */ /* 0x000fc60000010000 */
[----:B------:R-:W-:Y:S01]  /*1e50*/  FADD.FTZ R25, R31, R26 ;  /* 0x0000001a1f197221 */ /* 0x000fe20000010000 */
[----:B------:R-:W-:Y:S01]  /*1e60*/  FADD.FTZ R24, R24, R27 ;  /* 0x0000001b18187221 */ /* 0x000fe20000010000 */
[----:B0-----:R-:W0:Y:S02]  /*1e70*/  LDS.128 R28, [UR5+0x30] ;  /* 0x00003005ff1c7984 */ /* 0x001e240008000c00 */
[----:B0-----:R-:W-:Y:S01]  /*1e80*/  FADD.FTZ R25, R25, R28 ;  /* 0x0000001c19197221 */ /* 0x001fe20000010000 */
[----:B------:R-:W-:-:S03]  /*1e90*/  FADD.FTZ R28, R24, R29 ;  /* 0x0000001d181c7221 */ /* 0x000fc60000010000 */
[----:B------:R-:W-:Y:S01]  /*1ea0*/  FADD.FTZ R29, R25, R30 ;  /* 0x0000001e191d7221 */ /* 0x000fe20000010000 */
[----:B------:R-:W-:Y:S01]  /*1eb0*/  FADD.FTZ R28, R28, R31 ;  /* 0x0000001f1c1c7221 */ /* 0x000fe20000010000 */
[----:B------:R-:W0:Y:S02]  /*1ec0*/  LDS.128 R24, [UR5+0x40] ;  /* 0x00004005ff187984 */ /* 0x000e240008000c00 */
        /* <DEDUP_REMOVED lines=31> */
[----:B------:R-:W-:Y:S01]  /*20c0*/  FADD.FTZ R30, R30, R25 ;  /* 0x000000191e1e7221 */ /* 0x000fe20000010000 */
[----:B------:R-:W0:Y:S02]  /*20d0*/  LDS.64 R28, [UR5+0xb0] ;  /* 0x0000b005ff1c7984 */ /* 0x000e240008000a00 */
[----:B------:R-:W-:Y:S01]  /*20e0*/  FADD.FTZ R31, R31, R26 ;  /* 0x0000001a1f1f7221 */ /* 0x000fe20000010000 */
[----:B------:R-:W-:-:S03]  /*20f0*/  FADD.FTZ R30, R30, R27 ;  /* 0x0000001b1e1e7221 */ /* 0x000fc60000010000 */
[----:B0-----:R-:W-:Y:S01]  /*2100*/  FADD.FTZ R28, R31, R28 ;  /* 0x0000001c1f1c7221 */ /* 0x001fe20000010000 */
[----:B------:R-:W-:-:S07]  /*2110*/  FADD.FTZ R29, R30, R29 ;  /* 0x0000001d1e1d7221 */ /* 0x000fce0000010000 */
.L_x_3828:
[----:B------:R-:W-:Y:S05]  /*2120*/  BSYNC B0 ;  /* 0x0000000000007941 */ /* 0x000fea0003800000 */
.L_x_3827:
[----:B------:R-:W1:Y:S02]  /*2130*/  LDC R31, c[0x0][0xc] ;  /* 0x00000300ff1f7b82 */ /* 0x000e640000000800 */
[----:B-1----:R-:W-:-:S13]  /*2140*/  ISETP.GE.U32.AND P1, PT, R31, 0x2, PT ;  /* 0x000000021f00780c */ /* 0x002fda0003f26070 */
[----:B------:R-:W-:Y:S05]  /*2150*/  @!P1 BRA `(.L_x_3829) ;  /* 0x0000000800709947 */ /* 0x000fea0003800000 */
[----:B------:R-:W-:Y:S05]  /*2160*/  @P3 BRA `(.L_x_3830) ;  /* 0x0000000000743947 */ /* 0x000fea0003800000 */
[----:B------:R-:W1:Y:S01]  /*2170*/  S2R R69, SR_CTAID.Y ;  /* 0x0000000000457919 */ /* 0x000e620000002600 */
[----:B------:R-:W2:Y:S01]  /*2180*/  LDC R71, c[0x0][0x10] ;  /* 0x00000400ff477b82 */ /* 0x000ea20000000800 */
[C---:B------:R-:W-:Y:S02]  /*2190*/  LOP3.LUT R26, R6.reuse, 0x1, RZ, 0xc0, !PT ;  /* 0x00000001061a7812 */ /* 0x040fe400078ec0ff */
[----:B------:R-:W-:-:S05]  /*21a0*/  LOP3.LUT P1, RZ, R6, 0x2, RZ, 0xc0, !PT ;  /* 0x0000000206ff7812 */ /* 0x000fca000782c0ff */
[----:B------:R-:W3:Y:S01]  /*21b0*/  LDC.64 R24, c[0x0][0x248] ;  /* 0x00009200ff187b82 */ /* 0x000ee20000000a00 */
[----:B--2---:R-:W-:Y:S02]  /*21c0*/  IMAD R26, R26, R71, RZ ;  /* 0x000000471a1a7224 */ /* 0x004fe400078e02ff */
[----:B-1----:R-:W-:-:S03]  /*21d0*/  IMAD R71, R71, UR7, R69 ;  /* 0x0000000747477c24 */ /* 0x002fc6000f8e0245 */
[C---:B------:R-:W-:Y:S01]  /*21e0*/  IADD3 R69, R26.reuse, R69, RZ ;  /* 0x000000451a457210 */ /* 0x040fe20007ffe0ff */
[----:B------:R-:W-:-:S05]  /*21f0*/  IMAD R26, R26, R31, RZ ;  /* 0x0000001f1a1a7224 */ /* 0x000fca00078e02ff */
[----:B------:R-:W-:-:S05]  /*2200*/  SHF.L.U32 R27, R26, 0x1, RZ ;  /* 0x000000011a1b7819 */ /* 0x000fca00000006ff */
[----:B---3--:R-:W-:-:S04]  /*2210*/  IMAD.WIDE R24, R27, 0x4, R24 ;  /* 0x000000041b187825 */ /* 0x008fc800078e0218 */
[----:B------:R-:W-:Y:S02]  /*2220*/  IMAD.WIDE.U32 R26, R71, 0x8, R24 ;  /* 0x00000008471a7825 */ /* 0x000fe400078e0018 */
[----:B------:R-:W1:Y:S01]  /*2230*/  LDC.64 R24, c[0x0][0x240] ;  /* 0x00009000ff187b82 */ /* 0x000e620000000a00 */
[----:B------:R-:W-:Y:S02]  /*2240*/  SEL R71, R31, RZ, !P1 ;  /* 0x000000ff1f477207 */ /* 0x000fe40004800000 */
[----:B------:R2:W-:Y:S01]  /*2250*/  STG.E.64 desc[UR8][R26.64], R28 ;  /* 0x0000001c1a007986 */ /* 0x0005e2000c101b08 */
[----:B-1----:R-:W-:Y:S01]  /*2260*/  IMAD.WIDE.U32 R24, R69, 0x4, R24 ;  /* 0x0000000445187825 */ /* 0x002fe200078e0018 */
[----:B------:R-:W-:-:S04]  /*2270*/  MOV R69, 0xffffffff ;  /* 0xffffffff00457802 */ /* 0x000fc80000000f00 */
[----:B------:R-:W-:Y:S02]  /*2280*/  SEL R69, R69, 0x1, P1 ;  /* 0x0000000145457807 */ /* 0x000fe40000800000 */
[----:B------:R-:W-:Y:S01]  /*2290*/  ISETP.NE.AND P1, PT, R71, -0x1, PT ;  /* 0xffffffff4700780c */ /* 0x000fe20003f25270 */
[----:B------:R-:W-:Y:S06]  /*22a0*/  MEMBAR.ALL.GPU ;  /* 0x0000000000007992 */ /* 0x000fec000000a000 */
[----:B------:R-:W-:-:S00]  /*22b0*/  ERRBAR ;  /* 0x00000000000079ab */ /* 0x000fc00000000000 */
[----:B------:R-:W-:Y:S06]  /*22c0*/  CGAERRBAR ;  /* 0x00000000000075ab */ /* 0x000fec0000000000 */
[----:B------:R2:W-:Y:S01]  /*22d0*/  REDG.E.ADD.S32.STRONG.GPU desc[UR8][R24.64], R69 ;  /* 0x000000451800798e */ /* 0x0005e2000c10e388 */
[----:B------:R-:W-:Y:S05]  /*22e0*/  @!P1 BRA `(.L_x_3830) ;  /* 0x0000000000149947 */ /* 0x000fea0003800000 */
.L_x_3831:
[----:B--2---:R-:W2:Y:S04]  /*22f0*/  LDG.E.STRONG.GPU R26, desc[UR8][R24.64] ;  /* 0x00000008181a7981 */ /* 0x004ea8000c1ef900 */
[----:B--2---:R-:W-:Y:S01]  /*2300*/  CCTL.IVALL ;  /* 0x00000000ff00798f */ /* 0x004fe20002000000 */
[----:B------:R-:W-:Y:S05]  /*2310*/  YIELD ;  /* 0x0000000000007946 */ /* 0x000fea0003800000 */
[----:B------:R-:W-:-:S13]  /*2320*/  ISETP.NE.AND P1, PT, R26, R71, PT ;  /* 0x000000471a00720c */ /* 0x000fda0003f25270 */
[----:B------:R-:W-:Y:S05]  /*2330*/  @P1 BRA `(.L_x_3831) ;  /* 0xfffffffc00ec1947 */ /* 0x000fea000383ffff */
.L_x_3830:
        /* <DEDUP_REMOVED lines=10> */
[----:B------:R-:W-:-:S07]  /*23e0*/  IADD3 R68, -R68, R31, RZ ;  /* 0x0000001f44447210 */ /* 0x000fce0007ffe1ff */
.L_x_3833:
[----:B------:R-:W-:-:S13]  /*23f0*/  ISETP.EQ.OR P1, PT, R30, UR7, P3 ;  /* 0x000000071e007c0c */ /* 0x000fda0009f22670 */
[----:B------:R-:W1:Y:S01]  /*2400*/  @!P1 S2R R24, SR_CTAID.Y ;  /* 0x0000000000189919 */ /* 0x000e620000002600 */
[----:B------:R-:W2:Y:S01]  /*2410*/  @!P1 LDC R69, c[0x0][0x10] ;  /* 0x00000400ff459b82 */ /* 0x000ea20000000800 */
[----:B------:R-:W-:-:S05]  /*2420*/  @!P1 LOP3.LUT R26, R6, 0x1, RZ, 0xc0, !PT ;  /* 0x00000001061a9812 */ /* 0x000fca00078ec0ff */
[----:B--2---:R-:W-:-:S04]  /*2430*/  @!P1 IMAD R26, R26, R69, RZ ;  /* 0x000000451a1a9224 */ /* 0x004fc800078e02ff */
[----:B------:R-:W-:Y:S02]  /*2440*/  @!P1 IMAD R26, R26, R31, RZ ;  /* 0x0000001f1a1a9224 */ /* 0x000fe400078e02ff */
[----:B-1----:R-:W-:Y:S02]  /*2450*/  @!P1 IMAD R69, R69, R30, R24 ;  /* 0x0000001e45459224 */ /* 0x002fe400078e0218 */
[----:B------:R-:W1:Y:S01]  /*2460*/  @!P1 LDC.64 R24, c[0x0][0x248] ;  /* 0x00009200ff189b82 */ /* 0x000e620000000a00 */
[----:B------:R-:W-:-:S05]  /*2470*/  @!P1 SHF.L.U32 R27, R26, 0x1, RZ ;  /* 0x000000011a1b9819 */ /* 0x000fca00000006ff */
[----:B-1----:R-:W-:-:S04]  /*2480*/  @!P1 IMAD.WIDE R24, R27, 0x4, R24 ;  /* 0x000000041b189825 */ /* 0x002fc800078e0218 */
[----:B------:R-:W-:-:S05]  /*2490*/  @!P1 IMAD.WIDE.U32 R26, R69, 0x8, R24 ;  /* 0x00000008451a9825 */ /* 0x000fca00078e0018 */
[----:B------:R-:W0:Y:S02]  /*24a0*/  @!P1 LDG.E.64 R24, desc[UR8][R26.64] ;  /* 0x000000081a189981 */ /* 0x000e24000c1e1b00 */
[----:B0-----:R-:W-:Y:S01]  /*24b0*/  @!P1 FADD.FTZ R28, R28, R24 ;  /* 0x000000181c1c9221 */ /* 0x001fe20000010000 */
[----:B------:R-:W-:Y:S01]  /*24c0*/  IADD3 R24, R30, 0x1, RZ ;  /* 0x000000011e187810 */ /* 0x000fe20007ffe0ff */
[----:B------:R-:W-:-:S03]  /*24d0*/  @!P1 FADD.FTZ R29, R29, R25 ;  /* 0x000000191d1d9221 */ /* 0x000fc60000010000 */
[----:B------:R-:W-:-:S13]  /*24e0*/  ISETP.EQ.OR P2, PT, R24, UR7, P3 ;  /* 0x0000000718007c0c */ /* 0x000fda0009f42670 */
[----:B------:R-:W0:Y:S01]  /*24f0*/  @!P2 S2R R25, SR_CTAID.Y ;  /* 0x000000000019a919 */ /* 0x000e220000002600 */
[----:B------:R-:W1:Y:S01]  /*2500*/  @!P2 LDC R69, c[0x0][0x10] ;  /* 0x00000400ff45ab82 */ /* 0x000e620000000800 */
[----:B------:R-:W-:-:S05]  /*2510*/  @!P2 LOP3.LUT R70, R6, 0x1, RZ, 0xc0, !PT ;  /* 0x000000010646a812 */ /* 0x000fca00078ec0ff */
[----:B-1----:R-:W-:-:S04]  /*2520*/  @!P2 IMAD R70, R70, R69, RZ ;  /* 0x000000454646a224 */ /* 0x002fc800078e02ff */
[----:B------:R-:W-:Y:S02]  /*2530*/  @!P2 IMAD R70, R70, R31, RZ ;  /* 0x0000001f4646a224 */ /* 0x000fe400078e02ff */
[----:B0-----:R-:W-:Y:S02]  /*2540*/  @!P2 IMAD R69, R24, R69, R25 ;  /* 0x000000451845a224 */ /* 0x001fe400078e0219 */
[----:B------:R-:W0:Y:S01]  /*2550*/  @!P2 LDC.64 R24, c[0x0][0x248] ;  /* 0x00009200ff18ab82 */ /* 0x000e220000000a00 */
[----:B------:R-:W-:-:S05]  /*2560*/  @!P2 SHF.L.U32 R27, R70, 0x1, RZ ;  /* 0x00000001461ba819 */ /* 0x000fca00000006ff */
[----:B0-----:R-:W-:-:S04]  /*2570*/  @!P2 IMAD.WIDE R24, R27, 0x4, R24 ;  /* 0x000000041b18a825 */ /* 0x001fc800078e0218 */
[----:B------:R-:W-:-:S05]  /*2580*/  @!P2 IMAD.WIDE.U32 R26, R69, 0x8, R24 ;  /* 0x00000008451aa825 */ /* 0x000fca00078e0018 */
[----:B------:R-:W2:Y:S02]  /*2590*/  @!P2 LDG.E.64 R24, desc[UR8][R26.64] ;  /* 0x000000081a18a981 */ /* 0x000ea4000c1e1b00 */
[----:B--2---:R-:W-:Y:S01]  /*25a0*/  @!P2 FADD.FTZ R28, R28, R24 ;  /* 0x000000181c1ca221 */ /* 0x004fe20000010000 */
        /* <DEDUP_REMOVED lines=27> */
[----:B------:R-:W-:-:S06]  /*2760*/  @!P2 IMAD.WIDE.U32 R24, R69, 0x8, R24 ;  /* 0x000000084518a825 */ /* 0x000fcc00078e0018 */
[----:B------:R-:W2:Y:S01]  /*2770*/  @!P2 LDG.E.64 R24, desc[UR8][R24.64] ;  /* 0x000000081818a981 */ /* 0x000ea2000c1e1b00 */
[----:B------:R-:W-:Y:S02]  /*2780*/  IADD3 R68, R68, -0x4, RZ ;  /* 0xfffffffc44447810 */ /* 0x000fe40007ffe0ff */
[----:B------:R-:W-:Y:S02]  /*2790*/  IADD3 R30, R30, 0x4, RZ ;  /* 0x000000041e1e7810 */ /* 0x000fe40007ffe0ff */
[----:B------:R-:W-:Y:S01]  /*27a0*/  ISETP.NE.AND P1, PT, R68, RZ, PT ;  /* 0x000000ff4400720c */ /* 0x000fe20003f25270 */
[----:B--2---:R-:W-:Y:S01]  /*27b0*/  @!P2 FADD.FTZ R28, R28, R24 ;  /* 0x000000181c1ca221 */ /* 0x004fe20000010000 */
[----:B------:R-:W-:-:S11]  /*27c0*/  @!P2 FADD.FTZ R29, R29, R25 ;  /* 0x000000191d1da221 */ /* 0x000fd60000010000 */
[----:B------:R-:W-:Y:S05]  /*27d0*/  @P1 BRA `(.L_x_3833) ;  /* 0xfffffffc00041947 */ /* 0x000fea000383ffff */
.L_x_3832:
[----:B------:R-:W-:-:S13]  /*27e0*/  LOP3.LUT P1, R69, R31, 0x3, RZ, 0xc0, !PT ;  /* 0x000000031f457812 */ /* 0x000fda000782c0ff */
[----:B------:R-:W-:Y:S05]  /*27f0*/  @!P1 BRA `(.L_x_3829) ;  /* 0x0000000000c89947 */ /* 0x000fea0003800000 */
[----:B------:R-:W-:Y:S01]  /*2800*/  ISETP.EQ.OR P1, PT, R30, UR7, P3 ;  /* 0x000000071e007c0c */ /* 0x000fe20009f22670 */
[----:B------:R-:W-:Y:S01]  /*2810*/  BSSY B0, `(.L_x_3834) ;  /* 0x0000010000007945 */ /* 0x000fe20003800000 */
[----:B------:R-:W-:-:S11]  /*2820*/  ISETP.NE.AND P2, PT, R69, 0x1, PT ;  /* 0x000000014500780c */ /* 0x000fd60003f45270 */
[----:B------:R-:W-:Y:S05]  /*2830*/  @P1 BRA `(.L_x_3835) ;  /* 0x0000000000341947 */ /* 0x000fea0003800000 */
[----:B------:R-:W1:Y:S01]  /*2840*/  LDC.64 R24, c[0x0][0x248] ;  /* 0x00009200ff187b82 */ /* 0x000e620000000a00 */
[----:B------:R-:W-:Y:S01]  /*2850*/  LOP3.LUT R26, R6, 0x1, RZ, 0xc0, !PT ;  /* 0x00000001061a7812 */ /* 0x000fe200078ec0ff */
[----:B------:R-:W-:-:S04]  /*2860*/  ULDC UR5, c[0x0][0x10] ;  /* 0x0000040000057ab9 */ /* 0x000fc80000000800 */
[----:B------:R-:W-:-:S04]  /*2870*/  IMAD R26, R26, UR5, RZ ;  /* 0x000000051a1a7c24 */ /* 0x000fc8000f8e02ff */
[----:B------:R-:W-:-:S05]  /*2880*/  IMAD R26, R26, R31, RZ ;  /* 0x0000001f1a1a7224 */ /* 0x000fca00078e02ff */
[----:B------:R-:W-:-:S05]  /*2890*/  SHF.L.U32 R27, R26, 0x1, RZ ;  /* 0x000000011a1b7819 */ /* 0x000fca00000006ff */
[----:B-1----:R-:W-:Y:S02]  /*28a0*/  IMAD.WIDE R24, R27, 0x4, R24 ;  /* 0x000000041b187825 */ /* 0x002fe400078e0218 */
[----:B------:R-:W1:Y:S02]  /*28b0*/  S2R R27, SR_CTAID.Y ;  /* 0x00000000001b7919 */ /* 0x000e640000002600 */
[----:B-1----:R-:W-:-:S04]  /*28c0*/  IMAD R27, R30, UR5, R27 ;  /* 0x000000051e1b7c24 */ /* 0x002fc8000f8e021b */
[----:B------:R-:W-:-:S06]  /*28d0*/  IMAD.WIDE.U32 R24, R27, 0x8, R24 ;  /* 0x000000081b187825 */ /* 0x000fcc00078e0018 */
[----:B------:R-:W0:Y:S02]  /*28e0*/  LDG.E.64 R24, desc[UR8][R24.64] ;  /* 0x0000000818187981 */ /* 0x000e24000c1e1b00 */
[----:B0-----:R-:W-:Y:S01]  /*28f0*/  FADD.FTZ R28, R28, R24 ;  /* 0x000000181c1c7221 */ /* 0x001fe20000010000 */
[----:B------:R-:W-:-:S07]  /*2900*/  FADD.FTZ R29, R29, R25 ;  /* 0x000000191d1d7221 */ /* 0x000fce0000010000 */
.L_x_3835:
[----:B------:R-:W-:Y:S05]  /*2910*/  BSYNC B0 ;  /* 0x0000000000007941 */ /* 0x000fea0003800000 */
.L_x_3834:
[----:B------:R-:W-:Y:S05]  /*2920*/  @!P2 BRA `(.L_x_3829) ;  /* 0x00000000007ca947 */ /* 0x000fea0003800000 */
[C---:B------:R-:W-:Y:S02]  /*2930*/  IADD3 R26, R30.reuse, 0x1, RZ ;  /* 0x000000011e1a7810 */ /* 0x040fe40007ffe0ff */
[----:B------:R-:W-:Y:S02]  /*2940*/  IADD3 R68, R30, 0x2, RZ ;  /* 0x000000021e447810 */ /* 0x000fe40007ffe0ff */
[----:B------:R-:W-:Y:S02]  /*2950*/  ISETP.EQ.OR P2, PT, R26, UR7, P3 ;  /* 0x000000071a007c0c */ /* 0x000fe40009f42670 */
[----:B------:R-:W-:-:S04]  /*2960*/  ISETP.EQ.OR P1, PT, R68, UR7, P3 ;  /* 0x0000000744007c0c */ /* 0x000fc80009f22670 */
[----:B------:R-:W-:-:S07]  /*2970*/  ISETP.EQ.OR P1, PT, R69, 0x2, P1 ;  /* 0x000000024500780c */ /* 0x000fce0000f22670 */
[----:B------:R-:W1:Y:S01]  /*2980*/  @!P2 S2R R25, SR_CTAID.Y ;  /* 0x000000000019a919 */ /* 0x000e620000002600 */
[----:B------:R-:W2:Y:S01]  /*2990*/  @!P2 LDC R69, c[0x0][0x10] ;  /* 0x00000400ff45ab82 */ /* 0x000ea20000000800 */
[----:B------:R-:W-:-:S04]  /*29a0*/  @!P2 LOP3.LUT R24, R6, 0x1, RZ, 0xc0, !PT ;  /* 0x000000010618a812 */ /* 0x000fc800078ec0ff */
[----:B------:R-:W-:-:S03]  /*29b0*/  @!P1 LOP3.LUT R30, R6, 0x1, RZ, 0xc0, !PT ;  /* 0x00000001061e9812 */ /* 0x000fc600078ec0ff */
[----:B------:R-:W3:Y:S01]  /*29c0*/  @!P1 LDC R71, c[0x0][0x10] ;  /* 0x00000400ff479b82 */ /* 0x000ee20000000800 */
[-C--:B--2---:R-:W-:Y:S02]  /*29d0*/  @!P2 IMAD R24, R24, R69.reuse, RZ ;  /* 0x000000451818a224 */ /* 0x084fe400078e02ff */
[----:B-1----:R-:W-:Y:S02]  /*29e0*/  @!P2 IMAD R69, R26, R69, R25 ;  /* 0x000000451a45a224 */ /* 0x002fe400078e0219 */
[----:B------:R-:W-:Y:S02]  /*29f0*/  @!P2 IMAD R26, R24, R31, RZ ;  /* 0x0000001f181aa224 */ /* 0x000fe400078e02ff */
[----:B------:R-:W1:Y:S01]  /*2a00*/  @!P1 S2R R24, SR_CTAID.Y ;  /* 0x0000000000189919 */ /* 0x000e620000002600 */
[----:B---3--:R-:W-:Y:S02]  /*2a10*/  @!P1 IMAD R30, R30, R71, RZ ;  /* 0x000000471e1e9224 */ /* 0x008fe400078e02ff */
[----:B------:R-:W-:-:S02]  /*2a20*/  @!P2 SHF.L.U32 R27, R26, 0x1, RZ ;  /* 0x000000011a1ba819 */ /* 0x000fc400000006ff */
[----:B------:R-:W-:Y:S02]  /*2a30*/  @!P1 IMAD R30, R30, R31, RZ ;  /* 0x0000001f1e1e9224 */ /* 0x000fe400078e02ff */
[----:B-1----:R-:W-:Y:S02]  /*2a40*/  @!P1 IMAD R71, R68, R71, R24 ;  /* 0x0000004744479224 */ /* 0x002fe400078e0218 */
[----:B------:R-:W1:Y:S01]  /*2a50*/  @!P2 LDC.64 R24, c[0x0][0x248] ;  /* 0x00009200ff18ab82 */ /* 0x000e620000000a00 */
[----:B------:R-:W-:Y:S01]  /*2a60*/  @!P1 SHF.L.U32 R31, R30, 0x1, RZ ;  /* 0x000000011e1f9819 */ /* 0x000fe200000006ff */
[----:B-1----:R-:W-:-:S06]  /*2a70*/  @!P2 IMAD.WIDE R24, R27, 0x4, R24 ;  /* 0x000000041b18a825 */ /* 0x002fcc00078e0218 */
[----:B------:R-:W1:Y:S01]  /*2a80*/  @!P1 LDC.64 R26, c[0x0][0x248] ;  /* 0x00009200ff1a9b82 */ /* 0x000e620000000a00 */
[----:B------:R-:W-:-:S06]  /*2a90*/  @!P2 IMAD.WIDE.U32 R24, R69, 0x8, R24 ;  /* 0x000000084518a825 */ /* 0x000fcc00078e0018 */
[----:B------:R-:W0:Y:S01]  /*2aa0*/  @!P2 LDG.E.64 R24, desc[UR8][R24.64] ;  /* 0x000000081818a981 */ /* 0x000e22000c1e1b00 */
[----:B-1----:R-:W-:-:S04]  /*2ab0*/  @!P1 IMAD.WIDE R26, R31, 0x4, R26 ;  /* 0x000000041f1a9825 */ /* 0x002fc800078e021a */
[----:B------:R-:W-:-:S06]  /*2ac0*/  @!P1 IMAD.WIDE.U32 R26, R71, 0x8, R26 ;  /* 0x00000008471a9825 */ /* 0x000fcc00078e001a */
[----:B------:R-:W2:Y:S01]  /*2ad0*/  @!P1 LDG.E.64 R26, desc[UR8][R26.64] ;  /* 0x000000081a1a9981 */ /* 0x000ea2000c1e1b00 */
[----:B0-----:R-:W-:Y:S01]  /*2ae0*/  @!P2 FADD.FTZ R28, R28, R24 ;  /* 0x000000181c1ca221 */ /* 0x001fe20000010000 */
[----:B------:R-:W-:-:S03]  /*2af0*/  @!P2 FADD.FTZ R29, R29, R25 ;  /* 0x000000191d1da221 */ /* 0x000fc60000010000 */
[----:B--2---:R-:W-:Y:S01]  /*2b00*/  @!P1 FADD.FTZ R28, R28, R26 ;  /* 0x0000001a1c1c9221 */ /* 0x004fe20000010000 */
[----:B------:R-:W-:-:S07]  /*2b10*/  @!P1 FADD.FTZ R29, R29, R27 ;  /* 0x0000001b1d1d9221 */ /* 0x000fce0000010000 */
.L_x_3829:
[----:B------:R-:W-:Y:S01]  /*2b20*/  ULDC.64 UR12, c[0x0][0x218] ;  /* 0x00008600000c7ab9 */ /* 0x000fe20000000a00 */
[----:B------:R-:W-:Y:S01]  /*2b30*/  LOP3.LUT P1, RZ, R0, UR7, RZ, 0xfc, !PT ;  /* 0x0000000700ff7c12 */ /* 0x000fe2000f82fcff */
[----:B------:R-:W1:Y:S01]  /*2b40*/  S2UR UR6, SR_CgaCtaId ;  /* 0x00000000000679c3 */ /* 0x000e620000008800 */
[----:B------:R-:W-:Y:S01]  /*2b50*/  ISETP.EQ.U32.AND P2, PT, RZ, UR12, PT ;  /* 0x0000000cff007c0c */ /* 0x000fe2000bf42070 */
[----:B------:R-:W-:Y:S01]  /*2b60*/  UMOV UR5, 0x400 ;  /* 0x0000040000057882 */ /* 0x000fe20000000000 */
[----:B------:R-:W-:Y:S01]  /*2b70*/  ULDC UR11, c[0x0][0x2a4] ;  /* 0x0000a900000b7ab9 */ /* 0x000fe20000000800 */
[----:B------:R-:W-:Y:S02]  /*2b80*/  IADD3 R71, R7, R32, RZ ;  /* 0x0000002007477210 */ /* 0x000fe40007ffe0ff */
[----:B------:R-:W-:Y:S02]  /*2b90*/  ISETP.EQ.OR.EX P1, PT, RZ, UR13, P1, P2 ;  /* 0x0000000dff007c0c */ /* 0x000fe40008f22720 */
[----:B------:R-:W3:Y:S08]  /*2ba0*/  LDC.64 R30, c[0x0][0x228] ;  /* 0x00008a00ff1e7b82 */ /* 0x000ef00000000a00 */
[----:B--2---:R-:W2:Y:S03]  /*2bb0*/  LDC.64 R26, c[0x0][0x230] ;  /* 0x00008c00ff1a7b82 */ /* 0x004ea60000000a00 */
[----:B------:R-:W-:Y:S01]  /*2bc0*/  @!P1 FMUL.FTZ R25, R29, UR11 ;  /* 0x0000000b1d199c20 */ /* 0x000fe20008410000 */
[----:B------:R-:W-:-:S04]  /*2bd0*/  @!P1 FMUL.FTZ R24, R28, UR11 ;  /* 0x0000000b1c189c20 */ /* 0x000fc80008410000 */
[----:B------:R-:W4:Y:S01]  /*2be0*/  @!P1 LDC.64 R68, c[0x0][0x218] ;  /* 0x00008600ff449b82 */ /* 0x000f220000000a00 */
[----:B-1----:R-:W-:Y:S01]  /*2bf0*/  ULEA UR5, UR6, UR5, 0x18 ;  /* 0x0000000506057291 */ /* 0x002fe2000f8ec03f */
[----:B---3--:R-:W-:-:S08]  /*2c00*/  IMAD.WIDE R72, R71, 0x4, R30 ;  /* 0x0000000447487825 */ /* 0x008fd000078e021e */
[----:B------:R-:W-:Y:S01]  /*2c10*/  @!P3 STS.64 [UR5+0xc0], R28 ;  /* 0x0000c01cff00b988 */ /* 0x000fe20008000a05 */
[----:B--2---:R-:W-:-:S04]  /*2c20*/  IMAD.WIDE R70, R71, 0x4, R26 ;  /* 0x0000000447467825 */ /* 0x004fc800078e021a */
[----:B----4-:R-:W-:-:S05]  /*2c30*/  @!P1 IMAD.WIDE R68, R4, 0x8, R68 ;  /* 0x0000000804449825 */ /* 0x010fca00078e0244 */
[----:B------:R1:W-:Y:S01]  /*2c40*/  @!P1 STG.E.64 desc[UR8][R68.64], R24 ;  /* 0x0000001844009986 */ /* 0x0003e2000c101b08 */
[----:B------:R-:W-:Y:S06]  /*2c50*/  BAR.SYNC.DEFER_BLOCKING 0x0 ;  /* 0x0000000000007b1d */ /* 0x000fec0000010000 */
[----:B------:R-:W2:Y:S04]  /*2c60*/  LDG.E.64 R26, desc[UR8][R72.64] ;  /* 0x00000008481a7981 */ /* 0x000ea8000c1e1b00 */
[----:B-1----:R-:W2:Y:S01]  /*2c70*/  LDG.E.64 R24, desc[UR8][R70.64] ;  /* 0x0000000846187981 */ /* 0x002ea2000c1e1b00 */
[----:B------:R-:W-:-:S02]  /*2c80*/  MOV R68, 0x3f800000 ;  /* 0x3f80000000447802 */ /* 0x000fc40000000f00 */
[----:B------:R-:W-:Y:S01]  /*2c90*/  ISETP.NE.AND P5, PT, RZ, UR10, PT ;  /* 0x0000000aff007c0c */ /* 0x000fe2000bfa5270 */
[----:B------:R-:W1:Y:S02]  /*2ca0*/  LDS.64 R30, [UR5+0xc0] ;  /* 0x0000c005ff1e7984 */ /* 0x000e640008000a00 */
[----:B-1----:R-:W-:-:S04]  /*2cb0*/  FMUL.FTZ R32, R30, UR11 ;  /* 0x0000000b1e207c20 */ /* 0x002fc80008410000 */
[----:B------:R-:W-:-:S04]  /*2cc0*/  FMUL.FTZ R30, R32, R32 ;  /* 0x00000020201e7220 */ /* 0x000fc80000410000 */
[----:B------:R-:W-:Y:S01]  /*2cd0*/  FFMA.FTZ R30, R31, UR11, -R30 ;  /* 0x0000000b1f1e7c23 */ /* 0x000fe2000801081e */
[----:B------:R-:W-:-:S04]  /*2ce0*/  HADD2.F32 R31, -RZ, R42.H1_H1 ;  /* 0x3000002aff1f7230 */ /* 0x000fc80000004100 */
[----:B------:R-:W-:Y:S01]  /*2cf0*/  FSETP.GTU.FTZ.AND P1, PT, R30, RZ, PT ;  /* 0x000000ff1e00720b */ /* 0x000fe20003f3c000 */
[----:B------:R-:W-:-:S12]  /*2d00*/  FADD.FTZ R31, R31, -R32 ;  /* 0x800000201f1f7221 */ /* 0x000fd80000010000 */
[----:B0-----:R-:W0:Y:S02]  /*2d10*/  @P1 LDC R29, c[0x0][0x238] ;  /* 0x00008e00ff1d1b82 */ /* 0x001e240000000800 */
[----:B0-----:R-:W-:Y:S01]  /*2d20*/  @P1 FADD.FTZ R30, R30, R29 ;  /* 0x0000001d1e1e1221 */ /* 0x001fe20000010000 */
[----:B------:R-:W-:-:S03]  /*2d30*/  HADD2.F32 R29, -RZ, R42.H0_H0 ;  /* 0x2000002aff1d7230 */ /* 0x000fc60000004100 */
[----:B------:R-:W0:Y:S02]  /*2d40*/  @P1 MUFU.RSQ R68, R30 ;  /* 0x0000001e00441308 */ /* 0x000e240000001400 */
[----:B------:R-:W-:-:S04]  /*2d50*/  FADD.FTZ R29, R29, -R32 ;  /* 0x800000201d1d7221 */ /* 0x000fc80000010000 */
[-C--:B0-----:R-:W-:Y:S01]  /*2d60*/  FMUL.FTZ R29, R29, R68.reuse ;  /* 0x000000441d1d7220 */ /* 0x081fe20000410000 */
[----:B------:R-:W-:-:S03]  /*2d70*/  FMUL.FTZ R28, R31, R68 ;  /* 0x000000441f1c7220 */ /* 0x000fc60000410000 */
        /* <DEDUP_REMOVED lines=13> */
.L_x_3836:
[----:B------:R-:W-:Y:S04]  /*2e50*/  BSSY B0, `(.L_x_3837) ;  /* 0x000000e000007945 */ /* 0x000fe80003800000 */
[----:B------:R-:W-:Y:S05]  /*2e60*/  @!P0 BRA `(.L_x_3838) ;  /* 0x0000000000308947 */ /* 0x000fea0003800000 */
[----:B------:R-:W-:Y:S01]  /*2e70*/  F2FP.F16.F32.PACK_AB R69, R28, R29 ;  /* 0x0000001d1c45723e */ /* 0x000fe200000000ff */
        /* <DEDUP_REMOVED lines=11> */
.L_x_3838:
[----:B------:R-:W-:Y:S05]  /*2f30*/  BSYNC B0 ;  /* 0x0000000000007941 */ /* 0x000fea0003800000 */
.L_x_3837:
[--C-:B------:R-:W-:Y:S01]  /*2f40*/  HADD2.F32 R29, -RZ, R34.reuse.H0_H0 ;  /* 0x20000022ff1d7230 */ /* 0x100fe20000004100 */
[----:B------:R-:W-:Y:S01]  /*2f50*/  ULDC.64 UR12, c[0x0][0x278] ;  /* 0x00009e00000c7ab9 */ /* 0x000fe20000000a00 */
[----:B0-----:R-:W-:Y:S01]  /*2f60*/  HADD2.F32 R31, -RZ, R34.H1_H1 ;  /* 0x30000022ff1f7230 */ /* 0x001fe20000004100 */
[----:B------:R-:W-:Y:S02]  /*2f70*/  ISETP.GE.U32.AND P1, PT, R9, UR12, PT ;  /* 0x0000000c09007c0c */ /* 0x000fe4000bf26070 */
[--C-:B------:R-:W-:Y:S02]  /*2f80*/  FADD.FTZ R29, R29, -R32.reuse ;  /* 0x800000201d1d7221 */ /* 0x100fe40000010000 */
[----:B------:R-:W-:Y:S01]  /*2f90*/  FADD.FTZ R31, R31, -R32 ;  /* 0x800000201f1f7221 */ /* 0x000fe20000010000 */
[----:B------:R-:W-:Y:S01]  /*2fa0*/  ISETP.GE.AND.EX P1, PT, R33, UR13, PT, P1 ;  /* 0x0000000d21007c0c */ /* 0x000fe2000bf26310 */
[-C--:B------:R-:W-:Y:S02]  /*2fb0*/  FMUL.FTZ R29, R29, R68.reuse ;  /* 0x000000441d1d7220 */ /* 0x080fe40000410000 */
[----:B------:R-:W-:Y:S01]  /*2fc0*/  FMUL.FTZ R28, R31, R68 ;  /* 0x000000441f1c7220 */ /* 0x000fe20000410000 */
        /* <DEDUP_REMOVED lines=14> */
.L_x_3839:
        /* <DEDUP_REMOVED lines=14> */
.L_x_3841:
[----:B------:R-:W-:Y:S05]  /*3190*/  BSYNC B0 ;  /* 0x0000000000007941 */ /* 0x000fea0003800000 */
.L_x_3840:
[--C-:B------:R-:W-:Y:S01]  /*31a0*/  HADD2.F32 R29, -RZ, R36.reuse.H0_H0 ;  /* 0x20000024ff1d7230 */ /* 0x100fe20000004100 */
[----:B------:R-:W-:Y:S01]  /*31b0*/  ISETP.GE.U32.AND P1, PT, R10, UR12, PT ;  /* 0x0000000c0a007c0c */ /* 0x000fe2000bf26070 */
[----:B0-----:R-:W-:-:S03]  /*31c0*/  HADD2.F32 R31, -RZ, R36.H1_H1 ;  /* 0x30000024ff1f7230 */ /* 0x001fc60000004100 */
[--C-:B------:R-:W-:Y:S01]  /*31d0*/  FADD.FTZ R29, R29, -R32.reuse ;  /* 0x800000201d1d7221 */ /* 0x100fe20000010000 */
[----:B------:R-:W-:Y:S01]  /*31e0*/  ISETP.GE.AND.EX P1, PT, R35, UR13, PT, P1 ;  /* 0x0000000d23007c0c */ /* 0x000fe2000bf26310 */
[----:B------:R-:W-:Y:S02]  /*31f0*/  FADD.FTZ R31, R31, -R32 ;  /* 0x800000201f1f7221 */ /* 0x000fe40000010000 */
[-C--:B------:R-:W-:Y:S01]  /*3200*/  FMUL.FTZ R29, R29, R68.reuse ;  /* 0x000000441d1d7220 */ /* 0x080fe20000410000 */
[----:B------:R-:W-:Y:S01]  /*3210*/  ISETP.GT.U32.OR P1, PT, R0, 0x27f, P1 ;  /* 0x0000027f0000780c */ /* 0x000fe20000f24470 */
[----:B------:R-:W-:Y:S02]  /*3220*/  FMUL.FTZ R28, R31, R68 ;  /* 0x000000441f1c7220 */ /* 0x000fe40000410000 */
[----:B------:R-:W-:Y:S02]  /*3230*/  FFMA.FTZ R33, R26, R29, R24 ;  /* 0x0000001d1a217223 */ /* 0x000fe40000010018 */
[----:B------:R-:W-:Y:S01]  /*3240*/  FFMA.FTZ R34, R27, R28, R25 ;  /* 0x0000001c1b227223 */ /* 0x000fe20000010019 */
[----:B------:R-:W-:Y:S07]  /*3250*/  @!P5 BRA `(.L_x_3842) ;  /* 0x000000000028d947 */ /* 0x000fee0003800000 */
        /* <DEDUP_REMOVED lines=10> */
.L_x_3842:
        /* <DEDUP_REMOVED lines=14> */
.L_x_3844:
[----:B------:R-:W-:Y:S05]  /*33e0*/  BSYNC B0 ;  /* 0x0000000000007941 */ /* 0x000fea0003800000 */
.L_x_3843:
[--C-:B------:R-:W-:Y:S01]  /*33f0*/  HADD2.F32 R29, -RZ, R38.reuse.H0_H0 ;  /* 0x20000026ff1d7230 */ /* 0x100fe20000004100 */
[----:B------:R-:W-:Y:S01]  /*3400*/  ISETP.GE.U32.AND P1, PT, R11, UR12, PT ;  /* 0x0000000c0b007c0c */ /* 0x000fe2000bf26070 */
[----:B0-----:R-:W-:Y:S01]  /*3410*/  HADD2.F32 R31, -RZ, R38.H1_H1 ;  /* 0x30000026ff1f7230 */ /* 0x001fe20000004100 */
[----:B------:R-:W-:Y:S01]  /*3420*/  ISETP.GE.U32.AND P2, PT, R12, UR12, PT ;  /* 0x0000000c0c007c0c */ /* 0x000fe2000bf46070 */
[----:B------:R-:W-:Y:S02]  /*3430*/  HADD2.F32 R69, -RZ, R40.H0_H0 ;  /* 0x20000028ff457230 */ /* 0x000fe40000004100 */
[--C-:B------:R-:W-:Y:S01]  /*3440*/  FADD.FTZ R29, R29, -R32.reuse ;  /* 0x800000201d1d7221 */ /* 0x100fe20000010000 */
[----:B------:R-:W-:Y:S01]  /*3450*/  ISETP.GE.AND.EX P1, PT, R37, UR13, PT, P1 ;  /* 0x0000000d25007c0c */ /* 0x000fe2000bf26310 */
[----:B------:R-:W-:Y:S02]  /*3460*/  FADD.FTZ R31, R31, -R32 ;  /* 0x800000201f1f7221 */ /* 0x000fe40000010000 */
[-C--:B------:R-:W-:Y:S01]  /*3470*/  FMUL.FTZ R29, R29, R68.reuse ;  /* 0x000000441d1d7220 */ /* 0x080fe20000410000 */
[----:B------:R-:W-:Y:S01]  /*3480*/  ISETP.GT.U32.OR P1, PT, R0, 0x27f, P1 ;  /* 0x0000027f0000780c */ /* 0x000fe20000f24470 */
[----:B------:R-:W-:-:S02]  /*3490*/  FMUL.FTZ R28, R31, R68 ;  /* 0x000000441f1c7220 */ /* 0x000fc40000410000 */
        /* <DEDUP_REMOVED lines=13> */
.L_x_3845:
        /* <DEDUP_REMOVED lines=14> */
.L_x_3847:
[----:B------:R-:W-:Y:S05]  /*3650*/  BSYNC B0 ;  /* 0x0000000000007941 */ /* 0x000fea0003800000 */
.L_x_3846:
[----:B0-----:R-:W-:Y:S01]  /*3660*/  HADD2.F32 R31, -RZ, R40.H1_H1 ;  /* 0x30000028ff1f7230 */ /* 0x001fe20000004100 */
[----:B------:R-:W-:Y:S01]  /*3670*/  ISETP.GE.U32.AND P1, PT, R13, UR12, PT ;  /* 0x0000000c0d007c0c */ /* 0x000fe2000bf26070 */
[--C-:B------:R-:W-:Y:S01]  /*3680*/  FADD.FTZ R29, R69, -R32.reuse ;  /* 0x80000020451d7221 */ /* 0x100fe20000010000 */
[--C-:B------:R-:W-:Y:S01]  /*3690*/  HADD2.F32 R33, -RZ, R44.reuse.H1_H1 ;  /* 0x3000002cff217230 */ /* 0x100fe20000004100 */
[----:B------:R-:W-:Y:S01]  /*36a0*/  ISETP.GE.AND.EX P2, PT, R39, UR13, PT, P2 ;  /* 0x0000000d27007c0c */ /* 0x000fe2000bf46320 */
[--C-:B------:R-:W-:Y:S01]  /*36b0*/  FADD.FTZ R31, R31, -R32.reuse ;  /* 0x800000201f1f7221 */ /* 0x100fe20000010000 */
[----:B------:R-:W-:Y:S01]  /*36c0*/  HADD2.F32 R37, -RZ, R44.H0_H0 ;  /* 0x2000002cff257230 */ /* 0x000fe20000004100 */
[----:B------:R-:W-:Y:S01]  /*36d0*/  ISETP.GE.AND.EX P1, PT, R41, UR13, PT, P1 ;  /* 0x0000000d29007c0c */ /* 0x000fe2000bf26310 */
[-C--:B------:R-:W-:Y:S01]  /*36e0*/  FMUL.FTZ R29, R29, R68.reuse ;  /* 0x000000441d1d7220 */ /* 0x080fe20000410000 */
[----:B------:R-:W-:Y:S01]  /*36f0*/  FMUL.FTZ R28, R31, R68 ;  /* 0x000000441f1c7220 */ /* 0x000fe20000410000 */
[--C-:B------:R-:W-:Y:S01]  /*3700*/  FADD.FTZ R69, R33, -R32.reuse ;  /* 0x8000002021457221 */ /* 0x100fe20000010000 */
[C---:B------:R-:W-:Y:S01]  /*3710*/  ISETP.GT.U32.OR P2, PT, R0.reuse, 0x27f, P2 ;  /* 0x0000027f0000780c */ /* 0x040fe20001744470 */
[----:B------:R-:W-:Y:S01]  /*3720*/  FADD.FTZ R37, R37, -R32 ;  /* 0x8000002025257221 */ /* 0x000fe20000010000 */
[----:B------:R-:W-:Y:S01]  /*3730*/  ISETP.GT.U32.OR P1, PT, R0, 0x27f, P1 ;  /* 0x0000027f0000780c */ /* 0x000fe20000f24470 */
[----:B------:R-:W-:Y:S01]  /*3740*/  FFMA.FTZ R33, R26, R29, R24 ;  /* 0x0000001d1a217223 */ /* 0x000fe20000010018 */
[----:B------:R-:W-:Y:S01]  /*3750*/  FFMA.FTZ R34, R27, R28, R25 ;  /* 0x0000001c1b227223 */ /* 0x000fe20000010019 */
        /* <DEDUP_REMOVED lines=11> */
.L_x_3848:
        /* <DEDUP_REMOVED lines=14> */
.L_x_3850:
[----:B------:R-:W-:Y:S05]  /*38f0*/  BSYNC B0 ;  /* 0x0000000000007941 */ /* 0x000fea0003800000 */
.L_x_3849:
[-C--:B------:R-:W-:Y:S01]  /*3900*/  FMUL.FTZ R37, R37, R68.reuse ;  /* 0x0000004425257220 */ /* 0x080fe20000410000 */
[----:B------:R-:W-:Y:S01]  /*3910*/  FMUL.FTZ R28, R69, R68 ;  /* 0x00000044451c7220 */ /* 0x000fe20000410000 */
[--C-:B------:R-:W-:Y:S02]  /*3920*/  HADD2.F32 R35, -RZ, R46.reuse.H0_H0 ;  /* 0x2000002eff237230 */ /* 0x100fe40000004100 */
[----:B0-----:R-:W-:Y:S02]  /*3930*/  HADD2.F32 R33, -RZ, R46.H1_H1 ;  /* 0x3000002eff217230 */ /* 0x001fe40000004100 */
        /* <DEDUP_REMOVED lines=13> */
.L_x_3851:
        /* <DEDUP_REMOVED lines=14> */
.L_x_3853:
[----:B------:R-:W-:Y:S05]  /*3af0*/  BSYNC B0 ;  /* 0x0000000000007941 */ /* 0x000fea0003800000 */
.L_x_3852:
[----:B0-----:R-:W-:Y:S02]  /*3b00*/  HADD2.F32 R37, -RZ, R50.H1_H1 ;  /* 0x30000032ff257230 */ /* 0x001fe40000004100 */
[--C-:B------:R-:W-:Y:S01]  /*3b10*/  FADD.FTZ R35, R35, -R32.reuse ;  /* 0x8000002023237221 */ /* 0x100fe20000010000 */
[----:B------:R-:W-:Y:S02]  /*3b20*/  HADD2.F32 R39, -RZ, R54.H1_H1 ;  /* 0x30000036ff277230 */ /* 0x000fe40000004100 */
[----:B------:R-:W-:Y:S01]  /*3b30*/  FADD.FTZ R33, R33, -R32 ;  /* 0x8000002021217221 */ /* 0x000fe20000010000 */
[----:B------:R-:W-:Y:S01]  /*3b40*/  HADD2.F32 R41, -RZ, R56.H1_H1 ;  /* 0x30000038ff297230 */ /* 0x000fe20000004100 */
[----:B------:R-:W-:Y:S01]  /*3b50*/  ISETP.GE.U32.AND P6, PT, R14, UR12, PT ;  /* 0x0000000c0e007c0c */ /* 0x000fe2000bfc6070 */
[--C-:B------:R-:W-:Y:S01]  /*3b60*/  HADD2.F32 R73, -RZ, R48.reuse.H0_H0 ;  /* 0x20000030ff497230 */ /* 0x100fe20000004100 */
[----:B------:R-:W-:Y:S01]  /*3b70*/  ISETP.GE.U32.AND P1, PT, R15, UR12, PT ;  /* 0x0000000c0f007c0c */ /* 0x000fe2000bf26070 */
[----:B------:R-:W-:Y:S01]  /*3b80*/  HADD2.F32 R31, -RZ, R48.H1_H1 ;  /* 0x30000030ff1f7230 */ /* 0x000fe20000004100 */
[----:B------:R-:W-:Y:S01]  /*3b90*/  ISETP.GE.U32.AND P2, PT, R16, UR12, PT ;  /* 0x0000000c10007c0c */ /* 0x000fe2000bf46070 */
[----:B------:R-:W-:Y:S01]  /*3ba0*/  HADD2.F32 R71, -RZ, R50.H0_H0 ;  /* 0x20000032ff477230 */ /* 0x000fe20000004100 */
[----:B------:R-:W-:Y:S01]  /*3bb0*/  ISETP.GE.U32.AND P3, PT, R17, UR12, PT ;  /* 0x0000000c11007c0c */ /* 0x000fe2000bf66070 */
[----:B------:R-:W-:Y:S01]  /*3bc0*/  HADD2.F32 R69, -RZ, R54.H0_H0 ;  /* 0x20000036ff457230 */ /* 0x000fe20000004100 */
[----:B------:R-:W-:Y:S01]  /*3bd0*/  ISETP.GE.U32.AND P4, PT, R18, UR12, PT ;  /* 0x0000000c12007c0c */ /* 0x000fe2000bf86070 */
[----:B------:R-:W-:-:S02]  /*3be0*/  HADD2.F32 R29, -RZ, R56.H0_H0 ;  /* 0x20000038ff1d7230 */ /* 0x000fc40000004100 */
[--C-:B------:R-:W-:Y:S01]  /*3bf0*/  FADD.FTZ R37, R37, -R32.reuse ;  /* 0x8000002025257221 */ /* 0x100fe20000010000 */
[--C-:B------:R-:W-:Y:S02]  /*3c00*/  HADD2.F32 R75, -RZ, R52.reuse.H0_H0 ;  /* 0x20000034ff4b7230 */ /* 0x100fe40000004100 */
[--C-:B------:R-:W-:Y:S01]  /*3c10*/  FADD.FTZ R39, R39, -R32.reuse ;  /* 0x8000002027277221 */ /* 0x100fe20000010000 */
[----:B------:R-:W-:Y:S02]  /*3c20*/  HADD2.F32 R77, -RZ, R52.H1_H1 ;  /* 0x30000034ff4d7230 */ /* 0x000fe40000004100 */
[--C-:B------:R-:W-:Y:S01]  /*3c30*/  FADD.FTZ R41, R41, -R32.reuse ;  /* 0x8000002029297221 */ /* 0x100fe20000010000 */
[--C-:B------:R-:W-:Y:S02]  /*3c40*/  HADD2.F32 R79, -RZ, R60.reuse.H0_H0 ;  /* 0x2000003cff4f7230 */ /* 0x100fe40000004100 */
[----:B------:R-:W-:Y:S01]  /*3c50*/  FADD.FTZ R73, R73, -R32 ;  /* 0x8000002049497221 */ /* 0x000fe20000010000 */
[----:B------:R-:W-:-:S02]  /*3c60*/  HADD2.F32 R81, -RZ, R60.H1_H1 ;  /* 0x3000003cff517230 */ /* 0x000fc40000004100 */
        /* <DEDUP_REMOVED lines=44> */
[C---:B------:R-:W-:Y:S01]  /*3f30*/  ISETP.GT.U32.OR P6, PT, R0.reuse, 0x27f, P6 ;  /* 0x0000027f0000780c */ /* 0x040fe200037c4470 */
[----:B------:R-:W-:Y:S01]  /*3f40*/  FMUL.FTZ R68, R93, R68 ;  /* 0x000000445d447220 */ /* 0x000fe20000410000 */
[----:B------:R-:W-:Y:S01]  /*3f50*/  ISETP.GT.U32.OR P1, PT, R0, 0x27f, P1 ;  /* 0x0000027f0000780c */ /* 0x000fe20000f24470 */
[----:B------:R-:W-:Y:S01]  /*3f60*/  FFMA.FTZ R48, R26, R29, R24 ;  /* 0x0000001d1a307223 */ /* 0x000fe20000010018 */
[C---:B------:R-:W-:Y:S01]  /*3f70*/  ISETP.GT.U32.OR P2, PT, R0.reuse, 0x27f, P2 ;  /* 0x0000027f0000780c */ /* 0x040fe20001744470 */
[----:B------:R-:W-:Y:S01]  /*3f80*/  FFMA.FTZ R75, R27, R28, R25 ;  /* 0x0000001c1b4b7223 */ /* 0x000fe20000010019 */
        /* <DEDUP_REMOVED lines=13> */
.L_x_3854:
        /* <DEDUP_REMOVED lines=14> */
.L_x_3856:
[----:B------:R-:W-:Y:S05]  /*4140*/  BSYNC B0 ;  /* 0x0000000000007941 */ /* 0x000fea0003800000 */
.L_x_3855:
        /* <DEDUP_REMOVED lines=13> */
.L_x_3857:
[----:B------:R-:W-:Y:S04]  /*4220*/  BSSY B0, `(.L_x_3858) ;  /* 0x000000e000007945 */ /* 0x000fe80003800000 */
[----:B------:R-:W-:Y:S05]  /*4230*/  @P1 BRA `(.L_x_3859) ;  /* 0x0000000000301947 */ /* 0x000fea0003800000 */
[----:B------:R-:W-:Y:S01]  /*4240*/  ULDC.64 UR14, c[0x0][0x270] ;  /* 0x00009c00000e7ab9 */ /* 0x000fe20000000a00 */
[----:B------:R-:W-:Y:S01]  /*4250*/  MOV R28, R64 ;  /* 0x00000040001c7202 */ /* 0x000fe20000000f00 */
[----:B0-----:R-:W-:Y:S01]  /*4260*/  IMAD R30, R45, UR14, RZ ;  /* 0x0000000e2d1e7c24 */ /* 0x001fe2000f8e02ff */
        /* <DEDUP_REMOVED lines=9> */
.L_x_3859:
[----:B------:R-:W-:Y:S05]  /*4300*/  BSYNC B0 ;  /* 0x0000000000007941 */ /* 0x000fea0003800000 */
.L_x_3858:
        /* <DEDUP_REMOVED lines=13> */
.L_x_3860:
        /* <DEDUP_REMOVED lines=10> */
[----:B01----:R-:W-:-:S02]  /*4480*/  LEA R30, P1, R28, UR14, 0x1 ;  /* 0x0000000e1c1e7c11 */ /* 0x003fc4000f8208ff */
[----:B------:R-:W-:-:S04]  /*4490*/  IADD3 R47, R29, R47, RZ ;  /* 0x0000002f1d2f7210 */ /* 0x000fc80007ffe0ff */
[----:B------:R-:W-:-:S05]  /*44a0*/  LEA.HI.X R31, R28, UR15, R47, 0x1, P1 ;  /* 0x0000000f1c1f7c11 */ /* 0x000fca00088f0c2f */
[----:B------:R2:W-:Y:S02]  /*44b0*/  STG.E desc[UR8][R30.64], R71 ;  /* 0x000000471e007986 */ /* 0x0005e4000c101908 */
.L_x_3862:
[----:B------:R-:W-:Y:S05]  /*44c0*/  BSYNC B0 ;  /* 0x0000000000007941 */ /* 0x000fea0003800000 */
.L_x_3861:
        /* <DEDUP_REMOVED lines=13> */
.L_x_3863:
[----:B------:R-:W-:Y:S04]  /*45a0*/  BSSY B0, `(.L_x_3864) ;  /* 0x000000e000007945 */ /* 0x000fe80003800000 */
[----:B------:R-:W-:Y:S05]  /*45b0*/  @P3 BRA `(.L_x_3865) ;  /* 0x0000000000303947 */ /* 0x000fea0003800000 */
[----:B------:R-:W-:Y:S01]  /*45c0*/  ULDC.64 UR14, c[0x0][0x270] ;  /* 0x00009c00000e7ab9 */ /* 0x000fe20000000a00 */
[----:B------:R-:W-:Y:S01]  /*45d0*/  MOV R28, R64 ;  /* 0x00000040001c7202 */ /* 0x000fe20000000f00 */
[----:B012---:R-:W-:Y:S01]  /*45e0*/  IMAD R30, R49, UR14, RZ ;  /* 0x0000000e311e7c24 */ /* 0x007fe2000f8e02ff */
        /* <DEDUP_REMOVED lines=9> */
.L_x_3865:
[----:B------:R-:W-:Y:S05]  /*4680*/  BSYNC B0 ;  /* 0x0000000000007941 */ /* 0x000fea0003800000 */
.L_x_3864:
        /* <DEDUP_REMOVED lines=13> */
.L_x_3866:
[----:B------:R-:W-:Y:S04]  /*4760*/  BSSY B0, `(.L_x_3867) ;  /* 0x000000e000007945 */ /* 0x000fe80003800000 */
[----:B------:R-:W-:Y:S05]  /*4770*/  @P4 BRA `(.L_x_3868) ;  /* 0x0000000000304947 */ /* 0x000fea0003800000 */
[----:B------:R-:W-:Y:S01]  /*4780*/  ULDC.64 UR14, c[0x0][0x270] ;  /* 0x00009c00000e7ab9 */ /* 0x000fe20000000a00 */
[----:B0123--:R-:W-:Y:S01]  /*4790*/  MOV R30, R64 ;  /* 0x00000040001e7202 */ /* 0x00ffe20000000f00 */
        /* <DEDUP_REMOVED lines=10> */
.L_x_3868:
[----:B------:R-:W-:Y:S05]  /*4840*/  BSYNC B0 ;  /* 0x0000000000007941 */ /* 0x000fea0003800000 */
.L_x_3867:
        /* <DEDUP_REMOVED lines=17> */
[--C-:B----4-:R-:W-:Y:S01]  /*4960*/  FFMA.FTZ R29, R27, R68, R25.reuse ;  /* 0x000000441b1d7223 */ /* 0x110fe20000010019 */
        /* <DEDUP_REMOVED lines=10> */
[----:B------:R-:W4:Y:S08]  /*4a10*/  MUFU.EX2 R25, R25 ;  /* 0x0000001900197308 */ /* 0x000f300000000800 */
[----:B------:R-:W5:Y:S01]  /*4a20*/  MUFU.EX2 R27, R27 ;  /* 0x0000001b001b7308 */ /* 0x000f620000000800 */
[----:B----4-:R-:W-:-:S07]  /*4a30*/  FADD.FTZ R26, R25, 1 ;  /* 0x3f800000191a7421 */ /* 0x010fce0000010000 */
[----:B------:R-:W4:Y:S01]  /*4a40*/  MUFU.RCP R26, R26 ;  /* 0x0000001a001a7308 */ /* 0x000f220000001000 */
[----:B-----5:R-:W-:-:S07]  /*4a50*/  FADD.FTZ R28, R27, 1 ;  /* 0x3f8000001b1c7421 */ /* 0x020fce0000010000 */
[----:B0123--:R-:W0:Y:S01]  /*4a60*/  MUFU.RCP R31, R28 ;  /* 0x0000001c001f7308 */ /* 0x00fe220000001000 */
[----:B----4-:R-:W-:Y:S01]  /*4a70*/  FMUL.FTZ R41, R41, R26 ;  /* 0x0000001a29297220 */ /* 0x010fe20000410000 */
[----:B0-----:R-:W-:-:S07]  /*4a80*/  FMUL.FTZ R32, R32, R31 ;  /* 0x0000001f20207220 */ /* 0x001fce0000410000 */
.L_x_3869:
        /* <DEDUP_REMOVED lines=8> */
[----:B0123--:R-:W-:Y:S01]  /*4b10*/  IMAD.WIDE.U32 R30, R19, UR12, R26 ;  /* 0x0000000c131e7c25 */ /* 0x00ffe2000f8e001a */
[----:B------:R-:W-:Y:S02]  /*4b20*/  ULDC.64 UR12, c[0x0][0x210] ;  /* 0x00008400000c7ab9 */ /* 0x000fe40000000a00 */
[----:B------:R-:W-:-:S02]  /*4b30*/  LEA R26, P6, R30, UR12, 0x1 ;  /* 0x0000000c1e1a7c11 */ /* 0x000fc4000f8c08ff */
[----:B------:R-:W-:-:S04]  /*4b40*/  IADD3 R25, R31, R25, RZ ;  /* 0x000000191f197210 */ /* 0x000fc80007ffe0ff */
[----:B------:R-:W-:-:S05]  /*4b50*/  LEA.HI.X R27, R30, UR13, R25, 0x1, P6 ;  /* 0x0000000d1e1b7c11 */ /* 0x000fca000b0f0c19 */
[----:B------:R4:W-:Y:S02]  /*4b60*/  STG.E desc[UR8][R26.64], R41 ;  /* 0x000000291a007986 */ /* 0x0009e4000c101908 */
.L_x_3871:
[----:B------:R-:W-:Y:S05]  /*4b70*/  BSYNC B0 ;  /* 0x0000000000007941 */ /* 0x000fea0003800000 */
.L_x_3870:
[----:B------:R-:W-:Y:S05]  /*4b80*/  @!P5 BRA `(.L_x_3872) ;  /* 0x000000000028d947 */ /* 0x000fea0003800000 */
[----:B------:R-:W-:Y:S01]  /*4b90*/  FMUL.FTZ R25, R39, -1.4426950216293334961 ;  /* 0xbfb8aa3b27197820 */ /* 0x000fe20000410000 */
[----:B----4-:R-:W-:-:S05]  /*4ba0*/  FMUL.FTZ R27, R38, -1.4426950216293334961 ;  /* 0xbfb8aa3b261b7820 */ /* 0x010fca0000410000 */
        /* <DEDUP_REMOVED lines=8> */
.L_x_3872:
[----:B------:R-:W-:Y:S04]  /*4c30*/  BSSY B0, `(.L_x_3873) ;  /* 0x000000e000007945 */ /* 0x000fe80003800000 */
[----:B------:R-:W-:Y:S05]  /*4c40*/  @P1 BRA `(.L_x_3874) ;  /* 0x0000000000301947 */ /* 0x000fea0003800000 */
[----:B------:R-:W-:Y:S01]  /*4c50*/  ULDC.64 UR12, c[0x0][0x270] ;  /* 0x00009c00000c7ab9 */ /* 0x000fe20000000a00 */
[----:B----4-:R-:W-:Y:S01]  /*4c60*/  MOV R26, R64 ;  /* 0x00000040001a7202 */ /* 0x010fe20000000f00 */
        /* <DEDUP_REMOVED lines=10> */
.L_x_3874:
[----:B------:R-:W-:Y:S05]  /*4d10*/  BSYNC B0 ;  /* 0x0000000000007941 */ /* 0x000fea0003800000 */
.L_x_3873:
[----:B------:R-:W-:Y:S05]  /*4d20*/  @!P5 BRA `(.L_x_3875) ;  /* 0x000000000028d947 */ /* 0x000fea0003800000 */
[----:B------:R-:W-:Y:S01]  /*4d30*/  FMUL.FTZ R25, R37, -1.4426950216293334961 ;  /* 0xbfb8aa3b25197820 */ /* 0x000fe20000410000 */
[----:B0---4-:R-:W-:-:S05]  /*4d40*/  FMUL.FTZ R27, R36, -1.4426950216293334961 ;  /* 0xbfb8aa3b241b7820 */ /* 0x011fca0000410000 */
[----:B------:R-:W0:Y:S08]  /*4d50*/  MUFU.EX2 R25, R25 ;  /* 0x0000001900197308 */ /* 0x000e300000000800 */
[----:B------:R-:W4:Y:S01]  /*4d60*/  MUFU.EX2 R27, R27 ;  /* 0x0000001b001b7308 */ /* 0x000f220000000800 */
[----:B0-----:R-:W-:-:S07]  /*4d70*/  FADD.FTZ R26, R25, 1 ;  /* 0x3f800000191a7421 */ /* 0x001fce0000010000 */
[----:B------:R-:W0:Y:S01]  /*4d80*/  MUFU.RCP R26, R26 ;  /* 0x0000001a001a7308 */ /* 0x000e220000001000 */
[----:B----4-:R-:W-:-:S07]  /*4d90*/  FADD.FTZ R28, R27, 1 ;  /* 0x3f8000001b1c7421 */ /* 0x010fce0000010000 */
[----:B-123--:R-:W1:Y:S01]  /*4da0*/  MUFU.RCP R31, R28 ;  /* 0x0000001c001f7308 */ /* 0x00ee620000001000 */
[----:B0-----:R-:W-:Y:S01]  /*4db0*/  FMUL.FTZ R37, R37, R26 ;  /* 0x0000001a25257220 */ /* 0x001fe20000410000 */
[----:B-1----:R-:W-:-:S07]  /*4dc0*/  FMUL.FTZ R36, R36, R31 ;  /* 0x0000001f24247220 */ /* 0x002fce0000410000 */
.L_x_3875:
[----:B------:R-:W-:Y:S04]  /*4dd0*/  BSSY B0, `(.L_x_3876) ;  /* 0x000000e000007945 */ /* 0x000fe80003800000 */
[----:B------:R-:W-:Y:S05]  /*4de0*/  @P2 BRA `(.L_x_3877) ;  /* 0x0000000000302947 */ /* 0x000fea0003800000 */
[----:B------:R-:W-:Y:S01]  /*4df0*/  ULDC.64 UR12, c[0x0][0x270] ;  /* 0x00009c00000c7ab9 */ /* 0x000fe20000000a00 */
[----:B0---4-:R-:W-:Y:S01]  /*4e00*/  MOV R26, R64 ;  /* 0x00000040001a7202 */ /* 0x011fe20000000f00 */
[----:B------:R-:W-:Y:S01]  /*4e10*/  IMAD R28, R53, UR12, RZ ;  /* 0x0000000c351c7c24 */ /* 0x000fe2000f8e02ff */
[----:B------:R-:W-:Y:S02]  /*4e20*/  MOV R27, R67 ;  /* 0x00000043001b7202 */ /* 0x000fe40000000f00 */
[----:B------:R-:W-:Y:S01]  /*4e30*/  F2FP.F16.F32.PACK_AB R37, R36, R37 ;  /* 0x000000252425723e */ /* 0x000fe200000000ff */
[C---:B------:R-:W-:Y:S02]  /*4e40*/  IMAD R25, R21.reuse, UR13, R28 ;  /* 0x0000000d15197c24 */ /* 0x040fe4000f8e021c */
[----:B-123--:R-:W-:Y:S01]  /*4e50*/  IMAD.WIDE.U32 R30, R21, UR12, R26 ;  /* 0x0000000c151e7c25 */ /* 0x00efe2000f8e001a */
[----:B------:R-:W-:Y:S02]  /*4e60*/  ULDC.64 UR12, c[0x0][0x210] ;  /* 0x00008400000c7ab9 */ /* 0x000fe40000000a00 */
[----:B------:R-:W-:-:S02]  /*4e70*/  LEA R26, P1, R30, UR12, 0x1 ;  /* 0x0000000c1e1a7c11 */ /* 0x000fc4000f8208ff */
[----:B------:R-:W-:-:S04]  /*4e80*/  IADD3 R25, R31, R25, RZ ;  /* 0x000000191f197210 */ /* 0x000fc80007ffe0ff */
[----:B------:R-:W-:-:S05]  /*4e90*/  LEA.HI.X R27, R30, UR13, R25, 0x1, P1 ;  /* 0x0000000d1e1b7c11 */ /* 0x000fca00088f0c19 */
[----:B------:R0:W-:Y:S02]  /*4ea0*/  STG.E desc[UR8][R26.64], R37 ;  /* 0x000000251a007986 */ /* 0x0001e4000c101908 */
.L_x_3877:
[----:B------:R-:W-:Y:S05]  /*4eb0*/  BSYNC B0 ;  /* 0x0000000000007941 */ /* 0x000fea0003800000 */
.L_x_3876:
        /* <DEDUP_REMOVED lines=11> */
.L_x_3878:
        /* <DEDUP_REMOVED lines=14> */
.L_x_3880:
[----:B------:R-:W-:Y:S05]  /*5050*/  BSYNC B0 ;  /* 0x0000000000007941 */ /* 0x000fea0003800000 */
.L_x_3879:
[----:B------:R-:W-:Y:S05]  /*5060*/  @!P5 BRA `(.L_x_3881) ;  /* 0x000000000028d947 */ /* 0x000fea0003800000 */
[----:B------:R-:W-:Y:S01]  /*5070*/  FMUL.FTZ R28, R29, -1.4426950216293334961 ;  /* 0xbfb8aa3b1d1c7820 */ /* 0x000fe20000410000 */
[----:B------:R-:W-:-:S05]  /*5080*/  FMUL.FTZ R25, R24, -1.4426950216293334961 ;  /* 0xbfb8aa3b18197820 */ /* 0x000fca0000410000 */
[----:B------:R-:W0:Y:S08]  /*5090*/  MUFU.EX2 R28, R28 ;  /* 0x0000001c001c7308 */ /* 0x000e300000000800 */
[----:B------:R-:W4:Y:S01]  /*50a0*/  MUFU.EX2 R25, R25 ;  /* 0x0000001900197308 */ /* 0x000f220000000800 */
[----:B0123--:R-:W-:-:S07]  /*50b0*/  FADD.FTZ R30, R28, 1 ;  /* 0x3f8000001c1e7421 */ /* 0x00ffce0000010000 */
[----:B------:R-:W0:Y:S01]  /*50c0*/  MUFU.RCP R30, R30 ;  /* 0x0000001e001e7308 */ /* 0x000e220000001000 */
[----:B----4-:R-:W-:-:S07]  /*50d0*/  FADD.FTZ R26, R25, 1 ;  /* 0x3f800000191a7421 */ /* 0x010fce0000010000 */
[----:B------:R-:W1:Y:S01]  /*50e0*/  MUFU.RCP R27, R26 ;  /* 0x0000001a001b7308 */ /* 0x000e620000001000 */
[----:B0-----:R-:W-:Y:S01]  /*50f0*/  FMUL.FTZ R29, R29, R30 ;  /* 0x0000001e1d1d7220 */ /* 0x001fe20000410000 */
[----:B-1----:R-:W-:-:S07]  /*5100*/  FMUL.FTZ R24, R24, R27 ;  /* 0x0000001b18187220 */ /* 0x002fce0000410000 */
.L_x_3881:
[----:B------:R-:W-:Y:S04]  /*5110*/  BSSY B0, `(.L_x_3882) ;  /* 0x000000d000007945 */ /* 0x000fe80003800000 */
[----:B------:R-:W-:Y:S05]  /*5120*/  @P4 BRA `(.L_x_3883) ;  /* 0x00000000002c4947 */ /* 0x000fea0003800000 */
[----:B------:R-:W-:Y:S01]  /*5130*/  ULDC.64 UR12, c[0x0][0x270] ;  /* 0x00009c00000c7ab9 */ /* 0x000fe20000000a00 */
[----:B------:R-:W-:Y:S01]  /*5140*/  MOV R65, R67 ;  /* 0x0000004300417202 */ /* 0x000fe20000000f00 */
[----:B0---4-:R-:W-:Y:S01]  /*5150*/  IMAD R26, R61, UR12, RZ ;  /* 0x0000000c3d1a7c24 */ /* 0x011fe2000f8e02ff */
        /* <DEDUP_REMOVED lines=8> */
.L_x_3883:
[----:B------:R-:W-:Y:S05]  /*51e0*/  BSYNC B0 ;  /* 0x0000000000007941 */ /* 0x000fea0003800000 */
.L_x_3882:
[----:B------:R-:W5:Y:S01]  /*51f0*/  LDC R25, c[0x0][0x10] ;  /* 0x00000400ff197b82 */ /* 0x000f620000000800 */
[----:B------:R-:W-:Y:S02]  /*5200*/  IADD3 R6, R6, 0x1, RZ ;  /* 0x0000000106067810 */ /* 0x000fe40007ffe0ff */
[----:B-----5:R-:W-:-:S04]  /*5210*/  IADD3 R4, R25, R4, RZ ;  /* 0x0000000419047210 */ /* 0x020fc80007ffe0ff */
[----:B------:R-:W-:-:S13]  /*5220*/  ISETP.GE.AND P1, PT, R4, UR4, PT ;  /* 0x0000000404007c0c */ /* 0x000fda000bf26270 */
[----:B------:R-:W-:Y:S05]  /*5230*/  @!P1 BRA `(.L_x_3884) ;  /* 0xffffffb0002c9947 */ /* 0x000fea000383ffff */
[----:B------:R-:W-:Y:S05]  /*5240*/  EXIT ;  /* 0x000000000000794d */ /* 0x000fea0003800000 */
.L_x_3885:
        /* <DEDUP_REMOVED lines=11> */
.L_x_5164:


//--------------------- .text._Z35group_norm_nhwc_fwd_one_pass_kernelI11Fp16IOFp32WLi512ELi80ELi640EEv26Group_norm_nhwc_fwd_params --------------------------
	.section	.text._Z35group_norm_nhwc_fwd_one_pass_kernelI11Fp16IOFp32WLi512ELi80ELi640EEv26Group_norm_nhwc_fwd_params,"ax",@progbits
	.align	128
        .global         _Z35group_norm_nhwc_fwd_one_pass_kernelI11Fp16IOFp32WLi512ELi80ELi640EEv26Group_norm_nhwc_fwd_params
        .type           _Z35group_norm_nhwc_fwd_one_pass_kernelI11Fp16IOFp32WLi512ELi80ELi640EEv26Group_norm_nhwc_fwd_params,@function
        .size           _Z35group_norm_nhwc_fwd_one_pass_kernelI11Fp16IOFp32WLi512ELi80ELi640EEv26Group_norm_nhwc_fwd_params,(.L_x_5165 - _Z35group_norm_nhwc_fwd_one_pass_kernelI11Fp16IOFp32WLi512ELi80ELi640EEv26Group_norm_nhwc_fwd_params)
        .other          _Z35group_norm_nhwc_fwd_one_pass_kernelI11Fp16IOFp32WLi512ELi80ELi640EEv26Group_norm_nhwc_fwd_params,@"STO_CUDA_ENTRY STV_DEFAULT"
_Z35group_norm_nhwc_fwd_one_pass_kernelI11Fp16IOFp32WLi512ELi80ELi640EEv26Group_norm_nhwc_fwd_params:
.text._Z35group_norm_nhwc_fwd_one_pass_kernelI11Fp16IOFp32WLi512ELi80ELi640EEv26Group_norm_nhwc_fwd_params:
        /* <DEDUP_REMOVED lines=12> */
[----:B------:R-:W-:-:S05]  /*00c0*/  UMOV UR4, URZ ;  /* 0x0000003f00047c82 */ /* 0x000fca0008000000 */
[----:B------:R-:W1:Y:S01]  /*00d0*/  LDC R58, c[0x0][0x294] ;  /* 0x0000a500ff3a7b82 */ /* 0x000e620000000800 */
[----:B0-----:R-:W-:-:S05]  /*00e0*/  IMAD.WIDE.U32 R2, R0, -0x33333333, RZ ;  /* 0xcccccccd00027825 */ /* 0x001fca00078e00ff */
[----:B------:R-:W-:Y:S01]  /*00f0*/  SHF.R.U32.HI R59, RZ, 0x5, R3 ;  /* 0x00000005ff3b7819 */ /* 0x000fe20000011603 */
[----:B------:R-:W0:Y:S04]  /*0100*/  S2R R2, SR_LANEID ;  /* 0x0000000000027919 */ /* 0x000e280000000000 */
[----:B-1----:R-:W-:Y:S02]  /*0110*/  IMAD R58, R58, UR9, R59 ;  /* 0x000000093a3a7c24 */ /* 0x002fe4000f8e023b */
[----:B------:R-:W-:-:S03]  /*0120*/  IMAD R59, R59, -0x28, R0 ;  /* 0xffffffd83b3b7824 */ /* 0x000fc600078e0200 */
[C---:B------:R-:W-:Y:S02]  /*0130*/  ISETP.GE.U32.AND P0, PT, R58.reuse, UR10, PT ;  /* 0x0000000a3a007c0c */ /* 0x040fe4000bf06070 */
[----:B------:R-:W-:Y:S02]  /*0140*/  SHF.R.S32.HI R3, RZ, 0x1f, R58 ;  /* 0x0000001fff037819 */ /* 0x000fe4000001143a */
[----:B------:R-:W-:Y:S02]  /*0150*/  SHF.L.U32 R59, R59, 0x1, RZ ;  /* 0x000000013b3b7819 */ /* 0x000fe400000006ff */
[----:B------:R-:W-:Y:S01]  /*0160*/  ISETP.GE.AND.EX P0, PT, R3, UR11, PT, P0 ;  /* 0x0000000b03007c0c */ /* 0x000fe2000bf06300 */
[----:B------:R-:W-:Y:S01]  /*0170*/  ULDC.64 UR10, c[0x0][0x208] ;  /* 0x00008200000a7ab9 */ /* 0x000fe20000000a00 */
        /* <DEDUP_REMOVED lines=12> */
[C---:B------:R-:W-:Y:S02]  /*0240*/  IADD3 R15, R58.reuse, 0xc0, RZ ;  /* 0x000000c03a0f7810 */ /* 0x040fe40007ffe0ff */
[----:B0-----:R-:W-:-:S07]  /*0250*/  IADD3 R16, R58, 0x160, RZ ;  /* 0x000001603a107810 */ /* 0x001fce0007ffe0ff */
.L_x_3991:
[----:B0-23--:R-:W0:Y:S01]  /*0260*/  LDC R23, c[0x0][0x288] ;  /* 0x0000a200ff177b82 */ /* 0x00de220000000800 */
[----:B------:R-:W-:Y:S01]  /*0270*/  IABS R22, UR6 ;  /* 0x0000000600167c13 */ /* 0x000fe20008000000 */
[----:B------:R-:W-:Y:S01]  /*0280*/  ULDC.64 UR16, c[0x0][0x278] ;  /* 0x00009e0000107ab9 */ /* 0x000fe20000000a00 */
[----:B------:R-:W-:Y:S01]  /*0290*/  ULDC.64 UR14, c[0x0][0x280] ;  /* 0x0000a000000e7ab9 */ /* 0x000fe20000000a00 */
[----:B------:R-:W-:Y:S01]  /*02a0*/  ISETP.GE.U32.AND P3, PT, R4, UR16, PT ;  /* 0x0000001004007c0c */ /* 0x000fe2000bf66070 */
[----:B------:R-:W-:Y:S01]  /*02b0*/  HFMA2.MMA R36, -RZ, RZ, 0, 0 ;  /* 0x00000000ff247435 */ /* 0x000fe200000001ff */
[----:B------:R-:W-:Y:S02]  /*02c0*/  SHF.R.S32.HI R37, RZ, 0x1f, R6 ;  /* 0x0000001fff257819 */ /* 0x000fe40000011406 */
[----:B-1----:R-:W1:Y:S01]  /*02d0*/  @P0 LDC.64 R28, c[0x0][0x270] ;  /* 0x00009c00ff1c0b82 */ /* 0x002e620000000a00 */
[----:B------:R-:W-:-:S07]  /*02e0*/  SHF.R.S32.HI R39, RZ, 0x1f, R7 ;  /* 0x0000001fff277819 */ /* 0x000fce0000011407 */
[----:B------:R-:W2:Y:S01]  /*02f0*/  @P0 LDC.64 R34, c[0x0][0x220] ;  /* 0x00008800ff220b82 */ /* 0x000ea20000000a00 */
[----:B0-----:R-:W-:-:S04]  /*0300*/  IABS R20, R23 ;  /* 0x0000001700147213 */ /* 0x001fc80000000000 */
[----:B------:R-:W0:Y:S08]  /*0310*/  I2F.RP R17, R20 ;  /* 0x0000001400117306 */ /* 0x000e300000209400 */
[----:B0-----:R-:W0:Y:S02]  /*0320*/  MUFU.RCP R17, R17 ;  /* 0x0000001100117308 */ /* 0x001e240000001000 */
[----:B0---4-:R-:W-:-:S06]  /*0330*/  IADD3 R18, R17, 0xffffffe, RZ ;  /* 0x0ffffffe11127810 */ /* 0x011fcc0007ffe0ff */
[----:B------:R0:W3:Y:S02]  /*0340*/  F2I.FTZ.U32.TRUNC.NTZ R19, R18 ;  /* 0x0000001200137305 */ /* 0x0000e4000021f000 */
[----:B0-----:R-:W-:Y:S01]  /*0350*/  HFMA2.MMA R18, -RZ, RZ, 0, 0 ;  /* 0x00000000ff127435 */ /* 0x001fe200000001ff */
        /* <DEDUP_REMOVED lines=11> */
[C---:B------:R-:W-:Y:S02]  /*0410*/  LOP3.LUT R17, R23.reuse, UR6, RZ, 0x3c, !PT ;  /* 0x0000000617117c12 */ /* 0x040fe4000f8e3cff */
[----:B------:R-:W-:Y:S02]  /*0420*/  ISETP.NE.AND P2, PT, R23, RZ, PT ;  /* 0x000000ff1700720c */ /* 0x000fe40003f45270 */
[----:B------:R-:W-:-:S02]  /*0430*/  ISETP.GE.AND P4, PT, R17, RZ, PT ;  /* 0x000000ff1100720c */ /* 0x000fc40003f86270 */
[----:B------:R-:W-:-:S04]  /*0440*/  SHF.R.S32.HI R17, RZ, 0x1f, R4 ;  /* 0x0000001fff117819 */ /* 0x000fc80000011404 */
[----:B------:R-:W-:Y:S02]  /*0450*/  ISETP.GE.AND.EX P3, PT, R17, UR17, PT, P3 ;  /* 0x0000001111007c0c */ /* 0x000fe4000bf66330 */
[----:B------:R-:W-:Y:S02]  /*0460*/  @P1 IADD3 R19, R19, 0x1, RZ ;  /* 0x0000000113131810 */ /* 0x000fe40007ffe0ff */
[----:B------:R-:W-:Y:S02]  /*0470*/  ISETP.GT.U32.OR P3, PT, R0, 0x27f, P3 ;  /* 0x0000027f0000780c */ /* 0x000fe40001f64470 */
[----:B------:R-:W-:Y:S02]  /*0480*/  MOV R21, R19 ;  /* 0x0000001300157202 */ /* 0x000fe40000000f00 */
[----:B------:R-:W-:Y:S02]  /*0490*/  SHF.R.S32.HI R19, RZ, 0x1f, R5 ;  /* 0x0000001fff137819 */ /* 0x000fe40000011405 */
[----:B------:R-:W-:-:S02]  /*04a0*/  @!P4 IADD3 R21, -R21, RZ, RZ ;  /* 0x000000ff1515c210 */ /* 0x000fc40007ffe1ff */
[----:B------:R-:W-:Y:S02]  /*04b0*/  @!P2 LOP3.LUT R21, RZ, R23, RZ, 0x33, !PT ;  /* 0x00000017ff15a212 */ /* 0x000fe400078e33ff */
[----:B------:R-:W-:Y:S02]  /*04c0*/  ISETP.GE.U32.AND P4, PT, R5, UR16, PT ;  /* 0x0000001005007c0c */ /* 0x000fe4000bf86070 */
[----:B------:R-:W-:Y:S01]  /*04d0*/  IADD3 R18, -R21, RZ, RZ ;  /* 0x000000ff15127210 */ /* 0x000fe20007ffe1ff */
[----:B------:R-:W0:Y:S01]  /*04e0*/  @!P3 LDC.64 R30, c[0x0][0x270] ;  /* 0x00009c00ff1ebb82 */ /* 0x000e220000000a00 */
[----:B------:R-:W-:Y:S02]  /*04f0*/  ISETP.GE.AND.EX P4, PT, R19, UR17, PT, P4 ;  /* 0x0000001113007c0c */ /* 0x000fe4000bf86340 */
[----:B------:R-:W-:Y:S01]  /*0500*/  SHF.R.S32.HI R20, RZ, 0x1f, R21 ;  /* 0x0000001fff147819 */ /* 0x000fe20000011415 */
[----:B------:R-:W-:Y:S01]  /*0510*/  IMAD R18, R23, R18, UR6 ;  /* 0x0000000617127e24 */ /* 0x000fe2000f8e0212 */
[----:B------:R-:W-:-:S02]  /*0520*/  ISETP.GT.U32.OR P4, PT, R0, 0x27f, P4 ;  /* 0x0000027f0000780c */ /* 0x000fc40002784470 */
[----:B------:R-:W-:Y:S01]  /*0530*/  SHF.R.S32.HI R23, RZ, 0x1f, R59 ;  /* 0x0000001fff177819 */ /* 0x000fe2000001143b */
[----:B------:R-:W-:Y:S01]  /*0540*/  IMAD R18, R18, 0x50, RZ ;  /* 0x0000005012127824 */ /* 0x000fe200078e02ff */
[----:B------:R-:W-:Y:S01]  /*0550*/  ISETP.GE.U32.AND P1, PT, R6, UR16, PT ;  /* 0x0000001006007c0c */ /* 0x000fe2000bf26070 */
[----:B------:R-:W-:Y:S01]  /*0560*/  IMAD R20, R20, UR14, RZ ;  /* 0x0000000e14147c24 */ /* 0x000fe2000f8e02ff */
[----:B------:R-:W3:Y:S02]  /*0570*/  @!P3 LDC.64 R40, c[0x0][0x220] ;  /* 0x00008800ff28bb82 */ /* 0x000ee40000000a00 */
[----:B------:R-:W-:Y:S01]  /*0580*/  IADD3 R86, P2, R59, R18, RZ ;  /* 0x000000123b567210 */ /* 0x000fe20007f5e0ff */
[----:B------:R-:W-:Y:S01]  /*0590*/  IMAD R89, R21, UR15, R20 ;  /* 0x0000000f15597c24 */ /* 0x000fe2000f8e0214 */
[----:B------:R-:W-:Y:S01]  /*05a0*/  ISETP.GE.AND.EX P1, PT, R37, UR17, PT, P1 ;  /* 0x0000001125007c0c */ /* 0x000fe2000bf26310 */
[----:B-1----:R-:W-:Y:S01]  /*05b0*/  @P0 IMAD R20, R3, R28, RZ ;  /* 0x0000001c03140224 */ /* 0x002fe200078e02ff */
[----:B------:R-:W-:-:S02]  /*05c0*/  LEA.HI.X.SX32 R87, R18, R23, 0x1, P2 ;  /* 0x0000001712577211 */ /* 0x000fc400010f0eff */
[----:B------:R-:W1:Y:S01]  /*05d0*/  @!P4 LDC.64 R26, c[0x0][0x270] ;  /* 0x00009c00ff1acb82 */ /* 0x000e620000000a00 */
[----:B------:R-:W-:Y:S01]  /*05e0*/  ISETP.GT.U32.OR P1, PT, R0, 0x27f, P1 ;  /* 0x0000027f0000780c */ /* 0x000fe20000f24470 */
[----:B------:R-:W-:Y:S01]  /*05f0*/  @P0 IMAD R29, R58, R29, R20 ;  /* 0x0000001d3a1d0224 */ /* 0x000fe200078e0214 */
[----:B------:R-:W-:Y:S01]  /*0600*/  ISETP.GE.U32.AND P2, PT, R7, UR16, PT ;  /* 0x0000001007007c0c */ /* 0x000fe2000bf46070 */
[----:B------:R-:W-:-:S03]  /*0610*/  IMAD.WIDE.U32 R86, R21, UR14, R86 ;  /* 0x0000000e15567c25 */ /* 0x000fc6000f8e0056 */
[----:B------:R-:W-:Y:S01]  /*0620*/  ISETP.GE.AND.EX P2, PT, R39, UR17, PT, P2 ;  /* 0x0000001127007c0c */ /* 0x000fe2000bf46320 */
[----:B0-----:R-:W-:Y:S01]  /*0630*/  @!P3 IMAD R20, R17, R30, RZ ;  /* 0x0000001e1114b224 */ /* 0x001fe200078e02ff */
[----:B------:R-:W-:Y:S01]  /*0640*/  IADD3 R89, R87, R89, RZ ;  /* 0x0000005957597210 */ /* 0x000fe20007ffe0ff */
[----:B------:R-:W0:Y:S01]  /*0650*/  @!P4 LDC.64 R22, c[0x0][0x220] ;  /* 0x00008800ff16cb82 */ /* 0x000e220000000a00 */
[-C--:B------:R-:W-:Y:S01]  /*0660*/  @P0 MOV R88, R86.reuse ;  /* 0x0000005600580202 */ /* 0x080fe20000000f00 */
[----:B------:R-:W-:Y:S01]  /*0670*/  @!P3 IMAD R31, R4, R31, R20 ;  /* 0x0000001f041fb224 */ /* 0x000fe200078e0214 */
[----:B------:R-:W-:Y:S02]  /*0680*/  @!P3 MOV R32, R86 ;  /* 0x000000560020b202 */ /* 0x000fe40000000f00 */
[----:B------:R-:W-:Y:S01]  /*0690*/  @!P3 MOV R33, R89 ;  /* 0x000000590021b202 */ /* 0x000fe20000000f00 */
[----:B------:R-:W-:Y:S01]  /*06a0*/  @P0 IMAD.WIDE.U32 R24, R58, R28, R88 ;  /* 0x0000001c3a180225 */ /* 0x000fe200078e0058 */
[----:B------:R-:W-:Y:S01]  /*06b0*/  ISETP.GT.U32.OR P2, PT, R0, 0x27f, P2 ;  /* 0x0000027f0000780c */ /* 0x000fe20001744470 */
[----:B------:R-:W4:Y:S02]  /*06c0*/  @!P1 LDC.64 R20, c[0x0][0x270] ;  /* 0x00009c00ff149b82 */ /* 0x000f240000000a00 */
[----:B------:R-:W-:Y:S01]  /*06d0*/  @!P3 IMAD.WIDE.U32 R32, R4, R30, R32 ;  /* 0x0000001e0420b225 */ /* 0x000fe200078e0020 */
[----:B------:R-:W-:-:S02]  /*06e0*/  @P0 IADD3 R29, R25, R29, RZ ;  /* 0x0000001d191d0210 */ /* 0x000fc40007ffe0ff */
[----:B--2---:R-:W-:Y:S01]  /*06f0*/  @P0 LEA R30, P5, R24, R34, 0x1 ;  /* 0x00000022181e0211 */ /* 0x004fe200078a08ff */
[----:B-1----:R-:W-:Y:S01]  /*0700*/  @!P4 IMAD R34, R19, R26, RZ ;  /* 0x0000001a1322c224 */ /* 0x002fe200078e02ff */
[----:B------:R-:W-:Y:S02]  /*0710*/  @!P3 IADD3 R25, R33, R31, RZ ;  /* 0x0000001f2119b210 */ /* 0x000fe40007ffe0ff */
[----:B---3--:R-:W-:Y:S02]  /*0720*/  @!P3 LEA R28, P6, R32, R40, 0x1 ;  /* 0x00000028201cb211 */ /* 0x008fe400078c08ff */
[----:B------:R-:W-:Y:S01]  /*0730*/  @P0 LEA.HI.X R31, R24, R35, R29, 0x1, P5 ;  /* 0x00000023181f0211 */ /* 0x000fe200028f0c1d */
[----:B------:R-:W-:Y:S01]  /*0740*/  @!P4 IMAD R35, R5, R27, R34 ;  /* 0x0000001b0523c224 */ /* 0x000fe200078e0222 */
[----:B------:R-:W-:Y:S02]  /*0750*/  @!P3 LEA.HI.X R29, R32, R41, R25, 0x1, P6 ;  /* 0x00000029201db211 */ /* 0x000fe400030f0c19 */
[----:B------:R-:W1:Y:S01]  /*0760*/  @!P2 LDC.64 R24, c[0x0][0x270] ;  /* 0x00009c00ff18ab82 */ /* 0x000e620000000a00 */
[----:B------:R-:W-:-:S02]  /*0770*/  @!P4 MOV R32, R86 ;  /* 0x000000560020c202 */ /* 0x000fc40000000f00 */
[----:B------:R-:W-:Y:S01]  /*0780*/  @!P4 MOV R33, R89 ;  /* 0x000000590021c202 */ /* 0x000fe20000000f00 */
[----:B------:R1:W2:Y:S01]  /*0790*/  @!P3 LDG.E R36, desc[UR10][R28.64] ;  /* 0x0000000a1c24b981 */ /* 0x0002a2000c1e1900 */
[----:B------:R-:W-:Y:S02]  /*07a0*/  SHF.R.S32.HI R41, RZ, 0x1f, R8 ;  /* 0x0000001fff297819 */ /* 0x000fe40000011408 */
[----:B------:R-:W-:Y:S01]  /*07b0*/  ISETP.GE.U32.AND P6, PT, R8, UR16, PT ;  /* 0x0000001008007c0c */ /* 0x000fe2000bfc6070 */
[----:B------:R-:W-:Y:S02]  /*07c0*/  @!P4 IMAD.WIDE.U32 R32, R5, R26, R32 ;  /* 0x0000001a0520c225 */ /* 0x000fe400078e0020 */
[----:B------:R-:W3:Y:S01]  /*07d0*/  @!P1 LDC.64 R26, c[0x0][0x220] ;  /* 0x00008800ff1a9b82 */ /* 0x000ee20000000a00 */
[----:B------:R-:W-:Y:S01]  /*07e0*/  ISETP.GE.AND.EX P6, PT, R41, UR17, PT, P6 ;  /* 0x0000001129007c0c */ /* 0x000fe2000bfc6360 */
[----:B----4-:R-:W-:Y:S01]  /*07f0*/  @!P1 IMAD R38, R37, R20, RZ ;  /* 0x0000001425269224 */ /* 0x010fe200078e02ff */
[----:B------:R-:W-:-:S02]  /*0800*/  @!P4 IADD3 R33, R33, R35, RZ ;  /* 0x000000232121c210 */ /* 0x000fc40007ffe0ff */
[----:B0-----:R-:W-:Y:S02]  /*0810*/  @!P4 LEA R34, P5, R32, R22, 0x1 ;  /* 0x000000162022c211 */ /* 0x001fe400078a08ff */
[----:B------:R-:W-:Y:S02]  /*0820*/  ISETP.GT.U32.OR P3, PT, R0, 0x27f, P6 ;  /* 0x0000027f0000780c */ /* 0x000fe40003764470 */
[----:B------:R-:W-:Y:S02]  /*0830*/  @!P4 LEA.HI.X R35, R32, R23, R33, 0x1, P5 ;  /* 0x000000172023c211 */ /* 0x000fe400028f0c21 */
[----:B------:R-:W0:Y:S01]  /*0840*/  @!P2 LDC.64 R22, c[0x0][0x220] ;  /* 0x00008800ff16ab82 */ /* 0x000e220000000a00 */
[----:B------:R-:W-:Y:S02]  /*0850*/  @!P1 MOV R46, R86 ;  /* 0x00000056002e9202 */ /* 0x000fe40000000f00 */
[----:B------:R-:W-:Y:S01]  /*0860*/  @!P1 MOV R47, R89 ;  /* 0x00000059002f9202 */ /* 0x000fe20000000f00 */
[C---:B------:R-:W-:Y:S01]  /*0870*/  @!P1 IMAD R33, R6.reuse, R21, R38 ;  /* 0x0000001506219224 */ /* 0x040fe200078e0226 */
[----:B------:R-:W-:Y:S01]  /*0880*/  HFMA2.MMA R38, -RZ, RZ, 0, 0 ;  /* 0x00000000ff267435 */ /* 0x000fe200000001ff */
[----:B------:R-:W-:Y:S01]  /*0890*/  SHF.R.S32.HI R43, RZ, 0x1f, R9 ;  /* 0x0000001fff2b7819 */ /* 0x000fe20000011409 */
[----:B------:R-:W-:Y:S01]  /*08a0*/  @!P1 IMAD.WIDE.U32 R46, R6, R20, R46 ;  /* 0x00000014062e9225 */ /* 0x000fe200078e002e */
[----:B------:R-:W-:Y:S01]  /*08b0*/  ISETP.GE.U32.AND P5, PT, R9, UR16, PT ;  /* 0x0000001009007c0c */ /* 0x000fe2000bfa6070 */
[----:B------:R-:W4:Y:S02]  /*08c0*/  @!P3 LDC.64 R20, c[0x0][0x270] ;  /* 0x00009c00ff14bb82 */ /* 0x000f240000000a00 */
[----:B-1----:R-:W-:Y:S01]  /*08d0*/  @!P2 IMAD R28, R39, R24, RZ ;  /* 0x00000018271ca224 */ /* 0x002fe200078e02ff */
[----:B------:R-:W-:-:S02]  /*08e0*/  ISETP.GE.AND.EX P5, PT, R43, UR17, PT, P5 ;  /* 0x000000112b007c0c */ /* 0x000fc4000bfa6350 */
[----:B------:R-:W-:Y:S01]  /*08f0*/  @!P2 MOV R29, R89 ;  /* 0x00000059001da202 */ /* 0x000fe20000000f00 */
[C---:B------:R-:W-:Y:S01]  /*0900*/  @!P2 IMAD R49, R7.reuse, R25, R28 ;  /* 0x000000190731a224 */ /* 0x040fe200078e021c */
[----:B------:R-:W-:Y:S01]  /*0910*/  @!P2 MOV R28, R86 ;  /* 0x00000056001ca202 */ /* 0x000fe20000000f00 */
[----:B------:R0:W5:Y:S01]  /*0920*/  @!P4 LDG.E R38, desc[UR10][R34.64] ;  /* 0x0000000a2226c981 */ /* 0x000162000c1e1900 */
[----:B------:R-:W-:Y:S02]  /*0930*/  SHF.R.S32.HI R45, RZ, 0x1f, R10 ;  /* 0x0000001fff2d7819 */ /* 0x000fe4000001140a */
[----:B------:R-:W-:Y:S02]  /*0940*/  ISETP.GE.U32.AND P6, PT, R10, UR16, PT ;  /* 0x000000100a007c0c */ /* 0x000fe4000bfc6070 */
[----:B------:R-:W-:Y:S01]  /*0950*/  ISETP.GT.U32.OR P4, PT, R0, 0x27f, P5 ;  /* 0x0000027f0000780c */ /* 0x000fe20002f84470 */
[----:B------:R-:W-:Y:S01]  /*0960*/  @!P2 IMAD.WIDE.U32 R24, R7, R24, R28 ;  /* 0x000000180718a225 */ /* 0x000fe200078e001c */
[----:B------:R-:W-:-:S02]  /*0970*/  @!P1 IADD3 R33, R47, R33, RZ ;  /* 0x000000212f219210 */ /* 0x000fc40007ffe0ff */
[C---:B---3--:R-:W-:Y:S02]  /*0980*/  @!P1 LEA R32, P5, R46.reuse, R26, 0x1 ;  /* 0x0000001a2e209211 */ /* 0x048fe400078a08ff */
[----:B------:R-:W-:Y:S02]  /*0990*/  ISETP.GE.AND.EX P6, PT, R45, UR17, PT, P6 ;  /* 0x000000112d007c0c */ /* 0x000fe4000bfc6360 */
[----:B------:R-:W-:Y:S02]  /*09a0*/  @!P1 LEA.HI.X R33, R46, R27, R33, 0x1, P5 ;  /* 0x0000001b2e219211 */ /* 0x000fe400028f0c21 */
[----:B------:R-:W-:Y:S01]  /*09b0*/  ISETP.GT.U32.OR P5, PT, R0, 0x27f, P6 ;  /* 0x0000027f0000780c */ /* 0x000fe200037a4470 */
[----:B------:R-:W1:Y:S01]  /*09c0*/  @!P3 LDC.64 R26, c[0x0][0x220] ;  /* 0x00008800ff1abb82 */ /* 0x000e620000000a00 */
[----:B------:R-:W-:Y:S02]  /*09d0*/  @!P2 IADD3 R25, R25, R49, RZ ;  /* 0x000000311919a210 */ /* 0x000fe40007ffe0ff */
[----:B0-----:R-:W-:Y:S01]  /*09e0*/  @!P2 LEA R34, P6, R24, R22, 0x1 ;  /* 0x000000161822a211 */ /* 0x001fe200078c08ff */
[----:B------:R-:W-:-:S03]  /*09f0*/  HFMA2.MMA R40, -RZ, RZ, 0, 0 ;  /* 0x00000000ff287435 */ /* 0x000fc600000001ff */
[----:B------:R-:W-:Y:S02]  /*0a00*/  @!P2 LEA.HI.X R35, R24, R23, R25, 0x1, P6 ;  /* 0x000000171823a211 */ /* 0x000fe400030f0c19 */
[----:B------:R-:W0:Y:S01]  /*0a10*/  @!P4 LDC.64 R22, c[0x0][0x270] ;  /* 0x00009c00ff16cb82 */ /* 0x000e220000000a00 */
[----:B----4-:R-:W-:Y:S01]  /*0a20*/  @!P3 IMAD R24, R41, R20, RZ ;  /* 0x000000142918b224 */ /* 0x010fe200078e02ff */
[----:B------:R-:W-:-:S03]  /*0a30*/  @!P3 MOV R25, R89 ;  /* 0x000000590019b202 */ /* 0x000fc60000000f00 */
[C---:B------:R-:W-:Y:S01]  /*0a40*/  @!P3 IMAD R51, R8.reuse, R21, R24 ;  /* 0x000000150833b224 */ /* 0x040fe200078e0218 */
[----:B------:R-:W3:Y:S01]  /*0a50*/  @!P1 LDG.E R40, desc[UR10][R32.64] ;  /* 0x0000000a20289981 */ /* 0x000ee2000c1e1900 */
[----:B------:R-:W-:Y:S01]  /*0a60*/  @!P3 MOV R24, R86 ;  /* 0x000000560018b202 */ /* 0x000fe20000000f00 */
[----:B------:R-:W4:Y:S01]  /*0a70*/  @!P5 LDC.64 R28, c[0x0][0x270] ;  /* 0x00009c00ff1cdb82 */ /* 0x000f220000000a00 */
[----:B------:R-:W-:Y:S02]  /*0a80*/  SHF.R.S32.HI R47, RZ, 0x1f, R11 ;  /* 0x0000001fff2f7819 */ /* 0x000fe4000001140b */
[----:B------:R-:W-:Y:S01]  /*0a90*/  ISETP.GE.U32.AND P1, PT, R11, UR16, PT ;  /* 0x000000100b007c0c */ /* 0x000fe2000bf26070 */
[----:B------:R-:W-:-:S03]  /*0aa0*/  @!P3 IMAD.WIDE.U32 R20, R8, R20, R24 ;  /* 0x000000140814b225 */ /* 0x000fc600078e0018 */
[----:B------:R-:W-:Y:S01]  /*0ab0*/  ISETP.GE.AND.EX P1, PT, R47, UR17, PT, P1 ;  /* 0x000000112f007c0c */ /* 0x000fe2000bf26310 */
[----:B------:R-:W4:Y:S01]  /*0ac0*/  @!P4 LDC.64 R24, c[0x0][0x220] ;  /* 0x00008800ff18cb82 */ /* 0x000f220000000a00 */
[----:B------:R-:W-:Y:S02]  /*0ad0*/  MOV R42, RZ ;  /* 0x000000ff002a7202 */ /* 0x000fe40000000f00 */
[----:B------:R-:W-:Y:S02]  /*0ae0*/  ISETP.GT.U32.OR P1, PT, R0, 0x27f, P1 ;  /* 0x0000027f0000780c */ /* 0x000fe40000f24470 */
[----:B------:R-:W-:Y:S02]  /*0af0*/  @!P3 IADD3 R21, R21, R51, RZ ;  /* 0x000000331515b210 */ /* 0x000fe40007ffe0ff */
[----:B-1----:R-:W-:Y:S01]  /*0b00*/  @!P3 LEA R52, P6, R20, R26, 0x1 ;  /* 0x0000001a1434b211 */ /* 0x002fe200078c08ff */
[----:B------:R1:W3:Y:S01]  /*0b10*/  @!P2 LDG.E R42, desc[UR10][R34.64] ;  /* 0x0000000a222aa981 */ /* 0x0002e2000c1e1900 */
[----:B------:R-:W-:-:S02]  /*0b20*/  SHF.R.S32.HI R49, RZ, 0x1f, R12 ;  /* 0x0000001fff317819 */ /* 0x000fc4000001140c */
[----:B------:R-:W-:Y:S01]  /*0b30*/  @!P3 LEA.HI.X R53, R20, R27, R21, 0x1, P6 ;  /* 0x0000001b1435b211 */ /* 0x000fe200030f0c15 */
[----:B0-----:R-:W-:Y:S01]  /*0b40*/  @!P4 IMAD R20, R43, R22, RZ ;  /* 0x000000162b14c224 */ /* 0x001fe200078e02ff */
[----:B------:R-:W-:Y:S01]  /*0b50*/  ISETP.GE.U32.AND P2, PT, R12, UR16, PT ;  /* 0x000000100c007c0c */ /* 0x000fe2000bf46070 */
[----:B------:R-:W0:Y:S01]  /*0b60*/  @!P5 LDC.64 R26, c[0x0][0x220] ;  /* 0x00008800ff1adb82 */ /* 0x000e220000000a00 */
[----:B------:R-:W-:Y:S01]  /*0b70*/  HFMA2.MMA R44, -RZ, RZ, 0, 0 ;  /* 0x00000000ff2c7435 */ /* 0x000fe200000001ff */
[----:B------:R-:W-:Y:S01]  /*0b80*/  @!P4 IMAD R55, R9, R23, R20 ;  /* 0x000000170937c224 */ /* 0x000fe200078e0214 */
[----:B------:R-:W-:Y:S02]  /*0b90*/  ISETP.GE.AND.EX P2, PT, R49, UR17, PT, P2 ;  /* 0x0000001131007c0c */ /* 0x000fe4000bf46320 */
[----:B-1----:R-:W-:Y:S02]  /*0ba0*/  @!P4 MOV R34, R86 ;  /* 0x000000560022c202 */ /* 0x002fe40000000f00 */
[----:B------:R-:W-:Y:S01]  /*0bb0*/  @!P4 MOV R35, R89 ;  /* 0x000000590023c202 */ /* 0x000fe20000000f00 */
[----:B------:R-:W1:Y:S01]  /*0bc0*/  @!P1 LDC.64 R20, c[0x0][0x270] ;  /* 0x00009c00ff149b82 */ /* 0x000e620000000a00 */
[----:B------:R-:W-:-:S02]  /*0bd0*/  ISETP.GT.U32.OR P2, PT, R0, 0x27f, P2 ;  /* 0x0000027f0000780c */ /* 0x000fc40001744470 */
[----:B------:R-:W-:Y:S01]  /*0be0*/  @!P5 MOV R32, R86 ;  /* 0x000000560020d202 */ /* 0x000fe20000000f00 */
[----:B------:R-:W-:Y:S01]  /*0bf0*/  @!P4 IMAD.WIDE.U32 R34, R9, R22, R34 ;  /* 0x000000160922c225 */ /* 0x000fe200078e0022 */
[----:B------:R-:W-:Y:S01]  /*0c00*/  @!P5 MOV R33, R89 ;  /* 0x000000590021d202 */ /* 0x000fe20000000f00 */
[----:B------:R1:W3:Y:S02]  /*0c10*/  @!P3 LDG.E R44, desc[UR10][R52.64] ;  /* 0x0000000a342cb981 */ /* 0x0002e4000c1e1900 */
[----:B----4-:R-:W-:Y:S01]  /*0c20*/  @!P5 IMAD R23, R45, R28, RZ ;  /* 0x0000001c2d17d224 */ /* 0x010fe200078e02ff */
[----:B------:R-:W-:Y:S01]  /*0c30*/  @!P4 LEA R24, P6, R34, R24, 0x1 ;  /* 0x000000182218c211 */ /* 0x000fe200078c08ff */
[----:B------:R-:W-:Y:S01]  /*0c40*/  @!P5 IMAD.WIDE.U32 R32, R10, R28, R32 ;  /* 0x0000001c0a20d225 */ /* 0x000fe200078e0020 */
[----:B------:R-:W-:Y:S02]  /*0c50*/  @!P4 IADD3 R28, R35, R55, RZ ;  /* 0x00000037231cc210 */ /* 0x000fe40007ffe0ff */
[----:B------:R-:W-:-:S02]  /*0c60*/  SHF.R.S32.HI R51, RZ, 0x1f, R13 ;  /* 0x0000001fff337819 */ /* 0x000fc4000001140d */
[----:B------:R-:W-:Y:S02]  /*0c70*/  ISETP.GE.U32.AND P3, PT, R13, UR16, PT ;  /* 0x000000100d007c0c */ /* 0x000fe4000bf66070 */
[----:B------:R-:W-:Y:S01]  /*0c80*/  @!P4 LEA.HI.X R25, R34, R25, R28, 0x1, P6 ;  /* 0x000000192219c211 */ /* 0x000fe200030f0c1c */
[----:B------:R-:W-:Y:S01]  /*0c90*/  @!P5 IMAD R29, R10, R29, R23 ;  /* 0x0000001d0a1dd224 */ /* 0x000fe200078e0217 */
[----:B------:R-:W-:Y:S01]  /*0ca0*/  ISETP.GE.AND.EX P3, PT, R51, UR17, PT, P3 ;  /* 0x0000001133007c0c */ /* 0x000fe2000bf66330 */
[----:B------:R-:W4:Y:S01]  /*0cb0*/  @!P1 LDC.64 R34, c[0x0][0x220] ;  /* 0x00008800ff229b82 */ /* 0x000f220000000a00 */
[----:B------:R-:W-:Y:S02]  /*0cc0*/  HFMA2.MMA R46, -RZ, RZ, 0, 0 ;  /* 0x00000000ff2e7435 */ /* 0x000fe400000001ff */
[----:B------:R-:W-:-:S05]  /*0cd0*/  ISETP.GT.U32.OR P3, PT, R0, 0x27f, P3 ;  /* 0x0000027f0000780c */ /* 0x000fca0001f64470 */
[----:B------:R-:W4:Y:S01]  /*0ce0*/  @!P2 LDC.64 R22, c[0x0][0x270] ;  /* 0x00009c00ff16ab82 */ /* 0x000f220000000a00 */
[----:B------:R-:W-:Y:S02]  /*0cf0*/  @!P5 IADD3 R29, R33, R29, RZ ;  /* 0x0000001d211dd210 */ /* 0x000fe40007ffe0ff */
[C---:B0-----:R-:W-:Y:S01]  /*0d00*/  @!P5 LEA R28, P6, R32.reuse, R26, 0x1 ;  /* 0x0000001a201cd211 */ /* 0x041fe200078c08ff */
[----:B-1----:R-:W-:Y:S01]  /*0d10*/  @!P1 IMAD R26, R47, R20, RZ ;  /* 0x000000142f1a9224 */ /* 0x002fe200078e02ff */
[----:B------:R0:W3:Y:S02]  /*0d20*/  @!P4 LDG.E R46, desc[UR10][R24.64] ;  /* 0x0000000a182ec981 */ /* 0x0000e4000c1e1900 */
[----:B------:R-:W-:Y:S02]  /*0d30*/  @!P5 LEA.HI.X R29, R32, R27, R29, 0x1, P6 ;  /* 0x0000001b201dd211 */ /* 0x000fe400030f0c1d */
[----:B------:R-:W1:Y:S01]  /*0d40*/  @!P2 LDC.64 R32, c[0x0][0x220] ;  /* 0x00008800ff20ab82 */ /* 0x000e620000000a00 */
[----:B------:R-:W-:-:S02]  /*0d50*/  SHF.R.S32.HI R53, RZ, 0x1f, R14 ;  /* 0x0000001fff357819 */ /* 0x000fc4000001140e */
[----:B------:R-:W-:Y:S02]  /*0d60*/  ISETP.GE.U32.AND P4, PT, R14, UR16, PT ;  /* 0x000000100e007c0c */ /* 0x000fe4000bf86070 */
[----:B0-----:R-:W-:Y:S02]  /*0d70*/  @!P1 MOV R24, R86 ;  /* 0x0000005600189202 */ /* 0x001fe40000000f00 */
[----:B------:R-:W-:Y:S01]  /*0d80*/  @!P1 MOV R25, R89 ;  /* 0x0000005900199202 */ /* 0x000fe20000000f00 */
[----:B------:R-:W-:Y:S01]  /*0d90*/  @!P1 IMAD R57, R11, R21, R26 ;  /* 0x000000150b399224 */ /* 0x000fe200078e021a */
[----:B------:R-:W-:Y:S01]  /*0da0*/  ISETP.GE.AND.EX P4, PT, R53, UR17, PT, P4 ;  /* 0x0000001135007c0c */ /* 0x000fe2000bf86340 */
[----:B------:R-:W0:Y:S01]  /*0db0*/  @!P3 LDC.64 R26, c[0x0][0x270] ;  /* 0x00009c00ff1abb82 */ /* 0x000e220000000a00 */
[----:B------:R-:W-:Y:S01]  /*0dc0*/  MOV R48, RZ ;  /* 0x000000ff00307202 */ /* 0x000fe20000000f00 */
[----:B------:R-:W-:Y:S01]  /*0dd0*/  @!P1 IMAD.WIDE.U32 R20, R11, R20, R24 ;  /* 0x000000140b149225 */ /* 0x000fe200078e0018 */
[----:B------:R-:W-:-:S04]  /*0de0*/  ISETP.GT.U32.OR P4, PT, R0, 0x27f, P4 ;  /* 0x0000027f0000780c */ /* 0x000fc80002784470 */
[----:B------:R-:W-:Y:S01]  /*0df0*/  @!P1 IADD3 R21, R21, R57, RZ ;  /* 0x0000003915159210 */ /* 0x000fe20007ffe0ff */
[----:B------:R0:W3:Y:S01]  /*0e00*/  @!P5 LDG.E R48, desc[UR10][R28.64] ;  /* 0x0000000a1c30d981 */ /* 0x0000e2000c1e1900 */
[----:B----4-:R-:W-:Y:S01]  /*0e10*/  @!P1 LEA R34, P6, R20, R34, 0x1 ;  /* 0x0000002214229211 */ /* 0x010fe200078c08ff */
[----:B------:R-:W-:Y:S01]  /*0e20*/  @!P2 IMAD R50, R49, R22, RZ ;  /* 0x000000163132a224 */ /* 0x000fe200078e02ff */
[----:B------:R-:W-:Y:S02]  /*0e30*/  SHF.R.S32.HI R55, RZ, 0x1f, R15 ;  /* 0x0000001fff377819 */ /* 0x000fe4000001140f */
[----:B------:R-:W-:Y:S02]  /*0e40*/  ISETP.GE.U32.AND P5, PT, R15, UR16, PT ;  /* 0x000000100f007c0c */ /* 0x000fe4000bfa6070 */
[----:B------:R-:W-:Y:S02]  /*0e50*/  @!P2 MOV R24, R86 ;  /* 0x000000560018a202 */ /* 0x000fe40000000f00 */
[----:B------:R-:W-:-:S02]  /*0e60*/  @!P2 MOV R25, R89 ;  /* 0x000000590019a202 */ /* 0x000fc40000000f00 */
[----:B------:R-:W-:Y:S01]  /*0e70*/  @!P1 LEA.HI.X R35, R20, R35, R21, 0x1, P6 ;  /* 0x0000002314239211 */ /* 0x000fe200030f0c15 */
[C---:B------:R-:W-:Y:S01]  /*0e80*/  @!P2 IMAD R61, R12.reuse, R23, R50 ;  /* 0x000000170c3da224 */ /* 0x040fe200078e0232 */
[----:B------:R-:W4:Y:S01]  /*0e90*/  @!P3 LDC.64 R20, c[0x0][0x220] ;  /* 0x00008800ff14bb82 */ /* 0x000f220000000a00 */
[----:B------:R-:W-:Y:S01]  /*0ea0*/  ISETP.GE.AND.EX P5, PT, R55, UR17, PT, P5 ;  /* 0x0000001137007c0c */ /* 0x000fe2000bfa6350 */
[----:B------:R-:W-:Y:S01]  /*0eb0*/  @!P2 IMAD.WIDE.U32 R22, R12, R22, R24 ;  /* 0x000000160c16a225 */ /* 0x000fe200078e0018 */
[----:B------:R-:W-:Y:S02]  /*0ec0*/  HFMA2.MMA R50, -RZ, RZ, 0, 0 ;  /* 0x00000000ff327435 */ /* 0x000fe400000001ff */
[----:B------:R-:W-:-:S03]  /*0ed0*/  ISETP.GT.U32.OR P5, PT, R0, 0x27f, P5 ;  /* 0x0000027f0000780c */ /* 0x000fc60002fa4470 */
[----:B------:R-:W4:Y:S01]  /*0ee0*/  @!P4 LDC.64 R24, c[0x0][0x270] ;  /* 0x00009c00ff18cb82 */ /* 0x000f220000000a00 */
[----:B------:R-:W-:Y:S02]  /*0ef0*/  @!P2 IADD3 R23, R23, R61, RZ ;  /* 0x0000003d1717a210 */ /* 0x000fe40007ffe0ff */
[----:B-1----:R-:W-:Y:S02]  /*0f00*/  @!P2 LEA R32, P6, R22, R32, 0x1 ;  /* 0x000000201620a211 */ /* 0x002fe400078c08ff */
[----:B------:R-:W-:Y:S01]  /*0f10*/  IADD3 R65, R58, 0xd0, RZ ;  /* 0x000000d03a417810 */ /* 0x000fe20007ffe0ff */
[----:B------:R-:W3:Y:S01]  /*0f20*/  @!P1 LDG.E R50, desc[UR10][R34.64] ;  /* 0x0000000a22329981 */ /* 0x000ee2000c1e1900 */
[----:B------:R-:W-:Y:S01]  /*0f30*/  @!P2 LEA.HI.X R33, R22, R33, R23, 0x1, P6 ;  /* 0x000000211621a211 */ /* 0x000fe200030f0c17 */
[----:B0-----:R-:W-:Y:S01]  /*0f40*/  @!P3 IMAD R22, R51, R26, RZ ;  /* 0x0000001a3316b224 */ /* 0x001fe200078e02ff */
[----:B------:R-:W-:Y:S02]  /*0f50*/  ISETP.GE.U32.AND P1, PT, R65, UR16, PT ;  /* 0x0000001041007c0c */ /* 0x000fe4000bf26070 */
[----:B------:R-:W-:-:S02]  /*0f60*/  SHF.R.S32.HI R77, RZ, 0x1f, R65 ;  /* 0x0000001fff4d7819 */ /* 0x000fc40000011441 */
[----:B------:R-:W-:Y:S02]  /*0f70*/  @!P3 MOV R28, R86 ;  /* 0x00000056001cb202 */ /* 0x000fe40000000f00 */
[----:B------:R-:W-:Y:S01]  /*0f80*/  @!P3 MOV R29, R89 ;  /* 0x00000059001db202 */ /* 0x000fe20000000f00 */
[----:B------:R-:W-:Y:S01]  /*0f90*/  @!P3 IMAD R57, R13, R27, R22 ;  /* 0x0000001b0d39b224 */ /* 0x000fe200078e0216 */
[----:B------:R-:W-:Y:S01]  /*0fa0*/  MOV R52, RZ ;  /* 0x000000ff00347202 */ /* 0x000fe20000000f00 */
[----:B------:R-:W0:Y:S01]  /*0fb0*/  @!P5 LDC.64 R22, c[0x0][0x270] ;  /* 0x00009c00ff16db82 */ /* 0x000e220000000a00 */
[----:B------:R-:W-:Y:S01]  /*0fc0*/  ISETP.GE.AND.EX P1, PT, R77, UR17, PT, P1 ;  /* 0x000000114d007c0c */ /* 0x000fe2000bf26310 */
[----:B------:R-:W-:Y:S01]  /*0fd0*/  @!P3 IMAD.WIDE.U32 R28, R13, R26, R28 ;  /* 0x0000001a0d1cb225 */ /* 0x000fe200078e001c */
[----:B------:R-:W-:Y:S02]  /*0fe0*/  IADD3 R69, R58, 0xe0, RZ ;  /* 0x000000e03a457810 */ /* 0x000fe40007ffe0ff */
[----:B------:R-:W-:Y:S01]  /*0ff0*/  ISETP.GT.U32.OR P1, PT, R0, 0x27f, P1 ;  /* 0x0000027f0000780c */ /* 0x000fe20000f24470 */
[----:B------:R4:W3:Y:S01]  /*1000*/  @!P2 LDG.E R52, desc[UR10][R32.64] ;  /* 0x0000000a2034a981 */ /* 0x0008e2000c1e1900 */
[----:B------:R-:W-:Y:S01]  /*1010*/  @!P3 IADD3 R29, R29, R57, RZ ;  /* 0x000000391d1db210 */ /* 0x000fe20007ffe0ff */
[----:B------:R-:W1:Y:S01]  /*1020*/  @!P4 LDC.64 R26, c[0x0][0x220] ;  /* 0x00008800ff1acb82 */ /* 0x000e620000000a00 */
[----:B------:R-:W-:-:S02]  /*1030*/  ISETP.GE.U32.AND P2, PT, R69, UR16, PT ;  /* 0x0000001045007c0c */ /* 0x000fc4000bf46070 */
[----:B------:R-:W-:Y:S02]  /*1040*/  SHF.R.S32.HI R75, RZ, 0x1f, R69 ;  /* 0x0000001fff4b7819 */ /* 0x000fe40000011445 */
[C---:B----4-:R-:W-:Y:S02]  /*1050*/  @!P3 LEA R32, P6, R28.reuse, R20, 0x1 ;  /* 0x000000141c20b211 */ /* 0x050fe400078c08ff */
[----:B------:R-:W-:Y:S02]  /*1060*/  @!P4 MOV R34, R86 ;  /* 0x000000560022c202 */ /* 0x000fe40000000f00 */
[----:B------:R-:W-:Y:S01]  /*1070*/  @!P3 LEA.HI.X R33, R28, R21, R29, 0x1, P6 ;  /* 0x000000151c21b211 */ /* 0x000fe200030f0c1d */
[----:B------:R-:W-:Y:S01]  /*1080*/  @!P4 IMAD R28, R53, R24, RZ ;  /* 0x00000018351cc224 */ /* 0x000fe200078e02ff */
[----:B------:R-:W-:Y:S01]  /*1090*/  @!P4 MOV R35, R89 ;  /* 0x000000590023c202 */ /* 0x000fe20000000f00 */
[----:B------:R-:W4:Y:S01]  /*10a0*/  @!P5 LDC.64 R20, c[0x0][0x220] ;  /* 0x00008800ff14db82 */ /* 0x000f220000000a00 */
[----:B------:R-:W-:Y:S01]  /*10b0*/  ISETP.GE.AND.EX P2, PT, R75, UR17, PT, P2 ;  /* 0x000000114b007c0c */ /* 0x000fe2000bf46320 */
[----:B------:R-:W-:Y:S01]  /*10c0*/  HFMA2.MMA R54, -RZ, RZ, 0, 0 ;  /* 0x00000000ff367435 */ /* 0x000fe200000001ff */
[----:B------:R-:W-:-:S02]  /*10d0*/  @!P4 IMAD R57, R14, R25, R28 ;  /* 0x000000190e39c224 */ /* 0x000fc400078e021c */
[----:B------:R-:W-:Y:S01]  /*10e0*/  @!P4 IMAD.WIDE.U32 R34, R14, R24, R34 ;  /* 0x000000180e22c225 */ /* 0x000fe200078e0022 */
[----:B------:R-:W-:Y:S02]  /*10f0*/  ISETP.GT.U32.OR P2, PT, R0, 0x27f, P2 ;  /* 0x0000027f0000780c */ /* 0x000fe40001744470 */
[----:B------:R-:W2:Y:S01]  /*1100*/  @!P1 LDC.64 R24, c[0x0][0x270] ;  /* 0x00009c00ff189b82 */ /* 0x000ea20000000a00 */
[----:B------:R-:W-:Y:S01]  /*1110*/  IADD3 R67, R58, 0xf0, RZ ;  /* 0x000000f03a437810 */ /* 0x000fe20007ffe0ff */
[----:B0-----:R-:W-:Y:S01]  /*1120*/  @!P5 IMAD R28, R55, R22, RZ ;  /* 0x00000016371cd224 */ /* 0x001fe200078e02ff */
[----:B------:R-:W-:Y:S01]  /*1130*/  @!P5 MOV R60, R86 ;  /* 0x00000056003cd202 */ /* 0x000fe20000000f00 */
[----:B------:R1:W3:Y:S01]  /*1140*/  @!P3 LDG.E R54, desc[UR10][R32.64] ;  /* 0x0000000a2036b981 */ /* 0x0002e2000c1e1900 */
[----:B------:R-:W-:Y:S02]  /*1150*/  @!P5 MOV R61, R89 ;  /* 0x00000059003dd202 */ /* 0x000fe40000000f00 */
[----:B------:R-:W-:-:S02]  /*1160*/  ISETP.GE.U32.AND P3, PT, R67, UR16, PT ;  /* 0x0000001043007c0c */ /* 0x000fc4000bf66070 */
[----:B------:R-:W-:Y:S01]  /*1170*/  SHF.R.S32.HI R73, RZ, 0x1f, R67 ;  /* 0x0000001fff497819 */ /* 0x000fe20000011443 */
[----:B------:R-:W-:Y:S01]  /*1180*/  @!P5 IMAD R71, R15, R23, R28 ;  /* 0x000000170f47d224 */ /* 0x000fe200078e021c */
[----:B------:R-:W-:Y:S01]  /*1190*/  @!P4 IADD3 R23, R35, R57, RZ ;  /* 0x000000392317c210 */ /* 0x000fe20007ffe0ff */
[----:B------:R-:W-:Y:S01]  /*11a0*/  @!P5 IMAD.WIDE.U32 R60, R15, R22, R60 ;  /* 0x000000160f3cd225 */ /* 0x000fe200078e003c */
[----:B------:R-:W-:Y:S01]  /*11b0*/  ISETP.GE.AND.EX P3, PT, R73, UR17, PT, P3 ;  /* 0x0000001149007c0c */ /* 0x000fe2000bf66330 */
[----:B------:R-:W0:Y:S01]  /*11c0*/  @!P2 LDC.64 R28, c[0x0][0x270] ;  /* 0x00009c00ff1cab82 */ /* 0x000e220000000a00 */
[----:B-1----:R-:W-:Y:S02]  /*11d0*/  @!P4 LEA R32, P6, R34, R26, 0x1 ;  /* 0x0000001a2220c211 */ /* 0x002fe400078c08ff */
[----:B------:R-:W-:Y:S02]  /*11e0*/  ISETP.GT.U32.OR P3, PT, R0, 0x27f, P3 ;  /* 0x0000027f0000780c */ /* 0x000fe40001f64470 */
[----:B------:R-:W-:-:S02]  /*11f0*/  CS2R R56, SRZ ;  /* 0x0000000000387805 */ /* 0x000fc4000001ff00 */
[----:B------:R-:W-:Y:S02]  /*1200*/  @!P4 LEA.HI.X R33, R34, R27, R23, 0x1, P6 ;  /* 0x0000001b2221c211 */ /* 0x000fe400030f0c17 */
[----:B------:R-:W-:Y:S01]  /*1210*/  @!P5 IADD3 R26, R61, R71, RZ ;  /* 0x000000473d1ad210 */ /* 0x000fe20007ffe0ff */
[----:B------:R-:W1:Y:S01]  /*1220*/  @!P1 LDC.64 R22, c[0x0][0x220] ;  /* 0x00008800ff169b82 */ /* 0x000e620000000a00 */
[----:B----4-:R-:W-:Y:S02]  /*1230*/  @!P5 LEA R34, P6, R60, R20, 0x1 ;  /* 0x000000143c22d211 */ /* 0x010fe400078c08ff */
[----:B------:R-:W-:Y:S01]  /*1240*/  IADD3 R63, R58, 0x100, RZ ;  /* 0x000001003a3f7810 */ /* 0x000fe20007ffe0ff */
[----:B--2---:R-:W-:Y:S01]  /*1250*/  @!P1 IMAD R20, R77, R24, RZ ;  /* 0x000000184d149224 */ /* 0x004fe200078e02ff */
[----:B------:R-:W-:Y:S01]  /*1260*/  @!P5 LEA.HI.X R35, R60, R21, R26, 0x1, P6 ;  /* 0x000000153c23d211 */ /* 0x000fe200030f0c1a */
[----:B------:R2:W4:Y:S02]  /*1270*/  @!P4 LDG.E R56, desc[UR10][R32.64] ;  /* 0x0000000a2038c981 */ /* 0x000524000c1e1900 */
[----:B------:R-:W5:Y:S01]  /*1280*/  @!P2 LDC.64 R26, c[0x0][0x220] ;  /* 0x00008800ff1aab82 */ /* 0x000f620000000a00 */
[----:B------:R-:W-:-:S02]  /*1290*/  ISETP.GE.U32.AND P4, PT, R63, UR16, PT ;  /* 0x000000103f007c0c */ /* 0x000fc4000bf86070 */
[----:B------:R-:W-:Y:S01]  /*12a0*/  SHF.R.S32.HI R71, RZ, 0x1f, R63 ;  /* 0x0000001fff477819 */ /* 0x000fe2000001143f */
[----:B------:R-:W-:Y:S01]  /*12b0*/  @!P1 IMAD R61, R65, R25, R20 ;  /* 0x00000019413d9224 */ /* 0x000fe200078e0214 */
[----:B------:R1:W4:Y:S02]  /*12c0*/  @!P5 LDG.E R57, desc[UR10][R34.64] ;  /* 0x0000000a2239d981 */ /* 0x000324000c1e1900 */
[----:B------:R-:W-:Y:S01]  /*12d0*/  ISETP.GE.AND.EX P4, PT, R71, UR17, PT, P4 ;  /* 0x0000001147007c0c */ /* 0x000fe2000bf86340 */
[----:B------:R-:W5:Y:S01]  /*12e0*/  @!P3 LDC.64 R20, c[0x0][0x270] ;  /* 0x00009c00ff14bb82 */ /* 0x000f620000000a00 */
[----:B--2---:R-:W-:Y:S02]  /*12f0*/  @!P1 MOV R32, R86 ;  /* 0x0000005600209202 */ /* 0x004fe40000000f00 */
[-C--:B------:R-:W-:Y:S02]  /*1300*/  @!P1 MOV R33, R89.reuse ;  /* 0x0000005900219202 */ /* 0x080fe40000000f00 */
[----:B------:R-:W-:Y:S01]  /*1310*/  ISETP.GT.U32.OR P4, PT, R0, 0x27f, P4 ;  /* 0x0000027f0000780c */ /* 0x000fe20002784470 */
[----:B0-----:R-:W-:Y:S01]  /*1320*/  @!P2 IMAD R60, R75, R28, RZ ;  /* 0x0000001c4b3ca224 */ /* 0x001fe200078e02ff */
[----:B------:R-:W-:Y:S01]  /*1330*/  @!P2 MOV R25, R89 ;  /* 0x000000590019a202 */ /* 0x000fe20000000f00 */
[----:B------:R-:W-:Y:S01]  /*1340*/  @!P1 IMAD.WIDE.U32 R32, R65, R24, R32 ;  /* 0x0000001841209225 */ /* 0x000fe200078e0020 */
[----:B------:R-:W-:-:S02]  /*1350*/  @!P2 MOV R24, R86 ;  /* 0x000000560018a202 */ /* 0x000fc40000000f00 */
[----:B------:R-:W-:Y:S01]  /*1360*/  IADD3 R65, R58, 0x110, RZ ;  /* 0x000001103a417810 */ /* 0x000fe20007ffe0ff */
[----:B------:R-:W-:Y:S01]  /*1370*/  @!P2 IMAD R75, R69, R29, R60 ;  /* 0x0000001d454ba224 */ /* 0x000fe200078e023c */
[----:B------:R-:W-:Y:S01]  /*1380*/  @!P1 IADD3 R33, R33, R61, RZ ;  /* 0x0000003d21219210 */ /* 0x000fe20007ffe0ff */
[----:B------:R-:W-:Y:S01]  /*1390*/  @!P2 IMAD.WIDE.U32 R28, R69, R28, R24 ;  /* 0x0000001c451ca225 */ /* 0x000fe200078e0018 */
[C---:B-1----:R-:W-:Y:S02]  /*13a0*/  @!P1 LEA R34, P6, R32.reuse, R22, 0x1 ;  /* 0x0000001620229211 */ /* 0x042fe400078c08ff */
[----:B------:R-:W-:Y:S01]  /*13b0*/  ISETP.GE.U32.AND P5, PT, R65, UR16, PT ;  /* 0x0000001041007c0c */ /* 0x000fe2000bfa6070 */
[----:B------:R-:W0:Y:S01]  /*13c0*/  @!P4 LDC.64 R24, c[0x0][0x270] ;  /* 0x00009c00ff18cb82 */ /* 0x000e220000000a00 */
[----:B------:R-:W-:Y:S02]  /*13d0*/  SHF.R.S32.HI R69, RZ, 0x1f, R65 ;  /* 0x0000001fff457819 */ /* 0x000fe40000011441 */
[----:B------:R-:W-:-:S02]  /*13e0*/  @!P1 LEA.HI.X R35, R32, R23, R33, 0x1, P6 ;  /* 0x0000001720239211 */ /* 0x000fc400030f0c21 */
[----:B------:R-:W-:Y:S02]  /*13f0*/  @!P2 IADD3 R22, R29, R75, RZ ;  /* 0x0000004b1d16a210 */ /* 0x000fe40007ffe0ff */
[C---:B-----5:R-:W-:Y:S02]  /*1400*/  @!P2 LEA R32, P6, R28.reuse, R26, 0x1 ;  /* 0x0000001a1c20a211 */ /* 0x060fe400078c08ff */
[----:B------:R-:W-:Y:S02]  /*1410*/  ISETP.GE.AND.EX P5, PT, R69, UR17, PT, P5 ;  /* 0x0000001145007c0c */ /* 0x000fe4000bfa6350 */
[----:B------:R-:W-:Y:S02]  /*1420*/  @!P2 LEA.HI.X R33, R28, R27, R22, 0x1, P6 ;  /* 0x0000001b1c21a211 */ /* 0x000fe400030f0c16 */
[----:B------:R-:W-:Y:S02]  /*1430*/  CS2R R60, SRZ ;  /* 0x00000000003c7805 */ /* 0x000fe4000001ff00 */
[----:B------:R-:W-:Y:S01]  /*1440*/  ISETP.GT.U32.OR P5, PT, R0, 0x27f, P5 ;  /* 0x0000027f0000780c */ /* 0x000fe20002fa4470 */
[----:B------:R-:W1:Y:S01]  /*1450*/  @!P3 LDC.64 R26, c[0x0][0x220] ;  /* 0x00008800ff1abb82 */ /* 0x000e620000000a00 */
[----:B------:R-:W-:Y:S01]  /*1460*/  @!P3 MOV R28, R86 ;  /* 0x00000056001cb202 */ /* 0x000fe20000000f00 */
[----:B------:R-:W-:Y:S01]  /*1470*/  @!P3 IMAD R22, R73, R20, RZ ;  /* 0x000000144916b224 */ /* 0x000fe200078e02ff */
[----:B------:R-:W-:Y:S01]  /*1480*/  @!P3 MOV R29, R89 ;  /* 0x00000059001db202 */ /* 0x000fe20000000f00 */
[----:B------:R-:W2:Y:S01]  /*1490*/  @!P2 LDG.E R61, desc[UR10][R32.64] ;  /* 0x0000000a203da981 */ /* 0x000ea2000c1e1900 */
[----:B------:R-:W-:Y:S01]  /*14a0*/  IADD3 R75, R58, 0x120, RZ ;  /* 0x000001203a4b7810 */ /* 0x000fe20007ffe0ff */
[----:B------:R-:W-:-:S02]  /*14b0*/  @!P3 IMAD R73, R67, R21, R22 ;  /* 0x000000154349b224 */ /* 0x000fc400078e0216 */
[----:B------:R-:W-:Y:S01]  /*14c0*/  @!P3 IMAD.WIDE.U32 R28, R67, R20, R28 ;  /* 0x00000014431cb225 */ /* 0x000fe200078e001c */
[----:B------:R5:W2:Y:S01]  /*14d0*/  @!P1 LDG.E R60, desc[UR10][R34.64] ;  /* 0x0000000a223c9981 */ /* 0x000aa2000c1e1900 */
[----:B------:R-:W1:Y:S01]  /*14e0*/  @!P4 LDC.64 R20, c[0x0][0x220] ;  /* 0x00008800ff14cb82 */ /* 0x000e620000000a00 */
[----:B------:R-:W-:Y:S02]  /*14f0*/  ISETP.GE.U32.AND P2, PT, R75, UR16, PT ;  /* 0x000000104b007c0c */ /* 0x000fe4000bf46070 */
[----:B------:R-:W-:-:S04]  /*1500*/  SHF.R.S32.HI R77, RZ, 0x1f, R75 ;  /* 0x0000001fff4d7819 */ /* 0x000fc8000001144b */
[----:B------:R-:W-:Y:S01]  /*1510*/  ISETP.GE.AND.EX P2, PT, R77, UR17, PT, P2 ;  /* 0x000000114d007c0c */ /* 0x000fe2000bf46320 */
[----:B------:R-:W1:Y:S01]  /*1520*/  @!P5 LDC.64 R22, c[0x0][0x270] ;  /* 0x00009c00ff16db82 */ /* 0x000e620000000a00 */
[----:B-----5:R-:W-:Y:S02]  /*1530*/  IADD3 R35, R58, 0x130, RZ ;  /* 0x000001303a237810 */ /* 0x020fe40007ffe0ff */
[----:B------:R-:W-:Y:S02]  /*1540*/  ISETP.GT.U32.OR P2, PT, R0, 0x27f, P2 ;  /* 0x0000027f0000780c */ /* 0x000fe40001744470 */
[----:B------:R-:W-:Y:S02]  /*1550*/  ISETP.GE.U32.AND P1, PT, R35, UR16, PT ;  /* 0x0000001023007c0c */ /* 0x000fe4000bf26070 */
[----:B------:R-:W-:Y:S01]  /*1560*/  SHF.R.S32.HI R81, RZ, 0x1f, R35 ;  /* 0x0000001fff517819 */ /* 0x000fe20000011423 */
[----:B0-----:R-:W-:Y:S01]  /*1570*/  @!P4 IMAD R62, R71, R24, RZ ;  /* 0x00000018473ec224 */ /* 0x001fe200078e02ff */
[----:B------:R-:W-:-:S02]  /*1580*/  @!P4 MOV R32, R86 ;  /* 0x000000560020c202 */ /* 0x000fc40000000f00 */
[----:B------:R-:W-:Y:S02]  /*1590*/  @!P4 MOV R33, R89 ;  /* 0x000000590021c202 */ /* 0x000fe40000000f00 */
[----:B------:R-:W-:Y:S01]  /*15a0*/  ISETP.GE.AND.EX P1, PT, R81, UR17, PT, P1 ;  /* 0x0000001151007c0c */ /* 0x000fe2000bf26310 */
[C---:B------:R-:W-:Y:S02]  /*15b0*/  @!P4 IMAD R71, R63.reuse, R25, R62 ;  /* 0x000000193f47c224 */ /* 0x040fe400078e023e */
[----:B------:R-:W-:Y:S01]  /*15c0*/  @!P4 IMAD.WIDE.U32 R32, R63, R24, R32 ;  /* 0x000000183f20c225 */ /* 0x000fe200078e0020 */
[----:B------:R-:W-:Y:S01]  /*15d0*/  ISETP.GT.U32.OR P1, PT, R0, 0x27f, P1 ;  /* 0x0000027f0000780c */ /* 0x000fe20000f24470 */
[----:B------:R-:W0:Y:S01]  /*15e0*/  @!P5 LDC.64 R24, c[0x0][0x220] ;  /* 0x00008800ff18db82 */ /* 0x000e220000000a00 */
[----:B------:R-:W-:Y:S02]  /*15f0*/  @!P3 IADD3 R29, R29, R73, RZ ;  /* 0x000000491d1db210 */ /* 0x000fe40007ffe0ff */
[----:B-1----:R-:W-:-:S04]  /*1600*/  @!P3 LEA R66, P6, R28, R26, 0x1 ;  /* 0x0000001a1c42b211 */ /* 0x002fc800078c08ff */
[----:B------:R-:W-:Y:S02]  /*1610*/  @!P3 LEA.HI.X R67, R28, R27, R29, 0x1, P6 ;  /* 0x0000001b1c43b211 */ /* 0x000fe400030f0c1d */
[----:B------:R-:W1:Y:S01]  /*1620*/  @!P2 LDC.64 R26, c[0x0][0x270] ;  /* 0x00009c00ff1aab82 */ /* 0x000e620000000a00 */
[----:B------:R-:W-:Y:S02]  /*1630*/  @!P4 IADD3 R29, R33, R71, RZ ;  /* 0x00000047211dc210 */ /* 0x000fe40007ffe0ff */
[C---:B------:R-:W-:Y:S02]  /*1640*/  @!P4 LEA R28, P6, R32.reuse, R20, 0x1 ;  /* 0x00000014201cc211 */ /* 0x040fe400078c08ff */
[----:B------:R-:W-:Y:S02]  /*1650*/  CS2R R62, SRZ ;  /* 0x00000000003e7805 */ /* 0x000fe4000001ff00 */
[----:B------:R-:W-:Y:S02]  /*1660*/  @!P5 MOV R33, R89 ;  /* 0x000000590021d202 */ /* 0x000fe40000000f00 */
[----:B------:R-:W-:-:S02]  /*1670*/  @!P4 LEA.HI.X R29, R32, R21, R29, 0x1, P6 ;  /* 0x00000015201dc211 */ /* 0x000fc400030f0c1d */
[----:B------:R-:W5:Y:S01]  /*1680*/  @!P1 LDC.64 R20, c[0x0][0x270] ;  /* 0x00009c00ff149b82 */ /* 0x000f620000000a00 */
[----:B------:R-:W-:Y:S01]  /*1690*/  @!P5 MOV R32, R86 ;  /* 0x000000560020d202 */ /* 0x000fe20000000f00 */
[-C--:B------:R-:W-:Y:S01]  /*16a0*/  @!P5 IMAD R34, R69, R22.reuse, RZ ;  /* 0x000000164522d224 */ /* 0x080fe200078e02ff */
[C---:B------:R-:W-:Y:S01]  /*16b0*/  IADD3 R73, R58.reuse, 0x140, RZ ;  /* 0x000001403a497810 */ /* 0x040fe20007ffe0ff */
[----:B------:R-:W2:Y:S02]  /*16c0*/  @!P3 LDG.E R63, desc[UR10][R66.64] ;  /* 0x0000000a423fb981 */ /* 0x000ea4000c1e1900 */
[C---:B------:R-:W-:Y:S02]  /*16d0*/  @!P5 IMAD R79, R65.reuse, R23, R34 ;  /* 0x00000017414fd224 */ /* 0x040fe400078e0222 */
[----:B------:R-:W-:Y:S01]  /*16e0*/  @!P5 IMAD.WIDE.U32 R32, R65, R22, R32 ;  /* 0x000000164120d225 */ /* 0x000fe200078e0020 */
[----:B------:R-:W-:Y:S02]  /*16f0*/  CS2R R64, SRZ ;  /* 0x0000000000407805 */ /* 0x000fe4000001ff00 */
[----:B------:R-:W-:Y:S01]  /*1700*/  ISETP.GE.U32.AND P3, PT, R73, UR16, PT ;  /* 0x0000001049007c0c */ /* 0x000fe2000bf66070 */
[----:B------:R0:W3:Y:S01]  /*1710*/  @P0 LDG.E R62, desc[UR10][R30.64] ;  /* 0x0000000a1e3e0981 */ /* 0x0000e2000c1e1900 */
[----:B------:R-:W-:Y:S01]  /*1720*/  SHF.R.S32.HI R69, RZ, 0x1f, R73 ;  /* 0x0000001fff457819 */ /* 0x000fe20000011449 */
[----:B------:R-:W5:Y:S01]  /*1730*/  @!P2 LDC.64 R22, c[0x0][0x220] ;  /* 0x00008800ff16ab82 */ /* 0x000f620000000a00 */
[----:B------:R-:W-:Y:S01]  /*1740*/  IADD3 R71, R58, 0x150, RZ ;  /* 0x000001503a477810 */ /* 0x000fe20007ffe0ff */
[----:B------:R5:W2:Y:S01]  /*1750*/  @!P4 LDG.E R64, desc[UR10][R28.64] ;  /* 0x0000000a1c40c981 */ /* 0x000aa2000c1e1900 */
[----:B------:R-:W-:-:S02]  /*1760*/  ISETP.GE.AND.EX P3, PT, R69, UR17, PT, P3 ;  /* 0x0000001145007c0c */ /* 0x000fc4000bf66330 */
[----:B------:R-:W-:Y:S02]  /*1770*/  ISETP.GE.U32.AND P4, PT, R71, UR16, PT ;  /* 0x0000001047007c0c */ /* 0x000fe4000bf86070 */
[----:B0-----:R-:W-:Y:S02]  /*1780*/  @!P5 IADD3 R31, R33, R79, RZ ;  /* 0x0000004f211fd210 */ /* 0x001fe40007ffe0ff */
[C---:B------:R-:W-:Y:S02]  /*1790*/  @!P5 LEA R30, P6, R32.reuse, R24, 0x1 ;  /* 0x00000018201ed211 */ /* 0x040fe400078c08ff */
[----:B------:R-:W-:Y:S02]  /*17a0*/  SHF.R.S32.HI R79, RZ, 0x1f, R71 ;  /* 0x0000001fff4f7819 */ /* 0x000fe40000011447 */
[----:B------:R-:W-:Y:S01]  /*17b0*/  @!P5 LEA.HI.X R31, R32, R25, R31, 0x1, P6 ;  /* 0x00000019201fd211 */ /* 0x000fe200030f0c1f */
[----:B-1----:R-:W-:Y:S01]  /*17c0*/  @!P2 IMAD R32, R77, R26, RZ ;  /* 0x0000001a4d20a224 */ /* 0x002fe200078e02ff */
[----:B------:R-:W-:Y:S01]  /*17d0*/  ISETP.GT.U32.OR P3, PT, R0, 0x27f, P3 ;  /* 0x0000027f0000780c */ /* 0x000fe20001f64470 */
[----:B------:R-:W0:Y:S01]  /*17e0*/  @!P1 LDC.64 R24, c[0x0][0x220] ;  /* 0x00008800ff189b82 */ /* 0x000e220000000a00 */
[----:B------:R-:W-:Y:S01]  /*17f0*/  ISETP.GE.AND.EX P4, PT, R79, UR17, PT, P4 ;  /* 0x000000114f007c0c */ /* 0x000fe2000bf86340 */
[----:B------:R1:W2:Y:S01]  /*1800*/  @!P5 LDG.E R65, desc[UR10][R30.64] ;  /* 0x0000000a1e41d981 */ /* 0x0002a2000c1e1900 */
[----:B------:R-:W-:Y:S01]  /*1810*/  @!P2 IMAD R77, R75, R27, R32 ;  /* 0x0000001b4b4da224 */ /* 0x000fe200078e0220 */
[----:B------:R-:W-:-:S02]  /*1820*/  @!P2 MOV R32, R86 ;  /* 0x000000560020a202 */ /* 0x000fc40000000f00 */
[----:B------:R-:W-:Y:S01]  /*1830*/  ISETP.GT.U32.OR P5, PT, R0, 0x27f, P4 ;  /* 0x0000027f0000780c */ /* 0x000fe200027a4470 */
[----:B-----5:R-:W-:Y:S01]  /*1840*/  @!P1 IMAD R28, R81, R20, RZ ;  /* 0x00000014511c9224 */ /* 0x020fe200078e02ff */
[-C--:B------:R-:W-:Y:S02]  /*1850*/  @!P2 MOV R33, R89.reuse ;  /* 0x000000590021a202 */ /* 0x080fe40000000f00 */
[----:B------:R-:W-:Y:S01]  /*1860*/  @!P1 MOV R27, R89 ;  /* 0x00000059001b9202 */ /* 0x000fe20000000f00 */
[----:B------:R-:W-:Y:S01]  /*1870*/  @!P2 IMAD.WIDE.U32 R32, R75, R26, R32 ;  /* 0x0000001a4b20a225 */ /* 0x000fe200078e0020 */
[----:B------:R-:W-:Y:S02]  /*1880*/  @!P1 MOV R26, R86 ;  /* 0x00000056001a9202 */ /* 0x000fe40000000f00 */
[----:B------:R-:W-:Y:S01]  /*1890*/  SHF.R.S32.HI R67, RZ, 0x1f, R16 ;  /* 0x0000001fff437819 */ /* 0x000fe20000011410 */
[C---:B------:R-:W-:Y:S01]  /*18a0*/  @!P1 IMAD R75, R35.reuse, R21, R28 ;  /* 0x00000015234b9224 */ /* 0x040fe200078e021c */
[----:B------:R-:W-:Y:S01]  /*18b0*/  ISETP.GE.U32.AND P4, PT, R16, UR16, PT ;  /* 0x0000001010007c0c */ /* 0x000fe2000bf86070 */
[----:B------:R-:W5:Y:S01]  /*18c0*/  @!P3 LDC.64 R28, c[0x0][0x270] ;  /* 0x00009c00ff1cbb82 */ /* 0x000f620000000a00 */
[----:B------:R-:W-:-:S02]  /*18d0*/  @!P1 IMAD.WIDE.U32 R26, R35, R20, R26 ;  /* 0x00000014231a9225 */ /* 0x000fc400078e001a */
[----:B------:R-:W-:Y:S02]  /*18e0*/  ISETP.GE.AND.EX P4, PT, R67, UR17, PT, P4 ;  /* 0x0000001143007c0c */ /* 0x000fe4000bf86340 */
[----:B-1----:R-:W-:Y:S02]  /*18f0*/  @!P2 IADD3 R31, R33, R77, RZ ;  /* 0x0000004d211fa210 */ /* 0x002fe40007ffe0ff */
[----:B------:R-:W-:Y:S01]  /*1900*/  @!P2 LEA R30, P6, R32, R22, 0x1 ;  /* 0x00000016201ea211 */ /* 0x000fe200078c08ff */
[----:B------:R-:W1:Y:S01]  /*1910*/  @!P5 LDC.64 R20, c[0x0][0x270] ;  /* 0x00009c00ff14db82 */ /* 0x000e620000000a00 */
[----:B------:R-:W-:Y:S01]  /*1920*/  HFMA2.MMA R66, -RZ, RZ, 0, 0 ;  /* 0x00000000ff427435 */ /* 0x000fe200000001ff */
[----:B------:R-:W-:Y:S02]  /*1930*/  ISETP.GT.U32.OR P4, PT, R0, 0x27f, P4 ;  /* 0x0000027f0000780c */ /* 0x000fe40002784470 */
[----:B------:R-:W-:Y:S02]  /*1940*/  @!P2 LEA.HI.X R31, R32, R23, R31, 0x1, P6 ;  /* 0x00000017201fa211 */ /* 0x000fe400030f0c1f */
[----:B------:R-:W-:-:S02]  /*1950*/  @!P1 IADD3 R27, R27, R75, RZ ;  /* 0x0000004b1b1b9210 */ /* 0x000fc40007ffe0ff */
[----:B------:R-:W1:Y:S01]  /*1960*/  @!P3 LDC.64 R22, c[0x0][0x220] ;  /* 0x00008800ff16bb82 */ /* 0x000e620000000a00 */
[----:B0-----:R-:W-:Y:S02]  /*1970*/  @!P1 LEA R32, P6, R26, R24, 0x1 ;  /* 0x000000181a209211 */ /* 0x001fe400078c08ff */
[----:B------:R-:W-:Y:S01]  /*1980*/  IADD3 R77, R58, 0x170, RZ ;  /* 0x000001703a4d7810 */ /* 0x000fe20007ffe0ff */
[----:B------:R0:W2:Y:S01]  /*1990*/  @!P2 LDG.E R66, desc[UR10][R30.64] ;  /* 0x0000000a1e42a981 */ /* 0x0000a2000c1e1900 */
[----:B------:R-:W-:Y:S02]  /*19a0*/  MOV R68, RZ ;  /* 0x000000ff00447202 */ /* 0x000fe40000000f00 */
[----:B------:R-:W-:Y:S02]  /*19b0*/  @!P1 LEA.HI.X R33, R26, R25, R27, 0x1, P6 ;  /* 0x000000191a219211 */ /* 0x000fe400030f0c1b */
[----:B------:R-:W-:Y:S01]  /*19c0*/  ISETP.GE.U32.AND P2, PT, R77, UR16, PT ;  /* 0x000000104d007c0c */ /* 0x000fe2000bf46070 */
[----:B------:R-:W4:Y:S01]  /*19d0*/  @!P5 LDC.64 R24, c[0x0][0x220] ;  /* 0x00008800ff18db82 */ /* 0x000f220000000a00 */
[----:B------:R-:W-:Y:S01]  /*19e0*/  SHF.R.S32.HI R75, RZ, 0x1f, R77 ;  /* 0x0000001fff4b7819 */ /* 0x000fe2000001144d */
[----:B------:R1:W2:Y:S01]  /*19f0*/  @!P1 LDG.E R68, desc[UR10][R32.64] ;  /* 0x0000000a20449981 */ /* 0x0002a2000c1e1900 */
[----:B-----5:R-:W-:Y:S01]  /*1a00*/  @!P3 IMAD R34, R69, R28, RZ ;  /* 0x0000001c4522b224 */ /* 0x020fe200078e02ff */
[----:B0-----:R-:W-:-:S02]  /*1a10*/  @!P3 MOV R30, R86 ;  /* 0x00000056001eb202 */ /* 0x001fc40000000f00 */
[----:B------:R-:W-:Y:S02]  /*1a20*/  ISETP.GE.AND.EX P1, PT, R75, UR17, PT, P2 ;  /* 0x000000114b007c0c */ /* 0x000fe4000bf26320 */
[----:B------:R-:W0:Y:S01]  /*1a30*/  @!P4 LDC.64 R26, c[0x0][0x270] ;  /* 0x00009c00ff1acb82 */ /* 0x000e220000000a00 */
[----:B------:R-:W-:Y:S02]  /*1a40*/  @!P3 MOV R31, R89 ;  /* 0x00000059001fb202 */ /* 0x000fe40000000f00 */
[----:B------:R-:W-:Y:S01]  /*1a50*/  IADD3 R35, R58, 0x180, RZ ;  /* 0x000001803a237810 */ /* 0x000fe20007ffe0ff */
[----:B------:R-:W-:Y:S01]  /*1a60*/  @!P3 IMAD R81, R73, R29, R34 ;  /* 0x0000001d4951b224 */ /* 0x000fe200078e0222 */
[----:B------:R-:W-:Y:S01]  /*1a70*/  ISETP.GT.U32.OR P1, PT, R0, 0x27f, P1 ;  /* 0x0000027f0000780c */ /* 0x000fe20000f24470 */
[----:B-1----:R-:W-:Y:S01]  /*1a80*/  @!P5 IMAD R34, R79, R20, RZ ;  /* 0x000000144f22d224 */ /* 0x002fe200078e02ff */
[----:B------:R-:W-:Y:S01]  /*1a90*/  ISETP.GE.U32.AND P2, PT, R35, UR16, PT ;  /* 0x0000001023007c0c */ /* 0x000fe2000bf46070 */
[----:B------:R-:W-:Y:S01]  /*1aa0*/  @!P3 IMAD.WIDE.U32 R30, R73, R28, R30 ;  /* 0x0000001c491eb225 */ /* 0x000fe200078e001e */
[----:B------:R-:W-:Y:S01]  /*1ab0*/  SHF.R.S32.HI R69, RZ, 0x1f, R35 ;  /* 0x0000001fff457819 */ /* 0x000fe20000011423 */
[----:B------:R-:W1:Y:S01]  /*1ac0*/  @!P4 LDC.64 R28, c[0x0][0x220] ;  /* 0x00008800ff1ccb82 */ /* 0x000e620000000a00 */
[----:B------:R-:W-:Y:S01]  /*1ad0*/  @!P5 MOV R32, R86 ;  /* 0x000000560020d202 */ /* 0x000fe20000000f00 */
[----:B------:R-:W-:Y:S01]  /*1ae0*/  @!P5 IMAD R79, R71, R21, R34 ;  /* 0x00000015474fd224 */ /* 0x000fe200078e0222 */
[----:B------:R-:W-:-:S02]  /*1af0*/  ISETP.GE.AND.EX P2, PT, R69, UR17, PT, P2 ;  /* 0x0000001145007c0c */ /* 0x000fc4000bf46320 */
[----:B------:R-:W-:Y:S02]  /*1b00*/  @!P5 MOV R33, R89 ;  /* 0x000000590021d202 */ /* 0x000fe40000000f00 */
[----:B------:R-:W-:Y:S02]  /*1b10*/  @!P3 IADD3 R21, R31, R81, RZ ;  /* 0x000000511f15b210 */ /* 0x000fe40007ffe0ff */
[----:B------:R-:W-:Y:S01]  /*1b20*/  @!P3 LEA R72, P6, R30, R22, 0x1 ;  /* 0x000000161e48b211 */ /* 0x000fe200078c08ff */
[----:B------:R-:W-:Y:S01]  /*1b30*/  @!P5 IMAD.WIDE.U32 R32, R71, R20, R32 ;  /* 0x000000144720d225 */ /* 0x000fe200078e0020 */
[----:B------:R-:W-:Y:S02]  /*1b40*/  ISETP.GT.U32.OR P2, PT, R0, 0x27f, P2 ;  /* 0x0000027f0000780c */ /* 0x000fe40001744470 */
[----:B------:R-:W-:Y:S02]  /*1b50*/  @!P3 LEA.HI.X R73, R30, R23, R21, 0x1, P6 ;  /* 0x000000171e49b211 */ /* 0x000fe400030f0c15 */
[----:B------:R-:W5:Y:S01]  /*1b60*/  @!P1 LDC.64 R20, c[0x0][0x270] ;  /* 0x00009c00ff149b82 */ /* 0x000f620000000a00 */
[----:B------:R-:W-:Y:S01]  /*1b70*/  @!P5 IADD3 R22, R33, R79, RZ ;  /* 0x0000004f2116d210 */ /* 0x000fe20007ffe0ff */
[----:B0-----:R-:W-:Y:S01]  /*1b80*/  @!P4 IMAD R23, R67, R26, RZ ;  /* 0x0000001a4317c224 */ /* 0x001fe200078e02ff */
[----:B----4-:R-:W-:-:S02]  /*1b90*/  @!P5 LEA R30, P6, R32, R24, 0x1 ;  /* 0x00000018201ed211 */ /* 0x010fc400078c08ff */
[----:B------:R-:W-:Y:S01]  /*1ba0*/  @!P4 MOV R24, R86 ;  /* 0x000000560018c202 */ /* 0x000fe20000000f00 */
[----:B------:R-:W-:Y:S01]  /*1bb0*/  @!P4 IMAD R79, R16, R27, R23 ;  /* 0x0000001b104fc224 */ /* 0x000fe200078e0217 */
[----:B------:R-:W-:Y:S02]  /*1bc0*/  @!P5 LEA.HI.X R31, R32, R25, R22, 0x1, P6 ;  /* 0x00000019201fd211 */ /* 0x000fe400030f0c16 */
[----:B------:R-:W-:Y:S01]  /*1bd0*/  @!P4 MOV R25, R89 ;  /* 0x000000590019c202 */ /* 0x000fe20000000f00 */
[----:B------:R-:W0:Y:S01]  /*1be0*/  @!P2 LDC.64 R22, c[0x0][0x270] ;  /* 0x00009c00ff16ab82 */ /* 0x000e220000000a00 */
[----:B------:R-:W-:Y:S02]  /*1bf0*/  CS2R R70, SRZ ;  /* 0x0000000000467805 */ /* 0x000fe4000001ff00 */
[----:B------:R-:W-:Y:S01]  /*1c00*/  IADD3 R33, R58, 0x190, RZ ;  /* 0x000001903a217810 */ /* 0x000fe20007ffe0ff */
[----:B------:R-:W-:Y:S01]  /*1c10*/  @!P4 IMAD.WIDE.U32 R26, R16, R26, R24 ;  /* 0x0000001a101ac225 */ /* 0x000fe200078e0018 */
[----:B------:R-:W-:-:S02]  /*1c20*/  IADD3 R32, R58, 0x1a0, RZ ;  /* 0x000001a03a207810 */ /* 0x000fc40007ffe0ff */
[----:B------:R4:W2:Y:S01]  /*1c30*/  @!P3 LDG.E R70, desc[UR10][R72.64] ;  /* 0x0000000a4846b981 */ /* 0x0008a2000c1e1900 */
[----:B------:R-:W0:Y:S01]  /*1c40*/  @!P1 LDC.64 R24, c[0x0][0x220] ;  /* 0x00008800ff189b82 */ /* 0x000e220000000a00 */
[----:B------:R-:W-:Y:S02]  /*1c50*/  @!P4 IADD3 R27, R27, R79, RZ ;  /* 0x0000004f1b1bc210 */ /* 0x000fe40007ffe0ff */
[----:B------:R5:W2:Y:S01]  /*1c60*/  @!P5 LDG.E R71, desc[UR10][R30.64] ;  /* 0x0000000a1e47d981 */ /* 0x000aa2000c1e1900 */
[C---:B-1----:R-:W-:Y:S02]  /*1c70*/  @!P4 LEA R78, P3, R26.reuse, R28, 0x1 ;  /* 0x0000001c1a4ec211 */ /* 0x042fe400078608ff */
[----:B------:R-:W-:Y:S02]  /*1c80*/  ISETP.GE.U32.AND P5, PT, R33, UR16, PT ;  /* 0x0000001021007c0c */ /* 0x000fe4000bfa6070 */
[----:B----4-:R-:W-:Y:S01]  /*1c90*/  SHF.R.S32.HI R73, RZ, 0x1f, R33 ;  /* 0x0000001fff497819 */ /* 0x010fe20000011421 */
[----:B-----5:R-:W-:Y:S01]  /*1ca0*/  @!P1 IMAD R28, R75, R20, RZ ;  /* 0x000000144b1c9224 */ /* 0x020fe200078e02ff */
[----:B------:R-:W-:-:S02]  /*1cb0*/  @!P4 LEA.HI.X R79, R26, R29, R27, 0x1, P3 ;  /* 0x0000001d1a4fc211 */ /* 0x000fc400018f0c1b */
[----:B------:R-:W-:Y:S01]  /*1cc0*/  ISETP.GE.AND.EX P5, PT, R73, UR17, PT, P5 ;  /* 0x0000001149007c0c */ /* 0x000fe2000bfa6350 */
[----:B------:R-:W-:Y:S01]  /*1cd0*/  HFMA2.MMA R72, -RZ, RZ, 0, 0 ;  /* 0x00000000ff487435 */ /* 0x000fe200000001ff */
[----:B------:R-:W-:Y:S01]  /*1ce0*/  ISETP.GE.U32.AND P3, PT, R32, UR16, PT ;  /* 0x0000001020007c0c */ /* 0x000fe2000bf66070 */
[----:B------:R-:W1:Y:S01]  /*1cf0*/  @!P2 LDC.64 R26, c[0x0][0x220] ;  /* 0x00008800ff1aab82 */ /* 0x000e620000000a00 */
[----:B------:R-:W-:Y:S02]  /*1d00*/  SHF.R.S32.HI R75, RZ, 0x1f, R32 ;  /* 0x0000001fff4b7819 */ /* 0x000fe40000011420 */
[----:B------:R-:W-:Y:S02]  /*1d10*/  ISETP.GT.U32.OR P5, PT, R0, 0x27f, P5 ;  /* 0x0000027f0000780c */ /* 0x000fe40002fa4470 */
[----:B------:R-:W-:Y:S02]  /*1d20*/  ISETP.GE.AND.EX P3, PT, R75, UR17, PT, P3 ;  /* 0x000000114b007c0c */ /* 0x000fe4000bf66330 */
[----:B------:R-:W-:-:S02]  /*1d30*/  @!P1 MOV R30, R86 ;  /* 0x00000056001e9202 */ /* 0x000fc40000000f00 */
[----:B------:R-:W-:Y:S01]  /*1d40*/  @!P1 MOV R31, R89 ;  /* 0x00000059001f9202 */ /* 0x000fe20000000f00 */
[C---:B------:R-:W-:Y:S01]  /*1d50*/  @!P1 IMAD R21, R77.reuse, R21, R28 ;  /* 0x000000154d159224 */ /* 0x040fe200078e021c */
[----:B------:R-:W-:Y:S01]  /*1d60*/  ISETP.GT.U32.OR P3, PT, R0, 0x27f, P3 ;  /* 0x0000027f0000780c */ /* 0x000fe20001f64470 */
[----:B------:R4:W5:Y:S01]  /*1d70*/  @!P4 LDG.E R72, desc[UR10][R78.64] ;  /* 0x0000000a4e48c981 */ /* 0x000962000c1e1900 */
[----:B------:R-:W-:-:S04]  /*1d80*/  @!P1 IMAD.WIDE.U32 R30, R77, R20, R30 ;  /* 0x000000144d1e9225 */ /* 0x000fc800078e001e */
[----:B0-----:R-:W-:Y:S01]  /*1d90*/  @!P2 IMAD R20, R69, R22, RZ ;  /* 0x000000164514a224 */ /* 0x001fe200078e02ff */
[----:B------:R-:W-:Y:S02]  /*1da0*/  @!P1 LEA R80, P4, R30, R24, 0x1 ;  /* 0x000000181e509211 */ /* 0x000fe400078808ff */
[----:B------:R-:W-:Y:S01]  /*1db0*/  @!P2 MOV R28, R86 ;  /* 0x00000056001ca202 */ /* 0x000fe20000000f00 */
[----:B------:R-:W-:Y:S01]  /*1dc0*/  @!P2 IMAD R83, R35, R23, R20 ;  /* 0x000000172353a224 */ /* 0x000fe200078e0214 */
[----:B------:R-:W-:Y:S02]  /*1dd0*/  @!P1 IADD3 R23, R31, R21, RZ ;  /* 0x000000151f179210 */ /* 0x000fe40007ffe0ff */
[----:B------:R-:W-:Y:S01]  /*1de0*/  @!P2 MOV R29, R89 ;  /* 0x00000059001da202 */ /* 0x000fe20000000f00 */
[----:B------:R-:W0:Y:S01]  /*1df0*/  @!P5 LDC.64 R20, c[0x0][0x270] ;  /* 0x00009c00ff14db82 */ /* 0x000e220000000a00 */
[----:B------:R-:W-:Y:S02]  /*1e00*/  IADD3 R34, R58, 0x1b0, RZ ;  /* 0x000001b03a227810 */ /* 0x000fe40007ffe0ff */
[----:B------:R-:W-:Y:S01]  /*1e10*/  @!P1 LEA.HI.X R81, R30, R25, R23, 0x1, P4 ;  /* 0x000000191e519211 */ /* 0x000fe200020f0c17 */
[----:B------:R-:W-:Y:S01]  /*1e20*/  @!P2 IMAD.WIDE.U32 R28, R35, R22, R28 ;  /* 0x00000016231ca225 */ /* 0x000fe200078e001c */
[----:B------:R-:W-:-:S02]  /*1e30*/  ISETP.GE.U32.AND P4, PT, R34, UR16, PT ;  /* 0x0000001022007c0c */ /* 0x000fc4000bf86070 */
[----:B------:R-:W-:Y:S01]  /*1e40*/  SHF.R.S32.HI R77, RZ, 0x1f, R34 ;  /* 0x0000001fff4d7819 */ /* 0x000fe20000011422 */
[----:B------:R-:W0:Y:S01]  /*1e50*/  @!P3 LDC.64 R22, c[0x0][0x270] ;  /* 0x00009c00ff16bb82 */ /* 0x000e220000000a00 */
[----:B------:R-:W-:Y:S02]  /*1e60*/  HFMA2.MMA R74, -RZ, RZ, 0, 0 ;  /* 0x00000000ff4a7435 */ /* 0x000fe400000001ff */
[----:B------:R-:W-:Y:S02]  /*1e70*/  ISETP.GE.AND.EX P4, PT, R77, UR17, PT, P4 ;  /* 0x000000114d007c0c */ /* 0x000fe4000bf86340 */
[----:B------:R-:W-:Y:S02]  /*1e80*/  @!P2 IADD3 R24, R29, R83, RZ ;  /* 0x000000531d18a210 */ /* 0x000fe40007ffe0ff */
[----:B------:R-:W-:Y:S02]  /*1e90*/  ISETP.GT.U32.OR P4, PT, R0, 0x27f, P4 ;  /* 0x0000027f0000780c */ /* 0x000fe40002784470 */
[----:B-1----:R-:W-:-:S02]  /*1ea0*/  @!P2 LEA R84, P6, R28, R26, 0x1 ;  /* 0x0000001a1c54a211 */ /* 0x002fc400078c08ff */
[----:B------:R-:W-:Y:S01]  /*1eb0*/  IADD3 R31, R58, 0x1c0, RZ ;  /* 0x000001c03a1f7810 */ /* 0x000fe20007ffe0ff */
[----:B------:R1:W5:Y:S01]  /*1ec0*/  @!P1 LDG.E R74, desc[UR10][R80.64] ;  /* 0x0000000a504a9981 */ /* 0x000362000c1e1900 */
[----:B------:R-:W-:Y:S02]  /*1ed0*/  MOV R76, RZ ;  /* 0x000000ff004c7202 */ /* 0x000fe40000000f00 */
[----:B------:R-:W-:Y:S02]  /*1ee0*/  @!P2 LEA.HI.X R85, R28, R27, R24, 0x1, P6 ;  /* 0x0000001b1c55a211 */ /* 0x000fe400030f0c18 */
[----:B------:R-:W1:Y:S01]  /*1ef0*/  @!P5 LDC.64 R26, c[0x0][0x220] ;  /* 0x00008800ff1adb82 */ /* 0x000e620000000a00 */
[----:B------:R-:W-:Y:S02]  /*1f00*/  ISETP.GE.U32.AND P1, PT, R31, UR16, PT ;  /* 0x000000101f007c0c */ /* 0x000fe4000bf26070 */
[----:B----4-:R-:W-:Y:S01]  /*1f10*/  SHF.R.S32.HI R79, RZ, 0x1f, R31 ;  /* 0x0000001fff4f7819 */ /* 0x010fe2000001141f */
[----:B------:R4:W5:Y:S01]  /*1f20*/  @!P2 LDG.E R76, desc[UR10][R84.64] ;  /* 0x0000000a544ca981 */ /* 0x000962000c1e1900 */
[----:B0-----:R-:W-:-:S02]  /*1f30*/  @!P5 IMAD R30, R73, R20, RZ ;  /* 0x00000014491ed224 */ /* 0x001fc400078e02ff */
[----:B------:R-:W-:Y:S01]  /*1f40*/  ISETP.GE.AND.EX P2, PT, R79, UR17, PT, P1 ;  /* 0x000000114f007c0c */ /* 0x000fe2000bf46310 */
[----:B------:R-:W0:Y:S01]  /*1f50*/  @!P3 LDC.64 R28, c[0x0][0x220] ;  /* 0x00008800ff1cbb82 */ /* 0x000e220000000a00 */
[----:B------:R-:W-:Y:S01]  /*1f60*/  @!P5 IMAD R35, R33, R21, R30 ;  /* 0x000000152123d224 */ /* 0x000fe200078e021e */
[----:B------:R-:W-:Y:S01]  /*1f70*/  @!P5 MOV R82, R86 ;  /* 0x000000560052d202 */ /* 0x000fe20000000f00 */
[----:B------:R-:W-:Y:S01]  /*1f80*/  @!P3 IMAD R21, R75, R22, RZ ;  /* 0x000000164b15b224 */ /* 0x000fe200078e02ff */
[----:B------:R-:W-:-:S04]  /*1f90*/  ISETP.GT.U32.OR P2, PT, R0, 0x27f, P2 ;  /* 0x0000027f0000780c */ /* 0x000fc80001744470 */
[----:B------:R-:W3:Y:S01]  /*1fa0*/  @!P4 LDC.64 R24, c[0x0][0x270] ;  /* 0x00009c00ff18cb82 */ /* 0x000ee20000000a00 */
[----:B------:R-:W-:Y:S01]  /*1fb0*/  @!P5 MOV R83, R89 ;  /* 0x000000590053d202 */ /* 0x000fe20000000f00 */
[----:B------:R-:W-:Y:S01]  /*1fc0*/  @!P3 IMAD R91, R32, R23, R21 ;  /* 0x00000017205bb224 */ /* 0x000fe200078e0215 */
[----:B------:R-:W-:Y:S01]  /*1fd0*/  @!P3 MOV R21, R89 ;  /* 0x000000590015b202 */ /* 0x000fe20000000f00 */
[----:B------:R-:W-:Y:S01]  /*1fe0*/  @!P5 IMAD.WIDE.U32 R82, R33, R20, R82 ;  /* 0x000000142152d225 */ /* 0x000fe200078e0052 */
[----:B------:R-:W-:Y:S02]  /*1ff0*/  @!P3 MOV R20, R86 ;  /* 0x000000560014b202 */ /* 0x000fe40000000f00 */
[----:B------:R-:W-:-:S03]  /*2000*/  IADD3 R30, R58, 0x1d0, RZ ;  /* 0x000001d03a1e7810 */ /* 0x000fc60007ffe0ff */
[----:B------:R-:W-:Y:S01]  /*2010*/  @!P3 IMAD.WIDE.U32 R32, R32, R22, R20 ;  /* 0x000000162020b225 */ /* 0x000fe200078e0014 */
[----:B------:R-:W-:Y:S01]  /*2020*/  ISETP.GE.U32.AND P1, PT, R30, UR16, PT ;  /* 0x000000101e007c0c */ /* 0x000fe2000bf26070 */
[----:B------:R-:W0:Y:S01]  /*2030*/  @!P4 LDC.64 R20, c[0x0][0x220] ;  /* 0x00008800ff14cb82 */ /* 0x000e220000000a00 */
[----:B-1----:R-:W-:Y:S02]  /*2040*/  SHF.R.S32.HI R81, RZ, 0x1f, R30 ;  /* 0x0000001fff517819 */ /* 0x002fe4000001141e */
[----:B------:R-:W-:Y:S02]  /*2050*/  @!P5 IADD3 R35, R83, R35, RZ ;  /* 0x000000235323d210 */ /* 0x000fe40007ffe0ff */
[----:B----4-:R-:W-:-:S03]  /*2060*/  @!P5 LEA R84, P6, R82, R26, 0x1 ;  /* 0x0000001a5254d211 */ /* 0x010fc600078c08ff */
[----:B------:R-:W1:Y:S01]  /*2070*/  @!P2 LDC.64 R22, c[0x0][0x270] ;  /* 0x00009c00ff16ab82 */ /* 0x000e620000000a00 */
[----:B------:R-:W-:Y:S02]  /*2080*/  ISETP.GE.AND.EX P1, PT, R81, UR17, PT, P1 ;  /* 0x0000001151007c0c */ /* 0x000fe4000bf26310 */
[----:B------:R-:W-:Y:S01]  /*2090*/  @!P5 LEA.HI.X R85, R82, R27, R35, 0x1, P6 ;  /* 0x0000001b5255d211 */ /* 0x000fe200030f0c23 */
[----:B---3--:R-:W-:Y:S01]  /*20a0*/  @!P4 IMAD R27, R77, R24, RZ ;  /* 0x000000184d1bc224 */ /* 0x008fe200078e02ff */
[----:B------:R-:W-:Y:S02]  /*20b0*/  @!P3 IADD3 R26, R33, R91, RZ ;  /* 0x0000005b211ab210 */ /* 0x000fe40007ffe0ff */
[----:B0-----:R-:W-:Y:S02]  /*20c0*/  @!P3 LEA R90, P6, R32, R28, 0x1 ;  /* 0x0000001c205ab211 */ /* 0x001fe400078c08ff */
[----:B------:R-:W-:Y:S01]  /*20d0*/  ISETP.GT.U32.OR P1, PT, R0, 0x27f, P1 ;  /* 0x0000027f0000780c */ /* 0x000fe20000f24470 */
[----:B------:R-:W-:Y:S01]  /*20e0*/  HFMA2.MMA R80, -RZ, RZ, 0, 0 ;  /* 0x00000000ff507435 */ /* 0x000fe200000001ff */
[----:B------:R-:W-:Y:S01]  /*20f0*/  @!P3 LEA.HI.X R91, R32, R29, R26, 0x1, P6 ;  /* 0x0000001d205bb211 */ /* 0x000fe200030f0c1a */
[----:B------:R-:W-:Y:S01]  /*2100*/  @!P4 IMAD R29, R34, R25, R27 ;  /* 0x00000019221dc224 */ /* 0x000fe200078e021b */
[----:B------:R-:W-:-:S02]  /*2110*/  @!P4 MOV R26, R86 ;  /* 0x00000056001ac202 */ /* 0x000fc40000000f00 */
[----:B------:R-:W-:-:S03]  /*2120*/  @!P4 MOV R27, R89 ;  /* 0x00000059001bc202 */ /* 0x000fc60000000f00 */
[----:B------:R-:W-:Y:S02]  /*2130*/  @!P4 IMAD.WIDE.U32 R34, R34, R24, R26 ;  /* 0x000000182222c225 */ /* 0x000fe400078e001a */
[----:B------:R-:W3:Y:S02]  /*2140*/  @!P3 LDG.E R80, desc[UR10][R90.64] ;  /* 0x0000000a5a50b981 */ /* 0x000ee4000c1e1900 */
[----:B------:R-:W0:Y:S01]  /*2150*/  @!P1 LDC.64 R24, c[0x0][0x270] ;  /* 0x00009c00ff189b82 */ /* 0x000e220000000a00 */
[----:B------:R-:W-:Y:S01]  /*2160*/  HFMA2.MMA R78, -RZ, RZ, 0, 0 ;  /* 0x00000000ff4e7435 */ /* 0x000fe200000001ff */
[----:B------:R-:W-:Y:S02]  /*2170*/  IADD3 R28, R58, 0x1e0, RZ ;  /* 0x000001e03a1c7810 */ /* 0x000fe40007ffe0ff */
[----:B------:R-:W-:Y:S02]  /*2180*/  @!P4 IADD3 R29, R35, R29, RZ ;  /* 0x0000001d231dc210 */ /* 0x000fe40007ffe0ff */
[----:B------:R-:W-:Y:S01]  /*2190*/  @!P4 LEA R32, P3, R34, R20, 0x1 ;  /* 0x000000142220c211 */ /* 0x000fe200078608ff */
[----:B-1----:R-:W-:Y:S01]  /*21a0*/  @!P2 IMAD R20, R79, R22, RZ ;  /* 0x000000164f14a224 */ /* 0x002fe200078e02ff */
[----:B------:R-:W1:Y:S01]  /*21b0*/  @!P2 LDC.64 R26, c[0x0][0x220] ;  /* 0x00008800ff1aab82 */ /* 0x000e620000000a00 */
[----:B------:R-:W-:-:S02]  /*21c0*/  SHF.R.S32.HI R83, RZ, 0x1f, R28 ;  /* 0x0000001fff537819 */ /* 0x000fc4000001141c */
[----:B------:R-:W-:Y:S01]  /*21d0*/  @!P4 LEA.HI.X R33, R34, R21, R29, 0x1, P3 ;  /* 0x000000152221c211 */ /* 0x000fe200018f0c1d */
[----:B------:R-:W-:Y:S01]  /*21e0*/  @!P2 IMAD R23, R31, R23, R20 ;  /* 0x000000171f17a224 */ /* 0x000fe200078e0214 */
[----:B------:R-:W-:Y:S01]  /*21f0*/  ISETP.GE.U32.AND P3, PT, R28, UR16, PT ;  /* 0x000000101c007c0c */ /* 0x000fe2000bf66070 */
[----:B------:R4:W3:Y:S01]  /*2200*/  @!P5 LDG.E R78, desc[UR10][R84.64] ;  /* 0x0000000a544ed981 */ /* 0x0008e2000c1e1900 */
[----:B------:R-:W-:Y:S01]  /*2210*/  IADD3 R29, R58, 0x1f0, RZ ;  /* 0x000001f03a1d7810 */ /* 0x000fe20007ffe0ff */
[----:B------:R-:W1:Y:S01]  /*2220*/  @!P1 LDC.64 R20, c[0x0][0x220] ;  /* 0x00008800ff149b82 */ /* 0x000e620000000a00 */
[----:B------:R-:W-:Y:S02]  /*2230*/  ISETP.GE.AND.EX P3, PT, R83, UR17, PT, P3 ;  /* 0x0000001153007c0c */ /* 0x000fe4000bf66330 */
[----:B------:R-:W-:Y:S02]  /*2240*/  ISETP.GE.U32.AND P5, PT, R29, UR16, PT ;  /* 0x000000101d007c0c */ /* 0x000fe4000bfa6070 */
[----:B------:R-:W-:-:S02]  /*2250*/  ISETP.GT.U32.OR P3, PT, R0, 0x27f, P3 ;  /* 0x0000027f0000780c */ /* 0x000fc40001f64470 */
[----:B----4-:R-:W-:Y:S02]  /*2260*/  SHF.R.S32.HI R85, RZ, 0x1f, R29 ;  /* 0x0000001fff557819 */ /* 0x010fe4000001141d */
[-C--:B------:R-:W-:Y:S02]  /*2270*/  @!P2 MOV R92, R86.reuse ;  /* 0x00000056005ca202 */ /* 0x080fe40000000f00 */
[----:B------:R-:W-:Y:S02]  /*2280*/  @!P2 MOV R93, R89 ;  /* 0x00000059005da202 */ /* 0x000fe40000000f00 */
[----:B------:R-:W-:Y:S02]  /*2290*/  ISETP.GE.AND.EX P5, PT, R85, UR17, PT, P5 ;  /* 0x0000001155007c0c */ /* 0x000fe4000bfa6350 */
[----:B------:R-:W-:Y:S01]  /*22a0*/  @!P1 MOV R90, R86 ;  /* 0x00000056005a9202 */ /* 0x000fe20000000f00 */
[----:B------:R-:W-:Y:S01]  /*22b0*/  @!P2 IMAD.WIDE.U32 R92, R31, R22, R92 ;  /* 0x000000161f5ca225 */ /* 0x000fe200078e005c */
[----:B------:R-:W-:-:S02]  /*22c0*/  ISETP.GT.U32.OR P5, PT, R0, 0x27f, P5 ;  /* 0x0000027f0000780c */ /* 0x000fc40002fa4470 */
[----:B------:R-:W-:Y:S01]  /*22d0*/  @!P1 MOV R91, R89 ;  /* 0x00000059005b9202 */ /* 0x000fe20000000f00 */
[----:B0-----:R-:W-:Y:S01]  /*22e0*/  @!P1 IMAD R31, R81, R24, RZ ;  /* 0x00000018511f9224 */ /* 0x001fe200078e02ff */
[----:B-1----:R-:W-:Y:S01]  /*22f0*/  @!P2 LEA R34, P6, R92, R26, 0x1 ;  /* 0x0000001a5c22a211 */ /* 0x002fe200078c08ff */
[C---:B------:R-:W-:Y:S01]  /*2300*/  @!P1 IMAD.WIDE.U32 R90, R30.reuse, R24, R90 ;  /* 0x000000181e5a9225 */ /* 0x040fe200078e005a */
[----:B------:R-:W-:Y:S02]  /*2310*/  @!P2 IADD3 R24, R93, R23, RZ ;  /* 0x000000175d18a210 */ /* 0x000fe40007ffe0ff */
[----:B------:R-:W0:Y:S01]  /*2320*/  @!P3 LDC.64 R22, c[0x0][0x270] ;  /* 0x00009c00ff16bb82 */ /* 0x000e220000000a00 */
[----:B------:R-:W-:Y:S01]  /*2330*/  @!P1 IMAD R31, R30, R25, R31 ;  /* 0x000000191e1f9224 */ /* 0x000fe200078e021f */
[----:B------:R-:W-:Y:S02]  /*2340*/  @!P2 LEA.HI.X R35, R92, R27, R24, 0x1, P6 ;  /* 0x0000001b5c23a211 */ /* 0x000fe400030f0c18 */
[----:B------:R-:W-:-:S02]  /*2350*/  @!P1 LEA R30, P6, R90, R20, 0x1 ;  /* 0x000000145a1e9211 */ /* 0x000fc400078c08ff */
[----:B------:R-:W-:Y:S02]  /*2360*/  @!P1 IADD3 R31, R91, R31, RZ ;  /* 0x0000001f5b1f9210 */ /* 0x000fe40007ffe0ff */
[----:B------:R-:W1:Y:S02]  /*2370*/  @!P5 LDC.64 R24, c[0x0][0x270] ;  /* 0x00009c00ff18db82 */ /* 0x000e640000000a00 */
[----:B------:R-:W-:Y:S01]  /*2380*/  @!P1 LEA.HI.X R31, R90, R21, R31, 0x1, P6 ;  /* 0x000000155a1f9211 */ /* 0x000fe200030f0c1f */
[----:B------:R-:W-:-:S05]  /*2390*/  HFMA2.MMA R82, -RZ, RZ, 0, 0 ;  /* 0x00000000ff527435 */ /* 0x000fca00000001ff */
[----:B------:R-:W4:Y:S01]  /*23a0*/  @!P3 LDC.64 R20, c[0x0][0x220] ;  /* 0x00008800ff14bb82 */ /* 0x000f220000000a00 */
[----:B------:R-:W-:Y:S01]  /*23b0*/  HFMA2.MMA R90, -RZ, RZ, 0, 0 ;  /* 0x00000000ff5a7435 */ /* 0x000fe200000001ff */
[----:B------:R-:W-:-:S03]  /*23c0*/  MOV R84, RZ ;  /* 0x000000ff00547202 */ /* 0x000fc60000000f00 */
[----:B------:R0:W3:Y:S03]  /*23d0*/  @!P4 LDG.E R82, desc[UR10][R32.64] ;  /* 0x0000000a2052c981 */ /* 0x0000e6000c1e1900 */
[----:B------:R-:W2:Y:S01]  /*23e0*/  @!P5 LDC.64 R26, c[0x0][0x220] ;  /* 0x00008800ff1adb82 */ /* 0x000ea20000000a00 */
[----:B0-----:R-:W-:Y:S01]  /*23f0*/  @!P3 IMAD R91, R83, R22, RZ ;  /* 0x00000016535bb224 */ /* 0x001fe200078e02ff */
[----:B------:R-:W3:Y:S04]  /*2400*/  @!P2 LDG.E R84, desc[UR10][R34.64] ;  /* 0x0000000a2254a981 */ /* 0x000ee8000c1e1900 */
[----:B------:R-:W3:Y:S01]  /*2410*/  @!P1 LDG.E R90, desc[UR10][R30.64] ;  /* 0x0000000a1e5a9981 */ /* 0x000ee2000c1e1900 */
[----:B------:R-:W-:-:S02]  /*2420*/  @!P3 MOV R32, R86 ;  /* 0x000000560020b202 */ /* 0x000fc40000000f00 */
[----:B------:R-:W-:Y:S01]  /*2430*/  @!P3 MOV R33, R89 ;  /* 0x000000590021b202 */ /* 0x000fe20000000f00 */
[C---:B------:R-:W-:Y:S02]  /*2440*/  @!P3 IMAD R91, R28.reuse, R23, R91 ;  /* 0x000000171c5bb224 */ /* 0x040fe400078e025b */
[----:B------:R-:W-:Y:S01]  /*2450*/  @!P3 IMAD.WIDE.U32 R22, R28, R22, R32 ;  /* 0x000000161c16b225 */ /* 0x000fe200078e0020 */
[----:B------:R-:W-:Y:S02]  /*2460*/  @!P5 MOV R32, R86 ;  /* 0x000000560020d202 */ /* 0x000fe40000000f00 */
[----:B------:R-:W-:Y:S01]  /*2470*/  @!P5 MOV R33, R89 ;  /* 0x000000590021d202 */ /* 0x000fe20000000f00 */
[----:B-1----:R-:W-:Y:S01]  /*2480*/  @!P5 IMAD R28, R85, R24, RZ ;  /* 0x00000018551cd224 */ /* 0x002fe200078e02ff */
[----:B------:R-:W-:Y:S02]  /*2490*/  @!P3 IADD3 R91, R23, R91, RZ ;  /* 0x0000005b175bb210 */ /* 0x000fe40007ffe0ff */
[----:B----4-:R-:W-:Y:S01]  /*24a0*/  @!P3 LEA R20, P1, R22, R20, 0x1 ;  /* 0x000000141614b211 */ /* 0x010fe200078208ff */
[----:B------:R-:W-:-:S02]  /*24b0*/  @!P5 IMAD R93, R29, R25, R28 ;  /* 0x000000191d5dd224 */ /* 0x000fc400078e021c */
[----:B------:R-:W-:Y:S01]  /*24c0*/  @!P5 IMAD.WIDE.U32 R24, R29, R24, R32 ;  /* 0x000000181d18d225 */ /* 0x000fe200078e0020 */
[----:B------:R-:W-:Y:S01]  /*24d0*/  @!P3 LEA.HI.X R21, R22, R21, R91, 0x1, P1 ;  /* 0x000000151615b211 */ /* 0x000fe200008f0c5b */
[----:B------:R-:W-:Y:S01]  /*24e0*/  HFMA2.MMA R92, -RZ, RZ, 0, 0 ;  /* 0x00000000ff5c7435 */ /* 0x000fe200000001ff */
[----:B------:R-:W-:Y:S02]  /*24f0*/  MOV R91, RZ ;  /* 0x000000ff005b7202 */ /* 0x000fe40000000f00 */
[----:B------:R-:W-:Y:S02]  /*2500*/  @!P5 IADD3 R23, R25, R93, RZ ;  /* 0x0000005d1917d210 */ /* 0x000fe40007ffe0ff */
[C---:B--2---:R-:W-:Y:S02]  /*2510*/  @!P5 LEA R26, P2, R24.reuse, R26, 0x1 ;  /* 0x0000001a181ad211 */ /* 0x044fe400078408ff */
[----:B------:R0:W2:Y:S02]  /*2520*/  @!P3 LDG.E R91, desc[UR10][R20.64] ;  /* 0x0000000a145bb981 */ /* 0x0000a4000c1e1900 */
[----:B------:R-:W-:-:S05]  /*2530*/  @!P5 LEA.HI.X R27, R24, R27, R23, 0x1, P2 ;  /* 0x0000001b181bd211 */ /* 0x000fca00010f0c17 */
[----:B------:R1:W4:Y:S01]  /*2540*/  @!P5 LDG.E R92, desc[UR10][R26.64] ;  /* 0x0000000a1a5cd981 */ /* 0x000322000c1e1900 */
[--C-:B------:R-:W-:Y:S02]  /*2550*/  HADD2.F32 R23, -RZ, R62.reuse.H1_H1 ;  /* 0x3000003eff177230 */ /* 0x100fe40000004100 */
[----:B------:R-:W-:Y:S02]  /*2560*/  HADD2.F32 R22, -RZ, R62.H0_H0 ;  /* 0x2000003eff167230 */ /* 0x000fe40000004100 */
[--C-:B------:R-:W-:Y:S02]  /*2570*/  HADD2.F32 R29, -RZ, R36.reuse.H1_H1 ;  /* 0x30000024ff1d7230 */ /* 0x100fe40000004100 */
[----:B------:R-:W-:Y:S01]  /*2580*/  FMUL.FTZ R25, R23, R23 ;  /* 0x0000001717197220 */ /* 0x000fe20000410000 */
[----:B------:R-:W-:Y:S02]  /*2590*/  HADD2.F32 R24, -RZ, R36.H0_H0 ;  /* 0x20000024ff187230 */ /* 0x000fe40000004100 */
[----:B------:R-:W-:Y:S01]  /*25a0*/  FADD.FTZ R23, R22, R23 ;  /* 0x0000001716177221 */ /* 0x000fe20000010000 */
[----:B0-----:R-:W-:-:S02]  /*25b0*/  HADD2.F32 R21, -RZ, R38.H1_H1 ;  /* 0x30000026ff157230 */ /* 0x001fc40000004100 */
[----:B------:R-:W-:Y:S01]  /*25c0*/  FFMA.FTZ R25, R22, R22, R25 ;  /* 0x0000001616197223 */ /* 0x000fe20000010019 */
[C---:B------:R-:W-:Y:S01]  /*25d0*/  FADD.FTZ R22, R24.reuse, R29 ;  /* 0x0000001d18167221 */ /* 0x040fe20000010000 */
[----:B------:R-:W-:Y:S01]  /*25e0*/  FADD.FTZ R23, RZ, R23 ;  /* 0x00000017ff177221 */ /* 0x000fe20000010000 */
[----:B------:R-:W-:Y:S01]  /*25f0*/  FMUL.FTZ R31, R29, R29 ;  /* 0x0000001d1d1f7220 */ /* 0x000fe20000410000 */
[----:B------:R-:W-:Y:S02]  /*2600*/  HADD2.F32 R20, -RZ, R38.H0_H0 ;  /* 0x20000026ff147230 */ /* 0x000fe40000004100 */
[----:B------:R-:W-:Y:S01]  /*2610*/  FADD.FTZ R22, R23, R22 ;  /* 0x0000001617167221 */ /* 0x000fe20000010000 */
[----:B------:R-:W-:Y:S01]  /*2620*/  FMUL.FTZ R23, R21, R21 ;  /* 0x0000001515177220 */ /* 0x000fe20000410000 */
[----:B------:R-:W-:Y:S01]  /*2630*/  FFMA.FTZ R24, R24, R24, R31 ;  /* 0x0000001818187223 */ /* 0x000fe2000001001f */
[----:B------:R-:W-:Y:S01]  /*2640*/  FADD.FTZ R25, RZ, R25 ;  /* 0x00000019ff197221 */ /* 0x000fe20000010000 */
[----:B-1----:R-:W-:-:S02]  /*2650*/  HADD2.F32 R27, -RZ, R40.H1_H1 ;  /* 0x30000028ff1b7230 */ /* 0x002fc40000004100 */
[C---:B------:R-:W-:Y:S01]  /*2660*/  FADD.FTZ R21, R20.reuse, R21 ;  /* 0x0000001514157221 */ /* 0x040fe20000010000 */
[----:B------:R-:W-:Y:S01]  /*2670*/  FFMA.FTZ R23, R20, R20, R23 ;  /* 0x0000001414177223 */ /* 0x000fe20000010017 */
[----:B------:R-:W-:Y:S02]  /*2680*/  HADD2.F32 R20, -RZ, R40.H0_H0 ;  /* 0x20000028ff147230 */ /* 0x000fe40000004100 */
[----:B------:R-:W-:Y:S01]  /*2690*/  FADD.FTZ R24, R25, R24 ;  /* 0x0000001819187221 */ /* 0x000fe20000010000 */
[----:B------:R-:W-:Y:S01]  /*26a0*/  FMUL.FTZ R25, R27, R27 ;  /* 0x0000001b1b197220 */ /* 0x000fe20000410000 */
[--C-:B------:R-:W-:Y:S02]  /*26b0*/  HADD2.F32 R29, -RZ, R42.reuse.H1_H1 ;  /* 0x3000002aff1d7230 */ /* 0x100fe40000004100 */
[----:B------:R-:W-:Y:S01]  /*26c0*/  FADD.FTZ R21, R22, R21 ;  /* 0x0000001516157221 */ /* 0x000fe20000010000 */
[----:B------:R-:W-:Y:S01]  /*26d0*/  FADD.FTZ R23, R24, R23 ;  /* 0x0000001718177221 */ /* 0x000fe20000010000 */
[C---:B------:R-:W-:Y:S01]  /*26e0*/  FADD.FTZ R22, R20.reuse, R27 ;  /* 0x0000001b14167221 */ /* 0x040fe20000010000 */
[----:B------:R-:W-:Y:S01]  /*26f0*/  FFMA.FTZ R20, R20, R20, R25 ;  /* 0x0000001414147223 */ /* 0x000fe20000010019 */
[----:B------:R-:W-:-:S02]  /*2700*/  HADD2.F32 R24, -RZ, R42.H0_H0 ;  /* 0x2000002aff187230 */ /* 0x000fc40000004100 */
[----:B------:R-:W-:Y:S01]  /*2710*/  FMUL.FTZ R25, R29, R29 ;  /* 0x0000001d1d197220 */ /* 0x000fe20000410000 */
[----:B------:R-:W-:Y:S01]  /*2720*/  FADD.FTZ R21, R21, R22 ;  /* 0x0000001615157221 */ /* 0x000fe20000010000 */
[----:B------:R-:W-:Y:S01]  /*2730*/  FADD.FTZ R20, R23, R20 ;  /* 0x0000001417147221 */ /* 0x000fe20000010000 */
[C---:B------:R-:W-:Y:S01]  /*2740*/  FADD.FTZ R22, R24.reuse, R29 ;  /* 0x0000001d18167221 */ /* 0x040fe20000010000 */
[----:B------:R-:W-:Y:S01]  /*2750*/  FFMA.FTZ R25, R24, R24, R25 ;  /* 0x0000001818197223 */ /* 0x000fe20000010019 */
[--C-:B------:R-:W-:Y:S02]  /*2760*/  HADD2.F32 R24, -RZ, R44.reuse.H1_H1 ;  /* 0x3000002cff187230 */ /* 0x100fe40000004100 */
[----:B------:R-:W-:Y:S02]  /*2770*/  HADD2.F32 R23, -RZ, R44.H0_H0 ;  /* 0x2000002cff177230 */ /* 0x000fe40000004100 */
[----:B------:R-:W-:Y:S01]  /*2780*/  FADD.FTZ R21, R21, R22 ;  /* 0x0000001615157221 */ /* 0x000fe20000010000 */
[----:B------:R-:W-:-:S02]  /*2790*/  HADD2.F32 R26, -RZ, R46.H1_H1 ;  /* 0x3000002eff1a7230 */ /* 0x000fc40000004100 */
[----:B------:R-:W-:Y:S01]  /*27a0*/  FMUL.FTZ R22, R24, R24 ;  /* 0x0000001818167220 */ /* 0x000fe20000410000 */
[C---:B------:R-:W-:Y:S01]  /*27b0*/  FADD.FTZ R24, R23.reuse, R24 ;  /* 0x0000001817187221 */ /* 0x040fe20000010000 */
[----:B------:R-:W-:Y:S01]  /*27c0*/  FADD.FTZ R20, R20, R25 ;  /* 0x0000001914147221 */ /* 0x000fe20000010000 */
[----:B------:R-:W-:Y:S02]  /*27d0*/  HADD2.F32 R25, -RZ, R46.H0_H0 ;  /* 0x2000002eff197230 */ /* 0x000fe40000004100 */
[----:B------:R-:W-:Y:S01]  /*27e0*/  FFMA.FTZ R23, R23, R23, R22 ;  /* 0x0000001717177223 */ /* 0x000fe20000010016 */
[----:B------:R-:W-:Y:S01]  /*27f0*/  FADD.FTZ R21, R21, R24 ;  /* 0x0000001815157221 */ /* 0x000fe20000010000 */
[--C-:B------:R-:W-:Y:S02]  /*2800*/  HADD2.F32 R24, -RZ, R48.reuse.H1_H1 ;  /* 0x30000030ff187230 */ /* 0x100fe40000004100 */
[----:B------:R-:W-:Y:S01]  /*2810*/  FMUL.FTZ R22, R26, R26 ;  /* 0x0000001a1a167220 */ /* 0x000fe20000410000 */
[----:B------:R-:W-:Y:S01]  /*2820*/  FADD.FTZ R20, R20, R23 ;  /* 0x0000001714147221 */ /* 0x000fe20000010000 */
[----:B------:R-:W-:Y:S01]  /*2830*/  FADD.FTZ R26, R25, R26 ;  /* 0x0000001a191a7221 */ /* 0x000fe20000010000 */
[----:B------:R-:W-:-:S02]  /*2840*/  HADD2.F32 R23, -RZ, R48.H0_H0 ;  /* 0x20000030ff177230 */ /* 0x000fc40000004100 */
[----:B------:R-:W-:Y:S01]  /*2850*/  FFMA.FTZ R25, R25, R25, R22 ;  /* 0x0000001919197223 */ /* 0x000fe20000010016 */
[----:B------:R-:W-:Y:S01]  /*2860*/  FMUL.FTZ R22, R24, R24 ;  /* 0x0000001818167220 */ /* 0x000fe20000410000 */
[--C-:B------:R-:W-:Y:S02]  /*2870*/  HADD2.F32 R27, -RZ, R50.reuse.H1_H1 ;  /* 0x30000032ff1b7230 */ /* 0x100fe40000004100 */
[C---:B------:R-:W-:Y:S01]  /*2880*/  FADD.FTZ R24, R23.reuse, R24 ;  /* 0x0000001817187221 */ /* 0x040fe20000010000 */
[----:B------:R-:W-:Y:S01]  /*2890*/  FADD.FTZ R20, R20, R25 ;  /* 0x0000001914147221 */ /* 0x000fe20000010000 */
[----:B------:R-:W-:Y:S01]  /*28a0*/  FFMA.FTZ R23, R23, R23, R22 ;  /* 0x0000001717177223 */ /* 0x000fe20000010016 */
[----:B------:R-:W-:Y:S01]  /*28b0*/  FADD.FTZ R21, R21, R26 ;  /* 0x0000001a15157221 */ /* 0x000fe20000010000 */
[----:B------:R-:W-:Y:S02]  /*28c0*/  HADD2.F32 R22, -RZ, R50.H0_H0 ;  /* 0x20000032ff167230 */ /* 0x000fe40000004100 */
[----:B------:R-:W-:Y:S01]  /*28d0*/  FMUL.FTZ R25, R27, R27 ;  /* 0x0000001b1b197220 */ /* 0x000fe20000410000 */
[----:B------:R-:W-:Y:S01]  /*28e0*/  FADD.FTZ R20, R20, R23 ;  /* 0x0000001714147221 */ /* 0x000fe20000010000 */
[----:B------:R-:W-:-:S02]  /*28f0*/  HADD2.F32 R23, -RZ, R52.H1_H1 ;  /* 0x30000034ff177230 */ /* 0x000fc40000004100 */
[----:B------:R-:W-:Y:S01]  /*2900*/  FADD.FTZ R21, R21, R24 ;  /* 0x0000001815157221 */ /* 0x000fe20000010000 */
[C---:B------:R-:W-:Y:S01]  /*2910*/  FADD.FTZ R24, R22.reuse, R27 ;  /* 0x0000001b16187221 */ /* 0x040fe20000010000 */
[----:B------:R-:W-:Y:S01]  /*2920*/  FFMA.FTZ R25, R22, R22, R25 ;  /* 0x0000001616197223 */ /* 0x000fe20000010019 */
[----:B------:R-:W-:Y:S02]  /*2930*/  HADD2.F32 R22, -RZ, R52.H0_H0 ;  /* 0x20000034ff167230 */ /* 0x000fe40000004100 */
[----:B------:R-:W-:Y:S01]  /*2940*/  FMUL.FTZ R27, R23, R23 ;  /* 0x00000017171b7220 */ /* 0x000fe20000410000 */
[----:B------:R-:W-:Y:S02]  /*2950*/  FADD.FTZ R21, R21, R24 ;  /* 0x0000001815157221 */ /* 0x000fe40000010000 */
[C---:B------:R-:W-:Y:S01]  /*2960*/  FADD.FTZ R24, R22.reuse, R23 ;  /* 0x0000001716187221 */ /* 0x040fe20000010000 */
[----:B------:R-:W-:Y:S01]  /*2970*/  FFMA.FTZ R27, R22, R22, R27 ;  /* 0x00000016161b7223 */ /* 0x000fe2000001001b */
[----:B------:R-:W-:-:S02]  /*2980*/  HADD2.F32 R23, -RZ, R54.H1_H1 ;  /* 0x30000036ff177230 */ /* 0x000fc40000004100 */
[----:B------:R-:W-:Y:S02]  /*2990*/  HADD2.F32 R22, -RZ, R54.H0_H0 ;  /* 0x20000036ff167230 */ /* 0x000fe40000004100 */
[----:B------:R-:W-:Y:S01]  /*29a0*/  FADD.FTZ R20, R20, R25 ;  /* 0x0000001914147221 */ /* 0x000fe20000010000 */
[----:B------:R-:W-:Y:S01]  /*29b0*/  FADD.FTZ R21, R21, R24 ;  /* 0x0000001815157221 */ /* 0x000fe20000010000 */
[----:B------:R-:W-:Y:S01]  /*29c0*/  FMUL.FTZ R25, R23, R23 ;  /* 0x0000001717197220 */ /* 0x000fe20000410000 */
[--C-:B------:R-:W-:Y:S02]  /*29d0*/  HADD2.F32 R26, -RZ, R56.reuse.H1_H1 ;  /* 0x30000038ff1a7230 */ /* 0x100fe40000004100 */
[----:B------:R-:W-:Y:S01]  /*29e0*/  FADD.FTZ R24, R22, R23 ;  /* 0x0000001716187221 */ /* 0x000fe20000010000 */
[----:B------:R-:W-:Y:S02]  /*29f0*/  HADD2.F32 R23, -RZ, R56.H0_H0 ;  /* 0x20000038ff177230 */ /* 0x000fe40000004100 */
[----:B------:R-:W-:Y:S01]  /*2a00*/  FADD.FTZ R20, R20, R27 ;  /* 0x0000001b14147221 */ /* 0x000fe20000010000 */
[----:B------:R-:W-:Y:S01]  /*2a10*/  FFMA.FTZ R25, R22, R22, R25 ;  /* 0x0000001616197223 */ /* 0x000fe20000010019 */
[----:B------:R-:W-:-:S02]  /*2a20*/  HADD2.F32 R27, -RZ, R57.H1_H1 ;  /* 0x30000039ff1b7230 */ /* 0x000fc40000004100 */
[----:B------:R-:W-:Y:S01]  /*2a30*/  FMUL.FTZ R22, R26, R26 ;  /* 0x0000001a1a167220 */ /* 0x000fe20000410000 */
[----:B------:R-:W-:Y:S01]  /*2a40*/  FADD.FTZ R21, R21, R24 ;  /* 0x0000001815157221 */ /* 0x000fe20000010000 */
[C---:B------:R-:W-:Y:S01]  /*2a50*/  FADD.FTZ R26, R23.reuse, R26 ;  /* 0x0000001a171a7221 */ /* 0x040fe20000010000 */
[----:B------:R-:W-:Y:S02]  /*2a60*/  HADD2.F32 R24, -RZ, R57.H0_H0 ;  /* 0x20000039ff187230 */ /* 0x000fe40000004100 */
[----:B------:R-:W-:Y:S01]  /*2a70*/  FADD.FTZ R20, R20, R25 ;  /* 0x0000001914147221 */ /* 0x000fe20000010000 */
[----:B------:R-:W-:Y:S01]  /*2a80*/  FFMA.FTZ R23, R23, R23, R22 ;  /* 0x0000001717177223 */ /* 0x000fe20000010016 */
[----:B------:R-:W-:Y:S01]  /*2a90*/  FMUL.FTZ R25, R27, R27 ;  /* 0x0000001b1b197220 */ /* 0x000fe20000410000 */
[----:B------:R-:W-:Y:S01]  /*2aa0*/  FADD.FTZ R21, R21, R26 ;  /* 0x0000001a15157221 */ /* 0x000fe20000010000 */
[--C-:B------:R-:W-:Y:S02]  /*2ab0*/  HADD2.F32 R26, -RZ, R60.reuse.H1_H1 ;  /* 0x3000003cff1a7230 */ /* 0x100fe40000004100 */
[----:B------:R-:W-:Y:S01]  /*2ac0*/  FADD.FTZ R22, R24, R27 ;  /* 0x0000001b18167221 */ /* 0x000fe20000010000 */
[----:B------:R-:W-:Y:S01]  /*2ad0*/  FADD.FTZ R20, R20, R23 ;  /* 0x0000001714147221 */ /* 0x000fe20000010000 */
[----:B------:R-:W-:Y:S01]  /*2ae0*/  FFMA.FTZ R25, R24, R24, R25 ;  /* 0x0000001818197223 */ /* 0x000fe20000010019 */
[----:B------:R-:W-:-:S02]  /*2af0*/  HADD2.F32 R23, -RZ, R60.H0_H0 ;  /* 0x2000003cff177230 */ /* 0x000fc40000004100 */
[----:B------:R-:W-:Y:S01]  /*2b00*/  FADD.FTZ R21, R21, R22 ;  /* 0x0000001615157221 */ /* 0x000fe20000010000 */
[----:B------:R-:W-:Y:S01]  /*2b10*/  FMUL.FTZ R22, R26, R26 ;  /* 0x0000001a1a167220 */ /* 0x000fe20000410000 */
[----:B------:R-:W-:Y:S01]  /*2b20*/  FADD.FTZ R20, R20, R25 ;  /* 0x0000001914147221 */ /* 0x000fe20000010000 */
[--C-:B------:R-:W-:Y:S02]  /*2b30*/  HADD2.F32 R25, -RZ, R61.reuse.H1_H1 ;  /* 0x3000003dff197230 */ /* 0x100fe40000004100 */
[C---:B------:R-:W-:Y:S01]  /*2b40*/  FADD.FTZ R26, R23.reuse, R26 ;  /* 0x0000001a171a7221 */ /* 0x040fe20000010000 */
[----:B------:R-:W-:Y:S01]  /*2b50*/  FFMA.FTZ R23, R23, R23, R22 ;  /* 0x0000001717177223 */ /* 0x000fe20000010016 */
[----:B------:R-:W-:Y:S02]  /*2b60*/  HADD2.F32 R22, -RZ, R61.H0_H0 ;  /* 0x2000003dff167230 */ /* 0x000fe40000004100 */
[----:B------:R-:W-:Y:S01]  /*2b70*/  FMUL.FTZ R27, R25, R25 ;  /* 0x00000019191b7220 */ /* 0x000fe20000410000 */
[----:B------:R-:W-:Y:S01]  /*2b80*/  FADD.FTZ R20, R20, R23 ;  /* 0x0000001714147221 */ /* 0x000fe20000010000 */
[----:B------:R-:W-:-:S02]  /*2b90*/  HADD2.F32 R23, -RZ, R63.H1_H1 ;  /* 0x3000003fff177230 */ /* 0x000fc40000004100 */
[C---:B------:R-:W-:Y:S01]  /*2ba0*/  FADD.FTZ R24, R22.reuse, R25 ;  /* 0x0000001916187221 */ /* 0x040fe20000010000 */
[----:B------:R-:W-:Y:S01]  /*2bb0*/  FFMA.FTZ R27, R22, R22, R27 ;  /* 0x00000016161b7223 */ /* 0x000fe2000001001b */
[----:B------:R-:W-:Y:S01]  /*2bc0*/  FADD.FTZ R21, R21, R26 ;  /* 0x0000001a15157221 */ /* 0x000fe20000010000 */
[----:B------:R-:W-:Y:S02]  /*2bd0*/  HADD2.F32 R22, -RZ, R63.H0_H0 ;  /* 0x2000003fff167230 */ /* 0x000fe40000004100 */
[----:B------:R-:W-:Y:S01]  /*2be0*/  FMUL.FTZ R25, R23, R23 ;  /* 0x0000001717197220 */ /* 0x000fe20000410000 */
[--C-:B------:R-:W-:Y:S02]  /*2bf0*/  HADD2.F32 R26, -RZ, R64.reuse.H1_H1 ;  /* 0x30000040ff1a7230 */ /* 0x100fe40000004100 */
[----:B------:R-:W-:Y:S01]  /*2c00*/  FADD.FTZ R21, R21, R24 ;  /* 0x0000001815157221 */ /* 0x000fe20000010000 */
[----:B------:R-:W-:Y:S01]  /*2c10*/  FADD.FTZ R24, R22, R23 ;  /* 0x0000001716187221 */ /* 0x000fe20000010000 */
[----:B------:R-:W-:-:S02]  /*2c20*/  HADD2.F32 R23, -RZ, R64.H0_H0 ;  /* 0x20000040ff177230 */ /* 0x000fc40000004100 */
[----:B------:R-:W-:Y:S01]  /*2c30*/  FADD.FTZ R20, R20, R27 ;  /* 0x0000001b14147221 */ /* 0x000fe20000010000 */
[----:B------:R-:W-:Y:S01]  /*2c40*/  FFMA.FTZ R25, R22, R22, R25 ;  /* 0x0000001616197223 */ /* 0x000fe20000010019 */
[--C-:B------:R-:W-:Y:S02]  /*2c50*/  HADD2.F32 R27, -RZ, R65.reuse.H1_H1 ;  /* 0x30000041ff1b7230 */ /* 0x100fe40000004100 */
        /* <DEDUP_REMOVED lines=8> */
[----:B------:R-:W-:-:S02]  /*2ce0*/  HADD2.F32 R26, -RZ, R66.H1_H1 ;  /* 0x30000042ff1a7230 */ /* 0x000fc40000004100 */
[----:B------:R-:W-:Y:S01]  /*2cf0*/  FADD.FTZ R22, R24, R27 ;  /* 0x0000001b18167221 */ /* 0x000fe20000010000 */
[----:B------:R-:W-:Y:S01]  /*2d00*/  FADD.FTZ R20, R20, R23 ;  /* 0x0000001714147221 */ /* 0x000fe20000010000 */
[----:B------:R-:W-:Y:S01]  /*2d10*/  FFMA.FTZ R25, R24, R24, R25 ;  /* 0x0000001818197223 */ /* 0x000fe20000010019 */
[----:B------:R-:W-:Y:S02]  /*2d20*/  HADD2.F32 R23, -RZ, R66.H0_H0 ;  /* 0x20000042ff177230 */ /* 0x000fe40000004100 */
[----:B------:R-:W-:Y:S01]  /*2d30*/  FADD.FTZ R21, R21, R22 ;  /* 0x0000001615157221 */ /* 0x000fe20000010000 */
[----:B------:R-:W-:Y:S01]  /*2d40*/  FMUL.FTZ R22, R26, R26 ;  /* 0x0000001a1a167220 */ /* 0x000fe20000410000 */
[----:B------:R-:W-:Y:S01]  /*2d50*/  FADD.FTZ R20, R20, R25 ;  /* 0x0000001914147221 */ /* 0x000fe20000010000 */
[--C-:B------:R-:W-:Y:S02]  /*2d60*/  HADD2.F32 R25, -RZ, R68.reuse.H1_H1 ;  /* 0x30000044ff197230 */ /* 0x100fe40000004100 */
[C---:B------:R-:W-:Y:S01]  /*2d70*/  FADD.FTZ R26, R23.reuse, R26 ;  /* 0x0000001a171a7221 */ /* 0x040fe20000010000 */
[----:B------:R-:W-:Y:S01]  /*2d80*/  FFMA.FTZ R23, R23, R23, R22 ;  /* 0x0000001717177223 */ /* 0x000fe20000010016 */
[----:B------:R-:W-:-:S02]  /*2d90*/  HADD2.F32 R22, -RZ, R68.H0_H0 ;  /* 0x20000044ff167230 */ /* 0x000fc40000004100 */
[----:B------:R-:W-:Y:S01]  /*2da0*/  FMUL.FTZ R27, R25, R25 ;  /* 0x00000019191b7220 */ /* 0x000fe20000410000 */
[----:B------:R-:W-:Y:S01]  /*2db0*/  FADD.FTZ R20, R20, R23 ;  /* 0x0000001714147221 */ /* 0x000fe20000010000 */
[--C-:B------:R-:W-:Y:S02]  /*2dc0*/  HADD2.F32 R23, -RZ, R70.reuse.H1_H1 ;  /* 0x30000046ff177230 */ /* 0x100fe40000004100 */
[C---:B------:R-:W-:Y:S01]  /*2dd0*/  FADD.FTZ R24, R22.reuse, R25 ;  /* 0x0000001916187221 */ /* 0x040fe20000010000 */
[----:B------:R-:W-:Y:S01]  /*2de0*/  FFMA.FTZ R27, R22, R22, R27 ;  /* 0x00000016161b7223 */ /* 0x000fe2000001001b */
[----:B------:R-:W-:Y:S01]  /*2df0*/  FADD.FTZ R21, R21, R26 ;  /* 0x0000001a15157221 */ /* 0x000fe20000010000 */
[----:B------:R-:W-:Y:S02]  /*2e00*/  HADD2.F32 R22, -RZ, R70.H0_H0 ;  /* 0x20000046ff167230 */ /* 0x000fe40000004100 */
[----:B------:R-:W-:Y:S01]  /*2e10*/  FMUL.FTZ R25, R23, R23 ;  /* 0x0000001717197220 */ /* 0x000fe20000410000 */
[----:B------:R-:W-:-:S02]  /*2e20*/  HADD2.F32 R26, -RZ, R71.H1_H1 ;  /* 0x30000047ff1a7230 */ /* 0x000fc40000004100 */
[----:B------:R-:W-:Y:S01]  /*2e30*/  FADD.FTZ R21, R21, R24 ;  /* 0x0000001815157221 */ /* 0x000fe20000010000 */
[----:B------:R-:W-:Y:S01]  /*2e40*/  FADD.FTZ R24, R22, R23 ;  /* 0x0000001716187221 */ /* 0x000fe20000010000 */
[----:B------:R-:W-:Y:S02]  /*2e50*/  HADD2.F32 R23, -RZ, R71.H0_H0 ;  /* 0x20000047ff177230 */ /* 0x000fe40000004100 */
[----:B------:R-:W-:Y:S01]  /*2e60*/  FADD.FTZ R20, R20, R27 ;  /* 0x0000001b14147221 */ /* 0x000fe20000010000 */
[----:B------:R-:W-:Y:S01]  /*2e70*/  FFMA.FTZ R25, R22, R22, R25 ;  /* 0x0000001616197223 */ /* 0x000fe20000010019 */
[--C-:B-----5:R-:W-:Y:S02]  /*2e80*/  HADD2.F32 R27, -RZ, R72.reuse.H1_H1 ;  /* 0x30000048ff1b7230 */ /* 0x120fe40000004100 */
[----:B------:R-:W-:Y:S01]  /*2e90*/  FMUL.FTZ R22, R26, R26 ;  /* 0x0000001a1a167220 */ /* 0x000fe20000410000 */
[----:B------:R-:W-:Y:S01]  /*2ea0*/  FADD.FTZ R21, R21, R24 ;  /* 0x0000001815157221 */ /* 0x000fe20000010000 */
[----:B------:R-:W-:Y:S01]  /*2eb0*/  FADD.FTZ R26, R23, R26 ;  /* 0x0000001a171a7221 */ /* 0x000fe20000010000 */
[----:B------:R-:W-:-:S02]  /*2ec0*/  HADD2.F32 R24, -RZ, R72.H0_H0 ;  /* 0x20000048ff187230 */ /* 0x000fc40000004100 */
        /* <DEDUP_REMOVED lines=8> */
[----:B------:R-:W-:Y:S02]  /*2f50*/  HADD2.F32 R23, -RZ, R74.H0_H0 ;  /* 0x2000004aff177230 */ /* 0x000fe40000004100 */
[----:B------:R-:W-:Y:S01]  /*2f60*/  FADD.FTZ R21, R21, R22 ;  /* 0x0000001615157221 */ /* 0x000fe20000010000 */
[----:B------:R-:W-:Y:S01]  /*2f70*/  FMUL.FTZ R22, R26, R26 ;  /* 0x0000001a1a167220 */ /* 0x000fe20000410000 */
[----:B------:R-:W-:Y:S01]  /*2f80*/  FADD.FTZ R20, R20, R25 ;  /* 0x0000001914147221 */ /* 0x000fe20000010000 */
[----:B------:R-:W-:-:S02]  /*2f90*/  HADD2.F32 R25, -RZ, R76.H1_H1 ;  /* 0x3000004cff197230 */ /* 0x000fc40000004100 */
[C---:B------:R-:W-:Y:S01]  /*2fa0*/  FADD.FTZ R26, R23.reuse, R26 ;  /* 0x0000001a171a7221 */ /* 0x040fe20000010000 */
[----:B------:R-:W-:Y:S01]  /*2fb0*/  FFMA.FTZ R23, R23, R23, R22 ;  /* 0x0000001717177223 */ /* 0x000fe20000010016 */
[----:B------:R-:W-:Y:S02]  /*2fc0*/  HADD2.F32 R22, -RZ, R76.H0_H0 ;  /* 0x2000004cff167230 */ /* 0x000fe40000004100 */
[----:B------:R-:W-:Y:S01]  /*2fd0*/  FMUL.FTZ R27, R25, R25 ;  /* 0x00000019191b7220 */ /* 0x000fe20000410000 */
[----:B------:R-:W-:Y:S01]  /*2fe0*/  FADD.FTZ R20, R20, R23 ;  /* 0x0000001714147221 */ /* 0x000fe20000010000 */
[----:B------:R-:W-:Y:S01]  /*2ff0*/  FADD.FTZ R21, R21, R26 ;  /* 0x0000001a15157221 */ /* 0x000fe20000010000 */
[C---:B------:R-:W-:Y:S01]  /*3000*/  FADD.FTZ R24, R22.reuse, R25 ;  /* 0x0000001916187221 */ /* 0x040fe20000010000 */
[----:B------:R-:W-:Y:S01]  /*3010*/  FFMA.FTZ R27, R22, R22, R27 ;  /* 0x00000016161b7223 */ /* 0x000fe2000001001b */
[----:B---3--:R-:W-:Y:S02]  /*3020*/  HADD2.F32 R26, -RZ, R80.H1_H1 ;  /* 0x30000050ff1a7230 */ /* 0x008fe40000004100 */
[----:B------:R-:W-:Y:S01]  /*3030*/  FADD.FTZ R21, R21, R24 ;  /* 0x0000001815157221 */ /* 0x000fe20000010000 */
[----:B------:R-:W-:Y:S01]  /*3040*/  FADD.FTZ R20, R20, R27 ;  /* 0x0000001b14147221 */ /* 0x000fe20000010000 */
[----:B------:R-:W-:-:S02]  /*3050*/  HADD2.F32 R23, -RZ, R78.H1_H1 ;  /* 0x3000004eff177230 */ /* 0x000fc40000004100 */
[----:B------:R-:W-:-:S03]  /*3060*/  HADD2.F32 R22, -RZ, R78.H0_H0 ;  /* 0x2000004eff167230 */ /* 0x000fc60000004100 */
[----:B------:R-:W-:Y:S02]  /*3070*/  FMUL.FTZ R25, R23, R23 ;  /* 0x0000001717197220 */ /* 0x000fe40000410000 */
[C---:B------:R-:W-:Y:S01]  /*3080*/  FADD.FTZ R24, R22.reuse, R23 ;  /* 0x0000001716187221 */ /* 0x040fe20000010000 */
[----:B------:R-:W-:Y:S02]  /*3090*/  HADD2.F32 R23, -RZ, R80.H0_H0 ;  /* 0x20000050ff177230 */ /* 0x000fe40000004100 */
[----:B------:R-:W-:Y:S01]  /*30a0*/  FFMA.FTZ R25, R22, R22, R25 ;  /* 0x0000001616197223 */ /* 0x000fe20000010019 */
[----:B------:R-:W-:Y:S01]  /*30b0*/  FMUL.FTZ R22, R26, R26 ;  /* 0x0000001a1a167220 */ /* 0x000fe20000410000 */
[----:B------:R-:W-:Y:S01]  /*30c0*/  FADD.FTZ R21, R21, R24 ;  /* 0x0000001815157221 */ /* 0x000fe20000010000 */
[C---:B------:R-:W-:Y:S01]  /*30d0*/  FADD.FTZ R26, R23.reuse, R26 ;  /* 0x0000001a171a7221 */ /* 0x040fe20000010000 */
[----:B------:R-:W-:Y:S01]  /*30e0*/  FADD.FTZ R20, R20, R25 ;  /* 0x0000001914147221 */ /* 0x000fe20000010000 */
[----:B------:R-:W-:-:S02]  /*30f0*/  FFMA.FTZ R23, R23, R23, R22 ;  /* 0x0000001717177223 */ /* 0x000fc40000010016 */
[----:B------:R-:W-:Y:S02]  /*3100*/  FADD.FTZ R21, R21, R26 ;  /* 0x0000001a15157221 */ /* 0x000fe40000010000 */
[----:B------:R-:W-:Y:S01]  /*3110*/  FADD.FTZ R20, R20, R23 ;  /* 0x0000001714147221 */ /* 0x000fe20000010000 */
[--C-:B------:R-:W-:Y:S02]  /*3120*/  HADD2.F32 R27, -RZ, R82.reuse.H1_H1 ;  /* 0x30000052ff1b7230 */ /* 0x100fe40000004100 */
[----:B------:R-:W-:-:S03]  /*3130*/  HADD2.F32 R24, -RZ, R82.H0_H0 ;  /* 0x20000052ff187230 */ /* 0x000fc60000004100 */
[----:B------:R-:W-:Y:S01]  /*3140*/  FMUL.FTZ R25, R27, R27 ;  /* 0x0000001b1b197220 */ /* 0x000fe20000410000 */
[--C-:B------:R-:W-:Y:S02]  /*3150*/  HADD2.F32 R26, -RZ, R84.reuse.H1_H1 ;  /* 0x30000054ff1a7230 */ /* 0x100fe40000004100 */
[C---:B------:R-:W-:Y:S01]  /*3160*/  FADD.FTZ R22, R24.reuse, R27 ;  /* 0x0000001b18167221 */ /* 0x040fe20000010000 */
[----:B------:R-:W-:Y:S02]  /*3170*/  HADD2.F32 R23, -RZ, R84.H0_H0 ;  /* 0x20000054ff177230 */ /* 0x000fe40000004100 */
[----:B------:R-:W-:Y:S01]  /*3180*/  FFMA.FTZ R25, R24, R24, R25 ;  /* 0x0000001818197223 */ /* 0x000fe20000010019 */
[----:B------:R-:W-:Y:S01]  /*3190*/  FADD.FTZ R21, R21, R22 ;  /* 0x0000001615157221 */ /* 0x000fe20000010000 */
[----:B------:R-:W-:Y:S02]  /*31a0*/  FMUL.FTZ R22, R26, R26 ;  /* 0x0000001a1a167220 */ /* 0x000fe40000410000 */
        /* <DEDUP_REMOVED lines=9> */
[----:B------:R-:W-:-:S03]  /*3240*/  FFMA.FTZ R27, R22, R22, R27 ;  /* 0x00000016161b7223 */ /* 0x000fc6000001001b */
[----:B------:R-:W-:Y:S01]  /*3250*/  FADD.FTZ R21, R21, R24 ;  /* 0x0000001815157221 */ /* 0x000fe20000010000 */
[----:B------:R-:W-:Y:S01]  /*3260*/  FADD.FTZ R20, R20, R27 ;  /* 0x0000001b14147221 */ /* 0x000fe20000010000 */
[--C-:B--2---:R-:W-:Y:S02]  /*3270*/  HADD2.F32 R23, -RZ, R91.reuse.H1_H1 ;  /* 0x3000005bff177230 */ /* 0x104fe40000004100 */
[----:B------:R-:W-:-:S03]  /*3280*/  HADD2.F32 R22, -RZ, R91.H0_H0 ;  /* 0x2000005bff167230 */ /* 0x000fc60000004100 */
[----:B------:R-:W-:Y:S01]  /*3290*/  FMUL.FTZ R25, R23, R23 ;  /* 0x0000001717197220 */ /* 0x000fe20000410000 */
[--C-:B----4-:R-:W-:Y:S02]  /*32a0*/  HADD2.F32 R29, -RZ, R92.reuse.H1_H1 ;  /* 0x3000005cff1d7230 */ /* 0x110fe40000004100 */
[C---:B------:R-:W-:Y:S01]  /*32b0*/  FADD.FTZ R24, R22.reuse, R23 ;  /* 0x0000001716187221 */ /* 0x040fe20000010000 */
[----:B------:R-:W-:Y:S02]  /*32c0*/  HADD2.F32 R26, -RZ, R92.H0_H0 ;  /* 0x2000005cff1a7230 */ /* 0x000fe40000004100 */
        /* <DEDUP_REMOVED lines=40> */
[----:B------:R-:W-:Y:S01]  /*3550*/  BSSY B0, `(.L_x_3886) ;  /* 0x0000039000007945 */ /* 0x000fe20003800000 */
        /* <DEDUP_REMOVED lines=10> */
[----:B0-----:R-:W0:Y:S01]  /*3600*/  LDS.128 R20, [UR7+0x40] ;  /* 0x00004007ff147984 */ /* 0x001e220008000c00 */
[----:B-1----:R-:W-:Y:S01]  /*3610*/  FADD.FTZ R27, R24, R28 ;  /* 0x0000001c181b7221 */ /* 0x002fe20000010000 */
[----:B------:R-:W-:-:S03]  /*3620*/  FADD.FTZ R28, R25, R29 ;  /* 0x0000001d191c7221 */ /* 0x000fc60000010000 */
[----:B------:R-:W-:Y:S01]  /*3630*/  FADD.FTZ R29, R27, R30 ;  /* 0x0000001e1b1d7221 */ /* 0x000fe20000010000 */
[----:B------:R-:W-:Y:S01]  /*3640*/  FADD.FTZ R28, R28, R31 ;  /* 0x0000001f1c1c7221 */ /* 0x000fe20000010000 */
[----:B------:R-:W1:Y:S02]  /*3650*/  LDS.128 R24, [UR7+0x50] ;  /* 0x00005007ff187984 */ /* 0x000e640008000c00 */
[----:B--2---:R-:W-:Y:S01]  /*3660*/  FADD.FTZ R29, R29, R32 ;  /* 0x000000201d1d7221 */ /* 0x004fe20000010000 */
[----:B------:R-:W-:-:S03]  /*3670*/  FADD.FTZ R28, R28, R33 ;  /* 0x000000211c1c7221 */ /* 0x000fc60000010000 */
[----:B------:R-:W-:Y:S01]  /*3680*/  FADD.FTZ R29, R29, R34 ;  /* 0x000000221d1d7221 */ /* 0x000fe20000010000 */
[----:B------:R-:W-:-:S03]  /*3690*/  FADD.FTZ R28, R28, R35 ;  /* 0x000000231c1c7221 */ /* 0x000fc60000010000 */
[----:B0-----:R-:W-:Y:S01]  /*36a0*/  FADD.FTZ R29, R29, R20 ;  /* 0x000000141d1d7221 */ /* 0x001fe20000010000 */
[----:B------:R-:W-:-:S03]  /*36b0*/  FADD.FTZ R20, R28, R21 ;  /* 0x000000151c147221 */ /* 0x000fc60000010000 */
[----:B------:R-:W-:Y:S01]  /*36c0*/  FADD.FTZ R21, R29, R22 ;  /* 0x000000161d157221 */ /* 0x000fe20000010000 */
[----:B------:R-:W-:Y:S01]  /*36d0*/  FADD.FTZ R32, R20, R23 ;  /* 0x0000001714207221 */ /* 0x000fe20000010000 */
[----:B------:R-:W0:Y:S02]  /*36e0*/  LDS.128 R28, [UR7+0x60] ;  /* 0x00006007ff1c7984 */ /* 0x000e240008000c00 */
[----:B-1----:R-:W-:Y:S01]  /*36f0*/  FADD.FTZ R33, R21, R24 ;  /* 0x0000001815217221 */ /* 0x002fe20000010000 */
[----:B------:R-:W-:Y:S01]  /*3700*/  FADD.FTZ R24, R32, R25 ;  /* 0x0000001920187221 */ /* 0x000fe20000010000 */
[----:B------:R-:W1:Y:S02]  /*3710*/  LDS.128 R20, [UR7+0x70] ;  /* 0x00007007ff147984 */ /* 0x000e640008000c00 */
[----:B------:R-:W-:Y:S01]  /*3720*/  FADD.FTZ R25, R33, R26 ;  /* 0x0000001a21197221 */ /* 0x000fe20000010000 */
[----:B------:R-:W-:Y:S01]  /*3730*/  FADD.FTZ R24, R24, R27 ;  /* 0x0000001b18187221 */ /* 0x000fe20000010000 */
[----:B------:R-:W2:Y:S02]  /*3740*/  LDS.128 R32, [UR7+0x80] ;  /* 0x00008007ff207984 */ /* 0x000ea40008000c00 */
[----:B0-----:R-:W-:Y:S01]  /*3750*/  FADD.FTZ R25, R25, R28 ;  /* 0x0000001c19197221 */ /* 0x001fe20000010000 */
[----:B------:R-:W-:-:S02]  /*3760*/  FADD.FTZ R24, R24, R29 ;  /* 0x0000001d18187221 */ /* 0x000fc40000010000 */
[----:B------:R-:W-:Y:S01]  /*3770*/  LDS.64 R28, [UR7+0xb0] ;  /* 0x0000b007ff1c7984 */ /* 0x000fe20008000a00 */
[----:B------:R-:W-:Y:S01]  /*3780*/  FADD.FTZ R25, R25, R30 ;  /* 0x0000001e19197221 */ /* 0x000fe20000010000 */
[----:B------:R-:W-:-:S03]  /*3790*/  FADD.FTZ R24, R24, R31 ;  /* 0x0000001f18187221 */ /* 0x000fc60000010000 */
[----:B-1----:R-:W-:Y:S01]  /*37a0*/  FADD.FTZ R25, R25, R20 ;  /* 0x0000001419197221 */ /* 0x002fe20000010000 */
[----:B------:R-:W-:-:S03]  /*37b0*/  FADD.FTZ R20, R24, R21 ;  /* 0x0000001518147221 */ /* 0x000fc60000010000 */
[----:B------:R-:W-:Y:S01]  /*37c0*/  FADD.FTZ R21, R25, R22 ;  /* 0x0000001619157221 */ /* 0x000fe20000010000 */
[----:B------:R-:W-:Y:S01]  /*37d0*/  FADD.FTZ R30, R20, R23 ;  /* 0x00000017141e7221 */ /* 0x000fe20000010000 */
[----:B------:R-:W0:Y:S02]  /*37e0*/  LDS.128 R24, [UR7+0x90] ;  /* 0x00009007ff187984 */ /* 0x000e240008000c00 */
[----:B--2---:R-:W-:Y:S01]  /*37f0*/  FADD.FTZ R31, R21, R32 ;  /* 0x00000020151f7221 */ /* 0x004fe20000010000 */
[----:B------:R-:W-:Y:S01]  /*3800*/  FADD.FTZ R30, R30, R33 ;  /* 0x000000211e1e7221 */ /* 0x000fe20000010000 */
[----:B------:R-:W1:Y:S02]  /*3810*/  LDS.128 R20, [UR7+0xa0] ;  /* 0x0000a007ff147984 */ /* 0x000e640008000c00 */
        /* <DEDUP_REMOVED lines=10> */
[----:B------:R-:W-:Y:S01]  /*38c0*/  FADD.FTZ R24, R31, R28 ;  /* 0x0000001c1f187221 */ /* 0x000fe20000010000 */
[----:B------:R-:W-:-:S07]  /*38d0*/  FADD.FTZ R25, R30, R29 ;  /* 0x0000001d1e197221 */ /* 0x000fce0000010000 */
.L_x_3887:
[----:B------:R-:W-:Y:S05]  /*38e0*/  BSYNC B0 ;  /* 0x0000000000007941 */ /* 0x000fea0003800000 */
.L_x_3886:
[----:B------:R-:W1:Y:S02]  /*38f0*/  LDC R30, c[0x0][0xc] ;  /* 0x00000300ff1e7b82 */ /* 0x000e640000000800 */
[----:B-1----:R-:W-:-:S13]  /*3900*/  ISETP.GE.U32.AND P1, PT, R30, 0x2, PT ;  /* 0x000000021e00780c */ /* 0x002fda0003f26070 */
[----:B------:R-:W-:Y:S05]  /*3910*/  @!P1 BRA `(.L_x_3888) ;  /* 0x0000000800909947 */ /* 0x000fea0003800000 */
[----:B------:R-:W-:Y:S05]  /*3920*/  @P3 BRA `(.L_x_3889) ;  /* 0x00000000007c3947 */ /* 0x000fea0003800000 */
[----:B------:R-:W1:Y:S01]  /*3930*/  S2R R31, SR_CTAID.Y ;  /* 0x00000000001f7919 */ /* 0x000e620000002600 */
[----:B------:R-:W2:Y:S01]  /*3940*/  LDC R28, c[0x0][0x10] ;  /* 0x00000400ff1c7b82 */ /* 0x000ea20000000800 */
[----:B------:R-:W-:Y:S02]  /*3950*/  ULOP3.LUT UR7, UR4, 0x1, URZ, 0xc0, !UPT ;  /* 0x0000000104077892 */ /* 0x000fe4000f8ec03f */
[----:B------:R-:W-:-:S05]  /*3960*/  ULOP3.LUT UP0, URZ, UR4, 0x2, URZ, 0xc0, !UPT ;  /* 0x00000002043f7892 */ /* 0x000fca000f80c03f */
[----:B------:R-:W3:Y:S08]  /*3970*/  LDC.64 R20, c[0x0][0x240] ;  /* 0x00009000ff147b82 */ /* 0x000ef00000000a00 */
[----:B0-----:R-:W0:Y:S01]  /*3980*/  LDC.64 R22, c[0x0][0x248] ;  /* 0x00009200ff167b82 */ /* 0x001e220000000a00 */
[----:B------:R-:W-:Y:S01]  /*3990*/  PLOP3.LUT P1, PT, PT, PT, UP0, 0x80, 0x0 ;  /* 0x000000000000781c */ /* 0x000fe20003f2f008 */
[----:B--2---:R-:W-:Y:S01]  /*39a0*/  IMAD R27, R28, UR7, RZ ;  /* 0x000000071c1b7c24 */ /* 0x004fe2000f8e02ff */
[----:B------:R-:W-:-:S02]  /*39b0*/  UMOV UR7, 0xffffffff ;  /* 0xffffffff00077882 */ /* 0x000fc40000000000 */
[----:B------:R-:W-:Y:S01]  /*39c0*/  USEL UR7, UR7, 0x1, UP0 ;  /* 0x0000000107077887 */ /* 0x000fe20008000000 */
[C---:B------:R-:W-:Y:S01]  /*39d0*/  IMAD R26, R27.reuse, R30, RZ ;  /* 0x0000001e1b1a7224 */ /* 0x040fe200078e02ff */
[----:B-1----:R-:W-:-:S04]  /*39e0*/  IADD3 R27, R27, R31, RZ ;  /* 0x0000001f1b1b7210 */ /* 0x002fc80007ffe0ff */
[----:B------:R-:W-:Y:S01]  /*39f0*/  SHF.L.U32 R29, R26, 0x1, RZ ;  /* 0x000000011a1d7819 */ /* 0x000fe200000006ff */
[----:B---3--:R-:W-:Y:S01]  /*3a00*/  IMAD.WIDE.U32 R20, R27, 0x4, R20 ;  /* 0x000000041b147825 */ /* 0x008fe200078e0014 */
[----:B------:R-:W-:-:S03]  /*3a10*/  SEL R27, R30, RZ, !P1 ;  /* 0x000000ff1e1b7207 */ /* 0x000fc60004800000 */
[----:B0-----:R-:W-:Y:S01]  /*3a20*/  IMAD.WIDE R22, R29, 0x4, R22 ;  /* 0x000000041d167825 */ /* 0x001fe200078e0216 */
[----:B------:R-:W-:-:S03]  /*3a30*/  ISETP.NE.AND P1, PT, R27, -0x1, PT ;  /* 0xffffffff1b00780c */ /* 0x000fc60003f25270 */
[----:B------:R-:W-:-:S04]  /*3a40*/  IMAD R29, R28, UR9, R31 ;  /* 0x000000091c1d7c24 */ /* 0x000fc8000f8e021f */
[----:B------:R-:W-:Y:S01]  /*3a50*/  IMAD.WIDE.U32 R22, R29, 0x8, R22 ;  /* 0x000000081d167825 */ /* 0x000fe200078e0016 */
[----:B------:R-:W-:-:S04]  /*3a60*/  MOV R29, UR7 ;  /* 0x00000007001d7c02 */ /* 0x000fc80008000f00 */
[----:B------:R1:W-:Y:S01]  /*3a70*/  STG.E.64 desc[UR10][R22.64], R24 ;  /* 0x0000001816007986 */ /* 0x0003e2000c101b0a */
[----:B------:R-:W-:Y:S06]  /*3a80*/  MEMBAR.ALL.GPU ;  /* 0x0000000000007992 */ /* 0x000fec000000a000 */
[----:B------:R-:W-:-:S00]  /*3a90*/  ERRBAR ;  /* 0x00000000000079ab */ /* 0x000fc00000000000 */
[----:B------:R-:W-:Y:S06]  /*3aa0*/  CGAERRBAR ;  /* 0x00000000000075ab */ /* 0x000fec0000000000 */
[----:B------:R1:W-:Y:S01]  /*3ab0*/  REDG.E.ADD.S32.STRONG.GPU desc[UR10][R20.64], R29 ;  /* 0x0000001d1400798e */ /* 0x0003e2000c10e38a */
[----:B------:R-:W-:Y:S05]  /*3ac0*/  @!P1 BRA `(.L_x_3889) ;  /* 0x0000000000149947 */ /* 0x000fea0003800000 */
.L_x_3890:
[----:B-1----:R-:W2:Y:S04]  /*3ad0*/  LDG.E.STRONG.GPU R22, desc[UR10][R20.64] ;  /* 0x0000000a14167981 */ /* 0x002ea8000c1ef900 */
[----:B--2---:R-:W-:Y:S01]  /*3ae0*/  CCTL.IVALL ;  /* 0x00000000ff00798f */ /* 0x004fe20002000000 */
[----:B------:R-:W-:Y:S05]  /*3af0*/  YIELD ;  /* 0x0000000000007946 */ /* 0x000fea0003800000 */
[----:B------:R-:W-:-:S13]  /*3b00*/  ISETP.NE.AND P1, PT, R22, R27, PT ;  /* 0x0000001b1600720c */ /* 0x000fda0003f25270 */
[----:B------:R-:W-:Y:S05]  /*3b10*/  @P1 BRA `(.L_x_3890) ;  /* 0xfffffffc00ec1947 */ /* 0x000fea000383ffff */
.L_x_3889:
        /* <DEDUP_REMOVED lines=11> */
.L_x_3892:
[C---:B------:R-:W-:Y:S02]  /*3bd0*/  ISETP.EQ.OR P1, PT, R31.reuse, UR9, P3 ;  /* 0x000000091f007c0c */ /* 0x040fe40009f22670 */
[C---:B------:R-:W-:Y:S02]  /*3be0*/  IADD3 R28, R31.reuse, 0x1, RZ ;  /* 0x000000011f1c7810 */ /* 0x040fe40007ffe0ff */
[----:B------:R-:W-:Y:S02]  /*3bf0*/  IADD3 R26, R31, 0x2, RZ ;  /* 0x000000021f1a7810 */ /* 0x000fe40007ffe0ff */
[----:B------:R-:W-:Y:S02]  /*3c00*/  ISETP.EQ.OR P2, PT, R28, UR9, P3 ;  /* 0x000000091c007c0c */ /* 0x000fe40009f42670 */
[----:B0-----:R-:W-:Y:S02]  /*3c10*/  MOV R23, UR4 ;  /* 0x0000000400177c02 */ /* 0x001fe40008000f00 */
[----:B------:R-:W-:-:S03]  /*3c20*/  ISETP.EQ.OR P4, PT, R26, UR9, P3 ;  /* 0x000000091a007c0c */ /* 0x000fc60009f82670 */
[----:B------:R-:W0:Y:S01]  /*3c30*/  @!P1 LDC R22, c[0x0][0x10] ;  /* 0x00000400ff169b82 */ /* 0x000e220000000800 */
[----:B------:R-:W1:Y:S01]  /*3c40*/  @!P1 S2R R29, SR_CTAID.Y ;  /* 0x00000000001d9919 */ /* 0x000e620000002600 */
[----:B------:R-:W-:-:S04]  /*3c50*/  @!P1 LOP3.LUT R23, R23, 0x1, RZ, 0xc0, !PT ;  /* 0x0000000117179812 */ /* 0x000fc800078ec0ff */
[----:B------:R-:W2:Y:S02]  /*3c60*/  @!P2 S2R R93, SR_CTAID.Y ;  /* 0x00000000005da919 */ /* 0x000ea40000002600 */
[----:B------:R-:W3:Y:S02]  /*3c70*/  @!P1 LDC.64 R20, c[0x0][0x248] ;  /* 0x00009200ff149b82 */ /* 0x000ee40000000a00 */
[----:B------:R-:W4:Y:S06]  /*3c80*/  @!P4 S2R R33, SR_CTAID.Y ;  /* 0x000000000021c919 */ /* 0x000f2c0000002600 */
[----:B------:R-:W2:Y:S01]  /*3c90*/  @!P2 LDC R27, c[0x0][0x10] ;  /* 0x00000400ff1bab82 */ /* 0x000ea20000000800 */
[----:B0-----:R-:W-:-:S07]  /*3ca0*/  @!P1 IMAD R23, R23, R22, RZ ;  /* 0x0000001617179224 */ /* 0x001fce00078e02ff */
[----:B------:R-:W4:Y:S01]  /*3cb0*/  @!P4 LDC R35, c[0x0][0x10] ;  /* 0x00000400ff23cb82 */ /* 0x000f220000000800 */
[----:B------:R-:W-:-:S05]  /*3cc0*/  @!P1 IMAD R23, R23, R30, RZ ;  /* 0x0000001e17179224 */ /* 0x000fca00078e02ff */
[----:B------:R-:W-:Y:S01]  /*3cd0*/  @!P1 SHF.L.U32 R23, R23, 0x1, RZ ;  /* 0x0000000117179819 */ /* 0x000fe200000006ff */
[----:B-1----:R-:W-:-:S04]  /*3ce0*/  @!P1 IMAD R29, R22, R31, R29 ;  /* 0x0000001f161d9224 */ /* 0x002fc800078e021d */
[----:B---3--:R-:W-:Y:S02]  /*3cf0*/  @!P1 IMAD.WIDE R20, R23, 0x4, R20 ;  /* 0x0000000417149825 */ /* 0x008fe400078e0214 */
[----:B------:R-:W0:Y:S02]  /*3d00*/  @!P2 LDC.64 R22, c[0x0][0x248] ;  /* 0x00009200ff16ab82 */ /* 0x000e240000000a00 */
[----:B--2---:R-:W-:Y:S01]  /*3d10*/  @!P2 IMAD R93, R28, R27, R93 ;  /* 0x0000001b1c5da224 */ /* 0x004fe200078e025d */
[----:B------:R-:W-:Y:S01]  /*3d20*/  MOV R28, UR4 ;  /* 0x00000004001c7c02 */ /* 0x000fe20008000f00 */
[----:B------:R-:W-:Y:S01]  /*3d30*/  @!P1 IMAD.WIDE.U32 R20, R29, 0x8, R20 ;  /* 0x000000081d149825 */ /* 0x000fe200078e0014 */
[----:B------:R-:W-:Y:S02]  /*3d40*/  IADD3 R29, R31, 0x3, RZ ;  /* 0x000000031f1d7810 */ /* 0x000fe40007ffe0ff */
[----:B------:R-:W-:Y:S01]  /*3d50*/  @!P2 LOP3.LUT R28, R28, 0x1, RZ, 0xc0, !PT ;  /* 0x000000011c1ca812 */ /* 0x000fe200078ec0ff */
[----:B----4-:R-:W-:Y:S01]  /*3d60*/  @!P4 IMAD R33, R26, R35, R33 ;  /* 0x000000231a21c224 */ /* 0x010fe200078e0221 */
[----:B------:R-:W-:Y:S01]  /*3d70*/  ISETP.EQ.OR P5, PT, R29, UR9, P3 ;  /* 0x000000091d007c0c */ /* 0x000fe20009fa2670 */
[----:B------:R-:W2:Y:S02]  /*3d80*/  @!P1 LDG.E.64 R20, desc[UR10][R20.64] ;  /* 0x0000000a14149981 */ /* 0x000ea4000c1e1b00 */
[----:B------:R-:W-:Y:S01]  /*3d90*/  @!P2 IMAD R27, R28, R27, RZ ;  /* 0x0000001b1c1ba224 */ /* 0x000fe200078e02ff */
[----:B------:R-:W-:-:S03]  /*3da0*/  MOV R28, UR4 ;  /* 0x00000004001c7c02 */ /* 0x000fc60008000f00 */
[----:B------:R-:W-:Y:S01]  /*3db0*/  @!P2 IMAD R27, R27, R30, RZ ;  /* 0x0000001e1b1ba224 */ /* 0x000fe200078e02ff */
[----:B------:R-:W-:-:S04]  /*3dc0*/  @!P4 LOP3.LUT R28, R28, 0x1, RZ, 0xc0, !PT ;  /* 0x000000011c1cc812 */ /* 0x000fc800078ec0ff */
[----:B------:R-:W-:Y:S01]  /*3dd0*/  @!P2 SHF.L.U32 R27, R27, 0x1, RZ ;  /* 0x000000011b1ba819 */ /* 0x000fe200000006ff */
[----:B------:R-:W-:Y:S02]  /*3de0*/  @!P4 IMAD R35, R28, R35, RZ ;  /* 0x000000231c23c224 */ /* 0x000fe400078e02ff */
[----:B------:R-:W1:Y:S02]  /*3df0*/  @!P5 S2R R28, SR_CTAID.Y ;  /* 0x00000000001cd919 */ /* 0x000e640000002600 */
[----:B0-----:R-:W-:Y:S02]  /*3e00*/  @!P2 IMAD.WIDE R22, R27, 0x4, R22 ;  /* 0x000000041b16a825 */ /* 0x001fe400078e0216 */
[----:B------:R-:W0:Y:S02]  /*3e10*/  @!P4 LDC.64 R26, c[0x0][0x248] ;  /* 0x00009200ff1acb82 */ /* 0x000e240000000a00 */
[----:B------:R-:W-:Y:S02]  /*3e20*/  @!P4 IMAD R35, R35, R30, RZ ;  /* 0x0000001e2323c224 */ /* 0x000fe400078e02ff */
[----:B------:R-:W-:-:S03]  /*3e30*/  @!P2 IMAD.WIDE.U32 R22, R93, 0x8, R22 ;  /* 0x000000085d16a825 */ /* 0x000fc600078e0016 */
[----:B------:R-:W-:-:S03]  /*3e40*/  @!P4 SHF.L.U32 R35, R35, 0x1, RZ ;  /* 0x000000012323c819 */ /* 0x000fc600000006ff */
[----:B------:R-:W3:Y:S02]  /*3e50*/  @!P2 LDG.E.64 R22, desc[UR10][R22.64] ;  /* 0x0000000a1616a981 */ /* 0x000ee4000c1e1b00 */
[----:B0-----:R-:W-:Y:S02]  /*3e60*/  @!P4 IMAD.WIDE R26, R35, 0x4, R26 ;  /* 0x00000004231ac825 */ /* 0x001fe400078e021a */
[----:B------:R-:W1:Y:S02]  /*3e70*/  @!P5 LDC R35, c[0x0][0x10] ;  /* 0x00000400ff23db82 */ /* 0x000e640000000800 */
[----:B------:R-:W-:Y:S01]  /*3e80*/  @!P4 IMAD.WIDE.U32 R32, R33, 0x8, R26 ;  /* 0x000000082120c825 */ /* 0x000fe200078e001a */
[----:B------:R-:W-:-:S04]  /*3e90*/  MOV R26, UR4 ;  /* 0x00000004001a7c02 */ /* 0x000fc80008000f00 */
[----:B------:R-:W-:Y:S01]  /*3ea0*/  @!P5 LOP3.LUT R26, R26, 0x1, RZ, 0xc0, !PT ;  /* 0x000000011a1ad812 */ /* 0x000fe200078ec0ff */
[----:B-1----:R-:W-:-:S04]  /*3eb0*/  @!P5 IMAD R29, R29, R35, R28 ;  /* 0x000000231d1dd224 */ /* 0x002fc800078e021c */
[----:B------:R-:W-:Y:S02]  /*3ec0*/  @!P5 IMAD R35, R26, R35, RZ ;  /* 0x000000231a23d224 */ /* 0x000fe400078e02ff */
[----:B------:R-:W0:Y:S02]  /*3ed0*/  @!P5 LDC.64 R26, c[0x0][0x248] ;  /* 0x00009200ff1adb82 */ /* 0x000e240000000a00 */
[----:B------:R-:W-:-:S05]  /*3ee0*/  @!P5 IMAD R35, R35, R30, RZ ;  /* 0x0000001e2323d224 */ /* 0x000fca00078e02ff */
[----:B------:R-:W-:-:S05]  /*3ef0*/  @!P5 SHF.L.U32 R35, R35, 0x1, RZ ;  /* 0x000000012323d819 */ /* 0x000fca00000006ff */
[----:B0-----:R-:W-:-:S04]  /*3f00*/  @!P5 IMAD.WIDE R26, R35, 0x4, R26 ;  /* 0x00000004231ad825 */ /* 0x001fc800078e021a */
[----:B------:R-:W-:Y:S02]  /*3f10*/  @!P5 IMAD.WIDE.U32 R28, R29, 0x8, R26 ;  /* 0x000000081d1cd825 */ /* 0x000fe400078e001a */
[----:B------:R-:W4:Y:S04]  /*3f20*/  @!P4 LDG.E.64 R26, desc[UR10][R32.64] ;  /* 0x0000000a201ac981 */ /* 0x000f28000c1e1b00 */
[----:B------:R-:W5:Y:S01]  /*3f30*/  @!P5 LDG.E.64 R28, desc[UR10][R28.64] ;  /* 0x0000000a1c1cd981 */ /* 0x000f62000c1e1b00 */
[----:B------:R-:W-:Y:S02]  /*3f40*/  IADD3 R34, R34, -0x4, RZ ;  /* 0xfffffffc22227810 */ /* 0x000fe40007ffe0ff */
[----:B------:R-:W-:Y:S01]  /*3f50*/  IADD3 R31, R31, 0x4, RZ ;  /* 0x000000041f1f7810 */ /* 0x000fe20007ffe0ff */
[----:B--2---:R-:W-:Y:S01]  /*3f60*/  @!P1 FADD.FTZ R24, R24, R20 ;  /* 0x0000001418189221 */ /* 0x004fe20000010000 */
[----:B------:R-:W-:Y:S01]  /*3f70*/  @!P1 FADD.FTZ R25, R25, R21 ;  /* 0x0000001519199221 */ /* 0x000fe20000010000 */
[----:B------:R-:W-:-:S02]  /*3f80*/  ISETP.NE.AND P1, PT, R34, RZ, PT ;  /* 0x000000ff2200720c */ /* 0x000fc40003f25270 */
[----:B---3--:R-:W-:Y:S01]  /*3f90*/  @!P2 FADD.FTZ R24, R24, R22 ;  /* 0x000000161818a221 */ /* 0x008fe20000010000 */
[----:B------:R-:W-:-:S03]  /*3fa0*/  @!P2 FADD.FTZ R25, R25, R23 ;  /* 0x000000171919a221 */ /* 0x000fc60000010000 */
[----:B----4-:R-:W-:Y:S01]  /*3fb0*/  @!P4 FADD.FTZ R24, R24, R26 ;  /* 0x0000001a1818c221 */ /* 0x010fe20000010000 */
[----:B------:R-:W-:-:S03]  /*3fc0*/  @!P4 FADD.FTZ R25, R25, R27 ;  /* 0x0000001b1919c221 */ /* 0x000fc60000010000 */
[----:B-----5:R-:W-:Y:S01]  /*3fd0*/  @!P5 FADD.FTZ R24, R24, R28 ;  /* 0x0000001c1818d221 */ /* 0x020fe20000010000 */
[----:B------:R-:W-:Y:S02]  /*3fe0*/  @!P5 FADD.FTZ R25, R25, R29 ;  /* 0x0000001d1919d221 */ /* 0x000fe40000010000 */
[----:B------:R-:W-:Y:S05]  /*3ff0*/  @P1 BRA `(.L_x_3892) ;  /* 0xfffffff800f41947 */ /* 0x000fea000383ffff */
.L_x_3891:
        /* <DEDUP_REMOVED lines=8> */
[----:B------:R-:W-:Y:S01]  /*4080*/  ULOP3.LUT UR7, UR4, 0x1, URZ, 0xc0, !UPT ;  /* 0x0000000104077892 */ /* 0x000fe2000f8ec03f */
[----:B------:R-:W-:-:S03]  /*4090*/  ULDC UR8, c[0x0][0x10] ;  /* 0x0000040000087ab9 */ /* 0x000fc60000000800 */
[----:B------:R-:W-:-:S06]  /*40a0*/  UIMAD UR7, UR7, UR8, URZ ;  /* 0x00000008070772a4 */ /* 0x000fcc000f8e023f */
[----:B------:R-:W-:-:S05]  /*40b0*/  IMAD R22, R30, UR7, RZ ;  /* 0x000000071e167c24 */ /* 0x000fca000f8e02ff */
[----:B0-----:R-:W-:-:S05]  /*40c0*/  SHF.L.U32 R23, R22, 0x1, RZ ;  /* 0x0000000116177819 */ /* 0x001fca00000006ff */
[----:B--2---:R-:W-:-:S04]  /*40d0*/  IMAD.WIDE R20, R23, 0x4, R20 ;  /* 0x0000000417147825 */ /* 0x004fc800078e0214 */
[----:B-1----:R-:W-:-:S04]  /*40e0*/  IMAD R23, R31, UR8, R28 ;  /* 0x000000081f177c24 */ /* 0x002fc8000f8e021c */
[----:B------:R-:W-:-:S06]  /*40f0*/  IMAD.WIDE.U32 R20, R23, 0x8, R20 ;  /* 0x0000000817147825 */ /* 0x000fcc00078e0014 */
[----:B------:R-:W2:Y:S02]  /*4100*/  LDG.E.64 R20, desc[UR10][R20.64] ;  /* 0x0000000a14147981 */ /* 0x000ea4000c1e1b00 */
[----:B--2---:R-:W-:Y:S01]  /*4110*/  FADD.FTZ R24, R24, R20 ;  /* 0x0000001418187221 */ /* 0x004fe20000010000 */
[----:B------:R-:W-:-:S07]  /*4120*/  FADD.FTZ R25, R25, R21 ;  /* 0x0000001519197221 */ /* 0x000fce0000010000 */
.L_x_3894:
[----:B------:R-:W-:Y:S05]  /*4130*/  BSYNC B0 ;  /* 0x0000000000007941 */ /* 0x000fea0003800000 */
.L_x_3893:
[----:B------:R-:W-:Y:S05]  /*4140*/  @!P2 BRA `(.L_x_3888) ;  /* 0x000000000084a947 */ /* 0x000fea0003800000 */
[C---:B------:R-:W-:Y:S02]  /*4150*/  IADD3 R20, R31.reuse, 0x1, RZ ;  /* 0x000000011f147810 */ /* 0x040fe40007ffe0ff */
[----:B------:R-:W-:Y:S02]  /*4160*/  IADD3 R31, R31, 0x2, RZ ;  /* 0x000000021f1f7810 */ /* 0x000fe40007ffe0ff */
[----:B------:R-:W-:Y:S02]  /*4170*/  ISETP.EQ.OR P2, PT, R20, UR9, P3 ;  /* 0x0000000914007c0c */ /* 0x000fe40009f42670 */
[----:B------:R-:W-:Y:S02]  /*4180*/  ISETP.EQ.OR P1, PT, R31, UR9, P3 ;  /* 0x000000091f007c0c */ /* 0x000fe40009f22670 */
[----:B------:R-:W-:Y:S02]  /*4190*/  MOV R22, UR4 ;  /* 0x0000000400167c02 */ /* 0x000fe40008000f00 */
[----:B------:R-:W-:-:S02]  /*41a0*/  ISETP.EQ.OR P1, PT, R26, 0x2, P1 ;  /* 0x000000021a00780c */ /* 0x000fc40000f22670 */
[----:B------:R-:W-:-:S05]  /*41b0*/  MOV R33, UR4 ;  /* 0x0000000400217c02 */ /* 0x000fca0008000f00 */
        /* <DEDUP_REMOVED lines=13> */
[----:B0-----:R-:W0:Y:S01]  /*4290*/  @!P2 LDC.64 R22, c[0x0][0x248] ;  /* 0x00009200ff16ab82 */ /* 0x001e220000000a00 */
[----:B------:R-:W-:-:S05]  /*42a0*/  @!P2 SHF.L.U32 R27, R27, 0x1, RZ ;  /* 0x000000011b1ba819 */ /* 0x000fca00000006ff */
[----:B0-----:R-:W-:Y:S01]  /*42b0*/  @!P2 IMAD.WIDE R26, R27, 0x4, R22 ;  /* 0x000000041b1aa825 */ /* 0x001fe200078e0216 */
[----:B------:R-:W-:-:S05]  /*42c0*/  @!P1 SHF.L.U32 R23, R33, 0x1, RZ ;  /* 0x0000000121179819 */ /* 0x000fca00000006ff */
[----:B-1----:R-:W-:-:S04]  /*42d0*/  @!P1 IMAD.WIDE R22, R23, 0x4, R20 ;  /* 0x0000000417169825 */ /* 0x002fc800078e0214 */
        /* <DEDUP_REMOVED lines=8> */
.L_x_3888:
[----:B------:R-:W-:Y:S01]  /*4360*/  ULDC.64 UR14, c[0x0][0x218] ;  /* 0x00008600000e7ab9 */ /* 0x000fe20000000a00 */
[----:B------:R-:W-:Y:S01]  /*4370*/  LOP3.LUT P1, RZ, R0, UR9, RZ, 0xfc, !PT ;  /* 0x0000000900ff7c12 */ /* 0x000fe2000f82fcff */
[----:B------:R-:W2:Y:S01]  /*4380*/  S2UR UR8, SR_CgaCtaId ;  /* 0x00000000000879c3 */ /* 0x000ea20000008800 */
[----:B------:R-:W-:Y:S01]  /*4390*/  ISETP.EQ.U32.AND P2, PT, RZ, UR14, PT ;  /* 0x0000000eff007c0c */ /* 0x000fe2000bf42070 */
[----:B------:R-:W-:Y:S01]  /*43a0*/  UMOV UR7, 0x400 ;  /* 0x0000040000077882 */ /* 0x000fe20000000000 */
[----:B-1----:R-:W-:Y:S02]  /*43b0*/  MOV R29, UR6 ;  /* 0x00000006001d7c02 */ /* 0x002fe40008000f00 */
[----:B------:R-:W-:Y:S02]  /*43c0*/  ISETP.EQ.OR.EX P1, PT, RZ, UR15, P1, P2 ;  /* 0x0000000fff007c0c */ /* 0x000fe40008f22720 */
[----:B------:R-:W-:Y:S01]  /*43d0*/  IADD3 R27, R59, R18, RZ ;  /* 0x000000123b1b7210 */ /* 0x000fe20007ffe0ff */
[----:B0-----:R-:W0:Y:S08]  /*43e0*/  LDC.64 R22, c[0x0][0x228] ;  /* 0x00008a00ff167b82 */ /* 0x001e300000000a00 */
[----:B------:R-:W1:Y:S08]  /*43f0*/  LDC.64 R20, c[0x0][0x230] ;  /* 0x00008c00ff147b82 */ /* 0x000e700000000a00 */
[----:B------:R-:W3:Y:S01]  /*4400*/  @!P1 LDC.64 R30, c[0x0][0x218] ;  /* 0x00008600ff1e9b82 */ /* 0x000ee20000000a00 */
[----:B--2---:R-:W-:-:S03]  /*4410*/  ULEA UR7, UR8, UR7, 0x18 ;  /* 0x0000000708077291 */ /* 0x004fc6000f8ec03f */
[----:B------:R-:W-:Y:S02]  /*4420*/  ULDC UR8, c[0x0][0x2a4] ;  /* 0x0000a90000087ab9 */ /* 0x000fe40000000800 */
[----:B------:R-:W-:Y:S01]  /*4430*/  @!P1 FMUL.FTZ R28, R24, UR8 ;  /* 0x00000008181c9c20 */ /* 0x000fe20008410000 */
[----:B0-----:R-:W-:-:S03]  /*4440*/  IMAD.WIDE R32, R27, 0x4, R22 ;  /* 0x000000041b207825 */ /* 0x001fc600078e0216 */
[----:B------:R0:W-:Y:S01]  /*4450*/  @!P3 STS.64 [UR7+0xc0], R24 ;  /* 0x0000c018ff00b988 */ /* 0x0001e20008000a07 */
[----:B-1----:R-:W-:-:S04]  /*4460*/  IMAD.WIDE R22, R27, 0x4, R20 ;  /* 0x000000041b167825 */ /* 0x002fc800078e0214 */
[----:B---3--:R-:W-:-:S04]  /*4470*/  @!P1 IMAD.WIDE R30, R29, 0x8, R30 ;  /* 0x000000081d1e9825 */ /* 0x008fc800078e021e */
[----:B------:R-:W-:-:S05]  /*4480*/  @!P1 FMUL.FTZ R29, R25, UR8 ;  /* 0x00000008191d9c20 */ /* 0x000fca0008410000 */
[----:B------:R-:W-:Y:S01]  /*4490*/  @!P1 STG.E.64 desc[UR10][R30.64], R28 ;  /* 0x0000001c1e009986 */ /* 0x000fe2000c101b0a */
[----:B------:R-:W-:Y:S06]  /*44a0*/  BAR.SYNC.DEFER_BLOCKING 0x0 ;  /* 0x0000000000007b1d */ /* 0x000fec0000010000 */
[----:B------:R-:W2:Y:S04]  /*44b0*/  LDG.E.64 R20, desc[UR10][R32.64] ;  /* 0x0000000a20147981 */ /* 0x000ea8000c1e1b00 */
[----:B------:R-:W2:Y:S01]  /*44c0*/  LDG.E.64 R22, desc[UR10][R22.64] ;  /* 0x0000000a16167981 */ /* 0x000ea2000c1e1b00 */
[----:B------:R-:W-:Y:S01]  /*44d0*/  ISETP.NE.AND P5, PT, RZ, UR12, PT ;  /* 0x0000000cff007c0c */ /* 0x000fe2000bfa5270 */
[----:B0-----:R-:W-:-:S02]  /*44e0*/  HADD2.F32 R24, -RZ, R62.H0_H0 ;  /* 0x2000003eff187230 */ /* 0x001fc40000004100 */
[----:B------:R-:W0:Y:S02]  /*44f0*/  LDS.64 R26, [UR7+0xc0] ;  /* 0x0000c007ff1a7984 */ /* 0x000e240008000a00 */
[----:B0-----:R-:W-:-:S05]  /*4500*/  FMUL.FTZ R26, R26, UR8 ;  /* 0x000000081a1a7c20 */ /* 0x001fca0008410000 */
[----:B------:R-:W-:Y:S01]  /*4510*/  R2UR UR7, R26 ;  /* 0x000000001a0772ca */ /* 0x000fe200000e0000 */
[----:B------:R-:W-:-:S12]  /*4520*/  HADD2.F32 R26, -RZ, R62.H1_H1 ;  /* 0x3000003eff1a7230 */ /* 0x000fd80000004100 */
[----:B------:R-:W-:Y:S01]  /*4530*/  MOV R18, UR7 ;  /* 0x0000000700127c02 */ /* 0x000fe20008000f00 */
[----:B------:R-:W-:Y:S01]  /*4540*/  FADD.FTZ R24, R24, -UR7 ;  /* 0x8000000718187e21 */ /* 0x000fe20008010000 */
[----:B------:R-:W-:-:S03]  /*4550*/  FADD.FTZ R26, R26, -UR7 ;  /* 0x800000071a1a7e21 */ /* 0x000fc60008010000 */
[----:B------:R-:W-:-:S04]  /*4560*/  FMUL.FTZ R18, R18, UR7 ;  /* 0x0000000712127c20 */ /* 0x000fc80008410000 */
[----:B------:R-:W-:-:S05]  /*4570*/  FFMA.FTZ R18, R27, UR8, -R18 ;  /* 0x000000081b127c23 */ /* 0x000fca0008010812 */
[----:B------:R-:W-:-:S13]  /*4580*/  FSETP.GTU.FTZ.AND P1, PT, R18, RZ, PT ;  /* 0x000000ff1200720b */ /* 0x000fda0003f3c000 */
[----:B------:R-:W-:Y:S01]  /*4590*/  VOTEU.ANY UP0, P1 ;  /* 0x00000000003f7886 */ /* 0x000fe20000800100 */
[----:B------:R-:W-:-:S04]  /*45a0*/  PLOP3.LUT P1, PT, PT, PT, UP0, 0x80, 0x0 ;  /* 0x000000000000781c */ /* 0x000fc80003f2f008 */
[----:B------:R-:W-:-:S09]  /*45b0*/  @UP0 ULDC UR8, c[0x0][0x238] ;  /* 0x00008e0000080ab9 */ /* 0x000fd20000000800 */
[----:B------:R-:W-:Y:S01]  /*45c0*/  @P1 FADD.FTZ R18, R18, UR8 ;  /* 0x0000000812121e21 */ /* 0x000fe20008010000 */
[----:B------:R-:W-:-:S05]  /*45d0*/  UMOV UR8, 0x3f800000 ;  /* 0x3f80000000087882 */ /* 0x000fca0000000000 */
[----:B------:R-:W0:Y:S02]  /*45e0*/  @P1 MUFU.RSQ R18, R18 ;  /* 0x0000001200121308 */ /* 0x000e240000001400 */
[----:B0-----:R-:W-:Y:S01]  /*45f0*/  @P1 R2UR UR13, R18 ;  /* 0x00000000120d12ca */ /* 0x001fe200000e0000 */
[--C-:B------:R-:W-:Y:S02]  /*4600*/  HADD2.F32 R18, -RZ, R36.reuse.H0_H0 ;  /* 0x20000024ff127230 */ /* 0x100fe40000004100 */
[----:B------:R-:W-:-:S10]  /*4610*/  HADD2.F32 R36, -RZ, R36.H1_H1 ;  /* 0x30000024ff247230 */ /* 0x000fd40000004100 */
[----:B------:R-:W-:Y:S02]  /*4620*/  @UP0 UMOV UR8, UR13 ;  /* 0x0000000d00080c82 */ /* 0x000fe40008000000 */
[----:B------:R-:W-:Y:S01]  /*4630*/  FMUL.FTZ R25, R24, UR8 ;  /* 0x0000000818197c20 */ /* 0x000fe20008410000 */
[----:B------:R-:W-:-:S03]  /*4640*/  FMUL.FTZ R26, R26, UR8 ;  /* 0x000000081a1a7c20 */ /* 0x000fc60008410000 */
        /* <DEDUP_REMOVED lines=13> */
.L_x_3895:
        /* <DEDUP_REMOVED lines=14> */
.L_x_3897:
[----:B------:R-:W-:Y:S05]  /*4800*/  BSYNC B0 ;  /* 0x0000000000007941 */ /* 0x000fea0003800000 */
.L_x_3896:
[----:B------:R-:W-:Y:S01]  /*4810*/  ULDC.64 UR14, c[0x0][0x278] ;  /* 0x00009e00000e7ab9 */ /* 0x000fe20000000a00 */
[----:B------:R-:W-:Y:S01]  /*4820*/  FADD.FTZ R18, R18, -UR7 ;  /* 0x8000000712127e21 */ /* 0x000fe20008010000 */
[----:B------:R-:W-:Y:S01]  /*4830*/  ISETP.GE.U32.AND P1, PT, R4, UR14, PT ;  /* 0x0000000e04007c0c */ /* 0x000fe2000bf26070 */
[----:B------:R-:W-:Y:S01]  /*4840*/  FADD.FTZ R36, R36, -UR7 ;  /* 0x8000000724247e21 */ /* 0x000fe20008010000 */
[----:B------:R-:W-:Y:S01]  /*4850*/  ISETP.GE.U32.AND P2, PT, R5, UR14, PT ;  /* 0x0000000e05007c0c */ /* 0x000fe2000bf46070 */
[--C-:B------:R-:W-:Y:S01]  /*4860*/  HADD2.F32 R24, -RZ, R38.reuse.H0_H0 ;  /* 0x20000026ff187230 */ /* 0x100fe20000004100 */
[----:B------:R-:W-:Y:S01]  /*4870*/  ISETP.GE.U32.AND P3, PT, R6, UR14, PT ;  /* 0x0000000e06007c0c */ /* 0x000fe2000bf66070 */
[----:B0-----:R-:W-:Y:S01]  /*4880*/  HADD2.F32 R29, -RZ, R38.H1_H1 ;  /* 0x30000026ff1d7230 */ /* 0x001fe20000004100 */
[----:B------:R-:W-:Y:S01]  /*4890*/  ISETP.GE.AND.EX P1, PT, R17, UR15, PT, P1 ;  /* 0x0000000f11007c0c */ /* 0x000fe2000bf26310 */
[----:B------:R-:W-:Y:S01]  /*48a0*/  FMUL.FTZ R25, R18, UR8 ;  /* 0x0000000812197c20 */ /* 0x000fe20008410000 */
[----:B------:R-:W-:Y:S01]  /*48b0*/  ISETP.GE.AND.EX P2, PT, R19, UR15, PT, P2 ;  /* 0x0000000f13007c0c */ /* 0x000fe2000bf46320 */
[----:B------:R-:W-:Y:S01]  /*48c0*/  FMUL.FTZ R36, R36, UR8 ;  /* 0x0000000824247c20 */ /* 0x000fe20008410000 */
[----:B------:R-:W-:Y:S01]  /*48d0*/  ISETP.GE.AND.EX P3, PT, R37, UR15, PT, P3 ;  /* 0x0000000f25007c0c */ /* 0x000fe2000bf66330 */
[--C-:B------:R-:W-:Y:S01]  /*48e0*/  HADD2.F32 R28, -RZ, R40.reuse.H0_H0 ;  /* 0x20000028ff1c7230 */ /* 0x100fe20000004100 */
[C---:B------:R-:W-:Y:S01]  /*48f0*/  ISETP.GT.U32.OR P1, PT, R0.reuse, 0x27f, P1 ;  /* 0x0000027f0000780c */ /* 0x040fe20000f24470 */
[----:B------:R-:W-:Y:S01]  /*4900*/  HADD2.F32 R40, -RZ, R40.H1_H1 ;  /* 0x30000028ff287230 */ /* 0x000fe20000004100 */
[----:B------:R-:W-:Y:S01]  /*4910*/  ISETP.GT.U32.OR P2, PT, R0, 0x27f, P2 ;  /* 0x0000027f0000780c */ /* 0x000fe20001744470 */
[----:B------:R-:W-:Y:S01]  /*4920*/  FADD.FTZ R18, R24, -UR7 ;  /* 0x8000000718127e21 */ /* 0x000fe20008010000 */
[----:B------:R-:W-:Y:S01]  /*4930*/  ISETP.GT.U32.OR P3, PT, R0, 0x27f, P3 ;  /* 0x0000027f0000780c */ /* 0x000fe20001f64470 */
[----:B------:R-:W-:Y:S01]  /*4940*/  FADD.FTZ R29, R29, -UR7 ;  /* 0x800000071d1d7e21 */ /* 0x000fe20008010000 */
[----:B------:R-:W-:Y:S01]  /*4950*/  FFMA.FTZ R30, R20, R25, R22 ;  /* 0x00000019141e7223 */ /* 0x000fe20000010016 */
        /* <DEDUP_REMOVED lines=12> */
.L_x_3898:
        /* <DEDUP_REMOVED lines=14> */
.L_x_3900:
[----:B------:R-:W-:Y:S05]  /*4b00*/  BSYNC B0 ;  /* 0x0000000000007941 */ /* 0x000fea0003800000 */
.L_x_3899:
[----:B------:R-:W-:Y:S01]  /*4b10*/  FMUL.FTZ R17, R18, UR8 ;  /* 0x0000000812117c20 */ /* 0x000fe20008410000 */
[----:B0-----:R-:W-:Y:S01]  /*4b20*/  FMUL.FTZ R26, R29, UR8 ;  /* 0x000000081d1a7c20 */ /* 0x001fe20008410000 */
[----:B------:R-:W-:Y:S01]  /*4b30*/  FADD.FTZ R28, R28, -UR7 ;  /* 0x800000071c1c7e21 */ /* 0x000fe20008010000 */
[----:B------:R-:W-:Y:S01]  /*4b40*/  FADD.FTZ R40, R40, -UR7 ;  /* 0x8000000728287e21 */ /* 0x000fe20008010000 */
        /* <DEDUP_REMOVED lines=13> */
.L_x_3901:
        /* <DEDUP_REMOVED lines=14> */
.L_x_3903:
[----:B------:R-:W-:Y:S05]  /*4d00*/  BSYNC B0 ;  /* 0x0000000000007941 */ /* 0x000fea0003800000 */
.L_x_3902:
[----:B------:R-:W-:Y:S01]  /*4d10*/  FMUL.FTZ R19, R28, UR8 ;  /* 0x000000081c137c20 */ /* 0x000fe20008410000 */
[----:B------:R-:W-:Y:S01]  /*4d20*/  FMUL.FTZ R40, R40, UR8 ;  /* 0x0000000828287c20 */ /* 0x000fe20008410000 */
[--C-:B0-----:R-:W-:Y:S02]  /*4d30*/  HADD2.F32 R17, -RZ, R42.reuse.H0_H0 ;  /* 0x2000002aff117230 */ /* 0x101fe40000004100 */
[----:B------:R-:W-:Y:S02]  /*4d40*/  HADD2.F32 R42, -RZ, R42.H1_H1 ;  /* 0x3000002aff2a7230 */ /* 0x000fe40000004100 */
        /* <DEDUP_REMOVED lines=13> */
.L_x_3904:
        /* <DEDUP_REMOVED lines=14> */
.L_x_3906:
[----:B------:R-:W-:Y:S05]  /*4f00*/  BSYNC B0 ;  /* 0x0000000000007941 */ /* 0x000fea0003800000 */
.L_x_3905:
[----:B------:R-:W-:Y:S01]  /*4f10*/  ISETP.GE.U32.AND P1, PT, R7, UR14, PT ;  /* 0x0000000e07007c0c */ /* 0x000fe2000bf26070 */
[----:B------:R-:W-:Y:S01]  /*4f20*/  FADD.FTZ R17, R17, -UR7 ;  /* 0x8000000711117e21 */ /* 0x000fe20008010000 */
[----:B------:R-:W-:Y:S01]  /*4f30*/  ISETP.GE.U32.AND P2, PT, R8, UR14, PT ;  /* 0x0000000e08007c0c */ /* 0x000fe2000bf46070 */
[----:B------:R-:W-:Y:S01]  /*4f40*/  FADD.FTZ R42, R42, -UR7 ;  /* 0x800000072a2a7e21 */ /* 0x000fe20008010000 */
[----:B------:R-:W-:Y:S01]  /*4f50*/  ISETP.GE.U32.AND P3, PT, R9, UR14, PT ;  /* 0x0000000e09007c0c */ /* 0x000fe2000bf66070 */
[--C-:B0-----:R-:W-:Y:S01]  /*4f60*/  HADD2.F32 R27, -RZ, R44.reuse.H0_H0 ;  /* 0x2000002cff1b7230 */ /* 0x101fe20000004100 */
[----:B------:R-:W-:Y:S01]  /*4f70*/  ISETP.GE.AND.EX P1, PT, R39, UR15, PT, P1 ;  /* 0x0000000f27007c0c */ /* 0x000fe2000bf26310 */
[----:B------:R-:W-:Y:S01]  /*4f80*/  HADD2.F32 R44, -RZ, R44.H1_H1 ;  /* 0x3000002cff2c7230 */ /* 0x000fe20000004100 */
[----:B------:R-:W-:Y:S01]  /*4f90*/  ISETP.GE.AND.EX P2, PT, R41, UR15, PT, P2 ;  /* 0x0000000f29007c0c */ /* 0x000fe2000bf46320 */
[----:B------:R-:W-:Y:S01]  /*4fa0*/  FMUL.FTZ R19, R17, UR8 ;  /* 0x0000000811137c20 */ /* 0x000fe20008410000 */
[----:B------:R-:W-:Y:S01]  /*4fb0*/  ISETP.GE.AND.EX P3, PT, R43, UR15, PT, P3 ;  /* 0x0000000f2b007c0c */ /* 0x000fe2000bf66330 */
[----:B------:R-:W-:Y:S01]  /*4fc0*/  FMUL.FTZ R42, R42, UR8 ;  /* 0x000000082a2a7c20 */ /* 0x000fe20008410000 */
[--C-:B------:R-:W-:Y:S01]  /*4fd0*/  HADD2.F32 R26, -RZ, R46.reuse.H0_H0 ;  /* 0x2000002eff1a7230 */ /* 0x100fe20000004100 */
[C---:B------:R-:W-:Y:S01]  /*4fe0*/  ISETP.GT.U32.OR P1, PT, R0.reuse, 0x27f, P1 ;  /* 0x0000027f0000780c */ /* 0x040fe20000f24470 */
[----:B------:R-:W-:Y:S01]  /*4ff0*/  HADD2.F32 R46, -RZ, R46.H1_H1 ;  /* 0x3000002eff2e7230 */ /* 0x000fe20000004100 */
[C---:B------:R-:W-:Y:S01]  /*5000*/  ISETP.GT.U32.OR P2, PT, R0.reuse, 0x27f, P2 ;  /* 0x0000027f0000780c */ /* 0x040fe20001744470 */
        /* <DEDUP_REMOVED lines=16> */
.L_x_3907:
        /* <DEDUP_REMOVED lines=14> */
.L_x_3909:
[----:B------:R-:W-:Y:S05]  /*51f0*/  BSYNC B0 ;  /* 0x0000000000007941 */ /* 0x000fea0003800000 */
.L_x_3908:
        /* <DEDUP_REMOVED lines=17> */
.L_x_3910:
        /* <DEDUP_REMOVED lines=14> */
.L_x_3912:
[----:B------:R-:W-:Y:S05]  /*53f0*/  BSYNC B0 ;  /* 0x0000000000007941 */ /* 0x000fea0003800000 */
.L_x_3911:
[----:B------:R-:W-:Y:S01]  /*5400*/  FMUL.FTZ R17, R28, UR8 ;  /* 0x000000081c117c20 */ /* 0x000fe20008410000 */
[----:B------:R-:W-:Y:S01]  /*5410*/  FMUL.FTZ R46, R46, UR8 ;  /* 0x000000082e2e7c20 */ /* 0x000fe20008410000 */
[--C-:B------:R-:W-:Y:S02]  /*5420*/  HADD2.F32 R26, -RZ, R48.reuse.H0_H0 ;  /* 0x20000030ff1a7230 */ /* 0x100fe40000004100 */
[----:B------:R-:W-:Y:S02]  /*5430*/  HADD2.F32 R48, -RZ, R48.H1_H1 ;  /* 0x30000030ff307230 */ /* 0x000fe40000004100 */
        /* <DEDUP_REMOVED lines=13> */
.L_x_3913:
        /* <DEDUP_REMOVED lines=14> */
.L_x_3915:
[----:B------:R-:W-:Y:S05]  /*55f0*/  BSYNC B0 ;  /* 0x0000000000007941 */ /* 0x000fea0003800000 */
.L_x_3914:
        /* <DEDUP_REMOVED lines=12> */
[--C-:B--2---:R-:W-:Y:S01]  /*56c0*/  HADD2.F32 R17, -RZ, R52.reuse.H0_H0 ;  /* 0x20000034ff117230 */ /* 0x104fe20000004100 */
[C---:B------:R-:W-:Y:S01]  /*56d0*/  ISETP.GT.U32.OR P1, PT, R0.reuse, 0x27f, P1 ;  /* 0x0000027f0000780c */ /* 0x040fe20000f24470 */
[----:B------:R-:W-:Y:S01]  /*56e0*/  HADD2.F32 R52, -RZ, R52.H1_H1 ;  /* 0x30000034ff347230 */ /* 0x000fe20000004100 */
[C---:B------:R-:W-:Y:S01]  /*56f0*/  ISETP.GT.U32.OR P2, PT, R0.reuse, 0x27f, P2 ;  /* 0x0000027f0000780c */ /* 0x040fe20001744470 */
[----:B------:R-:W-:Y:S01]  /*5700*/  FADD.FTZ R29, R29, -UR7 ;  /* 0x800000071d1d7e21 */ /* 0x000fe20008010000 */
[----:B------:R-:W-:Y:S01]  /*5710*/  ISETP.GT.U32.OR P3, PT, R0, 0x27f, P3 ;  /* 0x0000027f0000780c */ /* 0x000fe20001f64470 */
[----:B------:R-:W-:Y:S01]  /*5720*/  FADD.FTZ R30, R30, -UR7 ;  /* 0x800000071e1e7e21 */ /* 0x000fe20008010000 */
[----:B------:R-:W-:Y:S01]  /*5730*/  FFMA.FTZ R26, R20, R19, R22 ;  /* 0x00000013141a7223 */ /* 0x000fe20000010016 */
[----:B-1----:R-:W-:Y:S01]  /*5740*/  FFMA.FTZ R27, R21, R48, R23 ;  /* 0x00000030151b7223 */ /* 0x002fe20000010017 */
        /* <DEDUP_REMOVED lines=11> */
.L_x_3916:
        /* <DEDUP_REMOVED lines=14> */
.L_x_3918:
[----:B------:R-:W-:Y:S05]  /*58e0*/  BSYNC B0 ;  /* 0x0000000000007941 */ /* 0x000fea0003800000 */
.L_x_3917:
        /* <DEDUP_REMOVED lines=17> */
.L_x_3919:
        /* <DEDUP_REMOVED lines=14> */
.L_x_3921:
[----:B------:R-:W-:Y:S05]  /*5ae0*/  BSYNC B0 ;  /* 0x0000000000007941 */ /* 0x000fea0003800000 */
.L_x_3920:
[----:B------:R-:W-:Y:S01]  /*5af0*/  FMUL.FTZ R17, R26, UR8 ;  /* 0x000000081a117c20 */ /* 0x000fe20008410000 */
[----:B------:R-:W-:Y:S01]  /*5b00*/  FMUL.FTZ R52, R52, UR8 ;  /* 0x0000000834347c20 */ /* 0x000fe20008410000 */
[--C-:B------:R-:W-:Y:S02]  /*5b10*/  HADD2.F32 R28, -RZ, R54.reuse.H0_H0 ;  /* 0x20000036ff1c7230 */ /* 0x100fe40000004100 */
[----:B------:R-:W-:Y:S02]  /*5b20*/  HADD2.F32 R54, -RZ, R54.H1_H1 ;  /* 0x30000036ff367230 */ /* 0x000fe40000004100 */
        /* <DEDUP_REMOVED lines=13> */
.L_x_3922:
        /* <DEDUP_REMOVED lines=14> */
.L_x_3924:
[----:B------:R-:W-:Y:S05]  /*5ce0*/  BSYNC B0 ;  /* 0x0000000000007941 */ /* 0x000fea0003800000 */
.L_x_3923:
[----:B------:R-:W-:Y:S01]  /*5cf0*/  ISETP.GE.U32.AND P1, PT, R13, UR14, PT ;  /* 0x0000000e0d007c0c */ /* 0x000fe2000bf26070 */
[----:B--2---:R-:W-:Y:S01]  /*5d00*/  FADD.FTZ R17, R28, -UR7 ;  /* 0x800000071c117e21 */ /* 0x004fe20008010000 */
[----:B------:R-:W-:Y:S01]  /*5d10*/  ISETP.GE.U32.AND P2, PT, R14, UR14, PT ;  /* 0x0000000e0e007c0c */ /* 0x000fe2000bf46070 */
[----:B------:R-:W-:Y:S01]  /*5d20*/  FADD.FTZ R18, R54, -UR7 ;  /* 0x8000000736127e21 */ /* 0x000fe20008010000 */
[----:B------:R-:W-:Y:S01]  /*5d30*/  ISETP.GE.U32.AND P3, PT, R15, UR14, PT ;  /* 0x0000000e0f007c0c */ /* 0x000fe2000bf66070 */
[--C-:B------:R-:W-:Y:S01]  /*5d40*/  HADD2.F32 R19, -RZ, R56.reuse.H0_H0 ;  /* 0x20000038ff137230 */ /* 0x100fe20000004100 */
[----:B------:R-:W-:Y:S01]  /*5d50*/  ISETP.GE.AND.EX P1, PT, R51, UR15, PT, P1 ;  /* 0x0000000f33007c0c */ /* 0x000fe2000bf26310 */
[----:B-1----:R-:W-:Y:S01]  /*5d60*/  HADD2.F32 R29, -RZ, R56.H1_H1 ;  /* 0x30000038ff1d7230 */ /* 0x002fe20000004100 */
        /* <DEDUP_REMOVED lines=24> */
.L_x_3925:
        /* <DEDUP_REMOVED lines=14> */
.L_x_3927:
[----:B------:R-:W-:Y:S05]  /*5fd0*/  BSYNC B0 ;  /* 0x0000000000007941 */ /* 0x000fea0003800000 */
.L_x_3926:
[----:B-1----:R-:W-:Y:S01]  /*5fe0*/  FMUL.FTZ R17, R28, UR8 ;  /* 0x000000081c117c20 */ /* 0x002fe20008410000 */
        /* <DEDUP_REMOVED lines=16> */
.L_x_3928:
        /* <DEDUP_REMOVED lines=14> */
.L_x_3930:
[----:B------:R-:W-:Y:S05]  /*61d0*/  BSYNC B0 ;  /* 0x0000000000007941 */ /* 0x000fea0003800000 */
.L_x_3929:
[----:B-1----:R-:W-:Y:S01]  /*61e0*/  FMUL.FTZ R17, R28, UR8 ;  /* 0x000000081c117c20 */ /* 0x002fe20008410000 */
[----:B------:R-:W-:Y:S01]  /*61f0*/  FMUL.FTZ R18, R29, UR8 ;  /* 0x000000081d127c20 */ /* 0x000fe20008410000 */
[--C-:B------:R-:W-:Y:S02]  /*6200*/  HADD2.F32 R29, -RZ, R60.reuse.H0_H0 ;  /* 0x2000003cff1d7230 */ /* 0x100fe40000004100 */
[----:B------:R-:W-:Y:S02]  /*6210*/  HADD2.F32 R60, -RZ, R60.H1_H1 ;  /* 0x3000003cff3c7230 */ /* 0x000fe40000004100 */
        /* <DEDUP_REMOVED lines=13> */
.L_x_3931:
        /* <DEDUP_REMOVED lines=14> */
.L_x_3933:
[----:B------:R-:W-:Y:S05]  /*63d0*/  BSYNC B0 ;  /* 0x0000000000007941 */ /* 0x000fea0003800000 */
.L_x_3932:
[C---:B------:R-:W-:Y:S01]  /*63e0*/  IADD3 R35, R58.reuse, 0xd0, RZ ;  /* 0x000000d03a237810 */ /* 0x040fe20007ffe0ff */
[----:B------:R-:W-:Y:S01]  /*63f0*/  FADD.FTZ R18, R29, -UR7 ;  /* 0x800000071d127e21 */ /* 0x000fe20008010000 */
[----:B0-----:R-:W-:Y:S01]  /*6400*/  IADD3 R27, R58, 0xe0, RZ ;  /* 0x000000e03a1b7810 */ /* 0x001fe20007ffe0ff */
[----:B-1----:R-:W-:Y:S01]  /*6410*/  FADD.FTZ R24, R60, -UR7 ;  /* 0x800000073c187e21 */ /* 0x002fe20008010000 */
        /* <DEDUP_REMOVED lines=8> */
[----:B------:R-:W-:Y:S01]  /*64a0*/  SHF.R.S32.HI R28, RZ, 0x1f, R27 ;  /* 0x0000001fff1c7819 */ /* 0x000fe2000001141b */
[--C-:B------:R-:W-:Y:S01]  /*64b0*/  HADD2.F32 R34, -RZ, R63.reuse.H0_H0 ;  /* 0x2000003fff227230 */ /* 0x100fe20000004100 */
[----:B------:R-:W-:Y:S01]  /*64c0*/  ISETP.GE.U32.AND P3, PT, R17, UR14, PT ;  /* 0x0000000e11007c0c */ /* 0x000fe2000bf66070 */
[----:B------:R-:W-:Y:S01]  /*64d0*/  HADD2.F32 R63, -RZ, R63.H1_H1 ;  /* 0x3000003fff3f7230 */ /* 0x000fe20000004100 */
[----:B------:R-:W-:Y:S01]  /*64e0*/  SHF.R.S32.HI R26, RZ, 0x1f, R17 ;  /* 0x0000001fff1a7819 */ /* 0x000fe20000011411 */
[----:B------:R-:W-:Y:S01]  /*64f0*/  FADD.FTZ R32, R32, -UR7 ;  /* 0x8000000720207e21 */ /* 0x000fe20008010000 */
[----:B------:R-:W-:Y:S01]  /*6500*/  ISETP.GE.AND.EX P1, PT, R36, UR15, PT, P1 ;  /* 0x0000000f24007c0c */ /* 0x000fe2000bf26310 */
[----:B------:R-:W-:Y:S01]  /*6510*/  FADD.FTZ R33, R33, -UR7 ;  /* 0x8000000721217e21 */ /* 0x000fe20008010000 */
[----:B------:R-:W-:Y:S01]  /*6520*/  ISETP.GE.AND.EX P2, PT, R28, UR15, PT, P2 ;  /* 0x0000000f1c007c0c */ /* 0x000fe2000bf46320 */
[----:B------:R-:W-:Y:S01]  /*6530*/  FFMA.FTZ R29, R20, R19, R22 ;  /* 0x00000013141d7223 */ /* 0x000fe20000010016 */
[----:B------:R-:W-:Y:S01]  /*6540*/  ISETP.GE.AND.EX P3, PT, R26, UR15, PT, P3 ;  /* 0x0000000f1a007c0c */ /* 0x000fe2000bf66330 */
        /* <DEDUP_REMOVED lines=15> */
.L_x_3934:
        /* <DEDUP_REMOVED lines=14> */
.L_x_3936:
[----:B------:R-:W-:Y:S05]  /*6720*/  BSYNC B0 ;  /* 0x0000000000007941 */ /* 0x000fea0003800000 */
.L_x_3935:
[----:B------:R-:W-:Y:S01]  /*6730*/  FMUL.FTZ R19, R32, UR8 ;  /* 0x0000000820137c20 */ /* 0x000fe20008410000 */
[----:B------:R-:W-:Y:S01]  /*6740*/  FMUL.FTZ R18, R33, UR8 ;  /* 0x0000000821127c20 */ /* 0x000fe20008410000 */
[----:B------:R-:W-:Y:S01]  /*6750*/  FADD.FTZ R32, R34, -UR7 ;  /* 0x8000000722207e21 */ /* 0x000fe20008010000 */
[----:B------:R-:W-:Y:S01]  /*6760*/  FADD.FTZ R33, R63, -UR7 ;  /* 0x800000073f217e21 */ /* 0x000fe20008010000 */
        /* <DEDUP_REMOVED lines=13> */
.L_x_3937:
[----:B------:R-:W-:Y:S04]  /*6840*/  BSSY B0, `(.L_x_3938) ;  /* 0x000000e000007945 */ /* 0x000fe80003800000 */
[----:B------:R-:W-:Y:S05]  /*6850*/  @P2 BRA `(.L_x_3939) ;  /* 0x0000000000302947 */ /* 0x000fea0003800000 */
[----:B------:R-:W-:Y:S01]  /*6860*/  ULDC.64 UR16, c[0x0][0x270] ;  /* 0x00009c0000107ab9 */ /* 0x000fe20000000a00 */
[----:B------:R-:W-:Y:S01]  /*6870*/  MOV R18, R86 ;  /* 0x0000005600127202 */ /* 0x000fe20000000f00 */
[----:B------:R-:W-:Y:S01]  /*6880*/  IMAD R28, R28, UR16, RZ ;  /* 0x000000101c1c7c24 */ /* 0x000fe2000f8e02ff */
[----:B------:R-:W-:Y:S02]  /*6890*/  MOV R19, R89 ;  /* 0x0000005900137202 */ /* 0x000fe40000000f00 */
        /* <DEDUP_REMOVED lines=8> */
.L_x_3939:
[----:B------:R-:W-:Y:S05]  /*6920*/  BSYNC B0 ;  /* 0x0000000000007941 */ /* 0x000fea0003800000 */
.L_x_3938:
[----:B------:R-:W-:Y:S01]  /*6930*/  FMUL.FTZ R19, R32, UR8 ;  /* 0x0000000820137c20 */ /* 0x000fe20008410000 */
        /* <DEDUP_REMOVED lines=16> */
.L_x_3940:
        /* <DEDUP_REMOVED lines=10> */
[----:B0-----:R-:W-:Y:S02]  /*6ae0*/  LEA R24, P1, R18, UR16, 0x1 ;  /* 0x0000001012187c11 */ /* 0x001fe4000f8208ff */
[----:B------:R-:W-:-:S04]  /*6af0*/  IADD3 R17, R19, R17, RZ ;  /* 0x0000001113117210 */ /* 0x000fc80007ffe0ff */
[----:B------:R-:W-:-:S05]  /*6b00*/  LEA.HI.X R25, R18, UR17, R17, 0x1, P1 ;  /* 0x0000001112197c11 */ /* 0x000fca00088f0c11 */
[----:B------:R1:W-:Y:S02]  /*6b10*/  STG.E desc[UR10][R24.64], R27 ;  /* 0x0000001b18007986 */ /* 0x0003e4000c10190a */
.L_x_3942:
[----:B------:R-:W-:Y:S05]  /*6b20*/  BSYNC B0 ;  /* 0x0000000000007941 */ /* 0x000fea0003800000 */
.L_x_3941:
[----:B------:R-:W-:Y:S01]  /*6b30*/  IADD3 R35, R58, 0x100, RZ ;  /* 0x000001003a237810 */ /* 0x000fe20007ffe0ff */
[----:B------:R-:W-:Y:S01]  /*6b40*/  FADD.FTZ R18, R30, -UR7 ;  /* 0x800000071e127e21 */ /* 0x000fe20008010000 */
[----:B-1----:R-:W-:Y:S01]  /*6b50*/  IADD3 R27, R58, 0x110, RZ ;  /* 0x000001103a1b7810 */ /* 0x002fe20007ffe0ff */
[----:B0-----:R-:W-:Y:S01]  /*6b60*/  FADD.FTZ R24, R64, -UR7 ;  /* 0x8000000740187e21 */ /* 0x001fe20008010000 */
        /* <DEDUP_REMOVED lines=34> */
.L_x_3943:
        /* <DEDUP_REMOVED lines=14> */
.L_x_3945:
[----:B------:R-:W-:Y:S05]  /*6e70*/  BSYNC B0 ;  /* 0x0000000000007941 */ /* 0x000fea0003800000 */
.L_x_3944:
        /* <DEDUP_REMOVED lines=17> */
.L_x_3946:
        /* <DEDUP_REMOVED lines=14> */
.L_x_3948:
[----:B------:R-:W-:Y:S05]  /*7070*/  BSYNC B0 ;  /* 0x0000000000007941 */ /* 0x000fea0003800000 */
.L_x_3947:
        /* <DEDUP_REMOVED lines=17> */
.L_x_3949:
        /* <DEDUP_REMOVED lines=14> */
.L_x_3951:
[----:B------:R-:W-:Y:S05]  /*7270*/  BSYNC B0 ;  /* 0x0000000000007941 */ /* 0x000fea0003800000 */
.L_x_3950:
        /* <DEDUP_REMOVED lines=38> */
.L_x_3952:
        /* <DEDUP_REMOVED lines=14> */
.L_x_3954:
[----:B------:R-:W-:Y:S05]  /*75c0*/  BSYNC B0 ;  /* 0x0000000000007941 */ /* 0x000fea0003800000 */
.L_x_3953:
        /* <DEDUP_REMOVED lines=17> */
.L_x_3955:
        /* <DEDUP_REMOVED lines=14> */
.L_x_3957:
[----:B------:R-:W-:Y:S05]  /*77c0*/  BSYNC B0 ;  /* 0x0000000000007941 */ /* 0x000fea0003800000 */
.L_x_3956:
        /* <DEDUP_REMOVED lines=17> */
.L_x_3958:
        /* <DEDUP_REMOVED lines=14> */
.L_x_3960:
[----:B------:R-:W-:Y:S05]  /*79c0*/  BSYNC B0 ;  /* 0x0000000000007941 */ /* 0x000fea0003800000 */
.L_x_3959:
[----:B------:R-:W-:Y:S01]  /*79d0*/  HADD2.F32 R26, -RZ, R78.H0_H0 ;  /* 0x2000004eff1a7230 */ /* 0x000fe20000004100 */
[C---:B------:R-:W-:Y:S01]  /*79e0*/  IADD3 R35, R58.reuse, 0x170, RZ ;  /* 0x000001703a237810 */ /* 0x040fe20007ffe0ff */
[----:B------:R-:W-:Y:S01]  /*79f0*/  HADD2.F32 R19, -RZ, R74.H0_H0 ;  /* 0x2000004aff137230 */ /* 0x000fe20000004100 */
[C---:B------:R-:W-:Y:S01]  /*7a00*/  IADD3 R33, R58.reuse, 0x180, RZ ;  /* 0x000001803a217810 */ /* 0x040fe20007ffe0ff */
[----:B01----:R-:W-:Y:S01]  /*7a10*/  HADD2.F32 R24, -RZ, R76.H0_H0 ;  /* 0x2000004cff187230 */ /* 0x003fe20000004100 */
[C---:B------:R-:W-:Y:S01]  /*7a20*/  IADD3 R31, R58.reuse, 0x190, RZ ;  /* 0x000001903a1f7810 */ /* 0x040fe20007ffe0ff */
[----:B------:R-:W-:Y:S01]  /*7a30*/  HADD2.F32 R28, -RZ, R80.H0_H0 ;  /* 0x20000050ff1c7230 */ /* 0x000fe20000004100 */
[----:B------:R-:W-:Y:S01]  /*7a40*/  IADD3 R29, R58, 0x1a0, RZ ;  /* 0x000001a03a1d7810 */ /* 0x000fe20007ffe0ff */
[----:B------:R-:W-:Y:S02]  /*7a50*/  HADD2.F32 R25, -RZ, R82.H0_H0 ;  /* 0x20000052ff197230 */ /* 0x000fe40000004100 */
[----:B------:R-:W-:Y:S01]  /*7a60*/  FADD.FTZ R17, R30, -UR7 ;  /* 0x800000071e117e21 */ /* 0x000fe20008010000 */
[----:B------:R-:W-:-:S02]  /*7a70*/  HADD2.F32 R32, -RZ, R84.H0_H0 ;  /* 0x20000054ff207230 */ /* 0x000fc40000004100 */
[----:B------:R-:W-:Y:S01]  /*7a80*/  FADD.FTZ R26, R26, -UR7 ;  /* 0x800000071a1a7e21 */ /* 0x000fe20008010000 */
[----:B------:R-:W-:Y:S02]  /*7a90*/  HADD2.F32 R34, -RZ, R90.H0_H0 ;  /* 0x2000005aff227230 */ /* 0x000fe40000004100 */
[----:B------:R-:W-:Y:S01]  /*7aa0*/  FADD.FTZ R19, R19, -UR7 ;  /* 0x8000000713137e21 */ /* 0x000fe20008010000 */
[----:B------:R-:W-:Y:S02]  /*7ab0*/  HADD2.F32 R36, -RZ, R91.H0_H0 ;  /* 0x2000005bff247230 */ /* 0x000fe40000004100 */
[----:B------:R-:W-:Y:S01]  /*7ac0*/  FADD.FTZ R24, R24, -UR7 ;  /* 0x8000000718187e21 */ /* 0x000fe20008010000 */
[----:B------:R-:W-:Y:S02]  /*7ad0*/  HADD2.F32 R38, -RZ, R92.H0_H0 ;  /* 0x2000005cff267230 */ /* 0x000fe40000004100 */
[----:B------:R-:W-:Y:S01]  /*7ae0*/  FADD.FTZ R28, R28, -UR7 ;  /* 0x800000071c1c7e21 */ /* 0x000fe20008010000 */
[----:B------:R-:W-:Y:S01]  /*7af0*/  FADD.FTZ R30, R25, -UR7 ;  /* 0x80000007191e7e21 */ /* 0x000fe20008010000 */
[----:B------:R-:W-:Y:S01]  /*7b00*/  FADD.FTZ R32, R32, -UR7 ;  /* 0x8000000720207e21 */ /* 0x000fe20008010000 */
[----:B------:R-:W-:Y:S01]  /*7b10*/  FADD.FTZ R34, R34, -UR7 ;  /* 0x8000000722227e21 */ /* 0x000fe20008010000 */
[----:B------:R-:W-:Y:S01]  /*7b20*/  FADD.FTZ R36, R36, -UR7 ;  /* 0x8000000724247e21 */ /* 0x000fe20008010000 */
[----:B------:R-:W-:Y:S01]  /*7b30*/  ISETP.GE.U32.AND P6, PT, R16, UR14, PT ;  /* 0x0000000e10007c0c */ /* 0x000fe2000bfc6070 */
[----:B------:R-:W-:Y:S01]  /*7b40*/  FADD.FTZ R18, R72, -UR7 ;  /* 0x8000000748127e21 */ /* 0x000fe20008010000 */
[----:B------:R-:W-:Y:S01]  /*7b50*/  ISETP.GE.U32.AND P1, PT, R35, UR14, PT ;  /* 0x0000000e23007c0c */ /* 0x000fe2000bf26070 */
[----:B------:R-:W-:Y:S01]  /*7b60*/  FADD.FTZ R38, R38, -UR7 ;  /* 0x8000000726267e21 */ /* 0x000fe20008010000 */
[----:B------:R-:W-:Y:S01]  /*7b70*/  ISETP.GE.U32.AND P2, PT, R33, UR14, PT ;  /* 0x0000000e21007c0c */ /* 0x000fe2000bf46070 */
[----:B------:R-:W-:Y:S01]  /*7b80*/  FMUL.FTZ R17, R17, UR8 ;  /* 0x0000000811117c20 */ /* 0x000fe20008410000 */
[----:B------:R-:W-:Y:S01]  /*7b90*/  SHF.R.S32.HI R37, RZ, 0x1f, R35 ;  /* 0x0000001fff257819 */ /* 0x000fe20000011423 */
[----:B------:R-:W-:Y:S01]  /*7ba0*/  FMUL.FTZ R27, R26, UR8 ;  /* 0x000000081a1b7c20 */ /* 0x000fe20008410000 */
[----:B------:R-:W-:Y:S01]  /*7bb0*/  ISETP.GE.U32.AND P3, PT, R31, UR14, PT ;  /* 0x0000000e1f007c0c */ /* 0x000fe2000bf66070 */
[----:B------:R-:W-:Y:S01]  /*7bc0*/  HADD2.F32 R74, -RZ, R74.H1_H1 ;  /* 0x3000004aff4a7230 */ /* 0x000fe20000004100 */
[----:B------:R-:W-:Y:S01]  /*7bd0*/  ISETP.GE.U32.AND P4, PT, R29, UR14, PT ;  /* 0x0000000e1d007c0c */ /* 0x000fe2000bf86070 */
[----:B------:R-:W-:Y:S01]  /*7be0*/  FMUL.FTZ R19, R19, UR8 ;  /* 0x0000000813137c20 */ /* 0x000fe20008410000 */
[----:B------:R-:W-:Y:S01]  /*7bf0*/  FMUL.FTZ R25, R24, UR8 ;  /* 0x0000000818197c20 */ /* 0x000fe20008410000 */
[----:B------:R-:W-:Y:S01]  /*7c00*/  FMUL.FTZ R39, R28, UR8 ;  /* 0x000000081c277c20 */ /* 0x000fe20008410000 */
[----:B------:R-:W-:Y:S01]  /*7c10*/  FMUL.FTZ R41, R30, UR8 ;  /* 0x000000081e297c20 */ /* 0x000fe20008410000 */
[----:B------:R-:W-:Y:S01]  /*7c20*/  FMUL.FTZ R43, R32, UR8 ;  /* 0x00000008202b7c20 */ /* 0x000fe20008410000 */
[----:B------:R-:W-:Y:S01]  /*7c30*/  FMUL.FTZ R45, R34, UR8 ;  /* 0x00000008222d7c20 */ /* 0x000fe20008410000 */
[----:B------:R-:W-:Y:S01]  /*7c40*/  FMUL.FTZ R47, R36, UR8 ;  /* 0x00000008242f7c20 */ /* 0x000fe20008410000 */
[----:B------:R-:W-:Y:S01]  /*7c50*/  ISETP.GE.AND.EX P6, PT, R67, UR15, PT, P6 ;  /* 0x0000000f43007c0c */ /* 0x000fe2000bfc6360 */
[----:B------:R-:W-:Y:S01]  /*7c60*/  FMUL.FTZ R49, R38, UR8 ;  /* 0x0000000826317c20 */ /* 0x000fe20008410000 */
[----:B------:R-:W-:Y:S01]  /*7c70*/  ISETP.GE.AND.EX P1, PT, R37, UR15, PT, P1 ;  /* 0x0000000f25007c0c */ /* 0x000fe2000bf26310 */
[----:B------:R-:W-:Y:S01]  /*7c80*/  FMUL.FTZ R18, R18, UR8 ;  /* 0x0000000812127c20 */ /* 0x000fe20008410000 */
        /* <DEDUP_REMOVED lines=11> */
[--C-:B------:R-:W-:Y:S01]  /*7d40*/  FFMA.FTZ R17, R20, R47, R22.reuse ;  /* 0x0000002f14117223 */ /* 0x100fe20000010016 */
[----:B------:R-:W-:Y:S01]  /*7d50*/  ISETP.GT.U32.OR P6, PT, R0, 0x27f, P6 ;  /* 0x0000027f0000780c */ /* 0x000fe200037c4470 */
[----:B------:R-:W-:Y:S01]  /*7d60*/  FFMA.FTZ R20, R20, R49, R22 ;  /* 0x0000003114147223 */ /* 0x000fe20000010016 */
[C---:B------:R-:W-:Y:S01]  /*7d70*/  ISETP.GT.U32.OR P1, PT, R0.reuse, 0x27f, P1 ;  /* 0x0000027f0000780c */ /* 0x040fe20000f24470 */
[----:B------:R-:W-:Y:S01]  /*7d80*/  HADD2.F32 R76, -RZ, R76.H1_H1 ;  /* 0x3000004cff4c7230 */ /* 0x000fe20000004100 */
[C---:B------:R-:W-:Y:S01]  /*7d90*/  ISETP.GT.U32.OR P2, PT, R0.reuse, 0x27f, P2 ;  /* 0x0000027f0000780c */ /* 0x040fe20001744470 */
[----:B------:R-:W-:Y:S01]  /*7da0*/  HADD2.F32 R40, -RZ, R78.H1_H1 ;  /* 0x3000004eff287230 */ /* 0x000fe20000004100 */
[----:B------:R-:W-:Y:S01]  /*7db0*/  ISETP.GT.U32.OR P3, PT, R0, 0x27f, P3 ;  /* 0x0000027f0000780c */ /* 0x000fe20001f64470 */
[----:B------:R-:W-:Y:S01]  /*7dc0*/  FADD.FTZ R74, R74, -UR7 ;  /* 0x800000074a4a7e21 */ /* 0x000fe20008010000 */
[----:B------:R-:W-:Y:S01]  /*7dd0*/  ISETP.GT.U32.OR P4, PT, R0, 0x27f, P4 ;  /* 0x0000027f0000780c */ /* 0x000fe20002784470 */
[----:B------:R-:W-:Y:S01]  /*7de0*/  FFMA.FTZ R39, R21, R18, R23 ;  /* 0x0000001215277223 */ /* 0x000fe20000010017 */
[----:B------:R-:W-:Y:S11]  /*7df0*/  @!P5 BRA `(.L_x_3961) ;  /* 0x000000000028d947 */ /* 0x000ff60003800000 */
        /* <DEDUP_REMOVED lines=10> */
.L_x_3961:
        /* <DEDUP_REMOVED lines=14> */
.L_x_3963:
[----:B------:R-:W-:Y:S05]  /*7f80*/  BSYNC B0 ;  /* 0x0000000000007941 */ /* 0x000fea0003800000 */
.L_x_3962:
[----:B------:R-:W-:Y:S01]  /*7f90*/  FADD.FTZ R18, R76, -UR7 ;  /* 0x800000074c127e21 */ /* 0x000fe20008010000 */
[----:B------:R-:W-:Y:S01]  /*7fa0*/  FMUL.FTZ R74, R74, UR8 ;  /* 0x000000084a4a7c20 */ /* 0x000fe20008410000 */
[----:B------:R-:W-:Y:S02]  /*7fb0*/  HADD2.F32 R80, -RZ, R80.H1_H1 ;  /* 0x30000050ff507230 */ /* 0x000fe40000004100 */
        /* <DEDUP_REMOVED lines=14> */
.L_x_3964:
        /* <DEDUP_REMOVED lines=14> */
.L_x_3966:
[----:B------:R-:W-:Y:S05]  /*8180*/  BSYNC B0 ;  /* 0x0000000000007941 */ /* 0x000fea0003800000 */
.L_x_3965:
[----:B------:R-:W-:Y:S01]  /*8190*/  FADD.FTZ R36, R80, -UR7 ;  /* 0x8000000750247e21 */ /* 0x000fe20008010000 */
[----:B------:R-:W-:Y:S01]  /*81a0*/  FMUL.FTZ R40, R40, UR8 ;  /* 0x0000000828287c20 */ /* 0x000fe20008410000 */
        /* <DEDUP_REMOVED lines=12> */
.L_x_3967:
        /* <DEDUP_REMOVED lines=14> */
.L_x_3969:
[----:B------:R-:W-:Y:S05]  /*8350*/  BSYNC B0 ;  /* 0x0000000000007941 */ /* 0x000fea0003800000 */
.L_x_3968:
[----:B------:R-:W-:Y:S01]  /*8360*/  FMUL.FTZ R36, R36, UR8 ;  /* 0x0000000824247c20 */ /* 0x000fe20008410000 */
[----:B------:R-:W-:Y:S01]  /*8370*/  FFMA.FTZ R33, R21, R40, R23 ;  /* 0x0000002815217223 */ /* 0x000fe20000010017 */
[----:B------:R-:W-:Y:S06]  /*8380*/  @!P5 BRA `(.L_x_3970) ;  /* 0x000000000028d947 */ /* 0x000fec0003800000 */
        /* <DEDUP_REMOVED lines=10> */
.L_x_3970:
        /* <DEDUP_REMOVED lines=10> */
[----:B01----:R-:W-:Y:S02]  /*84d0*/  LEA R24, P1, R18, UR16, 0x1 ;  /* 0x0000001012187c11 */ /* 0x003fe4000f8208ff */
[----:B------:R-:W-:-:S04]  /*84e0*/  IADD3 R31, R19, R31, RZ ;  /* 0x0000001f131f7210 */ /* 0x000fc80007ffe0ff */
[----:B------:R-:W-:-:S05]  /*84f0*/  LEA.HI.X R25, R18, UR17, R31, 0x1, P1 ;  /* 0x0000001112197c11 */ /* 0x000fca00088f0c1f */
[----:B------:R2:W-:Y:S02]  /*8500*/  STG.E desc[UR10][R24.64], R33 ;  /* 0x0000002118007986 */ /* 0x0005e4000c10190a */
.L_x_3972:
[----:B------:R-:W-:Y:S05]  /*8510*/  BSYNC B0 ;  /* 0x0000000000007941 */ /* 0x000fea0003800000 */
.L_x_3971:
[----:B------:R-:W-:Y:S01]  /*8520*/  FFMA.FTZ R31, R21, R36, R23 ;  /* 0x00000024151f7223 */ /* 0x000fe20000010017 */
[----:B------:R-:W-:Y:S06]  /*8530*/  @!P5 BRA `(.L_x_3973) ;  /* 0x000000000028d947 */ /* 0x000fec0003800000 */
        /* <DEDUP_REMOVED lines=10> */
.L_x_3973:
[----:B------:R-:W-:Y:S04]  /*85e0*/  BSSY B0, `(.L_x_3974) ;  /* 0x000000e000007945 */ /* 0x000fe80003800000 */
[----:B------:R-:W-:Y:S05]  /*85f0*/  @P4 BRA `(.L_x_3975) ;  /* 0x0000000000304947 */ /* 0x000fea0003800000 */
[----:B------:R-:W-:Y:S01]  /*8600*/  ULDC.64 UR16, c[0x0][0x270] ;  /* 0x00009c0000107ab9 */ /* 0x000fe20000000a00 */
[----:B------:R-:W-:Y:S01]  /*8610*/  MOV R18, R86 ;  /* 0x0000005600127202 */ /* 0x000fe20000000f00 */
[----:B------:R-:W-:Y:S01]  /*8620*/  IMAD R22, R75, UR16, RZ ;  /* 0x000000104b167c24 */ /* 0x000fe2000f8e02ff */
[----:B------:R-:W-:Y:S02]  /*8630*/  MOV R19, R89 ;  /* 0x0000005900137202 */ /* 0x000fe40000000f00 */
[----:B------:R-:W-:Y:S01]  /*8640*/  F2FP.F16.F32.PACK_AB R31, R31, R30 ;  /* 0x0000001e1f1f723e */ /* 0x000fe200000000ff */
[----:B012---:R-:W-:-:S04]  /*8650*/  IMAD.WIDE.U32 R24, R29, UR16, R18 ;  /* 0x000000101d187c25 */ /* 0x007fc8000f8e0012 */
[----:B------:R-:W-:Y:S01]  /*8660*/  IMAD R29, R29, UR17, R22 ;  /* 0x000000111d1d7c24 */ /* 0x000fe2000f8e0216 */
[----:B------:R-:W-:Y:S02]  /*8670*/  ULDC.64 UR16, c[0x0][0x210] ;  /* 0x0000840000107ab9 */ /* 0x000fe40000000a00 */
[----:B------:R-:W-:Y:S02]  /*8680*/  LEA R18, P1, R24, UR16, 0x1 ;  /* 0x0000001018127c11 */ /* 0x000fe4000f8208ff */
[----:B------:R-:W-:-:S04]  /*8690*/  IADD3 R29, R25, R29, RZ ;  /* 0x0000001d191d7210 */ /* 0x000fc80007ffe0ff */
[----:B------:R-:W-:-:S05]  /*86a0*/  LEA.HI.X R19, R24, UR17, R29, 0x1, P1 ;  /* 0x0000001118137c11 */ /* 0x000fca00088f0c1d */
[----:B------:R3:W-:Y:S02]  /*86b0*/  STG.E desc[UR10][R18.64], R31 ;  /* 0x0000001f12007986 */ /* 0x0007e4000c10190a */
.L_x_3975:
[----:B------:R-:W-:Y:S05]  /*86c0*/  BSYNC B0 ;  /* 0x0000000000007941 */ /* 0x000fea0003800000 */
.L_x_3974:
[----:B012---:R-:W-:Y:S01]  /*86d0*/  HADD2.F32 R24, -RZ, R82.H1_H1 ;  /* 0x30000052ff187230 */ /* 0x007fe20000004100 */
[C---:B------:R-:W-:Y:S01]  /*86e0*/  IADD3 R37, R58.reuse, 0x1b0, RZ ;  /* 0x000001b03a257810 */ /* 0x040fe20007ffe0ff */
[----:B------:R-:W-:Y:S01]  /*86f0*/  HADD2.F32 R25, -RZ, R84.H1_H1 ;  /* 0x30000054ff197230 */ /* 0x000fe20000004100 */
[C---:B------:R-:W-:Y:S01]  /*8700*/  IADD3 R30, R58.reuse, 0x1c0, RZ ;  /* 0x000001c03a1e7810 */ /* 0x040fe20007ffe0ff */
[----:B------:R-:W-:Y:S01]  /*8710*/  HADD2.F32 R29, -RZ, R90.H1_H1 ;  /* 0x3000005aff1d7230 */ /* 0x000fe20000004100 */
[C---:B------:R-:W-:Y:S01]  /*8720*/  IADD3 R22, R58.reuse, 0x1d0, RZ ;  /* 0x000001d03a167810 */ /* 0x040fe20007ffe0ff */
[----:B---3--:R-:W-:Y:S01]  /*8730*/  HADD2.F32 R31, -RZ, R91.H1_H1 ;  /* 0x3000005bff1f7230 */ /* 0x008fe20000004100 */
[C---:B------:R-:W-:Y:S01]  /*8740*/  IADD3 R19, R58.reuse, 0x1e0, RZ ;  /* 0x000001e03a137810 */ /* 0x040fe20007ffe0ff */
[----:B------:R-:W-:Y:S01]  /*8750*/  HADD2.F32 R33, -RZ, R92.H1_H1 ;  /* 0x3000005cff217230 */ /* 0x000fe20000004100 */
[----:B------:R-:W-:Y:S01]  /*8760*/  IADD3 R18, R58, 0x1f0, RZ ;  /* 0x000001f03a127810 */ /* 0x000fe20007ffe0ff */
[----:B------:R-:W-:Y:S01]  /*8770*/  FADD.FTZ R24, R24, -UR7 ;  /* 0x8000000718187e21 */ /* 0x000fe20008010000 */
[----:B------:R-:W-:Y:S01]  /*8780*/  FADD.FTZ R25, R25, -UR7 ;  /* 0x8000000719197e21 */ /* 0x000fe20008010000 */
[----:B------:R-:W-:Y:S01]  /*8790*/  FADD.FTZ R29, R29, -UR7 ;  /* 0x800000071d1d7e21 */ /* 0x000fe20008010000 */
[----:B------:R-:W-:Y:S01]  /*87a0*/  FADD.FTZ R31, R31, -UR7 ;  /* 0x800000071f1f7e21 */ /* 0x000fe20008010000 */
        /* <DEDUP_REMOVED lines=11> */
[----:B------:R-:W-:Y:S01]  /*8860*/  ISETP.GE.AND.EX P6, PT, R77, UR15, PT, P6 ;  /* 0x0000000f4d007c0c */ /* 0x000fe2000bfc6360 */
        /* <DEDUP_REMOVED lines=25> */
.L_x_3976:
        /* <DEDUP_REMOVED lines=14> */
.L_x_3978:
[----:B------:R-:W-:Y:S05]  /*8ae0*/  BSYNC B0 ;  /* 0x0000000000007941 */ /* 0x000fea0003800000 */
.L_x_3977:
        /* <DEDUP_REMOVED lines=11> */
.L_x_3979:
[----:B------:R-:W-:Y:S04]  /*8ba0*/  BSSY B0, `(.L_x_3980) ;  /* 0x000000e000007945 */ /* 0x000fe80003800000 */
[----:B------:R-:W-:Y:S05]  /*8bb0*/  @P1 BRA `(.L_x_3981) ;  /* 0x0000000000301947 */ /* 0x000fea0003800000 */
[----:B------:R-:W-:Y:S01]  /*8bc0*/  ULDC.64 UR14, c[0x0][0x270] ;  /* 0x00009c00000e7ab9 */ /* 0x000fe20000000a00 */
[----:B0-----:R-:W-:Y:S01]  /*8bd0*/  MOV R32, R86 ;  /* 0x0000005600207202 */ /* 0x001fe20000000f00 */
        /* <DEDUP_REMOVED lines=10> */
.L_x_3981:
[----:B------:R-:W-:Y:S05]  /*8c80*/  BSYNC B0 ;  /* 0x0000000000007941 */ /* 0x000fea0003800000 */
.L_x_3980:
[----:B------:R-:W-:Y:S05]  /*8c90*/  @!P5 BRA `(.L_x_3982) ;  /* 0x000000000028d947 */ /* 0x000fea0003800000 */
[----:B0-----:R-:W-:Y:S01]  /*8ca0*/  FMUL.FTZ R21, R26, -1.4426950216293334961 ;  /* 0xbfb8aa3b1a157820 */ /* 0x001fe20000410000 */
[----:B-1----:R-:W-:-:S05]  /*8cb0*/  FMUL.FTZ R27, R29, -1.4426950216293334961 ;  /* 0xbfb8aa3b1d1b7820 */ /* 0x002fca0000410000 */
        /* <DEDUP_REMOVED lines=8> */
.L_x_3982:
[----:B------:R-:W-:Y:S04]  /*8d40*/  BSSY B0, `(.L_x_3983) ;  /* 0x000000e000007945 */ /* 0x000fe80003800000 */
[----:B------:R-:W-:Y:S05]  /*8d50*/  @P2 BRA `(.L_x_3984) ;  /* 0x0000000000302947 */ /* 0x000fea0003800000 */
[----:B------:R-:W-:Y:S01]  /*8d60*/  ULDC.64 UR14, c[0x0][0x270] ;  /* 0x00009c00000e7ab9 */ /* 0x000fe20000000a00 */
[----:B-1----:R-:W-:Y:S01]  /*8d70*/  MOV R30, R86 ;  /* 0x00000056001e7202 */ /* 0x002fe20000000f00 */
        /* <DEDUP_REMOVED lines=10> */
.L_x_3984:
[----:B------:R-:W-:Y:S05]  /*8e20*/  BSYNC B0 ;  /* 0x0000000000007941 */ /* 0x000fea0003800000 */
.L_x_3983:
[----:B------:R-:W-:Y:S05]  /*8e30*/  @!P5 BRA `(.L_x_3985) ;  /* 0x000000000028d947 */ /* 0x000fea0003800000 */
[----:B0-----:R-:W-:Y:S01]  /*8e40*/  FMUL.FTZ R21, R17, -1.4426950216293334961 ;  /* 0xbfb8aa3b11157820 */ /* 0x001fe20000410000 */
[----:B--2---:R-:W-:-:S05]  /*8e50*/  FMUL.FTZ R23, R24, -1.4426950216293334961 ;  /* 0xbfb8aa3b18177820 */ /* 0x004fca0000410000 */
[----:B------:R-:W0:Y:S08]  /*8e60*/  MUFU.EX2 R21, R21 ;  /* 0x0000001500157308 */ /* 0x000e300000000800 */
[----:B------:R-:W2:Y:S01]  /*8e70*/  MUFU.EX2 R23, R23 ;  /* 0x0000001700177308 */ /* 0x000ea20000000800 */
[----:B0-----:R-:W-:-:S07]  /*8e80*/  FADD.FTZ R22, R21, 1 ;  /* 0x3f80000015167421 */ /* 0x001fce0000010000 */
[----:B------:R-:W0:Y:S01]  /*8e90*/  MUFU.RCP R22, R22 ;  /* 0x0000001600167308 */ /* 0x000e220000001000 */
[----:B--2---:R-:W-:-:S07]  /*8ea0*/  FADD.FTZ R26, R23, 1 ;  /* 0x3f800000171a7421 */ /* 0x004fce0000010000 */
[----:B-1----:R-:W1:Y:S01]  /*8eb0*/  MUFU.RCP R27, R26 ;  /* 0x0000001a001b7308 */ /* 0x002e620000001000 */
[----:B0-----:R-:W-:Y:S01]  /*8ec0*/  FMUL.FTZ R17, R17, R22 ;  /* 0x0000001611117220 */ /* 0x001fe20000410000 */
[----:B-1----:R-:W-:-:S07]  /*8ed0*/  FMUL.FTZ R24, R24, R27 ;  /* 0x0000001b18187220 */ /* 0x002fce0000410000 */
.L_x_3985:
[----:B------:R-:W-:Y:S04]  /*8ee0*/  BSSY B0, `(.L_x_3986) ;  /* 0x000000e000007945 */ /* 0x000fe80003800000 */
[----:B------:R-:W-:Y:S05]  /*8ef0*/  @P3 BRA `(.L_x_3987) ;  /* 0x0000000000303947 */ /* 0x000fea0003800000 */
[----:B------:R-:W-:Y:S01]  /*8f00*/  ULDC.64 UR14, c[0x0][0x270] ;  /* 0x00009c00000e7ab9 */ /* 0x000fe20000000a00 */
[----:B--2---:R-:W-:Y:S01]  /*8f10*/  MOV R22, R86 ;  /* 0x0000005600167202 */ /* 0x004fe20000000f00 */
[----:B------:R-:W-:Y:S01]  /*8f20*/  IMAD R28, R83, UR14, RZ ;  /* 0x0000000e531c7c24 */ /* 0x000fe2000f8e02ff */
[----:B------:R-:W-:Y:S02]  /*8f30*/  MOV R23, R89 ;  /* 0x0000005900177202 */ /* 0x000fe40000000f00 */
[----:B------:R-:W-:Y:S01]  /*8f40*/  F2FP.F16.F32.PACK_AB R17, R24, R17 ;  /* 0x000000111811723e */ /* 0x000fe200000000ff */
[----:B-1----:R-:W-:-:S04]  /*8f50*/  IMAD.WIDE.U32 R26, R19, UR14, R22 ;  /* 0x0000000e131a7c25 */ /* 0x002fc8000f8e0016 */
[----:B------:R-:W-:Y:S01]  /*8f60*/  IMAD R19, R19, UR15, R28 ;  /* 0x0000000f13137c24 */ /* 0x000fe2000f8e021c */
[----:B------:R-:W-:Y:S02]  /*8f70*/  ULDC.64 UR14, c[0x0][0x210] ;  /* 0x00008400000e7ab9 */ /* 0x000fe40000000a00 */
[----:B------:R-:W-:Y:S02]  /*8f80*/  LEA R22, P1, R26, UR14, 0x1 ;  /* 0x0000000e1a167c11 */ /* 0x000fe4000f8208ff */
[----:B------:R-:W-:-:S04]  /*8f90*/  IADD3 R19, R27, R19, RZ ;  /* 0x000000131b137210 */ /* 0x000fc80007ffe0ff */
[----:B------:R-:W-:-:S05]  /*8fa0*/  LEA.HI.X R23, R26, UR15, R19, 0x1, P1 ;  /* 0x0000000f1a177c11 */ /* 0x000fca00088f0c13 */
[----:B------:R3:W-:Y:S02]  /*8fb0*/  STG.E desc[UR10][R22.64], R17 ;  /* 0x0000001116007986 */ /* 0x0007e4000c10190a */
.L_x_3987:
[----:B------:R-:W-:Y:S05]  /*8fc0*/  BSYNC B0 ;  /* 0x0000000000007941 */ /* 0x000fea0003800000 */
.L_x_3986:
[----:B------:R-:W-:Y:S05]  /*8fd0*/  @!P5 BRA `(.L_x_3988) ;  /* 0x000000000028d947 */ /* 0x000fea0003800000 */
[----:B---3--:R-:W-:Y:S01]  /*8fe0*/  FMUL.FTZ R17, R20, -1.4426950216293334961 ;  /* 0xbfb8aa3b14117820 */ /* 0x008fe20000410000 */
[----:B0-----:R-:W-:-:S05]  /*8ff0*/  FMUL.FTZ R21, R25, -1.4426950216293334961 ;  /* 0xbfb8aa3b19157820 */ /* 0x001fca0000410000 */
[----:B------:R-:W0:Y:S08]  /*9000*/  MUFU.EX2 R17, R17 ;  /* 0x0000001100117308 */ /* 0x000e300000000800 */
[----:B------:R-:W2:Y:S01]  /*9010*/  MUFU.EX2 R21, R21 ;  /* 0x0000001500157308 */ /* 0x000ea20000000800 */
[----:B0-----:R-:W-:-:S07]  /*9020*/  FADD.FTZ R19, R17, 1 ;  /* 0x3f80000011137421 */ /* 0x001fce0000010000 */
[----:B------:R-:W0:Y:S01]  /*9030*/  MUFU.RCP R19, R19 ;  /* 0x0000001300137308 */ /* 0x000e220000001000 */
[----:B--2---:R-:W-:-:S07]  /*9040*/  FADD.FTZ R22, R21, 1 ;  /* 0x3f80000015167421 */ /* 0x004fce0000010000 */
[----:B------:R-:W2:Y:S01]  /*9050*/  MUFU.RCP R22, R22 ;  /* 0x0000001600167308 */ /* 0x000ea20000001000 */
[----:B0-----:R-:W-:Y:S01]  /*9060*/  FMUL.FTZ R20, R20, R19 ;  /* 0x0000001314147220 */ /* 0x001fe20000410000 */
[----:B--2---:R-:W-:-:S07]  /*9070*/  FMUL.FTZ R25, R25, R22 ;  /* 0x0000001619197220 */ /* 0x004fce0000410000 */
.L_x_3988:
        /* <DEDUP_REMOVED lines=13> */
.L_x_3990:
[----:B------:R-:W-:Y:S05]  /*9150*/  BSYNC B0 ;  /* 0x0000000000007941 */ /* 0x000fea0003800000 */
.L_x_3989:
[----:B------:R-:W-:Y:S01]  /*9160*/  ULDC UR7, c[0x0][0x10] ;  /* 0x0000040000077ab9 */ /* 0x000fe20000000800 */
[----:B------:R-:W-:Y:S02]  /*9170*/  UIADD3 UR4, UR4, 0x1, URZ ;  /* 0x0000000104047890 */ /* 0x000fe4000fffe03f */
[----:B------:R-:W-:-:S04]  /*9180*/  UIADD3 UR6, UR7, UR6, URZ ;  /* 0x0000000607067290 */ /* 0x000fc8000fffe03f */
[----:B------:R-:W-:-:S06]  /*9190*/  UISETP.GE.AND UP0, UPT, UR6, UR5, UPT ;  /* 0x000000050600728c */ /* 0x000fcc000bf06270 */
[----:B------:R-:W-:-:S13]  /*91a0*/  PLOP3.LUT P1, PT, PT, PT, UP0, 0x80, 0x0 ;  /* 0x000000000000781c */ /* 0x000fda0003f2f008 */
[----:B------:R-:W-:Y:S05]  /*91b0*/  @!P1 BRA `(.L_x_3991) ;  /* 0xffffff7000289947 */ /* 0x000fea000383ffff */
[----:B------:R-:W-:Y:S05]  /*91c0*/  EXIT ;  /* 0x000000000000794d */ /* 0x000fea0003800000 */
.L_x_3992:
        /* <DEDUP_REMOVED lines=11> */
.L_x_5165:


//--------------------- .text._Z35group_norm_nhwc_fwd_one_pass_kernelI11Fp16IOBf16WLi64ELi80ELi640EEv26Group_norm_nhwc_fwd_params --------------------------
	.section	.text._Z35group_norm_nhwc_fwd_one_pass_kernelI11Fp16IOBf16WLi64ELi80ELi640EEv26Group_norm_nhwc_fwd_params,"ax",@progbits
	.align	128
        .global         _Z35group_norm_nhwc_fwd_one_pass_kernelI11Fp16IOBf16WLi64ELi80ELi640EEv26Group_norm_nhwc_fwd_params
        .type           _Z35group_norm_nhwc_fwd_one_pass_kernelI11Fp16IOBf16WLi64ELi80ELi640EEv26Group_norm_nhwc_fwd_params,@function
        .size           _Z35group_norm_nhwc_fwd_one_pass_kernelI11Fp16IOBf16WLi64ELi80ELi640EEv26Group_norm_nhwc_fwd_params,(.L_x_5166 - _Z35group_norm_nhwc_fwd_one_pass_kernelI11Fp16IOBf16WLi64ELi80ELi640EEv26Group_norm_nhwc_fwd_params)
        .other          _Z35group_norm_nhwc_fwd_one_pass_kernelI11Fp16IOBf16WLi64ELi80ELi640EEv26Group_norm_nhwc_fwd_params,@"STO_CUDA_ENTRY STV_DEFAULT"
_Z35group_norm_nhwc_fwd_one_pass_kernelI11Fp16IOBf16WLi64ELi80ELi640EEv26Group_norm_nhwc_fwd_params:
.text._Z35group_norm_nhwc_fwd_one_pass_kernelI11Fp16IOBf16WLi64ELi80ELi640EEv26Group_norm_nhwc_fwd_params:
        /* <DEDUP_REMOVED lines=34> */
.L_x_4014:
        /* <DEDUP_REMOVED lines=208> */
.L_x_3994:
[----:B------:R-:W-:Y:S05]  /*0f20*/  BSYNC B0 ;  /* 0x0000000000007941 */ /* 0x000fea0003800000 */
.L_x_3993:
        /* <DEDUP_REMOVED lines=28> */
.L_x_3997:
[----:B-1----:R-:W2:Y:S04]  /*10f0*/  LDG.E.STRONG.GPU R14, desc[UR8][R12.64] ;  /* 0x000000080c0e7981 */ /* 0x002ea8000c1ef900 */
[----:B--2---:R-:W-:Y:S01]  /*1100*/  CCTL.IVALL ;  /* 0x00000000ff00798f */ /* 0x004fe20002000000 */
[----:B------:R-:W-:Y:S05]  /*1110*/  YIELD ;  /* 0x0000000000007946 */ /* 0x000fea0003800000 */
[----:B------:R-:W-:-:S13]  /*1120*/  ISETP.NE.AND P1, PT, R14, R17, PT ;  /* 0x000000110e00720c */ /* 0x000fda0003f25270 */
[----:B------:R-:W-:Y:S05]  /*1130*/  @P1 BRA `(.L_x_3997) ;  /* 0xfffffffc00ec1947 */ /* 0x000fea000383ffff */
.L_x_3996:
        /* <DEDUP_REMOVED lines=11> */
.L_x_3999:
        /* <DEDUP_REMOVED lines=63> */
.L_x_3998:
        /* <DEDUP_REMOVED lines=19> */
.L_x_4001:
[----:B------:R-:W-:Y:S05]  /*1710*/  BSYNC B0 ;  /* 0x0000000000007941 */ /* 0x000fea0003800000 */
.L_x_4000:
        /* <DEDUP_REMOVED lines=32> */
.L_x_3995:
[----:B------:R-:W-:Y:S01]  /*1920*/  ULDC.64 UR12, c[0x0][0x218] ;  /* 0x00008600000c7ab9 */ /* 0x000fe20000000a00 */
[----:B------:R-:W-:Y:S01]  /*1930*/  LOP3.LUT P1, RZ, R6, UR7, RZ, 0xfc, !PT ;  /* 0x0000000706ff7c12 */ /* 0x000fe2000f82fcff */
[----:B------:R-:W2:Y:S01]  /*1940*/  S2UR UR6, SR_CgaCtaId ;  /* 0x00000000000679c3 */ /* 0x000ea20000008800 */
[----:B------:R-:W-:Y:S01]  /*1950*/  ISETP.EQ.U32.AND P3, PT, RZ, UR12, PT ;  /* 0x0000000cff007c0c */ /* 0x000fe2000bf62070 */
[----:B------:R-:W-:Y:S01]  /*1960*/  UMOV UR5, 0x400 ;  /* 0x0000040000057882 */ /* 0x000fe20000000000 */
[----:B-1----:R-:W-:Y:S02]  /*1970*/  IADD3 R23, R31, R2, RZ ;  /* 0x000000021f177210 */ /* 0x002fe40007ffe0ff */
[----:B------:R-:W-:-:S03]  /*1980*/  ISETP.EQ.OR.EX P1, PT, RZ, UR13, P1, P3 ;  /* 0x0000000dff007c0c */ /* 0x000fc60008f22730 */
[----:B------:R-:W1:Y:S08]  /*1990*/  LDC.64 R16, c[0x0][0x228] ;  /* 0x00008a00ff107b82 */ /* 0x000e700000000a00 */
[----:B------:R-:W3:Y:S01]  /*19a0*/  LDC.64 R14, c[0x0][0x230] ;  /* 0x00008c00ff0e7b82 */ /* 0x000ee20000000a00 */
[----:B------:R-:W-:Y:S02]  /*19b0*/  HADD2.F32 R39, -RZ, R10.H1_H1 ;  /* 0x3000000aff277230 */ /* 0x000fe40000004100 */
[----:B------:R-:W-:-:S02]  /*19c0*/  HADD2.F32 R41, -RZ, R8.H0_H0 ;  /* 0x20000008ff297230 */ /* 0x000fc40000004100 */
[----:B------:R-:W-:Y:S01]  /*19d0*/  HADD2.F32 R43, -RZ, R8.H1_H1 ;  /* 0x30000008ff2b7230 */ /* 0x000fe20000004100 */
[----:B------:R-:W-:Y:S01]  /*19e0*/  ISETP.NE.AND P4, PT, RZ, UR10, PT ;  /* 0x0000000aff007c0c */ /* 0x000fe2000bf85270 */
[----:B------:R-:W-:Y:S01]  /*19f0*/  ULDC.64 UR12, c[0x0][0x278] ;  /* 0x00009e00000c7ab9 */ /* 0x000fe20000000a00 */
        /* <DEDUP_REMOVED lines=9> */
[----:B------:R-:W-:Y:S01]  /*1a90*/  @!P1 STG.E.64 desc[UR8][R18.64], R12 ;  /* 0x0000000c12009986 */ /* 0x000fe2000c101b08 */
[----:B------:R-:W-:Y:S06]  /*1aa0*/  BAR.SYNC.DEFER_BLOCKING 0x0 ;  /* 0x0000000000007b1d */ /* 0x000fec0000010000 */
[----:B------:R-:W2:Y:S04]  /*1ab0*/  LDG.E.U16 R37, desc[UR8][R16.64] ;  /* 0x0000000810257981 */ /* 0x000ea8000c1e1500 */
[----:B------:R-:W3:Y:S04]  /*1ac0*/  LDG.E.U16 R36, desc[UR8][R16.64+0x2] ;  /* 0x0000020810247981 */ /* 0x000ee8000c1e1500 */
[----:B------:R-:W4:Y:S04]  /*1ad0*/  LDG.E.U16 R2, desc[UR8][R14.64+0x2] ;  /* 0x000002080e027981 */ /* 0x000f28000c1e1500 */
[----:B------:R1:W5:Y:S04]  /*1ae0*/  LDG.E.U16 R38, desc[UR8][R14.64] ;  /* 0x000000080e267981 */ /* 0x000368000c1e1500 */
[----:B------:R-:W0:Y:S02]  /*1af0*/  LDS.64 R22, [UR5+0xc0] ;  /* 0x0000c005ff167984 */ /* 0x000e240008000a00 */
[----:B0-----:R-:W-:-:S04]  /*1b00*/  FMUL.FTZ R22, R22, UR6 ;  /* 0x0000000616167c20 */ /* 0x001fc80008410000 */
[----:B------:R-:W-:-:S04]  /*1b10*/  FMUL.FTZ R40, R22, R22 ;  /* 0x0000001616287220 */ /* 0x000fc80000410000 */
[----:B------:R-:W-:-:S05]  /*1b20*/  FFMA.FTZ R23, R23, UR6, -R40 ;  /* 0x0000000617177c23 */ /* 0x000fca0008010828 */
[----:B------:R-:W-:-:S13]  /*1b30*/  FSETP.GTU.FTZ.AND P1, PT, R23, RZ, PT ;  /* 0x000000ff1700720b */ /* 0x000fda0003f3c000 */
[----:B------:R-:W0:Y:S01]  /*1b40*/  @P1 LDC R12, c[0x0][0x238] ;  /* 0x00008e00ff0c1b82 */ /* 0x000e220000000800 */
[--C-:B------:R-:W-:Y:S02]  /*1b50*/  HADD2.F32 R13, -RZ, R11.reuse.H0_H0 ;  /* 0x2000000bff0d7230 */ /* 0x100fe40000004100 */
[----:B-1----:R-:W-:Y:S02]  /*1b60*/  HADD2.F32 R15, -RZ, R11.H1_H1 ;  /* 0x3000000bff0f7230 */ /* 0x002fe40000004100 */
[--C-:B------:R-:W-:Y:S02]  /*1b70*/  HADD2.F32 R17, -RZ, R0.reuse.H0_H0 ;  /* 0x20000000ff117230 */ /* 0x100fe40000004100 */
[----:B------:R-:W-:Y:S02]  /*1b80*/  HADD2.F32 R19, -RZ, R0.H1_H1 ;  /* 0x30000000ff137230 */ /* 0x000fe40000004100 */
[----:B------:R-:W-:Y:S01]  /*1b90*/  FADD.FTZ R11, R13, -R22 ;  /* 0x800000160d0b7221 */ /* 0x000fe20000010000 */
[----:B------:R-:W-:-:S02]  /*1ba0*/  HADD2.F32 R21, -RZ, R10.H0_H0 ;  /* 0x2000000aff157230 */ /* 0x000fc40000004100 */
[----:B0-----:R-:W-:Y:S01]  /*1bb0*/  @P1 FADD.FTZ R23, R23, R12 ;  /* 0x0000000c17171221 */ /* 0x001fe20000010000 */
[----:B------:R-:W-:-:S06]  /*1bc0*/  MOV R12, 0x3f800000 ;  /* 0x3f800000000c7802 */ /* 0x000fcc0000000f00 */
[----:B------:R0:W1:Y:S01]  /*1bd0*/  @P1 MUFU.RSQ R12, R23 ;  /* 0x00000017000c1308 */ /* 0x0000620000001400 */
[--C-:B------:R-:W-:Y:S01]  /*1be0*/  FADD.FTZ R13, R15, -R22.reuse ;  /* 0x800000160f0d7221 */ /* 0x100fe20000010000 */
[--C-:B------:R-:W-:Y:S01]  /*1bf0*/  FADD.FTZ R15, R17, -R22.reuse ;  /* 0x80000016110f7221 */ /* 0x100fe20000010000 */
[--C-:B------:R-:W-:Y:S01]  /*1c00*/  FADD.FTZ R17, R19, -R22.reuse ;  /* 0x8000001613117221 */ /* 0x100fe20000010000 */
[--C-:B------:R-:W-:Y:S01]  /*1c10*/  FADD.FTZ R19, R21, -R22.reuse ;  /* 0x8000001615137221 */ /* 0x100fe20000010000 */
[--C-:B------:R-:W-:Y:S01]  /*1c20*/  FADD.FTZ R21, R39, -R22.reuse ;  /* 0x8000001627157221 */ /* 0x100fe20000010000 */
[--C-:B------:R-:W-:Y:S01]  /*1c30*/  FADD.FTZ R39, R43, -R22.reuse ;  /* 0x800000162b277221 */ /* 0x100fe20000010000 */
[----:B0-----:R-:W-:Y:S01]  /*1c40*/  FADD.FTZ R23, R41, -R22 ;  /* 0x8000001629177221 */ /* 0x001fe20000010000 */
[----:B------:R-:W-:Y:S02]  /*1c50*/  ISETP.GE.U32.AND P2, PT, R28, UR12, PT ;  /* 0x0000000c1c007c0c */ /* 0x000fe4000bf46070 */
[----:B------:R-:W-:-:S02]  /*1c60*/  ISETP.GE.U32.AND P3, PT, R27, UR12, PT ;  /* 0x0000000c1b007c0c */ /* 0x000fc4000bf66070 */
[----:B------:R-:W-:Y:S01]  /*1c70*/  ISETP.GE.U32.AND P1, PT, R26, UR12, PT ;  /* 0x0000000c1a007c0c */ /* 0x000fe2000bf26070 */
        /* <DEDUP_REMOVED lines=8> */
[----:B------:R-:W-:Y:S02]  /*1d00*/  ISETP.GE.AND.EX P2, PT, R7, UR13, PT, P2 ;  /* 0x0000000d07007c0c */ /* 0x000fe4000bf46320 */
[----:B------:R-:W-:-:S02]  /*1d10*/  ISETP.GE.AND.EX P3, PT, R5, UR13, PT, P3 ;  /* 0x0000000d05007c0c */ /* 0x000fc4000bf66330 */
[----:B------:R-:W-:Y:S02]  /*1d20*/  ISETP.GE.AND.EX P1, PT, R3, UR13, PT, P1 ;  /* 0x0000000d03007c0c */ /* 0x000fe4000bf26310 */
[C---:B------:R-:W-:Y:S02]  /*1d30*/  ISETP.GT.U32.OR P2, PT, R6.reuse, 0x27f, P2 ;  /* 0x0000027f0600780c */ /* 0x040fe40001744470 */
[C---:B------:R-:W-:Y:S02]  /*1d40*/  ISETP.GT.U32.OR P3, PT, R6.reuse, 0x27f, P3 ;  /* 0x0000027f0600780c */ /* 0x040fe40001f64470 */
[----:B------:R-:W-:Y:S02]  /*1d50*/  ISETP.GT.U32.OR P1, PT, R6, 0x27f, P1 ;  /* 0x0000027f0600780c */ /* 0x000fe40000f24470 */
[----:B--2---:R-:W-:Y:S02]  /*1d60*/  SHF.L.U32 R12, R37, 0x10, RZ ;  /* 0x00000010250c7819 */ /* 0x004fe400000006ff */
[----:B---3--:R-:W-:-:S02]  /*1d70*/  SHF.L.U32 R36, R36, 0x10, RZ ;  /* 0x0000001024247819 */ /* 0x008fc400000006ff */
[----:B----4-:R-:W-:Y:S02]  /*1d80*/  SHF.L.U32 R0, R2, 0x10, RZ ;  /* 0x0000001002007819 */ /* 0x010fe400000006ff */
[----:B-----5:R-:W-:-:S03]  /*1d90*/  SHF.L.U32 R37, R38, 0x10, RZ ;  /* 0x0000001026257819 */ /* 0x020fc600000006ff */
[C-C-:B------:R-:W-:Y:S01]  /*1da0*/  FFMA.FTZ R14, R36.reuse, R13, R0.reuse ;  /* 0x0000000d240e7223 */ /* 0x140fe20000010000 */
        /* <DEDUP_REMOVED lines=18> */
.L_x_4002:
        /* <DEDUP_REMOVED lines=14> */
.L_x_4004:
[----:B------:R-:W-:Y:S05]  /*1fb0*/  BSYNC B0 ;  /* 0x0000000000007941 */ /* 0x000fea0003800000 */
.L_x_4003:
        /* <DEDUP_REMOVED lines=11> */
.L_x_4005:
        /* <DEDUP_REMOVED lines=14> */
.L_x_4007:
[----:B------:R-:W-:Y:S05]  /*2150*/  BSYNC B0 ;  /* 0x0000000000007941 */ /* 0x000fea0003800000 */
.L_x_4006:
        /* <DEDUP_REMOVED lines=11> */
.L_x_4008:
        /* <DEDUP_REMOVED lines=14> */
.L_x_4010:
[----:B------:R-:W-:Y:S05]  /*22f0*/  BSYNC B0 ;  /* 0x0000000000007941 */ /* 0x000fea0003800000 */
.L_x_4009:
        /* <DEDUP_REMOVED lines=11> */
.L_x_4011:
        /* <DEDUP_REMOVED lines=13> */
.L_x_4013:
[----:B------:R-:W-:Y:S05]  /*2480*/  BSYNC B0 ;  /* 0x0000000000007941 */ /* 0x000fea0003800000 */
.L_x_4012:
[----:B---3--:R-:W3:Y:S01]  /*2490*/  LDC R3, c[0x0][0x10] ;  /* 0x00000400ff037b82 */ /* 0x008ee20000000800 */
[----:B------:R-:W-:Y:S02]  /*24a0*/  IADD3 R24, R24, 0x1, RZ ;  /* 0x0000000118187810 */ /* 0x000fe40007ffe0ff */
[----:B---3--:R-:W-:-:S04]  /*24b0*/  IADD3 R30, R3, R30, RZ ;  /* 0x0000001e031e7210 */ /* 0x008fc80007ffe0ff */
[----:B------:R-:W-:-:S13]  /*24c0*/  ISETP.GE.AND P1, PT, R30, UR4, PT ;  /* 0x000000041e007c0c */ /* 0x000fda000bf26270 */
[----:B------:R-:W-:Y:S05]  /*24d0*/  @!P1 BRA `(.L_x_4014) ;  /* 0xffffffdc00509947 */ /* 0x000fea000383ffff */
[----:B------:R-:W-:Y:S05]  /*24e0*/  EXIT ;  /* 0x000000000000794d */ /* 0x000fea0003800000 */
.L_x_4015:
        /* <DEDUP_REMOVED lines=9> */
.L_x_5166:


//--------------------- .text._Z35group_norm_nhwc_fwd_one_pass_kernelI11Fp16IOBf16WLi128ELi80ELi640EEv26Group_norm_nhwc_fwd_params --------------------------
	.section	.text._Z35group_norm_nhwc_fwd_one_pass_kernelI11Fp16IOBf16WLi128ELi80ELi640EEv26Group_norm_nhwc_fwd_params,"ax",@progbits
	.align	128
        .global         _Z35group_norm_nhwc_fwd_one_pass_kernelI11Fp16IOBf16WLi128ELi80ELi640EEv26Group_norm_nhwc_fwd_params
        .type           _Z35group_norm_nhwc_fwd_one_pass_kernelI11Fp16IOBf16WLi128ELi80ELi640EEv26Group_norm_nhwc_fwd_params,@function
        .size           _Z35group_norm_nhwc_fwd_one_pass_kernelI11Fp16IOBf16WLi128ELi80ELi640EEv26Group_norm_nhwc_fwd_params,(.L_x_5167 - _Z35group_norm_nhwc_fwd_one_pass_kernelI11Fp16IOBf16WLi128ELi80ELi640EEv26Group_norm_nhwc_fwd_params)
        .other          _Z35group_norm_nhwc_fwd_one_pass_kernelI11Fp16IOBf16WLi128ELi80ELi640EEv26Group_norm_nhwc_fwd_params,@"STO_CUDA_ENTRY STV_DEFAULT"
_Z35group_norm_nhwc_fwd_one_pass_kernelI11Fp16IOBf16WLi128ELi80ELi640EEv26Group_norm_nhwc_fwd_params:
.text._Z35group_norm_nhwc_fwd_one_pass_kernelI11Fp16IOBf16WLi128ELi80ELi640EEv26Group_norm_nhwc_fwd_params:
        /* <DEDUP_REMOVED lines=38> */
.L_x_4049:
[----:B012---:R-:W0:Y:S01]  /*0260*/  LDC R13, c[0x0][0x288] ;  /* 0x0000a200ff0d7b82 */ /* 0x007e220000000800 */
[----:B---3--:R-:W-:Y:S01]  /*0270*/  IABS R11, R32 ;  /* 0x00000020000b7213 */ /* 0x008fe20000000000 */
[----:B------:R-:W-:Y:S01]  /*0280*/  ULDC.64 UR14, c[0x0][0x278] ;  /* 0x00009e00000e7ab9 */ /* 0x000fe20000000a00 */
[----:B------:R-:W-:Y:S01]  /*0290*/  SHF.R.S32.HI R21, RZ, 0x1f, R26 ;  /* 0x0000001fff157819 */ /* 0x000fe2000001141a */
[----:B------:R-:W-:Y:S01]  /*02a0*/  ULDC.64 UR12, c[0x0][0x280] ;  /* 0x0000a000000c7ab9 */ /* 0x000fe20000000a00 */
[----:B------:R-:W-:Y:S02]  /*02b0*/  ISETP.GE.U32.AND P5, PT, R27, UR14, PT ;  /* 0x0000000e1b007c0c */ /* 0x000fe4000bfa6070 */
[----:B------:R-:W-:Y:S01]  /*02c0*/  ISETP.GE.U32.AND P4, PT, R26, UR14, PT ;  /* 0x0000000e1a007c0c */ /* 0x000fe2000bf86070 */
[----:B------:R-:W1:Y:S01]  /*02d0*/  @P0 LDC.64 R16, c[0x0][0x270] ;  /* 0x00009c00ff100b82 */ /* 0x000e620000000a00 */
[----:B------:R-:W-:Y:S02]  /*02e0*/  SHF.R.S32.HI R29, RZ, 0x1f, R25 ;  /* 0x0000001fff1d7819 */ /* 0x000fe40000011419 */
[----:B------:R-:W-:-:S04]  /*02f0*/  ISETP.GE.AND.EX P4, PT, R21, UR15, PT, P4 ;  /* 0x0000000f15007c0c */ /* 0x000fc8000bf86340 */
[----:B------:R-:W-:Y:S01]  /*0300*/  ISETP.GT.U32.OR P4, PT, R5, 0x27f, P4 ;  /* 0x0000027f0500780c */ /* 0x000fe20002784470 */
[----:B------:R-:W2:Y:S01]  /*0310*/  @P0 LDC.64 R14, c[0x0][0x220] ;  /* 0x00008800ff0e0b82 */ /* 0x000ea20000000a00 */
[----:B0-----:R-:W-:-:S04]  /*0320*/  IABS R10, R13 ;  /* 0x0000000d000a7213 */ /* 0x001fc80000000000 */
[----:B----4-:R-:W0:Y:S01]  /*0330*/  I2F.RP R8, R10 ;  /* 0x0000000a00087306 */ /* 0x010e220000209400 */
        /* <DEDUP_REMOVED lines=18> */
[----:B------:R-:W-:Y:S02]  /*0460*/  ISETP.NE.AND P2, PT, R13, RZ, PT ;  /* 0x000000ff0d00720c */ /* 0x000fe40003f45270 */
[----:B------:R-:W-:-:S04]  /*0470*/  SHF.R.S32.HI R7, RZ, 0x1f, R27 ;  /* 0x0000001fff077819 */ /* 0x000fc8000001141b */
[----:B------:R-:W-:-:S04]  /*0480*/  ISETP.GE.AND.EX P5, PT, R7, UR15, PT, P5 ;  /* 0x0000000f07007c0c */ /* 0x000fc8000bfa6350 */
[----:B------:R-:W-:Y:S02]  /*0490*/  ISETP.GT.U32.OR P5, PT, R5, 0x27f, P5 ;  /* 0x0000027f0500780c */ /* 0x000fe40002fa4470 */
[----:B------:R-:W-:-:S04]  /*04a0*/  @P1 IADD3 R9, R9, 0x1, RZ ;  /* 0x0000000109091810 */ /* 0x000fc80007ffe0ff */
        /* <DEDUP_REMOVED lines=33> */
[----:B------:R-:W-:Y:S01]  /*06c0*/  ISETP.GT.U32.OR P3, PT, R5, 0x27f, P3 ;  /* 0x0000027f0500780c */ /* 0x000fe20001f64470 */
[----:B-1----:R-:W-:Y:S01]  /*06d0*/  @!P4 IMAD R21, R21, R12, RZ ;  /* 0x0000000c1515c224 */ /* 0x002fe200078e02ff */
[----:B------:R-:W-:Y:S02]  /*06e0*/  @P0 LEA.HI.X R39, R18, R15, R19, 0x1, P1 ;  /* 0x0000000f12270211 */ /* 0x000fe400008f0c13 */
[----:B------:R-:W-:Y:S02]  /*06f0*/  @!P5 IADD3 R35, R17, R35, RZ ;  /* 0x000000231123d210 */ /* 0x000fe40007ffe0ff */
[----:B------:R-:W-:Y:S01]  /*0700*/  SHF.R.S32.HI R19, RZ, 0x1f, R24 ;  /* 0x0000001fff137819 */ /* 0x000fe20000011418 */
[----:B------:R-:W1:Y:S01]  /*0710*/  @!P2 LDC.64 R14, c[0x0][0x270] ;  /* 0x00009c00ff0eab82 */ /* 0x000e620000000a00 */
[----:B---3--:R-:W-:-:S02]  /*0720*/  @!P5 LEA R40, P6, R16, R10, 0x1 ;  /* 0x0000000a1028d211 */ /* 0x008fc400078c08ff */
[----:B------:R-:W-:Y:S02]  /*0730*/  ISETP.GE.U32.AND P1, PT, R24, UR14, PT ;  /* 0x0000000e18007c0c */ /* 0x000fe4000bf26070 */
[----:B------:R-:W-:Y:S01]  /*0740*/  @!P5 LEA.HI.X R41, R16, R11, R35, 0x1, P6 ;  /* 0x0000000b1029d211 */ /* 0x000fe200030f0c23 */
[C---:B------:R-:W-:Y:S01]  /*0750*/  @!P4 IMAD R35, R26.reuse, R13, R21 ;  /* 0x0000000d1a23c224 */ /* 0x040fe200078e0215 */
[----:B------:R-:W-:Y:S01]  /*0760*/  @!P4 MOV R10, R42 ;  /* 0x0000002a000ac202 */ /* 0x000fe20000000f00 */
[----:B------:R-:W2:Y:S01]  /*0770*/  @!P2 LDC.64 R16, c[0x0][0x220] ;  /* 0x00008800ff10ab82 */ /* 0x000ea20000000a00 */
[----:B------:R-:W-:Y:S02]  /*0780*/  @!P4 MOV R11, R45 ;  /* 0x0000002d000bc202 */ /* 0x000fe40000000f00 */
[----:B------:R-:W-:Y:S02]  /*0790*/  CS2R R20, SRZ ;  /* 0x0000000000147805 */ /* 0x000fe4000001ff00 */
[----:B------:R-:W-:Y:S01]  /*07a0*/  ISETP.GE.AND.EX P1, PT, R19, UR15, PT, P1 ;  /* 0x0000000f13007c0c */ /* 0x000fe2000bf26310 */
[----:B------:R-:W-:-:S03]  /*07b0*/  @!P4 IMAD.WIDE.U32 R12, R26, R12, R10 ;  /* 0x0000000c1a0cc225 */ /* 0x000fc600078e000a */
[----:B------:R-:W-:Y:S01]  /*07c0*/  ISETP.GT.U32.OR P1, PT, R5, 0x27f, P1 ;  /* 0x0000027f0500780c */ /* 0x000fe20000f24470 */
[----:B------:R-:W3:Y:S01]  /*07d0*/  @!P3 LDC.64 R10, c[0x0][0x270] ;  /* 0x00009c00ff0abb82 */ /* 0x000ee20000000a00 */
[----:B------:R-:W4:Y:S01]  /*07e0*/  @!P5 LDG.E R20, desc[UR8][R40.64] ;  /* 0x000000082814d981 */ /* 0x000f22000c1e1900 */
[C---:B0-----:R-:W-:Y:S02]  /*07f0*/  @!P4 LEA R36, P6, R12.reuse, R8, 0x1 ;  /* 0x000000080c24c211 */ /* 0x041fe400078c08ff */
[----:B------:R-:W-:Y:S01]  /*0800*/  @!P4 IADD3 R13, R13, R35, RZ ;  /* 0x000000230d0dc210 */ /* 0x000fe20007ffe0ff */
[----:B------:R0:W5:Y:S01]  /*0810*/  @P0 LDG.E R21, desc[UR8][R38.64] ;  /* 0x0000000826150981 */ /* 0x000162000c1e1900 */
[----:B------:R-:W-:Y:S01]  /*0820*/  ISETP.GE.U32.AND P5, PT, R23, UR14, PT ;  /* 0x0000000e17007c0c */ /* 0x000fe2000bfa6070 */
[----:B-1----:R-:W-:Y:S01]  /*0830*/  @!P2 IMAD R8, R29, R14, RZ ;  /* 0x0000000e1d08a224 */ /* 0x002fe200078e02ff */
[----:B------:R-:W-:Y:S02]  /*0840*/  SHF.R.S32.HI R29, RZ, 0x1f, R23 ;  /* 0x0000001fff1d7819 */ /* 0x000fe40000011417 */
[----:B------:R-:W-:Y:S01]  /*0850*/  @!P4 LEA.HI.X R37, R12, R9, R13, 0x1, P6 ;  /* 0x000000090c25c211 */ /* 0x000fe200030f0c0d */
[----:B------:R-:W-:Y:S01]  /*0860*/  @!P2 IMAD R18, R25, R15, R8 ;  /* 0x0000000f1912a224 */ /* 0x000fe200078e0208 */
[----:B------:R-:W-:Y:S01]  /*0870*/  ISETP.GE.AND.EX P5, PT, R29, UR15, PT, P5 ;  /* 0x0000000f1d007c0c */ /* 0x000fe2000bfa6350 */
[----:B------:R-:W1:Y:S01]  /*0880*/  @!P1 LDC.64 R8, c[0x0][0x270] ;  /* 0x00009c00ff089b82 */ /* 0x000e620000000a00 */
[----:B0-----:R-:W-:-:S02]  /*0890*/  @!P2 MOV R38, R42 ;  /* 0x0000002a0026a202 */ /* 0x001fc40000000f00 */
[----:B------:R-:W-:Y:S02]  /*08a0*/  @!P2 MOV R39, R45 ;  /* 0x0000002d0027a202 */ /* 0x000fe40000000f00 */
[----:B------:R-:W-:-:S03]  /*08b0*/  MOV R34, RZ ;  /* 0x000000ff00227202 */ /* 0x000fc60000000f00 */
[----:B------:R-:W0:Y:S01]  /*08c0*/  @!P3 LDC.64 R12, c[0x0][0x220] ;  /* 0x00008800ff0cbb82 */ /* 0x000e220000000a00 */
[----:B------:R-:W-:Y:S01]  /*08d0*/  ISETP.GT.U32.OR P5, PT, R5, 0x27f, P5 ;  /* 0x0000027f0500780c */ /* 0x000fe20002fa4470 */
[----:B------:R-:W-:Y:S01]  /*08e0*/  @!P2 IMAD.WIDE.U32 R14, R25, R14, R38 ;  /* 0x0000000e190ea225 */ /* 0x000fe200078e0026 */
[----:B------:R-:W-:Y:S01]  /*08f0*/  SHF.R.S32.HI R35, RZ, 0x1f, R22 ;  /* 0x0000001fff237819 */ /* 0x000fe20000011416 */
[----:B------:R3:W5:Y:S01]  /*0900*/  @!P4 LDG.E R34, desc[UR8][R36.64] ;  /* 0x000000082422c981 */ /* 0x000762000c1e1900 */
[----:B------:R-:W-:Y:S02]  /*0910*/  ISETP.GE.U32.AND P4, PT, R22, UR14, PT ;  /* 0x0000000e16007c0c */ /* 0x000fe4000bf86070 */
[----:B------:R-:W-:Y:S02]  /*0920*/  @!P2 IADD3 R15, R15, R18, RZ ;  /* 0x000000120f0fa210 */ /* 0x000fe40007ffe0ff */
[----:B--2---:R-:W-:Y:S01]  /*0930*/  @!P2 LEA R40, P6, R14, R16, 0x1 ;  /* 0x000000100e28a211 */ /* 0x004fe200078c08ff */
[----:B---3--:R-:W-:Y:S01]  /*0940*/  @!P3 IMAD R16, R7, R10, RZ ;  /* 0x0000000a0710b224 */ /* 0x008fe200078e02ff */
[----:B------:R-:W-:-:S02]  /*0950*/  ISETP.GE.AND.EX P4, PT, R35, UR15, PT, P4 ;  /* 0x0000000f23007c0c */ /* 0x000fc4000bf86340 */
[----:B------:R-:W-:Y:S01]  /*0960*/  @!P2 LEA.HI.X R41, R14, R17, R15, 0x1, P6 ;  /* 0x000000110e29a211 */ /* 0x000fe200030f0c0f */
[----:B------:R-:W-:Y:S01]  /*0970*/  @!P3 IMAD R39, R30, R11, R16 ;  /* 0x0000000b1e27b224 */ /* 0x000fe200078e0210 */
[----:B------:R-:W2:Y:S01]  /*0980*/  @!P1 LDC.64 R14, c[0x0][0x220] ;  /* 0x00008800ff0e9b82 */ /* 0x000ea20000000a00 */
[----:B------:R-:W-:Y:S02]  /*0990*/  @!P3 MOV R36, R42 ;  /* 0x0000002a0024b202 */ /* 0x000fe40000000f00 */
[----:B------:R-:W-:Y:S02]  /*09a0*/  @!P3 MOV R37, R45 ;  /* 0x0000002d0025b202 */ /* 0x000fe40000000f00 */
[----:B------:R-:W-:-:S03]  /*09b0*/  ISETP.GT.U32.OR P4, PT, R5, 0x27f, P4 ;  /* 0x0000027f0500780c */ /* 0x000fc60002784470 */
[----:B------:R-:W3:Y:S01]  /*09c0*/  @!P5 LDC.64 R16, c[0x0][0x270] ;  /* 0x00009c00ff10db82 */ /* 0x000ee20000000a00 */
[----:B------:R-:W-:Y:S01]  /*09d0*/  @!P3 IMAD.WIDE.U32 R10, R30, R10, R36 ;  /* 0x0000000a1e0ab225 */ /* 0x000fe200078e0024 */
[----:B------:R-:W-:-:S03]  /*09e0*/  @!P1 MOV R18, R42 ;  /* 0x0000002a00129202 */ /* 0x000fc60000000f00 */
[----:B-1----:R-:W-:Y:S01]  /*09f0*/  @!P1 IMAD R37, R19, R8, RZ ;  /* 0x0000000813259224 */ /* 0x002fe200078e02ff */
[----:B------:R-:W-:Y:S02]  /*0a00*/  @!P3 IADD3 R11, R11, R39, RZ ;  /* 0x000000270b0bb210 */ /* 0x000fe40007ffe0ff */
[----:B------:R-:W-:Y:S02]  /*0a10*/  @!P1 MOV R19, R45 ;  /* 0x0000002d00139202 */ /* 0x000fe40000000f00 */
[----:B0-----:R-:W-:Y:S01]  /*0a20*/  @!P3 LEA R38, P6, R10, R12, 0x1 ;  /* 0x0000000c0a26b211 */ /* 0x001fe200078c08ff */
[C---:B------:R-:W-:Y:S02]  /*0a30*/  @!P1 IMAD R37, R24.reuse, R9, R37 ;  /* 0x0000000918259224 */ /* 0x040fe400078e0225 */
[----:B------:R-:W-:Y:S01]  /*0a40*/  @!P1 IMAD.WIDE.U32 R18, R24, R8, R18 ;  /* 0x0000000818129225 */ /* 0x000fe200078e0012 */
[----:B------:R-:W-:Y:S01]  /*0a50*/  @!P3 LEA.HI.X R39, R10, R13, R11, 0x1, P6 ;  /* 0x0000000d0a27b211 */ /* 0x000fe200030f0c0b */
[----:B------:R-:W0:Y:S01]  /*0a60*/  @!P4 LDC.64 R8, c[0x0][0x270] ;  /* 0x00009c00ff08cb82 */ /* 0x000e220000000a00 */
[----:B------:R-:W-:-:S02]  /*0a70*/  MOV R36, RZ ;  /* 0x000000ff00247202 */ /* 0x000fc40000000f00 */
[----:B------:R-:W-:-:S04]  /*0a80*/  @!P1 IADD3 R37, R19, R37, RZ ;  /* 0x0000002513259210 */ /* 0x000fc80007ffe0ff */
[----:B------:R1:W5:Y:S01]  /*0a90*/  @!P3 LDG.E R36, desc[UR8][R38.64] ;  /* 0x000000082624b981 */ /* 0x000362000c1e1900 */
[----:B------:R-:W1:Y:S01]  /*0aa0*/  @!P5 LDC.64 R10, c[0x0][0x220] ;  /* 0x00008800ff0adb82 */ /* 0x000e620000000a00 */
[C---:B--2---:R-:W-:Y:S01]  /*0ab0*/  @!P1 LEA R14, P3, R18.reuse, R14, 0x1 ;  /* 0x0000000e120e9211 */ /* 0x044fe200078608ff */
[----:B---3--:R-:W-:Y:S01]  /*0ac0*/  @!P5 IMAD R12, R29, R16, RZ ;  /* 0x000000101d0cd224 */ /* 0x008fe200078e02ff */
[----:B------:R-:W-:Y:S02]  /*0ad0*/  @!P5 MOV R19, R45 ;  /* 0x0000002d0013d202 */ /* 0x000fe40000000f00 */
[----:B------:R-:W-:Y:S01]  /*0ae0*/  @!P1 LEA.HI.X R15, R18, R15, R37, 0x1, P3 ;  /* 0x0000000f120f9211 */ /* 0x000fe200018f0c25 */
[----:B------:R-:W-:Y:S01]  /*0af0*/  @!P5 IMAD R17, R23, R17, R12 ;  /* 0x000000111711d224 */ /* 0x000fe200078e020c */
[----:B------:R-:W-:Y:S01]  /*0b00*/  @!P5 MOV R18, R42 ;  /* 0x0000002a0012d202 */ /* 0x000fe20000000f00 */
[----:B------:R-:W2:Y:S01]  /*0b10*/  @!P4 LDC.64 R12, c[0x0][0x220] ;  /* 0x00008800ff0ccb82 */ /* 0x000ea20000000a00 */
[----:B------:R-:W-:-:S03]  /*0b20*/  MOV R37, RZ ;  /* 0x000000ff00257202 */ /* 0x000fc60000000f00 */
[----:B------:R-:W-:-:S03]  /*0b30*/  @!P5 IMAD.WIDE.U32 R18, R23, R16, R18 ;  /* 0x000000101712d225 */ /* 0x000fc600078e0012 */
[----:B------:R3:W5:Y:S02]  /*0b40*/  @!P2 LDG.E R37, desc[UR8][R40.64] ;  /* 0x000000082825a981 */ /* 0x000764000c1e1900 */
[----:B------:R-:W-:Y:S01]  /*0b50*/  @!P5 IADD3 R16, R19, R17, RZ ;  /* 0x000000111310d210 */ /* 0x000fe20007ffe0ff */
[----:B0-----:R-:W-:Y:S01]  /*0b60*/  @!P4 IMAD R17, R35, R8, RZ ;  /* 0x000000082311c224 */ /* 0x001fe200078e02ff */
[----:B-1----:R-:W-:-:S03]  /*0b70*/  @!P5 LEA R10, P2, R18, R10, 0x1 ;  /* 0x0000000a120ad211 */ /* 0x002fc600078408ff */
[----:B------:R-:W-:Y:S01]  /*0b80*/  @!P4 IMAD R9, R22, R9, R17 ;  /* 0x000000091609c224 */ /* 0x000fe200078e0211 */
[----:B------:R-:W-:Y:S02]  /*0b90*/  @!P4 MOV R17, R45 ;  /* 0x0000002d0011c202 */ /* 0x000fe40000000f00 */
[----:B------:R-:W-:Y:S02]  /*0ba0*/  @!P5 LEA.HI.X R11, R18, R11, R16, 0x1, P2 ;  /* 0x0000000b120bd211 */ /* 0x000fe400010f0c10 */
[----:B------:R-:W-:Y:S02]  /*0bb0*/  @!P4 MOV R16, R42 ;  /* 0x0000002a0010c202 */ /* 0x000fe40000000f00 */
[----:B------:R-:W-:-:S03]  /*0bc0*/  CS2R R38, SRZ ;  /* 0x0000000000267805 */ /* 0x000fc6000001ff00 */
[----:B------:R-:W-:-:S03]  /*0bd0*/  @!P4 IMAD.WIDE.U32 R16, R22, R8, R16 ;  /* 0x000000081610c225 */ /* 0x000fc600078e0010 */
[----:B------:R0:W5:Y:S02]  /*0be0*/  @!P1 LDG.E R38, desc[UR8][R14.64] ;  /* 0x000000080e269981 */ /* 0x000164000c1e1900 */
[----:B------:R-:W-:Y:S02]  /*0bf0*/  @!P4 IADD3 R8, R17, R9, RZ ;  /* 0x000000091108c210 */ /* 0x000fe40007ffe0ff */
[----:B------:R1:W5:Y:S01]  /*0c00*/  @!P5 LDG.E R39, desc[UR8][R10.64] ;  /* 0x000000080a27d981 */ /* 0x000362000c1e1900 */
[C---:B--2---:R-:W-:Y:S02]  /*0c10*/  @!P4 LEA R12, P1, R16.reuse, R12, 0x1 ;  /* 0x0000000c100cc211 */ /* 0x044fe400078208ff */
[----:B---3--:R-:W-:Y:S02]  /*0c20*/  MOV R40, RZ ;  /* 0x000000ff00287202 */ /* 0x008fe40000000f00 */
[----:B------:R-:W-:-:S05]  /*0c30*/  @!P4 LEA.HI.X R13, R16, R13, R8, 0x1, P1 ;  /* 0x0000000d100dc211 */ /* 0x000fca00008f0c08 */
[----:B------:R2:W3:Y:S01]  /*0c40*/  @!P4 LDG.E R40, desc[UR8][R12.64] ;  /* 0x000000080c28c981 */ /* 0x0004e2000c1e1900 */
[----:B------:R-:W-:Y:S01]  /*0c50*/  ISETP.GT.AND P1, PT, R4, 0x1e, PT ;  /* 0x0000001e0400780c */ /* 0x000fe20003f24270 */
[--C-:B----4-:R-:W-:Y:S02]  /*0c60*/  HADD2.F32 R8, -RZ, R20.reuse.H1_H1 ;  /* 0x30000014ff087230 */ /* 0x110fe40000004100 */
[----:B------:R-:W-:-:S03]  /*0c70*/  HADD2.F32 R9, -RZ, R20.H0_H0 ;  /* 0x20000014ff097230 */ /* 0x000fc60000004100 */
[----:B------:R-:W-:Y:S02]  /*0c80*/  FMUL.FTZ R16, R8, R8 ;  /* 0x0000000808107220 */ /* 0x000fe40000410000 */
[C---:B0-----:R-:W-:Y:S02]  /*0c90*/  FADD.FTZ R14, R9.reuse, R8 ;  /* 0x00000008090e7221 */ /* 0x041fe40000010000 */
[----:B------:R-:W-:Y:S01]  /*0ca0*/  FFMA.FTZ R9, R9, R9, R16 ;  /* 0x0000000909097223 */ /* 0x000fe20000010010 */
[--C-:B-----5:R-:W-:Y:S02]  /*0cb0*/  HADD2.F32 R16, -RZ, R21.reuse.H1_H1 ;  /* 0x30000015ff107230 */ /* 0x120fe40000004100 */
[----:B-1----:R-:W-:-:S03]  /*0cc0*/  HADD2.F32 R11, -RZ, R21.H0_H0 ;  /* 0x20000015ff0b7230 */ /* 0x002fc60000004100 */
[----:B--2---:R-:W-:Y:S02]  /*0cd0*/  FMUL.FTZ R12, R16, R16 ;  /* 0x00000010100c7220 */ /* 0x004fe40000410000 */
[C---:B------:R-:W-:Y:S02]  /*0ce0*/  FADD.FTZ R16, R11.reuse, R16 ;  /* 0x000000100b107221 */ /* 0x040fe40000010000 */
[----:B------:R-:W-:Y:S01]  /*0cf0*/  FFMA.FTZ R12, R11, R11, R12 ;  /* 0x0000000b0b0c7223 */ /* 0x000fe2000001000c */
[--C-:B------:R-:W-:Y:S02]  /*0d00*/  HADD2.F32 R17, -RZ, R34.reuse.H1_H1 ;  /* 0x30000022ff117230 */ /* 0x100fe40000004100 */
[----:B------:R-:W-:Y:S02]  /*0d10*/  HADD2.F32 R8, -RZ, R34.H0_H0 ;  /* 0x20000022ff087230 */ /* 0x000fe40000004100 */
[----:B------:R-:W-:Y:S01]  /*0d20*/  FADD.FTZ R16, RZ, R16 ;  /* 0x00000010ff107221 */ /* 0x000fe20000010000 */
[----:B------:R-:W-:Y:S01]  /*0d30*/  FADD.FTZ R12, RZ, R12 ;  /* 0x0000000cff0c7221 */ /* 0x000fe20000010000 */
[----:B------:R-:W-:Y:S01]  /*0d40*/  FMUL.FTZ R15, R17, R17 ;  /* 0x00000011110f7220 */ /* 0x000fe20000410000 */
[----:B------:R-:W-:-:S03]  /*0d50*/  FADD.FTZ R10, R8, R17 ;  /* 0x00000011080a7221 */ /* 0x000fc60000010000 */
        /* <DEDUP_REMOVED lines=17> */
[--C-:B------:R-:W-:Y:S02]  /*0e70*/  HADD2.F32 R14, -RZ, R38.reuse.H1_H1 ;  /* 0x30000026ff0e7230 */ /* 0x100fe40000004100 */
        /* <DEDUP_REMOVED lines=105> */
.L_x_4017:
[----:B------:R-:W-:Y:S05]  /*1510*/  BSYNC B0 ;  /* 0x0000000000007941 */ /* 0x000fea0003800000 */
.L_x_4016:
        /* <DEDUP_REMOVED lines=28> */
.L_x_4020:
[----:B-1----:R-:W2:Y:S04]  /*16e0*/  LDG.E.STRONG.GPU R10, desc[UR8][R8.64] ;  /* 0x00000008080a7981 */ /* 0x002ea8000c1ef900 */
[----:B--2---:R-:W-:Y:S01]  /*16f0*/  CCTL.IVALL ;  /* 0x00000000ff00798f */ /* 0x004fe20002000000 */
[----:B------:R-:W-:Y:S05]  /*1700*/  YIELD ;  /* 0x0000000000007946 */ /* 0x000fea0003800000 */
[----:B------:R-:W-:-:S13]  /*1710*/  ISETP.NE.AND P1, PT, R10, R13, PT ;  /* 0x0000000d0a00720c */ /* 0x000fda0003f25270 */
[----:B------:R-:W-:Y:S05]  /*1720*/  @P1 BRA `(.L_x_4020) ;  /* 0xfffffffc00ec1947 */ /* 0x000fea000383ffff */
.L_x_4019:
        /* <DEDUP_REMOVED lines=11> */
.L_x_4022:
        /* <DEDUP_REMOVED lines=63> */
.L_x_4021:
        /* <DEDUP_REMOVED lines=19> */
.L_x_4024:
[----:B------:R-:W-:Y:S05]  /*1d00*/  BSYNC B0 ;  /* 0x0000000000007941 */ /* 0x000fea0003800000 */
.L_x_4023:
        /* <DEDUP_REMOVED lines=32> */
.L_x_4018:
        /* <DEDUP_REMOVED lines=21> */
[----:B------:R3:W4:Y:S04]  /*2060*/  LDG.E.U16 R41, desc[UR8][R12.64+0x2] ;  /* 0x000002080c297981 */ /* 0x000728000c1e1500 */
[----:B------:R-:W5:Y:S04]  /*2070*/  LDG.E.U16 R18, desc[UR8][R16.64] ;  /* 0x0000000810127981 */ /* 0x000f68000c1e1500 */
[----:B------:R0:W5:Y:S01]  /*2080*/  LDG.E.U16 R19, desc[UR8][R16.64+0x2] ;  /* 0x0000020810137981 */ /* 0x000162000c1e1500 */
[----:B------:R-:W-:Y:S01]  /*2090*/  ISETP.NE.AND P6, PT, RZ, UR10, PT ;  /* 0x0000000aff007c0c */ /* 0x000fe2000bfc5270 */
[----:B-1----:R-:W-:-:S02]  /*20a0*/  HADD2.F32 R9, -RZ, R21.H1_H1 ;  /* 0x30000015ff097230 */ /* 0x002fc40000004100 */
[----:B------:R-:W1:Y:S01]  /*20b0*/  LDS.64 R10, [UR5+0xc0] ;  /* 0x0000c005ff0a7984 */ /* 0x000e620008000a00 */
[----:B------:R-:W-:Y:S02]  /*20c0*/  HADD2.F32 R21, -RZ, R21.H0_H0 ;  /* 0x20000015ff157230 */ /* 0x000fe40000004100 */
[--C-:B---3--:R-:W-:Y:S02]  /*20d0*/  HADD2.F32 R13, -RZ, R36.reuse.H0_H0 ;  /* 0x20000024ff0d7230 */ /* 0x108fe40000004100 */
[----:B0-----:R-:W-:Y:S02]  /*20e0*/  HADD2.F32 R17, -RZ, R36.H1_H1 ;  /* 0x30000024ff117230 */ /* 0x001fe40000004100 */
[----:B-1----:R-:W-:-:S04]  /*20f0*/  FMUL.FTZ R10, R10, UR6 ;  /* 0x000000060a0a7c20 */ /* 0x002fc80008410000 */
[----:B------:R-:W-:Y:S01]  /*2100*/  FMUL.FTZ R8, R10, R10 ;  /* 0x0000000a0a087220 */ /* 0x000fe20000410000 */
[--C-:B------:R-:W-:Y:S01]  /*2110*/  FADD.FTZ R16, R9, -R10.reuse ;  /* 0x8000000a09107221 */ /* 0x100fe20000010000 */
[----:B------:R-:W-:Y:S02]  /*2120*/  FADD.FTZ R12, R21, -R10 ;  /* 0x8000000a150c7221 */ /* 0x000fe40000010000 */
[----:B------:R-:W-:-:S05]  /*2130*/  FFMA.FTZ R11, R11, UR6, -R8 ;  /* 0x000000060b0b7c23 */ /* 0x000fca0008010808 */
[----:B------:R-:W-:-:S13]  /*2140*/  FSETP.GTU.FTZ.AND P1, PT, R11, RZ, PT ;  /* 0x000000ff0b00720b */ /* 0x000fda0003f3c000 */
[----:B------:R-:W0:Y:S02]  /*2150*/  @P1 LDC R14, c[0x0][0x238] ;  /* 0x00008e00ff0e1b82 */ /* 0x000e240000000800 */
[----:B0-----:R-:W-:Y:S01]  /*2160*/  @P1 FADD.FTZ R14, R11, R14 ;  /* 0x0000000e0b0e1221 */ /* 0x001fe20000010000 */
[----:B------:R-:W-:-:S06]  /*2170*/  MOV R11, 0x3f800000 ;  /* 0x3f800000000b7802 */ /* 0x000fcc0000000f00 */
[----:B------:R-:W0:Y:S02]  /*2180*/  @P1 MUFU.RSQ R11, R14 ;  /* 0x0000000e000b1308 */ /* 0x000e240000001400 */
[-C--:B0-----:R-:W-:Y:S01]  /*2190*/  FMUL.FTZ R16, R16, R11.reuse ;  /* 0x0000000b10107220 */ /* 0x081fe20000410000 */
[----:B------:R-:W-:Y:S01]  /*21a0*/  FMUL.FTZ R21, R12, R11 ;  /* 0x0000000b0c157220 */ /* 0x000fe20000410000 */
[----:B--2---:R-:W-:Y:S02]  /*21b0*/  SHF.L.U32 R6, R6, 0x10, RZ ;  /* 0x0000001006067819 */ /* 0x004fe400000006ff */
[----:B----4-:R-:W-:Y:S02]  /*21c0*/  SHF.L.U32 R8, R41, 0x10, RZ ;  /* 0x0000001029087819 */ /* 0x010fe400000006ff */
[----:B-----5:R-:W-:Y:S02]  /*21d0*/  SHF.L.U32 R9, R18, 0x10, RZ ;  /* 0x0000001012097819 */ /* 0x020fe400000006ff */
[----:B------:R-:W-:-:S03]  /*21e0*/  SHF.L.U32 R15, R19, 0x10, RZ ;  /* 0x00000010130f7819 */ /* 0x000fc600000006ff */
[----:B------:R-:W-:Y:S02]  /*21f0*/  FFMA.FTZ R21, R6, R21, R9 ;  /* 0x0000001506157223 */ /* 0x000fe40000010009 */
        /* <DEDUP_REMOVED lines=12> */
.L_x_4025:
        /* <DEDUP_REMOVED lines=14> */
.L_x_4027:
[----:B------:R-:W-:Y:S05]  /*23a0*/  BSYNC B0 ;  /* 0x0000000000007941 */ /* 0x000fea0003800000 */
.L_x_4026:
[----:B------:R-:W-:Y:S01]  /*23b0*/  HADD2.F32 R16, -RZ, R39.H0_H0 ;  /* 0x20000027ff107230 */ /* 0x000fe20000004100 */
[----:B------:R-:W-:Y:S01]  /*23c0*/  ULDC.64 UR12, c[0x0][0x278] ;  /* 0x00009e00000c7ab9 */ /* 0x000fe20000000a00 */
[--C-:B------:R-:W-:Y:S02]  /*23d0*/  HADD2.F32 R19, -RZ, R20.reuse.H0_H0 ;  /* 0x20000014ff137230 */ /* 0x100fe40000004100 */
[--C-:B0-----:R-:W-:Y:S01]  /*23e0*/  FADD.FTZ R28, R17, -R10.reuse ;  /* 0x8000000a111c7221 */ /* 0x101fe20000010000 */
[----:B------:R-:W-:Y:S02]  /*23f0*/  HADD2.F32 R29, -RZ, R20.H1_H1 ;  /* 0x30000014ff1d7230 */ /* 0x000fe40000004100 */
[--C-:B------:R-:W-:Y:S01]  /*2400*/  FADD.FTZ R20, R13, -R10.reuse ;  /* 0x8000000a0d147221 */ /* 0x100fe20000010000 */
[----:B------:R-:W-:Y:S02]  /*2410*/  HADD2.F32 R12, -RZ, R37.H0_H0 ;  /* 0x20000025ff0c7230 */ /* 0x000fe40000004100 */
[----:B------:R-:W-:Y:S01]  /*2420*/  FADD.FTZ R13, R16, -R10 ;  /* 0x8000000a100d7221 */ /* 0x000fe20000010000 */
[----:B------:R-:W-:Y:S01]  /*2430*/  HADD2.F32 R14, -RZ, R38.H0_H0 ;  /* 0x20000026ff0e7230 */ /* 0x000fe20000004100 */
[----:B------:R-:W-:Y:S01]  /*2440*/  ISETP.GE.U32.AND P1, PT, R30, UR12, PT ;  /* 0x0000000c1e007c0c */ /* 0x000fe2000bf26070 */
[----:B------:R-:W-:Y:S01]  /*2450*/  HADD2.F32 R18, -RZ, R40.H0_H0 ;  /* 0x20000028ff127230 */ /* 0x000fe20000004100 */
[----:B------:R-:W-:Y:S01]  /*2460*/  ISETP.GE.U32.AND P2, PT, R27, UR12, PT ;  /* 0x0000000c1b007c0c */ /* 0x000fe2000bf46070 */
[--C-:B------:R-:W-:Y:S01]  /*2470*/  HADD2.F32 R21, -RZ, R34.reuse.H0_H0 ;  /* 0x20000022ff157230 */ /* 0x100fe20000004100 */
[----:B------:R-:W-:Y:S01]  /*2480*/  SHF.R.S32.HI R16, RZ, 0x1f, R27 ;  /* 0x0000001fff107819 */ /* 0x000fe2000001141b */
[----:B------:R-:W-:-:S02]  /*2490*/  HADD2.F32 R41, -RZ, R34.H1_H1 ;  /* 0x30000022ff297230 */ /* 0x000fc40000004100 */
[--C-:B------:R-:W-:Y:S01]  /*24a0*/  FADD.FTZ R34, R19, -R10.reuse ;  /* 0x8000000a13227221 */ /* 0x100fe20000010000 */
[----:B------:R-:W-:Y:S02]  /*24b0*/  HADD2.F32 R37, -RZ, R37.H1_H1 ;  /* 0x30000025ff257230 */ /* 0x000fe40000004100 */
        /* <DEDUP_REMOVED lines=44> */
.L_x_4028:
        /* <DEDUP_REMOVED lines=14> */
.L_x_4030:
[----:B------:R-:W-:Y:S05]  /*2860*/  BSYNC B0 ;  /* 0x0000000000007941 */ /* 0x000fea0003800000 */
.L_x_4029:
        /* <DEDUP_REMOVED lines=13> */
.L_x_4031:
[----:B------:R-:W-:Y:S04]  /*2940*/  BSSY B0, `(.L_x_4032) ;  /* 0x000000e000007945 */ /* 0x000fe80003800000 */
[----:B------:R-:W-:Y:S05]  /*2950*/  @P2 BRA `(.L_x_4033) ;  /* 0x0000000000302947 */ /* 0x000fea0003800000 */
[----:B------:R-:W-:Y:S01]  /*2960*/  ULDC.64 UR14, c[0x0][0x270] ;  /* 0x00009c00000e7ab9 */ /* 0x000fe20000000a00 */
[----:B------:R-:W-:Y:S01]  /*2970*/  MOV R10, R42 ;  /* 0x0000002a000a7202 */ /* 0x000fe20000000f00 */
[----:B------:R-:W-:Y:S01]  /*2980*/  IMAD R16, R16, UR14, RZ ;  /* 0x0000000e10107c24 */ /* 0x000fe2000f8e02ff */
[----:B------:R-:W-:Y:S02]  /*2990*/  MOV R11, R45 ;  /* 0x0000002d000b7202 */ /* 0x000fe40000000f00 */
[----:B------:R-:W-:Y:S01]  /*29a0*/  F2FP.F16.F32.PACK_AB R7, R7, R34 ;  /* 0x000000220707723e */ /* 0x000fe200000000ff */
[C---:B0-----:R-:W-:Y:S02]  /*29b0*/  IMAD R13, R27.reuse, UR15, R16 ;  /* 0x0000000f1b0d7c24 */ /* 0x041fe4000f8e0210 */
[----:B------:R-:W-:Y:S01]  /*29c0*/  IMAD.WIDE.U32 R10, R27, UR14, R10 ;  /* 0x0000000e1b0a7c25 */ /* 0x000fe2000f8e000a */
[----:B------:R-:W-:Y:S02]  /*29d0*/  ULDC.64 UR14, c[0x0][0x210] ;  /* 0x00008400000e7ab9 */ /* 0x000fe40000000a00 */
[----:B------:R-:W-:-:S02]  /*29e0*/  LEA R12, P1, R10, UR14, 0x1 ;  /* 0x0000000e0a0c7c11 */ /* 0x000fc4000f8208ff */
[----:B------:R-:W-:-:S04]  /*29f0*/  IADD3 R13, R11, R13, RZ ;  /* 0x0000000d0b0d7210 */ /* 0x000fc80007ffe0ff */
[----:B------:R-:W-:-:S05]  /*2a00*/  LEA.HI.X R13, R10, UR15, R13, 0x1, P1 ;  /* 0x0000000f0a0d7c11 */ /* 0x000fca00088f0c0d */
[----:B------:R1:W-:Y:S02]  /*2a10*/  STG.E desc[UR8][R12.64], R7 ;  /* 0x000000070c007986 */ /* 0x0003e4000c101908 */
.L_x_4033:
[----:B------:R-:W-:Y:S05]  /*2a20*/  BSYNC B0 ;  /* 0x0000000000007941 */ /* 0x000fea0003800000 */
.L_x_4032:
[----:B01----:R-:W-:Y:S01]  /*2a30*/  SHF.R.S32.HI R12, RZ, 0x1f, R26 ;  /* 0x0000001fff0c7819 */ /* 0x003fe2000001141a */
[C---:B------:R-:W-:Y:S01]  /*2a40*/  FFMA.FTZ R21, R6.reuse, R21, R9 ;  /* 0x0000001506157223 */ /* 0x040fe20000010009 */
[----:B------:R-:W-:Y:S01]  /*2a50*/  SHF.R.S32.HI R11, RZ, 0x1f, R25 ;  /* 0x0000001fff0b7819 */ /* 0x000fe20000011419 */
[C-C-:B------:R-:W-:Y:S01]  /*2a60*/  FFMA.FTZ R17, R6.reuse, R17, R9.reuse ;  /* 0x0000001106117223 */ /* 0x140fe20000010009 */
[----:B------:R-:W-:Y:S01]  /*2a70*/  SHF.R.S32.HI R7, RZ, 0x1f, R24 ;  /* 0x0000001fff077819 */ /* 0x000fe20000011418 */
[C---:B------:R-:W-:Y:S01]  /*2a80*/  FFMA.FTZ R14, R6.reuse, R14, R9 ;  /* 0x0000000e060e7223 */ /* 0x040fe20000010009 */
[----:B------:R-:W-:Y:S01]  /*2a90*/  SHF.R.S32.HI R10, RZ, 0x1f, R23 ;  /* 0x0000001fff0a7819 */ /* 0x000fe20000011417 */
[--C-:B------:R-:W-:Y:S01]  /*2aa0*/  FFMA.FTZ R19, R6, R19, R9.reuse ;  /* 0x0000001306137223 */ /* 0x100fe20000010009 */
[----:B------:R-:W-:Y:S01]  /*2ab0*/  ISETP.GE.U32.AND P5, PT, R26, UR12, PT ;  /* 0x0000000c1a007c0c */ /* 0x000fe2000bfa6070 */
[----:B------:R-:W-:Y:S01]  /*2ac0*/  FFMA.FTZ R6, R6, R18, R9 ;  /* 0x0000001206067223 */ /* 0x000fe20000010009 */
[----:B------:R-:W-:Y:S01]  /*2ad0*/  ISETP.GE.U32.AND P1, PT, R25, UR12, PT ;  /* 0x0000000c19007c0c */ /* 0x000fe2000bf26070 */
[--C-:B------:R-:W-:Y:S01]  /*2ae0*/  FFMA.FTZ R16, R8, R37, R15.reuse ;  /* 0x0000002508107223 */ /* 0x100fe2000001000f */
[----:B------:R-:W-:Y:S01]  /*2af0*/  ISETP.GE.U32.AND P2, PT, R24, UR12, PT ;  /* 0x0000000c18007c0c */ /* 0x000fe2000bf46070 */
[C-C-:B------:R-:W-:Y:S01]  /*2b00*/  FFMA.FTZ R29, R8.reuse, R38, R15.reuse ;  /* 0x00000026081d7223 */ /* 0x140fe2000001000f */
[----:B------:R-:W-:Y:S01]  /*2b10*/  ISETP.GE.U32.AND P3, PT, R23, UR12, PT ;  /* 0x0000000c17007c0c */ /* 0x000fe2000bf66070 */
[--C-:B------:R-:W-:Y:S01]  /*2b20*/  FFMA.FTZ R18, R8, R39, R15.reuse ;  /* 0x0000002708127223 */ /* 0x100fe2000001000f */
[----:B------:R-:W-:Y:S01]  /*2b30*/  ISETP.GE.U32.AND P4, PT, R22, UR12, PT ;  /* 0x0000000c16007c0c */ /* 0x000fe2000bf86070 */
[--C-:B------:R-:W-:Y:S01]  /*2b40*/  FFMA.FTZ R37, R8, R40, R15.reuse ;  /* 0x0000002808257223 */ /* 0x100fe2000001000f */
        /* <DEDUP_REMOVED lines=22> */
.L_x_4034:
        /* <DEDUP_REMOVED lines=14> */
.L_x_4036:
[----:B------:R-:W-:Y:S05]  /*2d90*/  BSYNC B0 ;  /* 0x0000000000007941 */ /* 0x000fea0003800000 */
.L_x_4035:
        /* <DEDUP_REMOVED lines=11> */
.L_x_4037:
        /* <DEDUP_REMOVED lines=14> */
.L_x_4039:
[----:B------:R-:W-:Y:S05]  /*2f30*/  BSYNC B0 ;  /* 0x0000000000007941 */ /* 0x000fea0003800000 */
.L_x_4038:
        /* <DEDUP_REMOVED lines=11> */
.L_x_4040:
        /* <DEDUP_REMOVED lines=14> */
.L_x_4042:
[----:B------:R-:W-:Y:S05]  /*30d0*/  BSYNC B0 ;  /* 0x0000000000007941 */ /* 0x000fea0003800000 */
.L_x_4041:
        /* <DEDUP_REMOVED lines=11> */
.L_x_4043:
        /* <DEDUP_REMOVED lines=14> */
.L_x_4045:
[----:B------:R-:W-:Y:S05]  /*3270*/  BSYNC B0 ;  /* 0x0000000000007941 */ /* 0x000fea0003800000 */
.L_x_4044:
        /* <DEDUP_REMOVED lines=8> */
[----:B012---:R-:W0:Y:S01]  /*3300*/  MUFU.RCP R12, R11 ;  /* 0x0000000b000c7308 */ /* 0x007e220000001000 */
[----:B---3--:R-:W-:Y:S01]  /*3310*/  FMUL.FTZ R6, R6, R9 ;  /* 0x0000000906067220 */ /* 0x008fe20000410000 */
[----:B0-----:R-:W-:-:S07]  /*3320*/  FMUL.FTZ R37, R37, R12 ;  /* 0x0000000c25257220 */ /* 0x001fce0000410000 */
.L_x_4046:
        /* <DEDUP_REMOVED lines=13> */
.L_x_4048:
[----:B------:R-:W-:Y:S05]  /*3400*/  BSYNC B0 ;  /* 0x0000000000007941 */ /* 0x000fea0003800000 */
.L_x_4047:
[----:B------:R-:W5:Y:S01]  /*3410*/  LDC R7, c[0x0][0x10] ;  /* 0x00000400ff077b82 */ /* 0x000f620000000800 */
[----:B------:R-:W-:Y:S02]  /*3420*/  IADD3 R2, R2, 0x1, RZ ;  /* 0x0000000102027810 */ /* 0x000fe40007ffe0ff */
[----:B-----5:R-:W-:-:S04]  /*3430*/  IADD3 R32, R7, R32, RZ ;  /* 0x0000002007207210 */ /* 0x020fc80007ffe0ff */
[----:B------:R-:W-:-:S13]  /*3440*/  ISETP.GE.AND P1, PT, R32, UR4, PT ;  /* 0x0000000420007c0c */ /* 0x000fda000bf26270 */
[----:B------:R-:W-:Y:S05]  /*3450*/  @!P1 BRA `(.L_x_4049) ;  /* 0xffffffcc00809947 */ /* 0x000fea000383ffff */
[----:B------:R-:W-:Y:S05]  /*3460*/  EXIT ;  /* 0x000000000000794d */ /* 0x000fea0003800000 */
.L_x_4050:
        /* <DEDUP_REMOVED lines=9> */
.L_x_5167:


//--------------------- .text._Z35group_norm_nhwc_fwd_one_pass_kernelI11Fp16IOBf16WLi256ELi80ELi640EEv26Group_norm_nhwc_fwd_params --------------------------
	.section	.text._Z35group_norm_nhwc_fwd_one_pass_kernelI11Fp16IOBf16WLi256ELi80ELi640EEv26Group_norm_nhwc_fwd_params,"ax",@progbits
	.align	128
        .global         _Z35group_norm_nhwc_fwd_one_pass_kernelI11Fp16IOBf16WLi256ELi80ELi640EEv26Group_norm_nhwc_fwd_params
        .type           _Z35group_norm_nhwc_fwd_one_pass_kernelI11Fp16IOBf16WLi256ELi80ELi640EEv26Group_norm_nhwc_fwd_params,@function
        .size           _Z35group_norm_nhwc_fwd_one_pass_kernelI11Fp16IOBf16WLi256ELi80ELi640EEv26Group_norm_nhwc_fwd_params,(.L_x_5168 - _Z35group_norm_nhwc_fwd_one_pass_kernelI11Fp16IOBf16WLi256ELi80ELi640EEv26Group_norm_nhwc_fwd_params)
        .other          _Z35group_norm_nhwc_fwd_one_pass_kernelI11Fp16IOBf16WLi256ELi80ELi640EEv26Group_norm_nhwc_fwd_params,@"STO_CUDA_ENTRY STV_DEFAULT"
_Z35group_norm_nhwc_fwd_one_pass_kernelI11Fp16IOBf16WLi256ELi80ELi640EEv26Group_norm_nhwc_fwd_params:
.text._Z35group_norm_nhwc_fwd_one_pass_kernelI11Fp16IOBf16WLi256ELi80ELi640EEv26Group_norm_nhwc_fwd_params:
        /* <DEDUP_REMOVED lines=47> */
.L_x_4108:
[----:B------:R-:W0:Y:S01]  /*02f0*/  LDC R31, c[0x0][0x288] ;  /* 0x0000a200ff1f7b82 */ /* 0x000e220000000800 */
[----:B------:R-:W-:Y:S01]  /*0300*/  ULDC.64 UR14, c[0x0][0x278] ;  /* 0x00009e00000e7ab9 */ /* 0x000fe20000000a00 */
[----:B------:R-:W-:Y:S01]  /*0310*/  SHF.R.S32.HI R33, RZ, 0x1f, R9 ;  /* 0x0000001fff217819 */ /* 0x000fe20000011409 */
[----:B------:R-:W-:Y:S01]  /*0320*/  ULDC.64 UR12, c[0x0][0x280] ;  /* 0x0000a000000c7ab9 */ /* 0x000fe20000000a00 */
[----:B------:R-:W-:Y:S02]  /*0330*/  SHF.R.S32.HI R35, RZ, 0x1f, R10 ;  /* 0x0000001fff237819 */ /* 0x000fe4000001140a */
[----:B------:R-:W-:Y:S02]  /*0340*/  SHF.R.S32.HI R37, RZ, 0x1f, R11 ;  /* 0x0000001fff257819 */ /* 0x000fe4000001140b */
[----:B------:R-:W-:Y:S01]  /*0350*/  ISETP.GE.U32.AND P6, PT, R11, UR14, PT ;  /* 0x0000000e0b007c0c */ /* 0x000fe2000bfc6070 */
[----:B-1----:R-:W1:Y:S01]  /*0360*/  @P0 LDC.64 R58, c[0x0][0x220] ;  /* 0x00008800ff3a0b82 */ /* 0x002e620000000a00 */
[----:B------:R-:W-:-:S02]  /*0370*/  SHF.R.S32.HI R39, RZ, 0x1f, R12 ;  /* 0x0000001fff277819 */ /* 0x000fc4000001140c */
[----:B------:R-:W-:-:S04]  /*0380*/  ISETP.GE.AND.EX P6, PT, R37, UR15, PT, P6 ;  /* 0x0000000f25007c0c */ /* 0x000fc8000bfc6360 */
[----:B------:R-:W-:Y:S02]  /*0390*/  ISETP.GT.U32.OR P6, PT, R0, 0x27f, P6 ;  /* 0x0000027f0000780c */ /* 0x000fe400037c4470 */
[----:B0-----:R-:W-:Y:S02]  /*03a0*/  IABS R27, R31 ;  /* 0x0000001f001b7213 */ /* 0x001fe40000000000 */
        /* <DEDUP_REMOVED lines=471> */
.L_x_4052:
[----:B------:R-:W-:Y:S05]  /*2120*/  BSYNC B0 ;  /* 0x0000000000007941 */ /* 0x000fea0003800000 */
.L_x_4051:
        /* <DEDUP_REMOVED lines=28> */
.L_x_4055:
[----:B--2---:R-:W2:Y:S04]  /*22f0*/  LDG.E.STRONG.GPU R26, desc[UR8][R24.64] ;  /* 0x00000008181a7981 */ /* 0x004ea8000c1ef900 */
[----:B--2---:R-:W-:Y:S01]  /*2300*/  CCTL.IVALL ;  /* 0x00000000ff00798f */ /* 0x004fe20002000000 */
[----:B------:R-:W-:Y:S05]  /*2310*/  YIELD ;  /* 0x0000000000007946 */ /* 0x000fea0003800000 */
[----:B------:R-:W-:-:S13]  /*2320*/  ISETP.NE.AND P1, PT, R26, R71, PT ;  /* 0x000000471a00720c */ /* 0x000fda0003f25270 */
[----:B------:R-:W-:Y:S05]  /*2330*/  @P1 BRA `(.L_x_4055) ;  /* 0xfffffffc00ec1947 */ /* 0x000fea000383ffff */
.L_x_4054:
        /* <DEDUP_REMOVED lines=11> */
.L_x_4057:
        /* <DEDUP_REMOVED lines=63> */
.L_x_4056:
        /* <DEDUP_REMOVED lines=19> */
.L_x_4059:
[----:B------:R-:W-:Y:S05]  /*2910*/  BSYNC B0 ;  /* 0x0000000000007941 */ /* 0x000fea0003800000 */
.L_x_4058:
        /* <DEDUP_REMOVED lines=32> */
.L_x_4053:
        /* <DEDUP_REMOVED lines=20> */
[----:B------:R-:W2:Y:S04]  /*2c60*/  LDG.E.U16 R70, desc[UR8][R30.64] ;  /* 0x000000081e467981 */ /* 0x000ea8000c1e1500 */
[----:B-1----:R1:W3:Y:S04]  /*2c70*/  LDG.E.U16 R68, desc[UR8][R30.64+0x2] ;  /* 0x000002081e447981 */ /* 0x0022e8000c1e1500 */
[----:B------:R-:W4:Y:S04]  /*2c80*/  LDG.E.U16 R69, desc[UR8][R26.64] ;  /* 0x000000081a457981 */ /* 0x000f28000c1e1500 */
[----:B------:R5:W4:Y:S01]  /*2c90*/  LDG.E.U16 R71, desc[UR8][R26.64+0x2] ;  /* 0x000002081a477981 */ /* 0x000b22000c1e1500 */
[----:B0-----:R-:W-:Y:S01]  /*2ca0*/  MOV R28, 0x3f800000 ;  /* 0x3f800000001c7802 */ /* 0x001fe20000000f00 */
[----:B-1----:R-:W-:Y:S01]  /*2cb0*/  HADD2.F32 R31, -RZ, R42.H1_H1 ;  /* 0x3000002aff1f7230 */ /* 0x002fe20000004100 */
[----:B------:R-:W-:Y:S01]  /*2cc0*/  ISETP.NE.AND P5, PT, RZ, UR10, PT ;  /* 0x0000000aff007c0c */ /* 0x000fe2000bfa5270 */
[----:B------:R-:W0:Y:S02]  /*2cd0*/  LDS.64 R24, [UR5+0xc0] ;  /* 0x0000c005ff187984 */ /* 0x000e240008000a00 */
[----:B0-----:R-:W-:-:S04]  /*2ce0*/  FMUL.FTZ R32, R24, UR11 ;  /* 0x0000000b18207c20 */ /* 0x001fc80008410000 */
[----:B------:R-:W-:Y:S01]  /*2cf0*/  FMUL.FTZ R24, R32, R32 ;  /* 0x0000002020187220 */ /* 0x000fe20000410000 */
[----:B-----5:R-:W-:-:S03]  /*2d00*/  FADD.FTZ R27, R31, -R32 ;  /* 0x800000201f1b7221 */ /* 0x020fc60000010000 */
[----:B------:R-:W-:-:S05]  /*2d10*/  FFMA.FTZ R24, R25, UR11, -R24 ;  /* 0x0000000b19187c23 */ /* 0x000fca0008010818 */
[----:B------:R-:W-:-:S13]  /*2d20*/  FSETP.GTU.FTZ.AND P1, PT, R24, RZ, PT ;  /* 0x000000ff1800720b */ /* 0x000fda0003f3c000 */
[----:B------:R-:W0:Y:S02]  /*2d30*/  @P1 LDC R25, c[0x0][0x238] ;  /* 0x00008e00ff191b82 */ /* 0x000e240000000800 */
[----:B0-----:R-:W-:Y:S01]  /*2d40*/  @P1 FADD.FTZ R24, R24, R25 ;  /* 0x0000001918181221 */ /* 0x001fe20000010000 */
[----:B------:R-:W-:-:S03]  /*2d50*/  HADD2.F32 R25, -RZ, R42.H0_H0 ;  /* 0x2000002aff197230 */ /* 0x000fc60000004100 */
[----:B------:R-:W0:Y:S02]  /*2d60*/  @P1 MUFU.RSQ R28, R24 ;  /* 0x00000018001c1308 */ /* 0x000e240000001400 */
[----:B------:R-:W-:Y:S01]  /*2d70*/  FADD.FTZ R25, R25, -R32 ;  /* 0x8000002019197221 */ /* 0x000fe20000010000 */
[----:B0-----:R-:W-:-:S03]  /*2d80*/  FMUL.FTZ R27, R27, R28 ;  /* 0x0000001c1b1b7220 */ /* 0x001fc60000410000 */
[----:B------:R-:W-:Y:S01]  /*2d90*/  FMUL.FTZ R25, R25, R28 ;  /* 0x0000001c19197220 */ /* 0x000fe20000410000 */
[----:B--2---:R-:W-:Y:S02]  /*2da0*/  SHF.L.U32 R29, R70, 0x10, RZ ;  /* 0x00000010461d7819 */ /* 0x004fe400000006ff */
[----:B---3--:R-:W-:Y:S02]  /*2db0*/  SHF.L.U32 R30, R68, 0x10, RZ ;  /* 0x00000010441e7819 */ /* 0x008fe400000006ff */
[----:B----4-:R-:W-:Y:S02]  /*2dc0*/  SHF.L.U32 R42, R69, 0x10, RZ ;  /* 0x00000010452a7819 */ /* 0x010fe400000006ff */
[----:B------:R-:W-:-:S03]  /*2dd0*/  SHF.L.U32 R31, R71, 0x10, RZ ;  /* 0x00000010471f7819 */ /* 0x000fc600000006ff */
[----:B------:R-:W-:Y:S02]  /*2de0*/  FFMA.FTZ R25, R29, R25, R42 ;  /* 0x000000191d197223 */ /* 0x000fe4000001002a */
        /* <DEDUP_REMOVED lines=12> */
.L_x_4060:
        /* <DEDUP_REMOVED lines=14> */
.L_x_4062:
[----:B------:R-:W-:Y:S05]  /*2f90*/  BSYNC B0 ;  /* 0x0000000000007941 */ /* 0x000fea0003800000 */
.L_x_4061:
        /* <DEDUP_REMOVED lines=23> */
.L_x_4063:
        /* <DEDUP_REMOVED lines=14> */
.L_x_4065:
[----:B------:R-:W-:Y:S05]  /*31f0*/  BSYNC B0 ;  /* 0x0000000000007941 */ /* 0x000fea0003800000 */
.L_x_4064:
        /* <DEDUP_REMOVED lines=22> */
.L_x_4066:
        /* <DEDUP_REMOVED lines=14> */
.L_x_4068:
[----:B------:R-:W-:Y:S05]  /*3440*/  BSYNC B0 ;  /* 0x0000000000007941 */ /* 0x000fea0003800000 */
.L_x_4067:
        /* <DEDUP_REMOVED lines=24> */
.L_x_4069:
        /* <DEDUP_REMOVED lines=14> */
.L_x_4071:
[----:B------:R-:W-:Y:S05]  /*36b0*/  BSYNC B0 ;  /* 0x0000000000007941 */ /* 0x000fea0003800000 */
.L_x_4070:
        /* <DEDUP_REMOVED lines=27> */
.L_x_4072:
        /* <DEDUP_REMOVED lines=14> */
.L_x_4074:
[----:B------:R-:W-:Y:S05]  /*3950*/  BSYNC B0 ;  /* 0x0000000000007941 */ /* 0x000fea0003800000 */
.L_x_4073:
        /* <DEDUP_REMOVED lines=17> */
.L_x_4075:
        /* <DEDUP_REMOVED lines=14> */
.L_x_4077:
[----:B------:R-:W-:Y:S05]  /*3b50*/  BSYNC B0 ;  /* 0x0000000000007941 */ /* 0x000fea0003800000 */
.L_x_4076:
[----:B0-----:R-:W-:Y:S02]  /*3b60*/  HADD2.F32 R37, -RZ, R48.H1_H1 ;  /* 0x30000030ff257230 */ /* 0x001fe40000004100 */
[--C-:B------:R-:W-:Y:S01]  /*3b70*/  FADD.FTZ R35, R35, -R32.reuse ;  /* 0x8000002023237221 */ /* 0x100fe20000010000 */
[--C-:B------:R-:W-:Y:S02]  /*3b80*/  HADD2.F32 R39, -RZ, R50.reuse.H0_H0 ;  /* 0x20000032ff277230 */ /* 0x100fe40000004100 */
[----:B------:R-:W-:Y:S01]  /*3b90*/  FADD.FTZ R33, R33, -R32 ;  /* 0x8000002021217221 */ /* 0x000fe20000010000 */
[----:B------:R-:W-:Y:S01]  /*3ba0*/  HADD2.F32 R41, -RZ, R50.H1_H1 ;  /* 0x30000032ff297230 */ /* 0x000fe20000004100 */
[----:B------:R-:W-:Y:S01]  /*3bb0*/  ISETP.GE.U32.AND P6, PT, R14, UR12, PT ;  /* 0x0000000c0e007c0c */ /* 0x000fe2000bfc6070 */
[----:B------:R-:W-:Y:S01]  /*3bc0*/  HADD2.F32 R27, -RZ, R48.H0_H0 ;  /* 0x20000030ff1b7230 */ /* 0x000fe20000004100 */
[----:B------:R-:W-:Y:S01]  /*3bd0*/  ISETP.GE.U32.AND P1, PT, R15, UR12, PT ;  /* 0x0000000c0f007c0c */ /* 0x000fe2000bf26070 */
[--C-:B------:R-:W-:Y:S01]  /*3be0*/  HADD2.F32 R25, -RZ, R54.reuse.H0_H0 ;  /* 0x20000036ff197230 */ /* 0x100fe20000004100 */
[----:B------:R-:W-:Y:S01]  /*3bf0*/  ISETP.GE.U32.AND P2, PT, R16, UR12, PT ;  /* 0x0000000c10007c0c */ /* 0x000fe2000bf46070 */
[----:B------:R-:W-:Y:S01]  /*3c00*/  HADD2.F32 R69, -RZ, R54.H1_H1 ;  /* 0x30000036ff457230 */ /* 0x000fe20000004100 */
[----:B------:R-:W-:Y:S01]  /*3c10*/  ISETP.GE.U32.AND P3, PT, R17, UR12, PT ;  /* 0x0000000c11007c0c */ /* 0x000fe2000bf66070 */
[--C-:B------:R-:W-:Y:S01]  /*3c20*/  HADD2.F32 R71, -RZ, R56.reuse.H0_H0 ;  /* 0x20000038ff477230 */ /* 0x100fe20000004100 */
[----:B------:R-:W-:Y:S01]  /*3c30*/  ISETP.GE.U32.AND P4, PT, R18, UR12, PT ;  /* 0x0000000c12007c0c */ /* 0x000fe2000bf86070 */
        /* <DEDUP_REMOVED lines=55> */
[C---:B------:R-:W-:Y:S01]  /*3fb0*/  ISETP.GT.U32.OR P1, PT, R0.reuse, 0x27f, P1 ;  /* 0x0000027f0000780c */ /* 0x040fe20000f24470 */
[----:B------:R-:W-:Y:S01]  /*3fc0*/  FFMA.FTZ R58, R29, R24, R42 ;  /* 0x000000181d3a7223 */ /* 0x000fe2000001002a */
[----:B------:R-:W-:Y:S01]  /*3fd0*/  ISETP.GT.U32.OR P2, PT, R0, 0x27f, P2 ;  /* 0x0000027f0000780c */ /* 0x000fe20001744470 */
        /* <DEDUP_REMOVED lines=14> */
.L_x_4078:
        /* <DEDUP_REMOVED lines=14> */
.L_x_4080:
[----:B------:R-:W-:Y:S05]  /*41a0*/  BSYNC B0 ;  /* 0x0000000000007941 */ /* 0x000fea0003800000 */
.L_x_4079:
        /* <DEDUP_REMOVED lines=13> */
.L_x_4081:
        /* <DEDUP_REMOVED lines=14> */
.L_x_4083:
[----:B------:R-:W-:Y:S05]  /*4360*/  BSYNC B0 ;  /* 0x0000000000007941 */ /* 0x000fea0003800000 */
.L_x_4082:
[----:B------:R-:W-:Y:S01]  /*4370*/  FFMA.FTZ R50, R29, R50, R42 ;  /* 0x000000321d327223 */ /* 0x000fe2000001002a */
[----:B-1----:R-:W-:Y:S01]  /*4380*/  FFMA.FTZ R43, R30, R52, R31 ;  /* 0x000000341e2b7223 */ /* 0x002fe2000001001f */
        /* <DEDUP_REMOVED lines=11> */
.L_x_4084:
        /* <DEDUP_REMOVED lines=14> */
.L_x_4086:
[----:B------:R-:W-:Y:S05]  /*4520*/  BSYNC B0 ;  /* 0x0000000000007941 */ /* 0x000fea0003800000 */
.L_x_4085:
        /* <DEDUP_REMOVED lines=13> */
.L_x_4087:
        /* <DEDUP_REMOVED lines=14> */
.L_x_4089:
[----:B------:R-:W-:Y:S05]  /*46e0*/  BSYNC B0 ;  /* 0x0000000000007941 */ /* 0x000fea0003800000 */
.L_x_4088:
        /* <DEDUP_REMOVED lines=13> */
.L_x_4090:
        /* <DEDUP_REMOVED lines=14> */
.L_x_4092:
[----:B------:R-:W-:Y:S05]  /*48a0*/  BSYNC B0 ;  /* 0x0000000000007941 */ /* 0x000fea0003800000 */
.L_x_4091:
        /* <DEDUP_REMOVED lines=10> */
[----:B------:R-:W-:Y:S01]  /*4950*/  ISETP.GE.AND.EX P6, PT, R55, UR13, PT, P6 ;  /* 0x0000000d37007c0c */ /* 0x000fe2000bfc6360 */
[C-C-:B------:R-:W-:Y:S01]  /*4960*/  FFMA.FTZ R36, R30.reuse, R36, R31.reuse ;  /* 0x000000241e247223 */ /* 0x140fe2000001001f */
[----:B------:R-:W-:Y:S01]  /*4970*/  ISETP.GE.AND.EX P1, PT, R57, UR13, PT, P1 ;  /* 0x0000000d39007c0c */ /* 0x000fe2000bf26310 */
[C-C-:B------:R-:W-:Y:S01]  /*4980*/  FFMA.FTZ R34, R30.reuse, R34, R31.reuse ;  /* 0x000000221e227223 */ /* 0x140fe2000001001f */
[----:B------:R-:W-:Y:S01]  /*4990*/  ISETP.GE.AND.EX P2, PT, R53, UR13, PT, P2 ;  /* 0x0000000d35007c0c */ /* 0x000fe2000bf46320 */
[C-C-:B------:R-:W-:Y:S01]  /*49a0*/  FFMA.FTZ R28, R30.reuse, R28, R31.reuse ;  /* 0x0000001c1e1c7223 */ /* 0x140fe2000001001f */
        /* <DEDUP_REMOVED lines=20> */
.L_x_4093:
[----:B------:R-:W-:Y:S04]  /*4af0*/  BSSY B0, `(.L_x_4094) ;  /* 0x000000e000007945 */ /* 0x000fe80003800000 */
[----:B------:R-:W-:Y:S05]  /*4b00*/  @P6 BRA `(.L_x_4095) ;  /* 0x0000000000306947 */ /* 0x000fea0003800000 */
[----:B------:R-:W-:Y:S01]  /*4b10*/  ULDC.64 UR12, c[0x0][0x270] ;  /* 0x00009c00000c7ab9 */ /* 0x000fe20000000a00 */
[----:B------:R-:W-:Y:S01]  /*4b20*/  MOV R24, R64 ;  /* 0x0000004000187202 */ /* 0x000fe20000000f00 */
[----:B------:R-:W-:Y:S01]  /*4b30*/  IMAD R30, R55, UR12, RZ ;  /* 0x0000000c371e7c24 */ /* 0x000fe2000f8e02ff */
[----:B------:R-:W-:Y:S02]  /*4b40*/  MOV R25, R67 ;  /* 0x0000004300197202 */ /* 0x000fe40000000f00 */
[----:B------:R-:W-:Y:S01]  /*4b50*/  F2FP.F16.F32.PACK_AB R31, R31, R38 ;  /* 0x000000261f1f723e */ /* 0x000fe200000000ff */
[----:B01----:R-:W-:-:S04]  /*4b60*/  IMAD.WIDE.U32 R26, R19, UR12, R24 ;  /* 0x0000000c131a7c25 */ /* 0x003fc8000f8e0018 */
[----:B------:R-:W-:Y:S01]  /*4b70*/  IMAD R25, R19, UR13, R30 ;  /* 0x0000000d13197c24 */ /* 0x000fe2000f8e021e */
[----:B------:R-:W-:Y:S02]  /*4b80*/  ULDC.64 UR12, c[0x0][0x210] ;  /* 0x00008400000c7ab9 */ /* 0x000fe40000000a00 */
[----:B------:R-:W-:Y:S02]  /*4b90*/  LEA R24, P6, R26, UR12, 0x1 ;  /* 0x0000000c1a187c11 */ /* 0x000fe4000f8c08ff */
[----:B------:R-:W-:-:S04]  /*4ba0*/  IADD3 R25, R27, R25, RZ ;  /* 0x000000191b197210 */ /* 0x000fc80007ffe0ff */
[----:B------:R-:W-:-:S05]  /*4bb0*/  LEA.HI.X R25, R26, UR13, R25, 0x1, P6 ;  /* 0x0000000d1a197c11 */ /* 0x000fca000b0f0c19 */
[----:B------:R2:W-:Y:S02]  /*4bc0*/  STG.E desc[UR8][R24.64], R31 ;  /* 0x0000001f18007986 */ /* 0x0005e4000c101908 */
.L_x_4095:
[----:B------:R-:W-:Y:S05]  /*4bd0*/  BSYNC B0 ;  /* 0x0000000000007941 */ /* 0x000fea0003800000 */
.L_x_4094:
[----:B------:R-:W-:Y:S05]  /*4be0*/  @!P5 BRA `(.L_x_4096) ;  /* 0x000000000028d947 */ /* 0x000fea0003800000 */
[----:B--2---:R-:W-:Y:S01]  /*4bf0*/  FMUL.FTZ R24, R41, -1.4426950216293334961 ;  /* 0xbfb8aa3b29187820 */ /* 0x004fe20000410000 */
        /* <DEDUP_REMOVED lines=9> */
.L_x_4096:
[----:B------:R-:W-:Y:S04]  /*4c90*/  BSSY B0, `(.L_x_4097) ;  /* 0x000000e000007945 */ /* 0x000fe80003800000 */
[----:B------:R-:W-:Y:S05]  /*4ca0*/  @P1 BRA `(.L_x_4098) ;  /* 0x0000000000301947 */ /* 0x000fea0003800000 */
[----:B------:R-:W-:Y:S01]  /*4cb0*/  ULDC.64 UR12, c[0x0][0x270] ;  /* 0x00009c00000c7ab9 */ /* 0x000fe20000000a00 */
[----:B--2---:R-:W-:Y:S01]  /*4cc0*/  MOV R24, R64 ;  /* 0x0000004000187202 */ /* 0x004fe20000000f00 */
[----:B------:R-:W-:Y:S01]  /*4cd0*/  IMAD R57, R57, UR12, RZ ;  /* 0x0000000c39397c24 */ /* 0x000fe2000f8e02ff */
[----:B------:R-:W-:Y:S02]  /*4ce0*/  MOV R25, R67 ;  /* 0x0000004300197202 */ /* 0x000fe40000000f00 */
[----:B------:R-:W-:Y:S01]  /*4cf0*/  F2FP.F16.F32.PACK_AB R41, R40, R41 ;  /* 0x000000292829723e */ /* 0x000fe200000000ff */
[C---:B------:R-:W-:Y:S02]  /*4d00*/  IMAD R57, R20.reuse, UR13, R57 ;  /* 0x0000000d14397c24 */ /* 0x040fe4000f8e0239 */
[----:B01----:R-:W-:Y:S01]  /*4d10*/  IMAD.WIDE.U32 R26, R20, UR12, R24 ;  /* 0x0000000c141a7c25 */ /* 0x003fe2000f8e0018 */
[----:B------:R-:W-:Y:S02]  /*4d20*/  ULDC.64 UR12, c[0x0][0x210] ;  /* 0x00008400000c7ab9 */ /* 0x000fe40000000a00 */
[----:B------:R-:W-:-:S02]  /*4d30*/  LEA R24, P1, R26, UR12, 0x1 ;  /* 0x0000000c1a187c11 */ /* 0x000fc4000f8208ff */
[----:B------:R-:W-:-:S04]  /*4d40*/  IADD3 R57, R27, R57, RZ ;  /* 0x000000391b397210 */ /* 0x000fc80007ffe0ff */
[----:B------:R-:W-:-:S05]  /*4d50*/  LEA.HI.X R25, R26, UR13, R57, 0x1, P1 ;  /* 0x0000000d1a197c11 */ /* 0x000fca00088f0c39 */
[----:B------:R3:W-:Y:S02]  /*4d60*/  STG.E desc[UR8][R24.64], R41 ;  /* 0x0000002918007986 */ /* 0x0007e4000c101908 */
.L_x_4098:
[----:B------:R-:W-:Y:S05]  /*4d70*/  BSYNC B0 ;  /* 0x0000000000007941 */ /* 0x000fea0003800000 */
.L_x_4097:
[----:B------:R-:W-:Y:S05]  /*4d80*/  @!P5 BRA `(.L_x_4099) ;  /* 0x000000000028d947 */ /* 0x000fea0003800000 */
[----:B--23--:R-:W-:Y:S01]  /*4d90*/  FMUL.FTZ R24, R39, -1.4426950216293334961 ;  /* 0xbfb8aa3b27187820 */ /* 0x00cfe20000410000 */
        /* <DEDUP_REMOVED lines=9> */
.L_x_4099:
[----:B------:R-:W-:Y:S04]  /*4e30*/  BSSY B0, `(.L_x_4100) ;  /* 0x000000e000007945 */ /* 0x000fe80003800000 */
[----:B------:R-:W-:Y:S05]  /*4e40*/  @P2 BRA `(.L_x_4101) ;  /* 0x0000000000302947 */ /* 0x000fea0003800000 */
[----:B------:R-:W-:Y:S01]  /*4e50*/  ULDC.64 UR12, c[0x0][0x270] ;  /* 0x00009c00000c7ab9 */ /* 0x000fe20000000a00 */
[----:B--23--:R-:W-:Y:S01]  /*4e60*/  MOV R24, R64 ;  /* 0x0000004000187202 */ /* 0x00cfe20000000f00 */
        /* <DEDUP_REMOVED lines=10> */
.L_x_4101:
[----:B------:R-:W-:Y:S05]  /*4f10*/  BSYNC B0 ;  /* 0x0000000000007941 */ /* 0x000fea0003800000 */
.L_x_4100:
[----:B------:R-:W-:Y:S05]  /*4f20*/  @!P5 BRA `(.L_x_4102) ;  /* 0x000000000028d947 */ /* 0x000fea0003800000 */
[----:B--234-:R-:W-:Y:S01]  /*4f30*/  FMUL.FTZ R24, R37, -1.4426950216293334961 ;  /* 0xbfb8aa3b25187820 */ /* 0x01cfe20000410000 */
        /* <DEDUP_REMOVED lines=9> */
.L_x_4102:
[----:B------:R-:W-:Y:S04]  /*4fd0*/  BSSY B0, `(.L_x_4103) ;  /* 0x000000e000007945 */ /* 0x000fe80003800000 */
[----:B------:R-:W-:Y:S05]  /*4fe0*/  @P3 BRA `(.L_x_4104) ;  /* 0x0000000000303947 */ /* 0x000fea0003800000 */
[----:B------:R-:W-:Y:S01]  /*4ff0*/  ULDC.64 UR12, c[0x0][0x270] ;  /* 0x00009c00000c7ab9 */ /* 0x000fe20000000a00 */
[----:B--234-:R-:W-:Y:S01]  /*5000*/  MOV R24, R64 ;  /* 0x0000004000187202 */ /* 0x01cfe20000000f00 */
        /* <DEDUP_REMOVED lines=10> */
.L_x_4104:
[----:B------:R-:W-:Y:S05]  /*50b0*/  BSYNC B0 ;  /* 0x0000000000007941 */ /* 0x000fea0003800000 */
.L_x_4103:
[----:B------:R-:W-:Y:S05]  /*50c0*/  @!P5 BRA `(.L_x_4105) ;  /* 0x000000000028d947 */ /* 0x000fea0003800000 */
[----:B0-234-:R-:W-:Y:S01]  /*50d0*/  FMUL.FTZ R24, R29, -1.4426950216293334961 ;  /* 0xbfb8aa3b1d187820 */ /* 0x01dfe20000410000 */
        /* <DEDUP_REMOVED lines=9> */
.L_x_4105:
[----:B------:R-:W-:Y:S04]  /*5170*/  BSSY B0, `(.L_x_4106) ;  /* 0x000000d000007945 */ /* 0x000fe80003800000 */
[----:B------:R-:W-:Y:S05]  /*5180*/  @P4 BRA `(.L_x_4107) ;  /* 0x00000000002c4947 */ /* 0x000fea0003800000 */
[----:B------:R-:W-:Y:S01]  /*5190*/  ULDC.64 UR12, c[0x0][0x270] ;  /* 0x00009c00000c7ab9 */ /* 0x000fe20000000a00 */
[----:B------:R-:W-:Y:S01]  /*51a0*/  MOV R65, R67 ;  /* 0x0000004300417202 */ /* 0x000fe20000000f00 */
[----:B0-234-:R-:W-:Y:S01]  /*51b0*/  IMAD R24, R61, UR12, RZ ;  /* 0x0000000c3d187c24 */ /* 0x01dfe2000f8e02ff */
        /* <DEDUP_REMOVED lines=8> */
.L_x_4107:
[----:B------:R-:W-:Y:S05]  /*5240*/  BSYNC B0 ;  /* 0x0000000000007941 */ /* 0x000fea0003800000 */
.L_x_4106:
[----:B0-234-:R-:W0:Y:S01]  /*5250*/  LDC R25, c[0x0][0x10] ;  /* 0x00000400ff197b82 */ /* 0x01de220000000800 */
[----:B------:R-:W-:Y:S02]  /*5260*/  IADD3 R6, R6, 0x1, RZ ;  /* 0x0000000106067810 */ /* 0x000fe40007ffe0ff */
[----:B0-----:R-:W-:-:S04]  /*5270*/  IADD3 R4, R25, R4, RZ ;  /* 0x0000000419047210 */ /* 0x001fc80007ffe0ff */
[----:B------:R-:W-:-:S13]  /*5280*/  ISETP.GE.AND P1, PT, R4, UR4, PT ;  /* 0x0000000404007c0c */ /* 0x000fda000bf26270 */
[----:B------:R-:W-:Y:S05]  /*5290*/  @!P1 BRA `(.L_x_4108) ;  /* 0xffffffb000149947 */ /* 0x000fea000383ffff */
[----:B------:R-:W-:Y:S05]  /*52a0*/  EXIT ;  /* 0x000000000000794d */ /* 0x000fea0003800000 */
.L_x_4109:
        /* <DEDUP_REMOVED lines=13> */
.L_x_5168:


//--------------------- .text._Z35group_norm_nhwc_fwd_one_pass_kernelI11Fp16IOBf16WLi512ELi80ELi640EEv26Group_norm_nhwc_fwd_params --------------------------
	.section	.text._Z35group_norm_nhwc_fwd_one_pass_kernelI11Fp16IOBf16WLi512ELi80ELi640EEv26Group_norm_nhwc_fwd_params,"ax",@progbits
	.align	128
        .global         _Z35group_norm_nhwc_fwd_one_pass_kernelI11Fp16IOBf16WLi512ELi80ELi640EEv26Group_norm_nhwc_fwd_params
        .type           _Z35group_norm_nhwc_fwd_one_pass_kernelI11Fp16IOBf16WLi512ELi80ELi640EEv26Group_norm_nhwc_fwd_params,@function
        .size           _Z35group_norm_nhwc_fwd_one_pass_kernelI11Fp16IOBf16WLi512ELi80ELi640EEv26Group_norm_nhwc_fwd_params,(.L_x_5169 - _Z35group_norm_nhwc_fwd_one_pass_kernelI11Fp16IOBf16WLi512ELi80ELi640EEv26Group_norm_nhwc_fwd_params)
        .other          _Z35group_norm_nhwc_fwd_one_pass_kernelI11Fp16IOBf16WLi512ELi80ELi640EEv26Group_norm_nhwc_fwd_params,@"STO_CUDA_ENTRY STV_DEFAULT"
_Z35group_norm_nhwc_fwd_one_pass_kernelI11Fp16IOBf16WLi512ELi80ELi640EEv26Group_norm_nhwc_fwd_params:
.text._Z35group_norm_nhwc_fwd_one_pass_kernelI11Fp16IOBf16WLi512ELi80ELi640EEv26Group_norm_nhwc_fwd_params:
        /* <DEDUP_REMOVED lines=38> */
.L_x_4215:
[----:B01-3--:R-:W0:Y:S01]  /*0260*/  LDC R23, c[0x0][0x288] ;  /* 0x0000a200ff177b82 */ /* 0x00be220000000800 */
[----:B------:R-:W-:Y:S01]  /*0270*/  IABS R22, UR6 ;  /* 0x0000000600167c13 */ /* 0x000fe20008000000 */
[----:B------:R-:W-:Y:S01]  /*0280*/  ULDC.64 UR16, c[0x0][0x278] ;  /* 0x00009e0000107ab9 */ /* 0x000fe20000000a00 */
[----:B------:R-:W-:Y:S01]  /*0290*/  ULDC.64 UR14, c[0x0][0x280] ;  /* 0x0000a000000e7ab9 */ /* 0x000fe20000000a00 */
[----:B------:R-:W-:Y:S01]  /*02a0*/  ISETP.GE.U32.AND P3, PT, R4, UR16, PT ;  /* 0x0000001004007c0c */ /* 0x000fe2000bf66070 */
[----:B------:R-:W-:Y:S01]  /*02b0*/  HFMA2.MMA R36, -RZ, RZ, 0, 0 ;  /* 0x00000000ff247435 */ /* 0x000fe200000001ff */
[----:B------:R-:W-:Y:S02]  /*02c0*/  SHF.R.S32.HI R37, RZ, 0x1f, R6 ;  /* 0x0000001fff257819 */ /* 0x000fe40000011406 */
[----:B--2---:R-:W1:Y:S01]  /*02d0*/  @P0 LDC.64 R28, c[0x0][0x270] ;  /* 0x00009c00ff1c0b82 */ /* 0x004e620000000a00 */
        /* <DEDUP_REMOVED lines=864> */
.L_x_4111:
[----:B------:R-:W-:Y:S05]  /*38e0*/  BSYNC B0 ;  /* 0x0000000000007941 */ /* 0x000fea0003800000 */
.L_x_4110:
        /* <DEDUP_REMOVED lines=30> */
.L_x_4114:
[----:B-1----:R-:W2:Y:S04]  /*3ad0*/  LDG.E.STRONG.GPU R22, desc[UR10][R20.64] ;  /* 0x0000000a14167981 */ /* 0x002ea8000c1ef900 */
[----:B--2---:R-:W-:Y:S01]  /*3ae0*/  CCTL.IVALL ;  /* 0x00000000ff00798f */ /* 0x004fe20002000000 */
[----:B------:R-:W-:Y:S05]  /*3af0*/  YIELD ;  /* 0x0000000000007946 */ /* 0x000fea0003800000 */
[----:B------:R-:W-:-:S13]  /*3b00*/  ISETP.NE.AND P1, PT, R22, R27, PT ;  /* 0x0000001b1600720c */ /* 0x000fda0003f25270 */
[----:B------:R-:W-:Y:S05]  /*3b10*/  @P1 BRA `(.L_x_4114) ;  /* 0xfffffffc00ec1947 */ /* 0x000fea000383ffff */
.L_x_4113:
        /* <DEDUP_REMOVED lines=11> */
.L_x_4116:
        /* <DEDUP_REMOVED lines=67> */
.L_x_4115:
        /* <DEDUP_REMOVED lines=19> */
.L_x_4118:
[----:B------:R-:W-:Y:S05]  /*4130*/  BSYNC B0 ;  /* 0x0000000000007941 */ /* 0x000fea0003800000 */
.L_x_4117:
        /* <DEDUP_REMOVED lines=34> */
.L_x_4112:
        /* <DEDUP_REMOVED lines=8> */
[----:B------:R-:W1:Y:S08]  /*43e0*/  LDC.64 R26, c[0x0][0x228] ;  /* 0x00008a00ff1a7b82 */ /* 0x000e700000000a00 */
[----:B0-----:R-:W0:Y:S08]  /*43f0*/  LDC.64 R22, c[0x0][0x230] ;  /* 0x00008c00ff167b82 */ /* 0x001e300000000a00 */
[----:B------:R-:W3:Y:S01]  /*4400*/  @!P1 LDC.64 R20, c[0x0][0x218] ;  /* 0x00008600ff149b82 */ /* 0x000ee20000000a00 */
[----:B--2---:R-:W-:-:S03]  /*4410*/  ULEA UR7, UR8, UR7, 0x18 ;  /* 0x0000000708077291 */ /* 0x004fc6000f8ec03f */
[----:B------:R-:W-:Y:S01]  /*4420*/  ULDC UR8, c[0x0][0x2a4] ;  /* 0x0000a90000087ab9 */ /* 0x000fe20000000800 */
[----:B-1----:R-:W-:-:S05]  /*4430*/  IMAD.WIDE R26, R31, 0x2, R26 ;  /* 0x000000021f1a7825 */ /* 0x002fca00078e021a */
[----:B------:R-:W-:Y:S01]  /*4440*/  @!P3 STS.64 [UR7+0xc0], R24 ;  /* 0x0000c018ff00b988 */ /* 0x000fe20008000a07 */
[----:B0-----:R-:W-:-:S04]  /*4450*/  IMAD.WIDE R30, R31, 0x2, R22 ;  /* 0x000000021f1e7825 */ /* 0x001fc800078e0216 */
[----:B---3--:R-:W-:-:S04]  /*4460*/  @!P1 IMAD.WIDE R28, R29, 0x8, R20 ;  /* 0x000000081d1c9825 */ /* 0x008fc800078e0214 */
[----:B------:R-:W-:Y:S01]  /*4470*/  @!P1 FMUL.FTZ R21, R25, UR8 ;  /* 0x0000000819159c20 */ /* 0x000fe20008410000 */
[----:B------:R-:W-:-:S05]  /*4480*/  @!P1 FMUL.FTZ R20, R24, UR8 ;  /* 0x0000000818149c20 */ /* 0x000fca0008410000 */
[----:B------:R0:W-:Y:S01]  /*4490*/  @!P1 STG.E.64 desc[UR10][R28.64], R20 ;  /* 0x000000141c009986 */ /* 0x0001e2000c101b0a */
[----:B------:R-:W-:Y:S06]  /*44a0*/  BAR.SYNC.DEFER_BLOCKING 0x0 ;  /* 0x0000000000007b1d */ /* 0x000fec0000010000 */
[----:B------:R-:W2:Y:S04]  /*44b0*/  LDG.E.U16 R32, desc[UR10][R26.64] ;  /* 0x0000000a1a207981 */ /* 0x000ea8000c1e1500 */
[----:B------:R-:W3:Y:S04]  /*44c0*/  LDG.E.U16 R33, desc[UR10][R26.64+0x2] ;  /* 0x0000020a1a217981 */ /* 0x000ee8000c1e1500 */
[----:B------:R-:W4:Y:S04]  /*44d0*/  LDG.E.U16 R34, desc[UR10][R30.64] ;  /* 0x0000000a1e227981 */ /* 0x000f28000c1e1500 */
[----:B------:R-:W5:Y:S01]  /*44e0*/  LDG.E.U16 R18, desc[UR10][R30.64+0x2] ;  /* 0x0000020a1e127981 */ /* 0x000f62000c1e1500 */
[----:B------:R-:W-:Y:S01]  /*44f0*/  ISETP.NE.AND P5, PT, RZ, UR12, PT ;  /* 0x0000000cff007c0c */ /* 0x000fe2000bfa5270 */
[----:B0-----:R-:W-:-:S02]  /*4500*/  HADD2.F32 R20, -RZ, R62.H0_H0 ;  /* 0x2000003eff147230 */ /* 0x001fc40000004100 */
[----:B------:R-:W0:Y:S01]  /*4510*/  LDS.64 R22, [UR7+0xc0] ;  /* 0x0000c007ff167984 */ /* 0x000e220008000a00 */
[----:B------:R-:W-:Y:S02]  /*4520*/  HADD2.F32 R21, -RZ, R62.H1_H1 ;  /* 0x3000003eff157230 */ /* 0x000fe40000004100 */
[----:B0-----:R-:W-:-:S05]  /*4530*/  FMUL.FTZ R22, R22, UR8 ;  /* 0x0000000816167c20 */ /* 0x001fca0008410000 */
[----:B------:R-:W-:-:S13]  /*4540*/  R2UR UR7, R22 ;  /* 0x00000000160772ca */ /* 0x000fda00000e0000 */
        /* <DEDUP_REMOVED lines=12> */
[----:B0-----:R-:W-:-:S13]  /*4610*/  @P1 R2UR UR13, R22 ;  /* 0x00000000160d12ca */ /* 0x001fda00000e0000 */
[----:B------:R-:W-:Y:S02]  /*4620*/  @UP0 UMOV UR8, UR13 ;  /* 0x0000000d00080c82 */ /* 0x000fe40008000000 */
[----:B------:R-:W-:Y:S01]  /*4630*/  FMUL.FTZ R20, R20, UR8 ;  /* 0x0000000814147c20 */ /* 0x000fe20008410000 */
[----:B------:R-:W-:Y:S01]  /*4640*/  FMUL.FTZ R21, R21, UR8 ;  /* 0x0000000815157c20 */ /* 0x000fe20008410000 */
[----:B--2---:R-:W-:Y:S02]  /*4650*/  SHF.L.U32 R24, R32, 0x10, RZ ;  /* 0x0000001020187819 */ /* 0x004fe400000006ff */
[----:B---3--:R-:W-:Y:S02]  /*4660*/  SHF.L.U32 R25, R33, 0x10, RZ ;  /* 0x0000001021197819 */ /* 0x008fe400000006ff */
[----:B----4-:R-:W-:Y:S02]  /*4670*/  SHF.L.U32 R27, R34, 0x10, RZ ;  /* 0x00000010221b7819 */ /* 0x010fe400000006ff */
[----:B-----5:R-:W-:Y:S01]  /*4680*/  SHF.L.U32 R26, R18, 0x10, RZ ;  /* 0x00000010121a7819 */ /* 0x020fe200000006ff */
[----:B------:R-:W-:-:S02]  /*4690*/  HADD2.F32 R18, -RZ, R36.H0_H0 ;  /* 0x20000024ff127230 */ /* 0x000fc40000004100 */
[----:B------:R-:W-:Y:S01]  /*46a0*/  FFMA.FTZ R28, R24, R20, R27 ;  /* 0x00000014181c7223 */ /* 0x000fe2000001001b */
[----:B------:R-:W-:Y:S02]  /*46b0*/  HADD2.F32 R36, -RZ, R36.H1_H1 ;  /* 0x30000024ff247230 */ /* 0x000fe40000004100 */
        /* <DEDUP_REMOVED lines=12> */
.L_x_4119:
        /* <DEDUP_REMOVED lines=14> */
.L_x_4121:
[----:B------:R-:W-:Y:S05]  /*4860*/  BSYNC B0 ;  /* 0x0000000000007941 */ /* 0x000fea0003800000 */
.L_x_4120:
        /* <DEDUP_REMOVED lines=33> */
.L_x_4122:
        /* <DEDUP_REMOVED lines=14> */
.L_x_4124:
[----:B------:R-:W-:Y:S05]  /*4b60*/  BSYNC B0 ;  /* 0x0000000000007941 */ /* 0x000fea0003800000 */
.L_x_4123:
[----:B------:R-:W-:Y:S01]  /*4b70*/  FMUL.FTZ R18, R18, UR8 ;  /* 0x0000000812127c20 */ /* 0x000fe20008410000 */
[----:B------:R-:W-:Y:S01]  /*4b80*/  FMUL.FTZ R29, R29, UR8 ;  /* 0x000000081d1d7c20 */ /* 0x000fe20008410000 */
[----:B------:R-:W-:Y:S01]  /*4b90*/  FADD.FTZ R28, R28, -UR7 ;  /* 0x800000071c1c7e21 */ /* 0x000fe20008010000 */
[----:B------:R-:W-:Y:S01]  /*4ba0*/  FADD.FTZ R40, R40, -UR7 ;  /* 0x8000000728287e21 */ /* 0x000fe20008010000 */
[----:B------:R-:W-:Y:S01]  /*4bb0*/  FFMA.FTZ R17, R24, R18, R27 ;  /* 0x0000001218117223 */ /* 0x000fe2000001001b */
        /* <DEDUP_REMOVED lines=12> */
.L_x_4125:
        /* <DEDUP_REMOVED lines=14> */
.L_x_4127:
[----:B------:R-:W-:Y:S05]  /*4d60*/  BSYNC B0 ;  /* 0x0000000000007941 */ /* 0x000fea0003800000 */
.L_x_4126:
        /* <DEDUP_REMOVED lines=17> */
.L_x_4128:
        /* <DEDUP_REMOVED lines=14> */
.L_x_4130:
[----:B------:R-:W-:Y:S05]  /*4f60*/  BSYNC B0 ;  /* 0x0000000000007941 */ /* 0x000fea0003800000 */
.L_x_4129:
        /* <DEDUP_REMOVED lines=32> */
.L_x_4131:
        /* <DEDUP_REMOVED lines=14> */
.L_x_4133:
[----:B------:R-:W-:Y:S05]  /*5250*/  BSYNC B0 ;  /* 0x0000000000007941 */ /* 0x000fea0003800000 */
.L_x_4132:
        /* <DEDUP_REMOVED lines=17> */
.L_x_4134:
        /* <DEDUP_REMOVED lines=14> */
.L_x_4136:
[----:B------:R-:W-:Y:S05]  /*5450*/  BSYNC B0 ;  /* 0x0000000000007941 */ /* 0x000fea0003800000 */
.L_x_4135:
        /* <DEDUP_REMOVED lines=17> */
.L_x_4137:
        /* <DEDUP_REMOVED lines=14> */
.L_x_4139:
[----:B------:R-:W-:Y:S05]  /*5650*/  BSYNC B0 ;  /* 0x0000000000007941 */ /* 0x000fea0003800000 */
.L_x_4138:
        /* <DEDUP_REMOVED lines=32> */
.L_x_4140:
        /* <DEDUP_REMOVED lines=14> */
.L_x_4142:
[----:B------:R-:W-:Y:S05]  /*5940*/  BSYNC B0 ;  /* 0x0000000000007941 */ /* 0x000fea0003800000 */
.L_x_4141:
        /* <DEDUP_REMOVED lines=17> */
.L_x_4143:
        /* <DEDUP_REMOVED lines=14> */
.L_x_4145:
[----:B------:R-:W-:Y:S05]  /*5b40*/  BSYNC B0 ;  /* 0x0000000000007941 */ /* 0x000fea0003800000 */
.L_x_4144:
        /* <DEDUP_REMOVED lines=17> */
.L_x_4146:
        /* <DEDUP_REMOVED lines=10> */
[----:B-1----:R-:W-:-:S02]  /*5d00*/  LEA R20, P1, R18, UR16, 0x1 ;  /* 0x0000001012147c11 */ /* 0x002fc4000f8208ff */
[----:B------:R-:W-:-:S04]  /*5d10*/  IADD3 R49, R19, R49, RZ ;  /* 0x0000003113317210 */ /* 0x000fc80007ffe0ff */
[----:B------:R-:W-:-:S05]  /*5d20*/  LEA.HI.X R21, R18, UR17, R49, 0x1, P1 ;  /* 0x0000001112157c11 */ /* 0x000fca00088f0c31 */
[----:B------:R0:W-:Y:S02]  /*5d30*/  STG.E desc[UR10][R20.64], R17 ;  /* 0x0000001114007986 */ /* 0x0001e4000c10190a */
.L_x_4148:
[----:B------:R-:W-:Y:S05]  /*5d40*/  BSYNC B0 ;  /* 0x0000000000007941 */ /* 0x000fea0003800000 */
.L_x_4147:
[----:B------:R-:W-:Y:S01]  /*5d50*/  ISETP.GE.U32.AND P1, PT, R13, UR14, PT ;  /* 0x0000000e0d007c0c */ /* 0x000fe2000bf26070 */
[----:B0-----:R-:W-:Y:S01]  /*5d60*/  FADD.FTZ R17, R23, -UR7 ;  /* 0x8000000717117e21 */ /* 0x001fe20008010000 */
        /* <DEDUP_REMOVED lines=30> */
.L_x_4149:
        /* <DEDUP_REMOVED lines=14> */
.L_x_4151:
[----:B------:R-:W-:Y:S05]  /*6030*/  BSYNC B0 ;  /* 0x0000000000007941 */ /* 0x000fea0003800000 */
.L_x_4150:
        /* <DEDUP_REMOVED lines=17> */
.L_x_4152:
        /* <DEDUP_REMOVED lines=14> */
.L_x_4154:
[----:B------:R-:W-:Y:S05]  /*6230*/  BSYNC B0 ;  /* 0x0000000000007941 */ /* 0x000fea0003800000 */
.L_x_4153:
[----:B------:R-:W-:Y:S01]  /*6240*/  FMUL.FTZ R23, R23, UR8 ;  /* 0x0000000817177c20 */ /* 0x000fe20008410000 */
[----:B------:R-:W-:Y:S01]  /*6250*/  FMUL.FTZ R30, R30, UR8 ;  /* 0x000000081e1e7c20 */ /* 0x000fe20008410000 */
[--C-:B-1----:R-:W-:Y:S02]  /*6260*/  HADD2.F32 R29, -RZ, R60.reuse.H0_H0 ;  /* 0x2000003cff1d7230 */ /* 0x102fe40000004100 */
        /* <DEDUP_REMOVED lines=14> */
.L_x_4155:
        /* <DEDUP_REMOVED lines=14> */
.L_x_4157:
[----:B------:R-:W-:Y:S05]  /*6430*/  BSYNC B0 ;  /* 0x0000000000007941 */ /* 0x000fea0003800000 */
.L_x_4156:
[C---:B------:R-:W-:Y:S01]  /*6440*/  IADD3 R35, R58.reuse, 0xd0, RZ ;  /* 0x000000d03a237810 */ /* 0x040fe20007ffe0ff */
[----:B------:R-:W-:Y:S01]  /*6450*/  FADD.FTZ R18, R29, -UR7 ;  /* 0x800000071d127e21 */ /* 0x000fe20008010000 */
[----:B-1----:R-:W-:Y:S01]  /*6460*/  IADD3 R23, R58, 0xe0, RZ ;  /* 0x000000e03a177810 */ /* 0x002fe20007ffe0ff */
[----:B------:R-:W-:Y:S01]  /*6470*/  FADD.FTZ R19, R60, -UR7 ;  /* 0x800000073c137e21 */ /* 0x000fe20008010000 */
[----:B0-----:R-:W-:Y:S01]  /*6480*/  IADD3 R17, R58, 0xf0, RZ ;  /* 0x000000f03a117810 */ /* 0x001fe20007ffe0ff */
        /* <DEDUP_REMOVED lines=33> */
.L_x_4158:
        /* <DEDUP_REMOVED lines=14> */
.L_x_4160:
[----:B------:R-:W-:Y:S05]  /*6780*/  BSYNC B0 ;  /* 0x0000000000007941 */ /* 0x000fea0003800000 */
.L_x_4159:
[----:B------:R-:W-:Y:S01]  /*6790*/  FMUL.FTZ R32, R32, UR8 ;  /* 0x0000000820207c20 */ /* 0x000fe20008410000 */
[----:B------:R-:W-:Y:S01]  /*67a0*/  FMUL.FTZ R33, R33, UR8 ;  /* 0x0000000821217c20 */ /* 0x000fe20008410000 */
[----:B0-----:R-:W-:Y:S01]  /*67b0*/  FADD.FTZ R29, R34, -UR7 ;  /* 0x80000007221d7e21 */ /* 0x001fe20008010000 */
        /* <DEDUP_REMOVED lines=14> */
.L_x_4161:
        /* <DEDUP_REMOVED lines=14> */
.L_x_4163:
[----:B------:R-:W-:Y:S05]  /*6980*/  BSYNC B0 ;  /* 0x0000000000007941 */ /* 0x000fea0003800000 */
.L_x_4162:
        /* <DEDUP_REMOVED lines=17> */
.L_x_4164:
        /* <DEDUP_REMOVED lines=14> */
.L_x_4166:
[----:B------:R-:W-:Y:S05]  /*6b80*/  BSYNC B0 ;  /* 0x0000000000007941 */ /* 0x000fea0003800000 */
.L_x_4165:
[----:B------:R-:W-:Y:S01]  /*6b90*/  IADD3 R35, R58, 0x100, RZ ;  /* 0x000001003a237810 */ /* 0x000fe20007ffe0ff */
[----:B------:R-:W-:Y:S01]  /*6ba0*/  FADD.FTZ R18, R30, -UR7 ;  /* 0x800000071e127e21 */ /* 0x000fe20008010000 */
[----:B------:R-:W-:Y:S01]  /*6bb0*/  IADD3 R23, R58, 0x110, RZ ;  /* 0x000001103a177810 */ /* 0x000fe20007ffe0ff */
[----:B------:R-:W-:Y:S01]  /*6bc0*/  FADD.FTZ R19, R64, -UR7 ;  /* 0x8000000740137e21 */ /* 0x000fe20008010000 */
[----:B------:R-:W-:Y:S01]  /*6bd0*/  IADD3 R17, R58, 0x120, RZ ;  /* 0x000001203a117810 */ /* 0x000fe20007ffe0ff */
[--C-:B------:R-:W-:Y:S01]  /*6be0*/  HADD2.F32 R32, -RZ, R65.reuse.H0_H0 ;  /* 0x20000041ff207230 */ /* 0x100fe20000004100 */
[----:B------:R-:W-:Y:S01]  /*6bf0*/  ISETP.GE.U32.AND P1, PT, R35, UR14, PT ;  /* 0x0000000e23007c0c */ /* 0x000fe2000bf26070 */
[----:B0-----:R-:W-:Y:S01]  /*6c00*/  HADD2.F32 R33, -RZ, R65.H1_H1 ;  /* 0x30000041ff217230 */ /* 0x001fe20000004100 */
        /* <DEDUP_REMOVED lines=13> */
[----:B-1----:R-:W-:Y:S01]  /*6ce0*/  FFMA.FTZ R29, R24, R18, R27 ;  /* 0x00000012181d7223 */ /* 0x002fe2000001001b */
        /* <DEDUP_REMOVED lines=16> */
.L_x_4167:
        /* <DEDUP_REMOVED lines=14> */
.L_x_4169:
[----:B------:R-:W-:Y:S05]  /*6ed0*/  BSYNC B0 ;  /* 0x0000000000007941 */ /* 0x000fea0003800000 */
.L_x_4168:
        /* <DEDUP_REMOVED lines=17> */
.L_x_4170:
        /* <DEDUP_REMOVED lines=14> */
.L_x_4172:
[----:B------:R-:W-:Y:S05]  /*70d0*/  BSYNC B0 ;  /* 0x0000000000007941 */ /* 0x000fea0003800000 */
.L_x_4171:
        /* <DEDUP_REMOVED lines=17> */
.L_x_4173:
        /* <DEDUP_REMOVED lines=14> */
.L_x_4175:
[----:B------:R-:W-:Y:S05]  /*72d0*/  BSYNC B0 ;  /* 0x0000000000007941 */ /* 0x000fea0003800000 */
.L_x_4174:
        /* <DEDUP_REMOVED lines=38> */
.L_x_4176:
        /* <DEDUP_REMOVED lines=14> */
.L_x_4178:
[----:B------:R-:W-:Y:S05]  /*7620*/  BSYNC B0 ;  /* 0x0000000000007941 */ /* 0x000fea0003800000 */
.L_x_4177:
        /* <DEDUP_REMOVED lines=17> */
.L_x_4179:
        /* <DEDUP_REMOVED lines=14> */
.L_x_4181:
[----:B------:R-:W-:Y:S05]  /*7820*/  BSYNC B0 ;  /* 0x0000000000007941 */ /* 0x000fea0003800000 */
.L_x_4180:
        /* <DEDUP_REMOVED lines=17> */
.L_x_4182:
        /* <DEDUP_REMOVED lines=14> */
.L_x_4184:
[----:B------:R-:W-:Y:S05]  /*7a20*/  BSYNC B0 ;  /* 0x0000000000007941 */ /* 0x000fea0003800000 */
.L_x_4183:
[----:B------:R-:W-:Y:S01]  /*7a30*/  HADD2.F32 R22, -RZ, R80.H0_H0 ;  /* 0x20000050ff167230 */ /* 0x000fe20000004100 */
[C---:B------:R-:W-:Y:S01]  /*7a40*/  IADD3 R35, R58.reuse, 0x170, RZ ;  /* 0x000001703a237810 */ /* 0x040fe20007ffe0ff */
[----:B------:R-:W-:Y:S01]  /*7a50*/  HADD2.F32 R19, -RZ, R74.H0_H0 ;  /* 0x2000004aff137230 */ /* 0x000fe20000004100 */
[C---:B0-----:R-:W-:Y:S01]  /*7a60*/  IADD3 R33, R58.reuse, 0x180, RZ ;  /* 0x000001803a217810 */ /* 0x041fe20007ffe0ff */
[----:B-1----:R-:W-:Y:S01]  /*7a70*/  HADD2.F32 R20, -RZ, R76.H0_H0 ;  /* 0x2000004cff147230 */ /* 0x002fe20000004100 */
        /* <DEDUP_REMOVED lines=21> */
[----:B------:R-:W-:Y:S01]  /*7bd0*/  FMUL.FTZ R17, R17, UR8 ;  /* 0x0000000811117c20 */ /* 0x000fe20008410000 */
[----:B------:R-:W-:Y:S01]  /*7be0*/  ISETP.GE.U32.AND P2, PT, R33, UR14, PT ;  /* 0x0000000e21007c0c */ /* 0x000fe2000bf46070 */
[----:B------:R-:W-:Y:S01]  /*7bf0*/  FMUL.FTZ R22, R22, UR8 ;  /* 0x0000000816167c20 */ /* 0x000fe20008410000 */
[----:B------:R-:W-:Y:S01]  /*7c00*/  SHF.R.S32.HI R37, RZ, 0x1f, R35 ;  /* 0x0000001fff257819 */ /* 0x000fe20000011423 */
[----:B------:R-:W-:Y:S01]  /*7c10*/  FMUL.FTZ R36, R19, UR8 ;  /* 0x0000000813247c20 */ /* 0x000fe20008410000 */
[----:B------:R-:W-:Y:S01]  /*7c20*/  ISETP.GE.U32.AND P3, PT, R31, UR14, PT ;  /* 0x0000000e1f007c0c */ /* 0x000fe2000bf66070 */
[----:B------:R-:W-:Y:S01]  /*7c30*/  FMUL.FTZ R20, R20, UR8 ;  /* 0x0000000814147c20 */ /* 0x000fe20008410000 */
[----:B------:R-:W-:Y:S01]  /*7c40*/  ISETP.GE.U32.AND P4, PT, R29, UR14, PT ;  /* 0x0000000e1d007c0c */ /* 0x000fe2000bf86070 */
[----:B------:R-:W-:Y:S01]  /*7c50*/  FMUL.FTZ R32, R21, UR8 ;  /* 0x0000000815207c20 */ /* 0x000fe20008410000 */
[----:B------:R-:W-:Y:S01]  /*7c60*/  FMUL.FTZ R28, R23, UR8 ;  /* 0x00000008171c7c20 */ /* 0x000fe20008410000 */
[----:B------:R-:W-:Y:S01]  /*7c70*/  FMUL.FTZ R40, R30, UR8 ;  /* 0x000000081e287c20 */ /* 0x000fe20008410000 */
[----:B------:R-:W-:Y:S01]  /*7c80*/  FMUL.FTZ R42, R34, UR8 ;  /* 0x00000008222a7c20 */ /* 0x000fe20008410000 */
[----:B------:R-:W-:Y:S01]  /*7c90*/  FMUL.FTZ R44, R38, UR8 ;  /* 0x00000008262c7c20 */ /* 0x000fe20008410000 */
[----:B------:R-:W-:-:S02]  /*7ca0*/  HADD2.F32 R74, -RZ, R74.H1_H1 ;  /* 0x3000004aff4a7230 */ /* 0x000fc40000004100 */
        /* <DEDUP_REMOVED lines=16> */
[----:B------:R-:W-:Y:S01]  /*7db0*/  FFMA.FTZ R24, R24, R46, R27 ;  /* 0x0000002e18187223 */ /* 0x000fe2000001001b */
[C---:B------:R-:W-:Y:S01]  /*7dc0*/  ISETP.GT.U32.OR P6, PT, R0.reuse, 0x27f, P6 ;  /* 0x0000027f0000780c */ /* 0x040fe200037c4470 */
[----:B------:R-:W-:Y:S01]  /*7dd0*/  HADD2.F32 R76, -RZ, R76.H1_H1 ;  /* 0x3000004cff4c7230 */ /* 0x000fe20000004100 */
[C---:B------:R-:W-:Y:S01]  /*7de0*/  ISETP.GT.U32.OR P1, PT, R0.reuse, 0x27f, P1 ;  /* 0x0000027f0000780c */ /* 0x040fe20000f24470 */
[----:B------:R-:W-:Y:S01]  /*7df0*/  HADD2.F32 R78, -RZ, R78.H1_H1 ;  /* 0x3000004eff4e7230 */ /* 0x000fe20000004100 */
[----:B------:R-:W-:Y:S01]  /*7e00*/  ISETP.GT.U32.OR P2, PT, R0, 0x27f, P2 ;  /* 0x0000027f0000780c */ /* 0x000fe20001744470 */
[----:B------:R-:W-:Y:S01]  /*7e10*/  FADD.FTZ R74, R74, -UR7 ;  /* 0x800000074a4a7e21 */ /* 0x000fe20008010000 */
[C---:B------:R-:W-:Y:S01]  /*7e20*/  ISETP.GT.U32.OR P3, PT, R0.reuse, 0x27f, P3 ;  /* 0x0000027f0000780c */ /* 0x040fe20001f64470 */
[----:B------:R-:W-:Y:S01]  /*7e30*/  FFMA.FTZ R27, R25, R18, R26 ;  /* 0x00000012191b7223 */ /* 0x000fe2000001001a */
        /* <DEDUP_REMOVED lines=12> */
.L_x_4185:
        /* <DEDUP_REMOVED lines=14> */
.L_x_4187:
[----:B------:R-:W-:Y:S05]  /*7fe0*/  BSYNC B0 ;  /* 0x0000000000007941 */ /* 0x000fea0003800000 */
.L_x_4186:
        /* <DEDUP_REMOVED lines=17> */
.L_x_4188:
        /* <DEDUP_REMOVED lines=14> */
.L_x_4190:
[----:B------:R-:W-:Y:S05]  /*81e0*/  BSYNC B0 ;  /* 0x0000000000007941 */ /* 0x000fea0003800000 */
.L_x_4189:
[----:B0-----:R-:W-:Y:S01]  /*81f0*/  FADD.FTZ R27, R80, -UR7 ;  /* 0x80000007501b7e21 */ /* 0x001fe20008010000 */
[----:B------:R-:W-:Y:S01]  /*8200*/  FMUL.FTZ R40, R40, UR8 ;  /* 0x0000000828287c20 */ /* 0x000fe20008410000 */
        /* <DEDUP_REMOVED lines=12> */
.L_x_4191:
        /* <DEDUP_REMOVED lines=14> */
.L_x_4193:
[----:B------:R-:W-:Y:S05]  /*83b0*/  BSYNC B0 ;  /* 0x0000000000007941 */ /* 0x000fea0003800000 */
.L_x_4192:
        /* <DEDUP_REMOVED lines=13> */
.L_x_4194:
[----:B------:R-:W-:Y:S04]  /*8490*/  BSSY B0, `(.L_x_4195) ;  /* 0x000000e000007945 */ /* 0x000fe80003800000 */
[----:B------:R-:W-:Y:S05]  /*84a0*/  @P3 BRA `(.L_x_4196) ;  /* 0x0000000000303947 */ /* 0x000fea0003800000 */
[----:B------:R-:W-:Y:S01]  /*84b0*/  ULDC.64 UR16, c[0x0][0x270] ;  /* 0x00009c0000107ab9 */ /* 0x000fe20000000a00 */
[----:B------:R-:W-:Y:S01]  /*84c0*/  MOV R18, R86 ;  /* 0x0000005600127202 */ /* 0x000fe20000000f00 */
[----:B0-----:R-:W-:Y:S01]  /*84d0*/  IMAD R20, R73, UR16, RZ ;  /* 0x0000001049147c24 */ /* 0x001fe2000f8e02ff */
        /* <DEDUP_REMOVED lines=9> */
.L_x_4196:
[----:B------:R-:W-:Y:S05]  /*8570*/  BSYNC B0 ;  /* 0x0000000000007941 */ /* 0x000fea0003800000 */
.L_x_4195:
        /* <DEDUP_REMOVED lines=12> */
.L_x_4197:
        /* <DEDUP_REMOVED lines=14> */
.L_x_4199:
[----:B------:R-:W-:Y:S05]  /*8720*/  BSYNC B0 ;  /* 0x0000000000007941 */ /* 0x000fea0003800000 */
.L_x_4198:
[----:B01----:R-:W-:Y:S01]  /*8730*/  HADD2.F32 R21, -RZ, R82.H1_H1 ;  /* 0x30000052ff157230 */ /* 0x003fe20000004100 */
[C---:B------:R-:W-:Y:S01]  /*8740*/  IADD3 R37, R58.reuse, 0x1b0, RZ ;  /* 0x000001b03a257810 */ /* 0x040fe20007ffe0ff */
[----:B------:R-:W-:Y:S01]  /*8750*/  HADD2.F32 R27, -RZ, R84.H1_H1 ;  /* 0x30000054ff1b7230 */ /* 0x000fe20000004100 */
[C---:B------:R-:W-:Y:S01]  /*8760*/  IADD3 R29, R58.reuse, 0x1c0, RZ ;  /* 0x000001c03a1d7810 */ /* 0x040fe20007ffe0ff */
[----:B------:R-:W-:Y:S01]  /*8770*/  HADD2.F32 R30, -RZ, R90.H1_H1 ;  /* 0x3000005aff1e7230 */ /* 0x000fe20000004100 */
[C---:B------:R-:W-:Y:S01]  /*8780*/  IADD3 R20, R58.reuse, 0x1d0, RZ ;  /* 0x000001d03a147810 */ /* 0x040fe20007ffe0ff */
[----:B------:R-:W-:Y:S01]  /*8790*/  HADD2.F32 R32, -RZ, R91.H1_H1 ;  /* 0x3000005bff207230 */ /* 0x000fe20000004100 */
[C---:B--2---:R-:W-:Y:S01]  /*87a0*/  IADD3 R19, R58.reuse, 0x1e0, RZ ;  /* 0x000001e03a137810 */ /* 0x044fe20007ffe0ff */
        /* <DEDUP_REMOVED lines=43> */
.L_x_4200:
        /* <DEDUP_REMOVED lines=14> */
.L_x_4202:
[----:B------:R-:W-:Y:S05]  /*8b40*/  BSYNC B0 ;  /* 0x0000000000007941 */ /* 0x000fea0003800000 */
.L_x_4201:
        /* <DEDUP_REMOVED lines=11> */
.L_x_4203:
[----:B------:R-:W-:Y:S04]  /*8c00*/  BSSY B0, `(.L_x_4204) ;  /* 0x000000e000007945 */ /* 0x000fe80003800000 */
[----:B------:R-:W-:Y:S05]  /*8c10*/  @P1 BRA `(.L_x_4205) ;  /* 0x0000000000301947 */ /* 0x000fea0003800000 */
[----:B------:R-:W-:Y:S01]  /*8c20*/  ULDC.64 UR14, c[0x0][0x270] ;  /* 0x00009c00000e7ab9 */ /* 0x000fe20000000a00 */
[----:B0-----:R-:W-:Y:S01]  /*8c30*/  MOV R32, R86 ;  /* 0x0000005600207202 */ /* 0x001fe20000000f00 */
        /* <DEDUP_REMOVED lines=10> */
.L_x_4205:
[----:B------:R-:W-:Y:S05]  /*8ce0*/  BSYNC B0 ;  /* 0x0000000000007941 */ /* 0x000fea0003800000 */
.L_x_4204:
        /* <DEDUP_REMOVED lines=11> */
.L_x_4206:
        /* <DEDUP_REMOVED lines=8> */
[----:B0-----:R-:W-:Y:S01]  /*8e20*/  IMAD.WIDE.U32 R32, R20, UR14, R28 ;  /* 0x0000000e14207c25 */ /* 0x001fe2000f8e001c */
[----:B------:R-:W-:Y:S02]  /*8e30*/  ULDC.64 UR14, c[0x0][0x210] ;  /* 0x00008400000e7ab9 */ /* 0x000fe40000000a00 */
[----:B------:R-:W-:-:S02]  /*8e40*/  LEA R28, P1, R32, UR14, 0x1 ;  /* 0x0000000e201c7c11 */ /* 0x000fc4000f8208ff */
[----:B------:R-:W-:-:S04]  /*8e50*/  IADD3 R81, R33, R81, RZ ;  /* 0x0000005121517210 */ /* 0x000fc80007ffe0ff */
[----:B------:R-:W-:-:S05]  /*8e60*/  LEA.HI.X R29, R32, UR15, R81, 0x1, P1 ;  /* 0x0000000f201d7c11 */ /* 0x000fca00088f0c51 */
[----:B------:R2:W-:Y:S02]  /*8e70*/  STG.E desc[UR10][R28.64], R27 ;  /* 0x0000001b1c007986 */ /* 0x0005e4000c10190a */
.L_x_4208:
[----:B------:R-:W-:Y:S05]  /*8e80*/  BSYNC B0 ;  /* 0x0000000000007941 */ /* 0x000fea0003800000 */
.L_x_4207:
[----:B------:R-:W-:Y:S05]  /*8e90*/  @!P5 BRA `(.L_x_4209) ;  /* 0x000000000028d947 */ /* 0x000fea0003800000 */
[----:B------:R-:W-:Y:S01]  /*8ea0*/  FMUL.FTZ R20, R17, -1.4426950216293334961 ;  /* 0xbfb8aa3b11147820 */ /* 0x000fe20000410000 */
[----:B-1----:R-:W-:-:S05]  /*8eb0*/  FMUL.FTZ R23, R30, -1.4426950216293334961 ;  /* 0xbfb8aa3b1e177820 */ /* 0x002fca0000410000 */
        /* <DEDUP_REMOVED lines=8> */
.L_x_4209:
[----:B------:R-:W-:Y:S04]  /*8f40*/  BSSY B0, `(.L_x_4210) ;  /* 0x000000e000007945 */ /* 0x000fe80003800000 */
[----:B------:R-:W-:Y:S05]  /*8f50*/  @P3 BRA `(.L_x_4211) ;  /* 0x0000000000303947 */ /* 0x000fea0003800000 */
[----:B------:R-:W-:Y:S01]  /*8f60*/  ULDC.64 UR14, c[0x0][0x270] ;  /* 0x00009c00000e7ab9 */ /* 0x000fe20000000a00 */
[----:B------:R-:W-:Y:S01]  /*8f70*/  MOV R22, R86 ;  /* 0x0000005600167202 */ /* 0x000fe20000000f00 */
[----:B------:R-:W-:Y:S01]  /*8f80*/  IMAD R20, R83, UR14, RZ ;  /* 0x0000000e53147c24 */ /* 0x000fe2000f8e02ff */
[----:B-1----:R-:W-:Y:S02]  /*8f90*/  MOV R23, R89 ;  /* 0x0000005900177202 */ /* 0x002fe40000000f00 */
[----:B------:R-:W-:Y:S01]  /*8fa0*/  F2FP.F16.F32.PACK_AB R17, R30, R17 ;  /* 0x000000111e11723e */ /* 0x000fe200000000ff */
[----:B--2---:R-:W-:-:S04]  /*8fb0*/  IMAD.WIDE.U32 R26, R19, UR14, R22 ;  /* 0x0000000e131a7c25 */ /* 0x004fc8000f8e0016 */
[----:B------:R-:W-:Y:S01]  /*8fc0*/  IMAD R19, R19, UR15, R20 ;  /* 0x0000000f13137c24 */ /* 0x000fe2000f8e0214 */
[----:B------:R-:W-:Y:S02]  /*8fd0*/  ULDC.64 UR14, c[0x0][0x210] ;  /* 0x00008400000e7ab9 */ /* 0x000fe40000000a00 */
[----:B------:R-:W-:Y:S02]  /*8fe0*/  LEA R22, P1, R26, UR14, 0x1 ;  /* 0x0000000e1a167c11 */ /* 0x000fe4000f8208ff */
[----:B------:R-:W-:-:S04]  /*8ff0*/  IADD3 R19, R27, R19, RZ ;  /* 0x000000131b137210 */ /* 0x000fc80007ffe0ff */
[----:B------:R-:W-:-:S05]  /*9000*/  LEA.HI.X R23, R26, UR15, R19, 0x1, P1 ;  /* 0x0000000f1a177c11 */ /* 0x000fca00088f0c13 */
[----:B------:R3:W-:Y:S02]  /*9010*/  STG.E desc[UR10][R22.64], R17 ;  /* 0x0000001116007986 */ /* 0x0007e4000c10190a */
.L_x_4211:
[----:B------:R-:W-:Y:S05]  /*9020*/  BSYNC B0 ;  /* 0x0000000000007941 */ /* 0x000fea0003800000 */
.L_x_4210:
[----:B------:R-:W-:Y:S05]  /*9030*/  @!P5 BRA `(.L_x_4212) ;  /* 0x000000000028d947 */ /* 0x000fea0003800000 */
[----:B---3--:R-:W-:Y:S01]  /*9040*/  FMUL.FTZ R17, R24, -1.4426950216293334961 ;  /* 0xbfb8aa3b18117820 */ /* 0x008fe20000410000 */
        /* <DEDUP_REMOVED lines=9> */
.L_x_4212:
        /* <DEDUP_REMOVED lines=13> */
.L_x_4214:
[----:B------:R-:W-:Y:S05]  /*91b0*/  BSYNC B0 ;  /* 0x0000000000007941 */ /* 0x000fea0003800000 */
.L_x_4213:
[----:B------:R-:W-:Y:S01]  /*91c0*/  ULDC UR7, c[0x0][0x10] ;  /* 0x0000040000077ab9 */ /* 0x000fe20000000800 */
[----:B------:R-:W-:Y:S02]  /*91d0*/  UIADD3 UR4, UR4, 0x1, URZ ;  /* 0x0000000104047890 */ /* 0x000fe4000fffe03f */
[----:B------:R-:W-:-:S04]  /*91e0*/  UIADD3 UR6, UR7, UR6, URZ ;  /* 0x0000000607067290 */ /* 0x000fc8000fffe03f */
[----:B------:R-:W-:-:S06]  /*91f0*/  UISETP.GE.AND UP0, UPT, UR6, UR5, UPT ;  /* 0x000000050600728c */ /* 0x000fcc000bf06270 */
[----:B------:R-:W-:-:S13]  /*9200*/  PLOP3.LUT P1, PT, PT, PT, UP0, 0x80, 0x0 ;  /* 0x000000000000781c */ /* 0x000fda0003f2f008 */
[----:B------:R-:W-:Y:S05]  /*9210*/  @!P1 BRA `(.L_x_4215) ;  /* 0xffffff7000109947 */ /* 0x000fea000383ffff */
[----:B------:R-:W-:Y:S05]  /*9220*/  EXIT ;  /* 0x000000000000794d */ /* 0x000fea0003800000 */
.L_x_4216:
        /* <DEDUP_REMOVED lines=13> */
.L_x_5169:


//--------------------- .text._Z35group_norm_nhwc_fwd_one_pass_kernelI11Fp16IOFp16WLi64ELi80ELi640EEv26Group_norm_nhwc_fwd_params --------------------------
	.section	.text._Z35group_norm_nhwc_fwd_one_pass_kernelI11Fp16IOFp16WLi64ELi80ELi640EEv26Group_norm_nhwc_fwd_params,"ax",@progbits
	.align	128
        .global         _Z35group_norm_nhwc_fwd_one_pass_kernelI11Fp16IOFp16WLi64ELi80ELi640EEv26Group_norm_nhwc_fwd_params
        .type           _Z35group_norm_nhwc_fwd_one_pass_kernelI11Fp16IOFp16WLi64ELi80ELi640EEv26Group_norm_nhwc_fwd_params,@function
        .size           _Z35group_norm_nhwc_fwd_one_pass_kernelI11Fp16IOFp16WLi64ELi80ELi640EEv26Group_norm_nhwc_fwd_params,(.L_x_5170 - _Z35group_norm_nhwc_fwd_one_pass_kernelI11Fp16IOFp16WLi64ELi80ELi640EEv26Group_norm_nhwc_fwd_params)
        .other          _Z35group_norm_nhwc_fwd_one_pass_kernelI11Fp16IOFp16WLi64ELi80ELi640EEv26Group_norm_nhwc_fwd_params,@"STO_CUDA_ENTRY STV_DEFAULT"
_Z35group_norm_nhwc_fwd_one_pass_kernelI11Fp16IOFp16WLi64ELi80ELi640EEv26Group_norm_nhwc_fwd_params:
.text._Z35group_norm_nhwc_fwd_one_pass_kernelI11Fp16IOFp16WLi64ELi80ELi640EEv26Group_norm_nhwc_fwd_params:
        /* <DEDUP_REMOVED lines=34> */
.L_x_4238:
        /* <DEDUP_REMOVED lines=208> */
.L_x_4218:
[----:B------:R-:W-:Y:S05]  /*0f20*/  BSYNC B0 ;  /* 0x0000000000007941 */ /* 0x000fea0003800000 */
.L_x_4217:
        /* <DEDUP_REMOVED lines=28> */
.L_x_4221:
[----:B-1----:R-:W2:Y:S04]  /*10f0*/  LDG.E.STRONG.GPU R14, desc[UR8][R12.64] ;  /* 0x000000080c0e7981 */ /* 0x002ea8000c1ef900 */
[----:B--2---:R-:W-:Y:S01]  /*1100*/  CCTL.IVALL ;  /* 0x00000000ff00798f */ /* 0x004fe20002000000 */
[----:B------:R-:W-:Y:S05]  /*1110*/  YIELD ;  /* 0x0000000000007946 */ /* 0x000fea0003800000 */
[----:B------:R-:W-:-:S13]  /*1120*/  ISETP.NE.AND P1, PT, R14, R17, PT ;  /* 0x000000110e00720c */ /* 0x000fda0003f25270 */
[----:B------:R-:W-:Y:S05]  /*1130*/  @P1 BRA `(.L_x_4221) ;  /* 0xfffffffc00ec1947 */ /* 0x000fea000383ffff */
.L_x_4220:
        /* <DEDUP_REMOVED lines=11> */
.L_x_4223:
        /* <DEDUP_REMOVED lines=63> */
.L_x_4222:
        /* <DEDUP_REMOVED lines=19> */
.L_x_4225:
[----:B------:R-:W-:Y:S05]  /*1710*/  BSYNC B0 ;  /* 0x0000000000007941 */ /* 0x000fea0003800000 */
.L_x_4224:
        /* <DEDUP_REMOVED lines=32> */
.L_x_4219:
        /* <DEDUP_REMOVED lines=67> */
[----:B------:R-:W-:Y:S01]  /*1d50*/  ISETP.GT.U32.OR P1, PT, R6, 0x27f, P1 ;  /* 0x0000027f0600780c */ /* 0x000fe20000f24470 */
[----:B--2---:R-:W-:Y:S02]  /*1d60*/  HADD2.F32 R12, -RZ, R37.H0_H0 ;  /* 0x20000025ff0c7230 */ /* 0x004fe40000004100 */
[----:B---3--:R-:W-:Y:S02]  /*1d70*/  HADD2.F32 R36, -RZ, R36.H0_H0 ;  /* 0x20000024ff247230 */ /* 0x008fe40000004100 */
[----:B----4-:R-:W-:-:S02]  /*1d80*/  HADD2.F32 R0, -RZ, R2.H0_H0 ;  /* 0x20000002ff007230 */ /* 0x010fc40000004100 */
[----:B-----5:R-:W-:-:S03]  /*1d90*/  HADD2.F32 R37, -RZ, R38.H0_H0 ;  /* 0x20000026ff257230 */ /* 0x020fc60000004100 */
        /* <DEDUP_REMOVED lines=19> */
.L_x_4226:
        /* <DEDUP_REMOVED lines=14> */
.L_x_4228:
[----:B------:R-:W-:Y:S05]  /*1fb0*/  BSYNC B0 ;  /* 0x0000000000007941 */ /* 0x000fea0003800000 */
.L_x_4227:
        /* <DEDUP_REMOVED lines=11> */
.L_x_4229:
        /* <DEDUP_REMOVED lines=14> */
.L_x_4231:
[----:B------:R-:W-:Y:S05]  /*2150*/  BSYNC B0 ;  /* 0x0000000000007941 */ /* 0x000fea0003800000 */
.L_x_4230:
        /* <DEDUP_REMOVED lines=11> */
.L_x_4232:
        /* <DEDUP_REMOVED lines=14> */
.L_x_4234:
[----:B------:R-:W-:Y:S05]  /*22f0*/  BSYNC B0 ;  /* 0x0000000000007941 */ /* 0x000fea0003800000 */
.L_x_4233:
        /* <DEDUP_REMOVED lines=11> */
.L_x_4235:
        /* <DEDUP_REMOVED lines=13> */
.L_x_4237:
[----:B------:R-:W-:Y:S05]  /*2480*/  BSYNC B0 ;  /* 0x0000000000007941 */ /* 0x000fea0003800000 */
.L_x_4236:
[----:B---3--:R-:W3:Y:S01]  /*2490*/  LDC R3, c[0x0][0x10] ;  /* 0x00000400ff037b82 */ /* 0x008ee20000000800 */
[----:B------:R-:W-:Y:S02]  /*24a0*/  IADD3 R24, R24, 0x1, RZ ;  /* 0x0000000118187810 */ /* 0x000fe40007ffe0ff */
[----:B---3--:R-:W-:-:S04]  /*24b0*/  IADD3 R30, R3, R30, RZ ;  /* 0x0000001e031e7210 */ /* 0x008fc80007ffe0ff */
[----:B------:R-:W-:-:S13]  /*24c0*/  ISETP.GE.AND P1, PT, R30, UR4, PT ;  /* 0x000000041e007c0c */ /* 0x000fda000bf26270 */
[----:B------:R-:W-:Y:S05]  /*24d0*/  @!P1 BRA `(.L_x_4238) ;  /* 0xffffffdc00509947 */ /* 0x000fea000383ffff */
[----:B------:R-:W-:Y:S05]  /*24e0*/  EXIT ;  /* 0x000000000000794d */ /* 0x000fea0003800000 */
.L_x_4239:
        /* <DEDUP_REMOVED lines=9> */
.L_x_5170:


//--------------------- .text._Z35group_norm_nhwc_fwd_one_pass_kernelI11Fp16IOFp16WLi128ELi80ELi640EEv26Group_norm_nhwc_fwd_params --------------------------
	.section	.text._Z35group_norm_nhwc_fwd_one_pass_kernelI11Fp16IOFp16WLi128ELi80ELi640EEv26Group_norm_nhwc_fwd_params,"ax",@progbits
	.align	128
        .global         _Z35group_norm_nhwc_fwd_one_pass_kernelI11Fp16IOFp16WLi128ELi80ELi640EEv26Group_norm_nhwc_fwd_params
        .type           _Z35group_norm_nhwc_fwd_one_pass_kernelI11Fp16IOFp16WLi128ELi80ELi640EEv26Group_norm_nhwc_fwd_params,@function
        .size           _Z35group_norm_nhwc_fwd_one_pass_kernelI11Fp16IOFp16WLi128ELi80ELi640EEv26Group_norm_nhwc_fwd_params,(.L_x_5171 - _Z35group_norm_nhwc_fwd_one_pass_kernelI11Fp16IOFp16WLi128ELi80ELi640EEv26Group_norm_nhwc_fwd_params)
        .other          _Z35group_norm_nhwc_fwd_one_pass_kernelI11Fp16IOFp16WLi128ELi80ELi640EEv26Group_norm_nhwc_fwd_params,@"STO_CUDA_ENTRY STV_DEFAULT"
_Z35group_norm_nhwc_fwd_one_pass_kernelI11Fp16IOFp16WLi128ELi80ELi640EEv26Group_norm_nhwc_fwd_params:
.text._Z35group_norm_nhwc_fwd_one_pass_kernelI11Fp16IOFp16WLi128ELi80ELi640EEv26Group_norm_nhwc_fwd_params:
        /* <DEDUP_REMOVED lines=38> */
.L_x_4273:
        /* <DEDUP_REMOVED lines=299> */
.L_x_4241:
[----:B------:R-:W-:Y:S05]  /*1510*/  BSYNC B0 ;  /* 0x0000000000007941 */ /* 0x000fea0003800000 */
.L_x_4240:
        /* <DEDUP_REMOVED lines=28> */
.L_x_4244:
[----:B-1----:R-:W2:Y:S04]  /*16e0*/  LDG.E.STRONG.GPU R10, desc[UR8][R8.64] ;  /* 0x00000008080a7981 */ /* 0x002ea8000c1ef900 */
[----:B--2---:R-:W-:Y:S01]  /*16f0*/  CCTL.IVALL ;  /* 0x00000000ff00798f */ /* 0x004fe20002000000 */
[----:B------:R-:W-:Y:S05]  /*1700*/  YIELD ;  /* 0x0000000000007946 */ /* 0x000fea0003800000 */
[----:B------:R-:W-:-:S13]  /*1710*/  ISETP.NE.AND P1, PT, R10, R13, PT ;  /* 0x0000000d0a00720c */ /* 0x000fda0003f25270 */
[----:B------:R-:W-:Y:S05]  /*1720*/  @P1 BRA `(.L_x_4244) ;  /* 0xfffffffc00ec1947 */ /* 0x000fea000383ffff */
.L_x_4243:
        /* <DEDUP_REMOVED lines=11> */
.L_x_4246:
        /* <DEDUP_REMOVED lines=63> */
.L_x_4245:
        /* <DEDUP_REMOVED lines=19> */
.L_x_4248:
[----:B------:R-:W-:Y:S05]  /*1d00*/  BSYNC B0 ;  /* 0x0000000000007941 */ /* 0x000fea0003800000 */
.L_x_4247:
        /* <DEDUP_REMOVED lines=32> */
.L_x_4242:
        /* <DEDUP_REMOVED lines=42> */
[----:B--2---:R-:W-:Y:S02]  /*21b0*/  HADD2.F32 R6, -RZ, R6.H0_H0 ;  /* 0x20000006ff067230 */ /* 0x004fe40000004100 */
[----:B----4-:R-:W-:Y:S02]  /*21c0*/  HADD2.F32 R8, -RZ, R41.H0_H0 ;  /* 0x20000029ff087230 */ /* 0x010fe40000004100 */
[----:B-----5:R-:W-:Y:S02]  /*21d0*/  HADD2.F32 R9, -RZ, R18.H0_H0 ;  /* 0x20000012ff097230 */ /* 0x020fe40000004100 */
[----:B------:R-:W-:-:S03]  /*21e0*/  HADD2.F32 R15, -RZ, R19.H0_H0 ;  /* 0x20000013ff0f7230 */ /* 0x000fc60000004100 */
        /* <DEDUP_REMOVED lines=13> */
.L_x_4249:
        /* <DEDUP_REMOVED lines=14> */
.L_x_4251:
[----:B------:R-:W-:Y:S05]  /*23a0*/  BSYNC B0 ;  /* 0x0000000000007941 */ /* 0x000fea0003800000 */
.L_x_4250:
        /* <DEDUP_REMOVED lines=61> */
.L_x_4252:
        /* <DEDUP_REMOVED lines=14> */
.L_x_4254:
[----:B------:R-:W-:Y:S05]  /*2860*/  BSYNC B0 ;  /* 0x0000000000007941 */ /* 0x000fea0003800000 */
.L_x_4253:
        /* <DEDUP_REMOVED lines=13> */
.L_x_4255:
        /* <DEDUP_REMOVED lines=14> */
.L_x_4257:
[----:B------:R-:W-:Y:S05]  /*2a20*/  BSYNC B0 ;  /* 0x0000000000007941 */ /* 0x000fea0003800000 */
.L_x_4256:
        /* <DEDUP_REMOVED lines=40> */
.L_x_4258:
        /* <DEDUP_REMOVED lines=14> */
.L_x_4260:
[----:B------:R-:W-:Y:S05]  /*2d90*/  BSYNC B0 ;  /* 0x0000000000007941 */ /* 0x000fea0003800000 */
.L_x_4259:
        /* <DEDUP_REMOVED lines=11> */
.L_x_4261:
        /* <DEDUP_REMOVED lines=14> */
.L_x_4263:
[----:B------:R-:W-:Y:S05]  /*2f30*/  BSYNC B0 ;  /* 0x0000000000007941 */ /* 0x000fea0003800000 */
.L_x_4262:
        /* <DEDUP_REMOVED lines=11> */
.L_x_4264:
        /* <DEDUP_REMOVED lines=14> */
.L_x_4266:
[----:B------:R-:W-:Y:S05]  /*30d0*/  BSYNC B0 ;  /* 0x0000000000007941 */ /* 0x000fea0003800000 */
.L_x_4265:
        /* <DEDUP_REMOVED lines=11> */
.L_x_4267:
        /* <DEDUP_REMOVED lines=14> */
.L_x_4269:
[----:B------:R-:W-:Y:S05]  /*3270*/  BSYNC B0 ;  /* 0x0000000000007941 */ /* 0x000fea0003800000 */
.L_x_4268:
        /* <DEDUP_REMOVED lines=11> */
.L_x_4270:
        /* <DEDUP_REMOVED lines=13> */
.L_x_4272:
[----:B------:R-:W-:Y:S05]  /*3400*/  BSYNC B0 ;  /* 0x0000000000007941 */ /* 0x000fea0003800000 */
.L_x_4271:
[----:B------:R-:W5:Y:S01]  /*3410*/  LDC R7, c[0x0][0x10] ;  /* 0x00000400ff077b82 */ /* 0x000f620000000800 */
[----:B------:R-:W-:Y:S02]  /*3420*/  IADD3 R2, R2, 0x1, RZ ;  /* 0x0000000102027810 */ /* 0x000fe40007ffe0ff */
[----:B-----5:R-:W-:-:S04]  /*3430*/  IADD3 R32, R7, R32, RZ ;  /* 0x0000002007207210 */ /* 0x020fc80007ffe0ff */
[----:B------:R-:W-:-:S13]  /*3440*/  ISETP.GE.AND P1, PT, R32, UR4, PT ;  /* 0x0000000420007c0c */ /* 0x000fda000bf26270 */
[----:B------:R-:W-:Y:S05]  /*3450*/  @!P1 BRA `(.L_x_4273) ;  /* 0xffffffcc00809947 */ /* 0x000fea000383ffff */
[----:B------:R-:W-:Y:S05]  /*3460*/  EXIT ;  /* 0x000000000000794d */ /* 0x000fea0003800000 */
.L_x_4274:
        /* <DEDUP_REMOVED lines=9> */
.L_x_5171:


//--------------------- .text._Z35group_norm_nhwc_fwd_one_pass_kernelI11Fp16IOFp16WLi256ELi80ELi640EEv26Group_norm_nhwc_fwd_params --------------------------
	.section	.text._Z35group_norm_nhwc_fwd_one_pass_kernelI11Fp16IOFp16WLi256ELi80ELi640EEv26Group_norm_nhwc_fwd_params,"ax",@progbits
	.align	128
        .global         _Z35group_norm_nhwc_fwd_one_pass_kernelI11Fp16IOFp16WLi256ELi80ELi640EEv26Group_norm_nhwc_fwd_params
        .type           _Z35group_norm_nhwc_fwd_one_pass_kernelI11Fp16IOFp16WLi256ELi80ELi640EEv26Group_norm_nhwc_fwd_params,@function
        .size           _Z35group_norm_nhwc_fwd_one_pass_kernelI11Fp16IOFp16WLi256ELi80ELi640EEv26Group_norm_nhwc_fwd_params,(.L_x_5172 - _Z35group_norm_nhwc_fwd_one_pass_kernelI11Fp16IOFp16WLi256ELi80ELi640EEv26Group_norm_nhwc_fwd_params)
        .other          _Z35group_norm_nhwc_fwd_one_pass_kernelI11Fp16IOFp16WLi256ELi80ELi640EEv26Group_norm_nhwc_fwd_params,@"STO_CUDA_ENTRY STV_DEFAULT"
_Z35group_norm_nhwc_fwd_one_pass_kernelI11Fp16IOFp16WLi256ELi80ELi640EEv26Group_norm_nhwc_fwd_params:
.text._Z35group_norm_nhwc_fwd_one_pass_kernelI11Fp16IOFp16WLi256ELi80ELi640EEv26Group_norm_nhwc_fwd_params:
        /* <DEDUP_REMOVED lines=47> */
.L_x_4332:
        /* <DEDUP_REMOVED lines=483> */
.L_x_4276:
[----:B------:R-:W-:Y:S05]  /*2120*/  BSYNC B0 ;  /* 0x0000000000007941 */ /* 0x000fea0003800000 */
.L_x_4275:
        /* <DEDUP_REMOVED lines=28> */
.L_x_4279:
[----:B--2---:R-:W2:Y:S04]  /*22f0*/  LDG.E.STRONG.GPU R26, desc[UR8][R24.64] ;  /* 0x00000008181a7981 */ /* 0x004ea8000c1ef900 */
[----:B--2---:R-:W-:Y:S01]  /*2300*/  CCTL.IVALL ;  /* 0x00000000ff00798f */ /* 0x004fe20002000000 */
[----:B------:R-:W-:Y:S05]  /*2310*/  YIELD ;  /* 0x0000000000007946 */ /* 0x000fea0003800000 */
[----:B------:R-:W-:-:S13]  /*2320*/  ISETP.NE.AND P1, PT, R26, R71, PT ;  /* 0x000000471a00720c */ /* 0x000fda0003f25270 */
[----:B------:R-:W-:Y:S05]  /*2330*/  @P1 BRA `(.L_x_4279) ;  /* 0xfffffffc00ec1947 */ /* 0x000fea000383ffff */
.L_x_4278:
        /* <DEDUP_REMOVED lines=11> */
.L_x_4281:
        /* <DEDUP_REMOVED lines=63> */
.L_x_4280:
        /* <DEDUP_REMOVED lines=19> */
.L_x_4283:
[----:B------:R-:W-:Y:S05]  /*2910*/  BSYNC B0 ;  /* 0x0000000000007941 */ /* 0x000fea0003800000 */
.L_x_4282:
        /* <DEDUP_REMOVED lines=32> */
.L_x_4277:
        /* <DEDUP_REMOVED lines=40> */
[----:B--2---:R-:W-:Y:S02]  /*2da0*/  HADD2.F32 R29, -RZ, R70.H0_H0 ;  /* 0x20000046ff1d7230 */ /* 0x004fe40000004100 */
[----:B---3--:R-:W-:Y:S02]  /*2db0*/  HADD2.F32 R30, -RZ, R68.H0_H0 ;  /* 0x20000044ff1e7230 */ /* 0x008fe40000004100 */
[----:B----4-:R-:W-:Y:S02]  /*2dc0*/  HADD2.F32 R42, -RZ, R69.H0_H0 ;  /* 0x20000045ff2a7230 */ /* 0x010fe40000004100 */
[----:B------:R-:W-:-:S03]  /*2dd0*/  HADD2.F32 R31, -RZ, R71.H0_H0 ;  /* 0x20000047ff1f7230 */ /* 0x000fc60000004100 */
        /* <DEDUP_REMOVED lines=13> */
.L_x_4284:
        /* <DEDUP_REMOVED lines=14> */
.L_x_4286:
[----:B------:R-:W-:Y:S05]  /*2f90*/  BSYNC B0 ;  /* 0x0000000000007941 */ /* 0x000fea0003800000 */
.L_x_4285:
        /* <DEDUP_REMOVED lines=23> */
.L_x_4287:
        /* <DEDUP_REMOVED lines=14> */
.L_x_4289:
[----:B------:R-:W-:Y:S05]  /*31f0*/  BSYNC B0 ;  /* 0x0000000000007941 */ /* 0x000fea0003800000 */
.L_x_4288:
        /* <DEDUP_REMOVED lines=22> */
.L_x_4290:
        /* <DEDUP_REMOVED lines=14> */
.L_x_4292:
[----:B------:R-:W-:Y:S05]  /*3440*/  BSYNC B0 ;  /* 0x0000000000007941 */ /* 0x000fea0003800000 */
.L_x_4291:
        /* <DEDUP_REMOVED lines=24> */
.L_x_4293:
        /* <DEDUP_REMOVED lines=14> */
.L_x_4295:
[----:B------:R-:W-:Y:S05]  /*36b0*/  BSYNC B0 ;  /* 0x0000000000007941 */ /* 0x000fea0003800000 */
.L_x_4294:
        /* <DEDUP_REMOVED lines=27> */
.L_x_4296:
        /* <DEDUP_REMOVED lines=14> */
.L_x_4298:
[----:B------:R-:W-:Y:S05]  /*3950*/  BSYNC B0 ;  /* 0x0000000000007941 */ /* 0x000fea0003800000 */
.L_x_4297:
        /* <DEDUP_REMOVED lines=17> */
.L_x_4299:
        /* <DEDUP_REMOVED lines=14> */
.L_x_4301:
[----:B------:R-:W-:Y:S05]  /*3b50*/  BSYNC B0 ;  /* 0x0000000000007941 */ /* 0x000fea0003800000 */
.L_x_4300:
        /* <DEDUP_REMOVED lines=86> */
.L_x_4302:
        /* <DEDUP_REMOVED lines=14> */
.L_x_4304:
[----:B------:R-:W-:Y:S05]  /*41a0*/  BSYNC B0 ;  /* 0x0000000000007941 */ /* 0x000fea0003800000 */
.L_x_4303:
        /* <DEDUP_REMOVED lines=13> */
.L_x_4305:
        /* <DEDUP_REMOVED lines=14> */
.L_x_4307:
[----:B------:R-:W-:Y:S05]  /*4360*/  BSYNC B0 ;  /* 0x0000000000007941 */ /* 0x000fea0003800000 */
.L_x_4306:
        /* <DEDUP_REMOVED lines=13> */
.L_x_4308:
        /* <DEDUP_REMOVED lines=14> */
.L_x_4310:
[----:B------:R-:W-:Y:S05]  /*4520*/  BSYNC B0 ;  /* 0x0000000000007941 */ /* 0x000fea0003800000 */
.L_x_4309:
        /* <DEDUP_REMOVED lines=13> */
.L_x_4311:
        /* <DEDUP_REMOVED lines=14> */
.L_x_4313:
[----:B------:R-:W-:Y:S05]  /*46e0*/  BSYNC B0 ;  /* 0x0000000000007941 */ /* 0x000fea0003800000 */
.L_x_4312:
        /* <DEDUP_REMOVED lines=13> */
.L_x_4314:
        /* <DEDUP_REMOVED lines=14> */
.L_x_4316:
[----:B------:R-:W-:Y:S05]  /*48a0*/  BSYNC B0 ;  /* 0x0000000000007941 */ /* 0x000fea0003800000 */
.L_x_4315:
        /* <DEDUP_REMOVED lines=36> */
.L_x_4317:
        /* <DEDUP_REMOVED lines=14> */
.L_x_4319:
[----:B------:R-:W-:Y:S05]  /*4bd0*/  BSYNC B0 ;  /* 0x0000000000007941 */ /* 0x000fea0003800000 */
.L_x_4318:
        /* <DEDUP_REMOVED lines=11> */
.L_x_4320:
        /* <DEDUP_REMOVED lines=14> */
.L_x_4322:
[----:B------:R-:W-:Y:S05]  /*4d70*/  BSYNC B0 ;  /* 0x0000000000007941 */ /* 0x000fea0003800000 */
.L_x_4321:
        /* <DEDUP_REMOVED lines=11> */
.L_x_4323:
        /* <DEDUP_REMOVED lines=14> */
.L_x_4325:
[----:B------:R-:W-:Y:S05]  /*4f10*/  BSYNC B0 ;  /* 0x0000000000007941 */ /* 0x000fea0003800000 */
.L_x_4324:
        /* <DEDUP_REMOVED lines=11> */
.L_x_4326:
        /* <DEDUP_REMOVED lines=14> */
.L_x_4328:
[----:B------:R-:W-:Y:S05]  /*50b0*/  BSYNC B0 ;  /* 0x0000000000007941 */ /* 0x000fea0003800000 */
.L_x_4327:
        /* <DEDUP_REMOVED lines=11> */
.L_x_4329:
        /* <DEDUP_REMOVED lines=13> */
.L_x_4331:
[----:B------:R-:W-:Y:S05]  /*5240*/  BSYNC B0 ;  /* 0x0000000000007941 */ /* 0x000fea0003800000 */
.L_x_4330:
[----:B0-234-:R-:W0:Y:S01]  /*5250*/  LDC R25, c[0x0][0x10] ;  /* 0x00000400ff197b82 */ /* 0x01de220000000800 */
[----:B------:R-:W-:Y:S02]  /*5260*/  IADD3 R6, R6, 0x1, RZ ;  /* 0x0000000106067810 */ /* 0x000fe40007ffe0ff */
[----:B0-----:R-:W-:-:S04]  /*5270*/  IADD3 R4, R25, R4, RZ ;  /* 0x0000000419047210 */ /* 0x001fc80007ffe0ff */
[----:B------:R-:W-:-:S13]  /*5280*/  ISETP.GE.AND P1, PT, R4, UR4, PT ;  /* 0x0000000404007c0c */ /* 0x000fda000bf26270 */
[----:B------:R-:W-:Y:S05]  /*5290*/  @!P1 BRA `(.L_x_4332) ;  /* 0xffffffb000149947 */ /* 0x000fea000383ffff */
[----:B------:R-:W-:Y:S05]  /*52a0*/  EXIT ;  /* 0x000000000000794d */ /* 0x000fea0003800000 */
.L_x_4333:
        /* <DEDUP_REMOVED lines=13> */
.L_x_5172:


//--------------------- .text._Z35group_norm_nhwc_fwd_one_pass_kernelI11Fp16IOFp16WLi512ELi80ELi640EEv26Group_norm_nhwc_fwd_params --------------------------
	.section	.text._Z35group_norm_nhwc_fwd_one_pass_kernelI11Fp16IOFp16WLi512ELi80ELi640EEv26Group_norm_nhwc_fwd_params,"ax",@progbits
	.align	128
        .global         _Z35group_norm_nhwc_fwd_one_pass_kernelI11Fp16IOFp16WLi512ELi80ELi640EEv26Group_norm_nhwc_fwd_params
        .type           _Z35group_norm_nhwc_fwd_one_pass_kernelI11Fp16IOFp16WLi512ELi80ELi640EEv26Group_norm_nhwc_fwd_params,@function
        .size           _Z35group_norm_nhwc_fwd_one_pass_kernelI11Fp16IOFp16WLi512ELi80ELi640EEv26Group_norm_nhwc_fwd_params,(.L_x_5173 - _Z35group_norm_nhwc_fwd_one_pass_kernelI11Fp16IOFp16WLi512ELi80ELi640EEv26Group_norm_nhwc_fwd_params)
        .other          _Z35group_norm_nhwc_fwd_one_pass_kernelI11Fp16IOFp16WLi512ELi80ELi640EEv26Group_norm_nhwc_fwd_params,@"STO_CUDA_ENTRY STV_DEFAULT"
_Z35group_norm_nhwc_fwd_one_pass_kernelI11Fp16IOFp16WLi512ELi80ELi640EEv26Group_norm_nhwc_fwd_params:
.text._Z35group_norm_nhwc_fwd_one_pass_kernelI11Fp16IOFp16WLi512ELi80ELi640EEv26Group_norm_nhwc_fwd_params:
        /* <DEDUP_REMOVED lines=38> */
.L_x_4439:
        /* <DEDUP_REMOVED lines=872> */
.L_x_4335:
[----:B------:R-:W-:Y:S05]  /*38e0*/  BSYNC B0 ;  /* 0x0000000000007941 */ /* 0x000fea0003800000 */
.L_x_4334:
        /* <DEDUP_REMOVED lines=30> */
.L_x_4338:
[----:B-1----:R-:W2:Y:S04]  /*3ad0*/  LDG.E.STRONG.GPU R22, desc[UR10][R20.64] ;  /* 0x0000000a14167981 */ /* 0x002ea8000c1ef900 */
[----:B--2---:R-:W-:Y:S01]  /*3ae0*/  CCTL.IVALL ;  /* 0x00000000ff00798f */ /* 0x004fe20002000000 */
[----:B------:R-:W-:Y:S05]  /*3af0*/  YIELD ;  /* 0x0000000000007946 */ /* 0x000fea0003800000 */
[----:B------:R-:W-:-:S13]  /*3b00*/  ISETP.NE.AND P1, PT, R22, R27, PT ;  /* 0x0000001b1600720c */ /* 0x000fda0003f25270 */
[----:B------:R-:W-:Y:S05]  /*3b10*/  @P1 BRA `(.L_x_4338) ;  /* 0xfffffffc00ec1947 */ /* 0x000fea000383ffff */
.L_x_4337:
        /* <DEDUP_REMOVED lines=11> */
.L_x_4340:
        /* <DEDUP_REMOVED lines=67> */
.L_x_4339:
        /* <DEDUP_REMOVED lines=19> */
.L_x_4342:
[----:B------:R-:W-:Y:S05]  /*4130*/  BSYNC B0 ;  /* 0x0000000000007941 */ /* 0x000fea0003800000 */
.L_x_4341:
        /* <DEDUP_REMOVED lines=34> */
.L_x_4336:
        /* <DEDUP_REMOVED lines=47> */
[----:B--2---:R-:W-:Y:S02]  /*4650*/  HADD2.F32 R24, -RZ, R32.H0_H0 ;  /* 0x20000020ff187230 */ /* 0x004fe40000004100 */
[----:B---3--:R-:W-:Y:S02]  /*4660*/  HADD2.F32 R25, -RZ, R33.H0_H0 ;  /* 0x20000021ff197230 */ /* 0x008fe40000004100 */
[----:B----4-:R-:W-:Y:S02]  /*4670*/  HADD2.F32 R27, -RZ, R34.H0_H0 ;  /* 0x20000022ff1b7230 */ /* 0x010fe40000004100 */
[----:B-----5:R-:W-:-:S03]  /*4680*/  HADD2.F32 R26, -RZ, R18.H0_H0 ;  /* 0x20000012ff1a7230 */ /* 0x020fc60000004100 */
[----:B------:R-:W-:Y:S01]  /*4690*/  FFMA.FTZ R28, R24, R20, R27 ;  /* 0x00000014181c7223 */ /* 0x000fe2000001001b */
[--C-:B------:R-:W-:Y:S02]  /*46a0*/  HADD2.F32 R18, -RZ, R36.reuse.H0_H0 ;  /* 0x20000024ff127230 */ /* 0x100fe40000004100 */
        /* <DEDUP_REMOVED lines=13> */
.L_x_4343:
        /* <DEDUP_REMOVED lines=14> */
.L_x_4345:
[----:B------:R-:W-:Y:S05]  /*4860*/  BSYNC B0 ;  /* 0x0000000000007941 */ /* 0x000fea0003800000 */
.L_x_4344:
        /* <DEDUP_REMOVED lines=33> */
.L_x_4346:
        /* <DEDUP_REMOVED lines=14> */
.L_x_4348:
[----:B------:R-:W-:Y:S05]  /*4b60*/  BSYNC B0 ;  /* 0x0000000000007941 */ /* 0x000fea0003800000 */
.L_x_4347:
        /* <DEDUP_REMOVED lines=17> */
.L_x_4349:
        /* <DEDUP_REMOVED lines=14> */
.L_x_4351:
[----:B------:R-:W-:Y:S05]  /*4d60*/  BSYNC B0 ;  /* 0x0000000000007941 */ /* 0x000fea0003800000 */
.L_x_4350:
        /* <DEDUP_REMOVED lines=17> */
.L_x_4352:
        /* <DEDUP_REMOVED lines=14> */
.L_x_4354:
[----:B------:R-:W-:Y:S05]  /*4f60*/  BSYNC B0 ;  /* 0x0000000000007941 */ /* 0x000fea0003800000 */
.L_x_4353:
        /* <DEDUP_REMOVED lines=32> */
.L_x_4355:
        /* <DEDUP_REMOVED lines=14> */
.L_x_4357:
[----:B------:R-:W-:Y:S05]  /*5250*/  BSYNC B0 ;  /* 0x0000000000007941 */ /* 0x000fea0003800000 */
.L_x_4356:
        /* <DEDUP_REMOVED lines=17> */
.L_x_4358:
        /* <DEDUP_REMOVED lines=14> */
.L_x_4360:
[----:B------:R-:W-:Y:S05]  /*5450*/  BSYNC B0 ;  /* 0x0000000000007941 */ /* 0x000fea0003800000 */
.L_x_4359:
        /* <DEDUP_REMOVED lines=17> */
.L_x_4361:
        /* <DEDUP_REMOVED lines=14> */
.L_x_4363:
[----:B------:R-:W-:Y:S05]  /*5650*/  BSYNC B0 ;  /* 0x0000000000007941 */ /* 0x000fea0003800000 */
.L_x_4362:
        /* <DEDUP_REMOVED lines=32> */
.L_x_4364:
        /* <DEDUP_REMOVED lines=14> */
.L_x_4366:
[----:B------:R-:W-:Y:S05]  /*5940*/  BSYNC B0 ;  /* 0x0000000000007941 */ /* 0x000fea0003800000 */
.L_x_4365:
        /* <DEDUP_REMOVED lines=17> */
.L_x_4367:
        /* <DEDUP_REMOVED lines=14> */
.L_x_4369:
[----:B------:R-:W-:Y:S05]  /*5b40*/  BSYNC B0 ;  /* 0x0000000000007941 */ /* 0x000fea0003800000 */
.L_x_4368:
        /* <DEDUP_REMOVED lines=17> */
.L_x_4370:
        /* <DEDUP_REMOVED lines=14> */
.L_x_4372:
[----:B------:R-:W-:Y:S05]  /*5d40*/  BSYNC B0 ;  /* 0x0000000000007941 */ /* 0x000fea0003800000 */
.L_x_4371:
        /* <DEDUP_REMOVED lines=32> */
.L_x_4373:
        /* <DEDUP_REMOVED lines=14> */
.L_x_4375:
[----:B------:R-:W-:Y:S05]  /*6030*/  BSYNC B0 ;  /* 0x0000000000007941 */ /* 0x000fea0003800000 */
.L_x_4374:
        /* <DEDUP_REMOVED lines=17> */
.L_x_4376:
        /* <DEDUP_REMOVED lines=14> */
.L_x_4378:
[----:B------:R-:W-:Y:S05]  /*6230*/  BSYNC B0 ;  /* 0x0000000000007941 */ /* 0x000fea0003800000 */
.L_x_4377:
        /* <DEDUP_REMOVED lines=17> */
.L_x_4379:
        /* <DEDUP_REMOVED lines=14> */
.L_x_4381:
[----:B------:R-:W-:Y:S05]  /*6430*/  BSYNC B0 ;  /* 0x0000000000007941 */ /* 0x000fea0003800000 */
.L_x_4380:
        /* <DEDUP_REMOVED lines=38> */
.L_x_4382:
        /* <DEDUP_REMOVED lines=14> */
.L_x_4384:
[----:B------:R-:W-:Y:S05]  /*6780*/  BSYNC B0 ;  /* 0x0000000000007941 */ /* 0x000fea0003800000 */
.L_x_4383:
        /* <DEDUP_REMOVED lines=17> */
.L_x_4385:
        /* <DEDUP_REMOVED lines=14> */
.L_x_4387:
[----:B------:R-:W-:Y:S05]  /*6980*/  BSYNC B0 ;  /* 0x0000000000007941 */ /* 0x000fea0003800000 */
.L_x_4386:
        /* <DEDUP_REMOVED lines=17> */
.L_x_4388:
        /* <DEDUP_REMOVED lines=14> */
.L_x_4390:
[----:B------:R-:W-:Y:S05]  /*6b80*/  BSYNC B0 ;  /* 0x0000000000007941 */ /* 0x000fea0003800000 */
.L_x_4389:
        /* <DEDUP_REMOVED lines=38> */
.L_x_4391:
        /* <DEDUP_REMOVED lines=14> */
.L_x_4393:
[----:B------:R-:W-:Y:S05]  /*6ed0*/  BSYNC B0 ;  /* 0x0000000000007941 */ /* 0x000fea0003800000 */
.L_x_4392:
        /* <DEDUP_REMOVED lines=17> */
.L_x_4394:
        /* <DEDUP_REMOVED lines=14> */
.L_x_4396:
[----:B------:R-:W-:Y:S05]  /*70d0*/  BSYNC B0 ;  /* 0x0000000000007941 */ /* 0x000fea0003800000 */
.L_x_4395:
        /* <DEDUP_REMOVED lines=17> */
.L_x_4397:
        /* <DEDUP_REMOVED lines=14> */
.L_x_4399:
[----:B------:R-:W-:Y:S05]  /*72d0*/  BSYNC B0 ;  /* 0x0000000000007941 */ /* 0x000fea0003800000 */
.L_x_4398:
        /* <DEDUP_REMOVED lines=38> */
.L_x_4400:
        /* <DEDUP_REMOVED lines=14> */
.L_x_4402:
[----:B------:R-:W-:Y:S05]  /*7620*/  BSYNC B0 ;  /* 0x0000000000007941 */ /* 0x000fea0003800000 */
.L_x_4401:
        /* <DEDUP_REMOVED lines=17> */
.L_x_4403:
        /* <DEDUP_REMOVED lines=14> */
.L_x_4405:
[----:B------:R-:W-:Y:S05]  /*7820*/  BSYNC B0 ;  /* 0x0000000000007941 */ /* 0x000fea0003800000 */
.L_x_4404:
        /* <DEDUP_REMOVED lines=17> */
.L_x_4406:
        /* <DEDUP_REMOVED lines=14> */
.L_x_4408:
[----:B------:R-:W-:Y:S05]  /*7a20*/  BSYNC B0 ;  /* 0x0000000000007941 */ /* 0x000fea0003800000 */
.L_x_4407:
        /* <DEDUP_REMOVED lines=77> */
.L_x_4409:
        /* <DEDUP_REMOVED lines=14> */
.L_x_4411:
[----:B------:R-:W-:Y:S05]  /*7fe0*/  BSYNC B0 ;  /* 0x0000000000007941 */ /* 0x000fea0003800000 */
.L_x_4410:
        /* <DEDUP_REMOVED lines=17> */
.L_x_4412:
        /* <DEDUP_REMOVED lines=14> */
.L_x_4414:
[----:B------:R-:W-:Y:S05]  /*81e0*/  BSYNC B0 ;  /* 0x0000000000007941 */ /* 0x000fea0003800000 */
.L_x_4413:
        /* <DEDUP_REMOVED lines=14> */
.L_x_4415:
        /* <DEDUP_REMOVED lines=14> */
.L_x_4417:
[----:B------:R-:W-:Y:S05]  /*83b0*/  BSYNC B0 ;  /* 0x0000000000007941 */ /* 0x000fea0003800000 */
.L_x_4416:
        /* <DEDUP_REMOVED lines=13> */
.L_x_4418:
        /* <DEDUP_REMOVED lines=14> */
.L_x_4420:
[----:B------:R-:W-:Y:S05]  /*8570*/  BSYNC B0 ;  /* 0x0000000000007941 */ /* 0x000fea0003800000 */
.L_x_4419:
        /* <DEDUP_REMOVED lines=12> */
.L_x_4421:
        /* <DEDUP_REMOVED lines=14> */
.L_x_4423:
[----:B------:R-:W-:Y:S05]  /*8720*/  BSYNC B0 ;  /* 0x0000000000007941 */ /* 0x000fea0003800000 */
.L_x_4422:
        /* <DEDUP_REMOVED lines=51> */
.L_x_4424:
        /* <DEDUP_REMOVED lines=14> */
.L_x_4426:
[----:B------:R-:W-:Y:S05]  /*8b40*/  BSYNC B0 ;  /* 0x0000000000007941 */ /* 0x000fea0003800000 */
.L_x_4425:
        /* <DEDUP_REMOVED lines=11> */
.L_x_4427:
        /* <DEDUP_REMOVED lines=14> */
.L_x_4429:
[----:B------:R-:W-:Y:S05]  /*8ce0*/  BSYNC B0 ;  /* 0x0000000000007941 */ /* 0x000fea0003800000 */
.L_x_4428:
        /* <DEDUP_REMOVED lines=11> */
.L_x_4430:
        /* <DEDUP_REMOVED lines=14> */
.L_x_4432:
[----:B------:R-:W-:Y:S05]  /*8e80*/  BSYNC B0 ;  /* 0x0000000000007941 */ /* 0x000fea0003800000 */
.L_x_4431:
        /* <DEDUP_REMOVED lines=11> */
.L_x_4433:
        /* <DEDUP_REMOVED lines=14> */
.L_x_4435:
[----:B------:R-:W-:Y:S05]  /*9020*/  BSYNC B0 ;  /* 0x0000000000007941 */ /* 0x000fea0003800000 */
.L_x_4434:
        /* <DEDUP_REMOVED lines=11> */
.L_x_4436:
        /* <DEDUP_REMOVED lines=13> */
.L_x_4438:
[----:B------:R-:W-:Y:S05]  /*91b0*/  BSYNC B0 ;  /* 0x0000000000007941 */ /* 0x000fea0003800000 */
.L_x_4437:
[----:B------:R-:W-:Y:S01]  /*91c0*/  ULDC UR7, c[0x0][0x10] ;  /* 0x0000040000077ab9 */ /* 0x000fe20000000800 */
[----:B------:R-:W-:Y:S02]  /*91d0*/  UIADD3 UR4, UR4, 0x1, URZ ;  /* 0x0000000104047890 */ /* 0x000fe4000fffe03f */
[----:B------:R-:W-:-:S04]  /*91e0*/  UIADD3 UR6, UR7, UR6, URZ ;  /* 0x0000000607067290 */ /* 0x000fc8000fffe03f */
[----:B------:R-:W-:-:S06]  /*91f0*/  UISETP.GE.AND UP0, UPT, UR6, UR5, UPT ;  /* 0x000000050600728c */ /* 0x000fcc000bf06270 */
[----:B------:R-:W-:-:S13]  /*9200*/  PLOP3.LUT P1, PT, PT, PT, UP0, 0x80, 0x0 ;  /* 0x000000000000781c */ /* 0x000fda0003f2f008 */
[----:B------:R-:W-:Y:S05]  /*9210*/  @!P1 BRA `(.L_x_4439) ;  /* 0xffffff7000109947 */ /* 0x000fea000383ffff */
[----:B------:R-:W-:Y:S05]  /*9220*/  EXIT ;  /* 0x000000000000794d */ /* 0x000fea0003800000 */
.L_x_4440:
        /* <DEDUP_REMOVED lines=13> */
.L_x_5173:


//--------------------- .text._Z35group_norm_nhwc_fwd_one_pass_kernelI11Fp32IOFp32WLi64ELi80ELi640EEv26Group_norm_nhwc_fwd_params --------------------------
	.section	.text._Z35group_norm_nhwc_fwd_one_pass_kernelI11Fp32IOFp32WLi64ELi80ELi640EEv26Group_norm_nhwc_fwd_params,"ax",@progbits
	.align	128
        .global         _Z35group_norm_nhwc_fwd_one_pass_kernelI11Fp32IOFp32WLi64ELi80ELi640EEv26Group_norm_nhwc_fwd_params
        .type           _Z35group_norm_nhwc_fwd_one_pass_kernelI11Fp32IOFp32WLi64ELi80ELi640EEv26Group_norm_nhwc_fwd_params,@function
        .size           _Z35group_norm_nhwc_fwd_one_pass_kernelI11Fp32IOFp32WLi64ELi80ELi640EEv26Group_norm_nhwc_fwd_params,(.L_x_5174 - _Z35group_norm_nhwc_fwd_one_pass_kernelI11Fp32IOFp32WLi64ELi80ELi640EEv26Group_norm_nhwc_fwd_params)
        .other          _Z35group_norm_nhwc_fwd_one_pass_kernelI11Fp32IOFp32WLi64ELi80ELi640EEv26Group_norm_nhwc_fwd_params,@"STO_CUDA_ENTRY STV_DEFAULT"
_Z35group_norm_nhwc_fwd_one_pass_kernelI11Fp32IOFp32WLi64ELi80ELi640EEv26Group_norm_nhwc_fwd_params:
.text._Z35group_norm_nhwc_fwd_one_pass_kernelI11Fp32IOFp32WLi64ELi80ELi640EEv26Group_norm_nhwc_fwd_params:
        /* <DEDUP_REMOVED lines=15> */
[----:B0-----:R-:W-:-:S05]  /*00f0*/  IMAD.WIDE.U32 R2, R4, -0x33333333, RZ ;  /* 0xcccccccd04027825 */ /* 0x001fca00078e00ff */
[----:B------:R-:W-:Y:S01]  /*0100*/  SHF.R.U32.HI R39, RZ, 0x5, R3 ;  /* 0x00000005ff277819 */ /* 0x000fe20000011603 */
[----:B------:R-:W0:Y:S01]  /*0110*/  S2R R2, SR_LANEID ;  /* 0x0000000000027919 */ /* 0x000e220000000000 */
[--C-:B------:R-:W-:Y:S01]  /*0120*/  SHF.R.S32.HI R3, RZ, 0x1f, R4.reuse ;  /* 0x0000001fff037819 */ /* 0x100fe20000011404 */
        /* <DEDUP_REMOVED lines=14> */
[----:B0-----:R-:W-:-:S07]  /*0210*/  IADD3 R34, R37, 0x30, RZ ;  /* 0x0000003025227810 */ /* 0x001fce0007ffe0ff */
.L_x_4462:
[----:B0-2---:R-:W0:Y:S01]  /*0220*/  LDC R9, c[0x0][0x288] ;  /* 0x0000a200ff097b82 */ /* 0x005e220000000800 */
[----:B------:R-:W-:Y:S01]  /*0230*/  ULDC.64 UR12, c[0x0][0x278] ;  /* 0x00009e00000c7ab9 */ /* 0x000fe20000000a00 */
[----:B------:R-:W-:-:S06]  /*0240*/  SHF.R.S32.HI R15, RZ, 0x1f, R36 ;  /* 0x0000001fff0f7819 */ /* 0x000fcc0000011424 */
[----:B-1----:R-:W1:Y:S01]  /*0250*/  @P0 LDC.64 R12, c[0x0][0x270] ;  /* 0x00009c00ff0c0b82 */ /* 0x002e620000000a00 */
[----:B0-----:R-:W-:Y:S02]  /*0260*/  IABS R3, R9 ;  /* 0x0000000900037213 */ /* 0x001fe40000000000 */
[----:B------:R-:W-:Y:S02]  /*0270*/  ISETP.NE.AND P3, PT, R9, RZ, PT ;  /* 0x000000ff0900720c */ /* 0x000fe40003f65270 */
[----:B------:R-:W0:Y:S01]  /*0280*/  I2F.RP R0, R3 ;  /* 0x0000000300007306 */ /* 0x000e220000209400 */
[----:B-1----:R-:W-:-:S04]  /*0290*/  @P0 IMAD R22, R33, R12, RZ ;  /* 0x0000000c21160224 */ /* 0x002fc800078e02ff */
[----:B------:R-:W-:-:S03]  /*02a0*/  @P0 IMAD R29, R37, R13, R22 ;  /* 0x0000000d251d0224 */ /* 0x000fc600078e0216 */
[----:B0-----:R-:W0:Y:S02]  /*02b0*/  MUFU.RCP R0, R0 ;  /* 0x0000000000007308 */ /* 0x001e240000001000 */
[----:B0--3--:R-:W-:-:S06]  /*02c0*/  IADD3 R6, R0, 0xffffffe, RZ ;  /* 0x0ffffffe00067810 */ /* 0x009fcc0007ffe0ff */
[----:B------:R0:W1:Y:S02]  /*02d0*/  F2I.FTZ.U32.TRUNC.NTZ R7, R6 ;  /* 0x0000000600077305 */ /* 0x000064000021f000 */
[----:B0-----:R-:W-:Y:S02]  /*02e0*/  MOV R6, RZ ;  /* 0x000000ff00067202 */ /* 0x001fe40000000f00 */
[----:B-1----:R-:W-:-:S05]  /*02f0*/  IADD3 R8, RZ, -R7, RZ ;  /* 0x80000007ff087210 */ /* 0x002fca0007ffe0ff */
        /* <DEDUP_REMOVED lines=12> */
[----:B------:R-:W-:Y:S02]  /*03c0*/  SHF.R.S32.HI R3, RZ, 0x1f, R35 ;  /* 0x0000001fff037819 */ /* 0x000fe40000011423 */
[----:B------:R-:W-:-:S02]  /*03d0*/  ISETP.GE.AND P4, PT, R0, RZ, PT ;  /* 0x000000ff0000720c */ /* 0x000fc40003f86270 */
[----:B------:R-:W-:-:S04]  /*03e0*/  ISETP.GE.U32.AND P2, PT, R35, UR12, PT ;  /* 0x0000000c23007c0c */ /* 0x000fc8000bf46070 */
[----:B------:R-:W-:Y:S02]  /*03f0*/  ISETP.GE.AND.EX P2, PT, R3, UR13, PT, P2 ;  /* 0x0000000d03007c0c */ /* 0x000fe4000bf46320 */
[----:B------:R-:W-:Y:S02]  /*0400*/  @P1 IADD3 R7, R7, 0x1, RZ ;  /* 0x0000000107071810 */ /* 0x000fe40007ffe0ff */
[----:B------:R-:W-:Y:S02]  /*0410*/  ISETP.GE.U32.AND P1, PT, R36, UR12, PT ;  /* 0x0000000c24007c0c */ /* 0x000fe4000bf26070 */
[----:B------:R-:W-:Y:S02]  /*0420*/  MOV R11, R7 ;  /* 0x00000007000b7202 */ /* 0x000fe40000000f00 */
[----:B------:R-:W-:Y:S02]  /*0430*/  ISETP.GE.AND.EX P1, PT, R15, UR13, PT, P1 ;  /* 0x0000000d0f007c0c */ /* 0x000fe4000bf26310 */
[----:B------:R-:W-:-:S02]  /*0440*/  @!P4 IADD3 R11, -R11, RZ, RZ ;  /* 0x000000ff0b0bc210 */ /* 0x000fc40007ffe1ff */
[----:B------:R-:W-:Y:S02]  /*0450*/  @!P3 LOP3.LUT R11, RZ, R9, RZ, 0x33, !PT ;  /* 0x00000009ff0bb212 */ /* 0x000fe400078e33ff */
[C---:B------:R-:W-:Y:S02]  /*0460*/  ISETP.GT.U32.OR P1, PT, R4.reuse, 0x27f, P1 ;  /* 0x0000027f0400780c */ /* 0x040fe40000f24470 */
[----:B------:R-:W-:Y:S02]  /*0470*/  ISETP.GT.U32.OR P2, PT, R4, 0x27f, P2 ;  /* 0x0000027f0400780c */ /* 0x000fe40001744470 */
[----:B------:R-:W-:Y:S02]  /*0480*/  IADD3 R7, -R11, RZ, RZ ;  /* 0x000000ff0b077210 */ /* 0x000fe40007ffe1ff */
[----:B------:R-:W-:Y:S02]  /*0490*/  ISETP.GE.U32.AND P3, PT, R34, UR12, PT ;  /* 0x0000000c22007c0c */ /* 0x000fe4000bf66070 */
[----:B------:R-:W-:Y:S01]  /*04a0*/  SHF.R.S32.HI R6, RZ, 0x1f, R11 ;  /* 0x0000001fff067819 */ /* 0x000fe2000001140b */
[----:B------:R-:W-:Y:S01]  /*04b0*/  IMAD R0, R9, R7, R38 ;  /* 0x0000000709007224 */ /* 0x000fe200078e0226 */
[----:B------:R-:W-:Y:S01]  /*04c0*/  ISETP.GE.AND.EX P3, PT, R5, UR13, PT, P3 ;  /* 0x0000000d05007c0c */ /* 0x000fe2000bf66330 */
[----:B------:R-:W-:Y:S01]  /*04d0*/  ULDC.64 UR12, c[0x0][0x280] ;  /* 0x0000a000000c7ab9 */ /* 0x000fe20000000a00 */
[----:B------:R-:W-:Y:S01]  /*04e0*/  SHF.R.S32.HI R7, RZ, 0x1f, R39 ;  /* 0x0000001fff077819 */ /* 0x000fe20000011427 */
[----:B------:R-:W-:Y:S01]  /*04f0*/  IMAD R0, R0, 0x50, RZ ;  /* 0x0000005000007824 */ /* 0x000fe200078e02ff */
[----:B------:R-:W0:Y:S01]  /*0500*/  @!P1 LDC.64 R18, c[0x0][0x270] ;  /* 0x00009c00ff129b82 */ /* 0x000e220000000a00 */
[----:B------:R-:W-:Y:S01]  /*0510*/  ISETP.GT.U32.OR P3, PT, R4, 0x27f, P3 ;  /* 0x0000027f0400780c */ /* 0x000fe20001f64470 */
[----:B------:R-:W-:-:S02]  /*0520*/  IMAD R10, R6, UR12, RZ ;  /* 0x0000000c060a7c24 */ /* 0x000fc4000f8e02ff */
[----:B------:R-:W-:Y:S02]  /*0530*/  IADD3 R40, P4, R39, R0, RZ ;  /* 0x0000000027287210 */ /* 0x000fe40007f9e0ff */
[----:B------:R-:W-:Y:S02]  /*0540*/  IMAD R43, R11, UR13, R10 ;  /* 0x0000000d0b2b7c24 */ /* 0x000fe4000f8e020a */
[----:B------:R-:W1:Y:S01]  /*0550*/  @!P2 LDC.64 R20, c[0x0][0x270] ;  /* 0x00009c00ff14ab82 */ /* 0x000e620000000a00 */
[----:B------:R-:W-:-:S03]  /*0560*/  LEA.HI.X.SX32 R41, R0, R7, 0x1, P4 ;  /* 0x0000000700297211 */ /* 0x000fc600020f0eff */
[----:B------:R-:W-:-:S04]  /*0570*/  IMAD.WIDE.U32 R40, R11, UR12, R40 ;  /* 0x0000000c0b287c25 */ /* 0x000fc8000f8e0028 */
[----:B------:R-:W2:Y:S01]  /*0580*/  @P0 LDC.64 R6, c[0x0][0x220] ;  /* 0x00008800ff060b82 */ /* 0x000ea20000000a00 */
[----:B------:R-:W-:Y:S02]  /*0590*/  IADD3 R43, R41, R43, RZ ;  /* 0x0000002b292b7210 */ /* 0x000fe40007ffe0ff */
[-C--:B------:R-:W-:Y:S02]  /*05a0*/  @P0 MOV R42, R40.reuse ;  /* 0x00000028002a0202 */ /* 0x080fe40000000f00 */
[----:B------:R-:W-:-:S03]  /*05b0*/  @!P1 MOV R24, R40 ;  /* 0x0000002800189202 */ /* 0x000fc60000000f00 */
[----:B------:R-:W3:Y:S01]  /*05c0*/  @!P1 LDC.64 R8, c[0x0][0x220] ;  /* 0x00008800ff089b82 */ /* 0x000ee20000000a00 */
[----:B0-----:R-:W-:Y:S01]  /*05d0*/  @!P1 IMAD R13, R15, R18, RZ ;  /* 0x000000120f0d9224 */ /* 0x001fe200078e02ff */
[-C--:B------:R-:W-:Y:S01]  /*05e0*/  @!P1 MOV R25, R43.reuse ;  /* 0x0000002b00199202 */ /* 0x080fe20000000f00 */
[----:B------:R-:W-:Y:S01]  /*05f0*/  @P0 IMAD.WIDE.U32 R22, R37, R12, R42 ;  /* 0x0000000c25160225 */ /* 0x000fe200078e002a */
[----:B------:R-:W-:Y:S02]  /*0600*/  @!P2 MOV R26, R40 ;  /* 0x00000028001aa202 */ /* 0x000fe40000000f00 */
[----:B------:R-:W-:Y:S01]  /*0610*/  @!P2 MOV R27, R43 ;  /* 0x0000002b001ba202 */ /* 0x000fe20000000f00 */
[C---:B------:R-:W-:Y:S01]  /*0620*/  @!P1 IMAD R19, R36.reuse, R19, R13 ;  /* 0x0000001324139224 */ /* 0x040fe200078e020d */
[----:B------:R-:W0:Y:S01]  /*0630*/  @!P2 LDC.64 R16, c[0x0][0x220] ;  /* 0x00008800ff10ab82 */ /* 0x000e220000000a00 */
[----:B-1----:R-:W-:Y:S01]  /*0640*/  @!P2 IMAD R12, R3, R20, RZ ;  /* 0x00000014030ca224 */ /* 0x002fe200078e02ff */
[----:B------:R-:W-:Y:S01]  /*0650*/  @P0 IADD3 R29, R23, R29, RZ ;  /* 0x0000001d171d0210 */ /* 0x000fe20007ffe0ff */
[----:B------:R-:W-:Y:S01]  /*0660*/  @!P1 IMAD.WIDE.U32 R24, R36, R18, R24 ;  /* 0x0000001224189225 */ /* 0x000fe200078e0018 */
[----:B------:R-:W-:-:S03]  /*0670*/  @!P3 MOV R23, R43 ;  /* 0x0000002b0017b202 */ /* 0x000fc60000000f00 */
[C---:B------:R-:W-:Y:S01]  /*0680*/  @!P2 IMAD R21, R35.reuse, R21, R12 ;  /* 0x000000152315a224 */ /* 0x040fe200078e020c */
[----:B------:R-:W1:Y:S01]  /*0690*/  @!P3 LDC.64 R10, c[0x0][0x270] ;  /* 0x00009c00ff0abb82 */ /* 0x000e620000000a00 */
[----:B------:R-:W-:Y:S01]  /*06a0*/  @!P2 IMAD.WIDE.U32 R26, R35, R20, R26 ;  /* 0x00000014231aa225 */ /* 0x000fe200078e001a */
[----:B--2---:R-:W-:Y:S02]  /*06b0*/  @P0 LEA R20, P4, R22, R6, 0x2 ;  /* 0x0000000616140211 */ /* 0x004fe400078810ff */
[----:B------:R-:W-:Y:S02]  /*06c0*/  @!P1 IADD3 R19, R25, R19, RZ ;  /* 0x0000001319139210 */ /* 0x000fe40007ffe0ff */
[----:B------:R-:W-:Y:S02]  /*06d0*/  @!P2 IADD3 R6, R27, R21, RZ ;  /* 0x000000151b06a210 */ /* 0x000fe40007ffe0ff */
[----:B------:R-:W2:Y:S01]  /*06e0*/  @!P3 LDC.64 R12, c[0x0][0x220] ;  /* 0x00008800ff0cbb82 */ /* 0x000ea20000000a00 */
[----:B---3--:R-:W-:-:S02]  /*06f0*/  @!P1 LEA R18, P5, R24, R8, 0x2 ;  /* 0x0000000818129211 */ /* 0x008fc400078a10ff */
[----:B------:R-:W-:Y:S02]  /*0700*/  @P0 LEA.HI.X R21, R22, R7, R29, 0x2, P4 ;  /* 0x0000000716150211 */ /* 0x000fe400020f141d */
[----:B------:R-:W-:Y:S02]  /*0710*/  @!P3 MOV R22, R40 ;  /* 0x000000280016b202 */ /* 0x000fe40000000f00 */
[----:B------:R-:W-:Y:S02]  /*0720*/  @!P1 LEA.HI.X R19, R24, R9, R19, 0x2, P5 ;  /* 0x0000000918139211 */ /* 0x000fe400028f1413 */
[C---:B0-----:R-:W-:Y:S02]  /*0730*/  @!P2 LEA R16, P6, R26.reuse, R16, 0x2 ;  /* 0x000000101a10a211 */ /* 0x041fe400078c10ff */
[----:B------:R-:W-:Y:S02]  /*0740*/  MOV R7, RZ ;  /* 0x000000ff00077202 */ /* 0x000fe40000000f00 */
[----:B------:R-:W-:-:S02]  /*0750*/  @!P2 LEA.HI.X R17, R26, R17, R6, 0x2, P6 ;  /* 0x000000111a11a211 */ /* 0x000fc400030f1406 */
[----:B------:R-:W-:Y:S01]  /*0760*/  MOV R6, RZ ;  /* 0x000000ff00067202 */ /* 0x000fe20000000f00 */
[-C--:B-1----:R-:W-:Y:S02]  /*0770*/  @!P3 IMAD R8, R5, R10.reuse, RZ ;  /* 0x0000000a0508b224 */ /* 0x082fe400078e02ff */
[----:B------:R-:W-:-:S03]  /*0780*/  @!P3 IMAD.WIDE.U32 R22, R34, R10, R22 ;  /* 0x0000000a2216b225 */ /* 0x000fc600078e0016 */
[----:B------:R-:W3:Y:S01]  /*0790*/  @P0 LDG.E.64 R6, desc[UR8][R20.64] ;  /* 0x0000000814060981 */ /* 0x000ee2000c1e1b00 */
[----:B------:R-:W-:Y:S01]  /*07a0*/  @!P3 IMAD R25, R34, R11, R8 ;  /* 0x0000000b2219b224 */ /* 0x000fe200078e0208 */
[----:B------:R-:W-:Y:S02]  /*07b0*/  CS2R R8, SRZ ;  /* 0x0000000000087805 */ /* 0x000fe4000001ff00 */
[----:B------:R-:W-:Y:S02]  /*07c0*/  CS2R R10, SRZ ;  /* 0x00000000000a7805 */ /* 0x000fe4000001ff00 */
[----:B------:R-:W-:Y:S02]  /*07d0*/  @!P3 IADD3 R23, R23, R25, RZ ;  /* 0x000000191717b210 */ /* 0x000fe40007ffe0ff */
[----:B------:R0:W4:Y:S01]  /*07e0*/  @!P1 LDG.E.64 R8, desc[UR8][R18.64] ;  /* 0x0000000812089981 */ /* 0x000122000c1e1b00 */
[----:B--2---:R-:W-:-:S03]  /*07f0*/  @!P3 LEA R24, P1, R22, R12, 0x2 ;  /* 0x0000000c1618b211 */ /* 0x004fc600078210ff */
[----:B------:R-:W2:Y:S01]  /*0800*/  @!P2 LDG.E.64 R10, desc[UR8][R16.64] ;  /* 0x00000008100aa981 */ /* 0x000ea2000c1e1b00 */
[----:B------:R-:W-:Y:S02]  /*0810*/  @!P3 LEA.HI.X R25, R22, R13, R23, 0x2, P1 ;  /* 0x0000000d1619b211 */ /* 0x000fe400008f1417 */
[----:B------:R-:W-:-:S06]  /*0820*/  CS2R R12, SRZ ;  /* 0x00000000000c7805 */ /* 0x000fcc000001ff00 */
[----:B------:R-:W5:Y:S01]  /*0830*/  @!P3 LDG.E.64 R12, desc[UR8][R24.64] ;  /* 0x00000008180cb981 */ /* 0x000f62000c1e1b00 */
[C---:B------:R-:W-:Y:S02]  /*0840*/  ISETP.GT.AND P1, PT, R2.reuse, 0x1e, PT ;  /* 0x0000001e0200780c */ /* 0x040fe40003f24270 */
[----:B------:R-:W-:Y:S02]  /*0850*/  ISETP.NE.AND P2, PT, R2, RZ, PT ;  /* 0x000000ff0200720c */ /* 0x000fe40003f45270 */
[----:B------:R-:W-:Y:S01]  /*0860*/  ISETP.NE.AND P3, PT, R4, RZ, PT ;  /* 0x000000ff0400720c */ /* 0x000fe20003f65270 */
[----:B------:R-:W-:Y:S01]  /*0870*/  BSSY B0, `(.L_x_4441) ;  /* 0x0000065000007945 */ /* 0x000fe20003800000 */
[----:B---3--:R-:W-:Y:S01]  /*0880*/  FMUL.FTZ R21, R7, R7 ;  /* 0x0000000707157220 */ /* 0x008fe20000410000 */
[----:B0-----:R-:W-:-:S03]  /*0890*/  FADD.FTZ R18, R6, R7 ;  /* 0x0000000706127221 */ /* 0x001fc60000010000 */
[----:B------:R-:W-:Y:S01]  /*08a0*/  FFMA.FTZ R21, R6, R6, R21 ;  /* 0x0000000606157223 */ /* 0x000fe20000010015 */
[----:B----4-:R-:W-:Y:S01]  /*08b0*/  FMUL.FTZ R23, R9, R9 ;  /* 0x0000000909177220 */ /* 0x010fe20000410000 */
[C---:B------:R-:W-:Y:S01]  /*08c0*/  FADD.FTZ R19, R8.reuse, R9 ;  /* 0x0000000908137221 */ /* 0x040fe20000010000 */
[----:B------:R-:W-:Y:S01]  /*08d0*/  FADD.FTZ R18, RZ, R18 ;  /* 0x00000012ff127221 */ /* 0x000fe20000010000 */
[----:B------:R-:W-:Y:S01]  /*08e0*/  FADD.FTZ R21, RZ, R21 ;  /* 0x00000015ff157221 */ /* 0x000fe20000010000 */
[----:B------:R-:W-:Y:S01]  /*08f0*/  FFMA.FTZ R20, R8, R8, R23 ;  /* 0x0000000808147223 */ /* 0x000fe20000010017 */
[----:B--2---:R-:W-:Y:S01]  /*0900*/  FMUL.FTZ R23, R11, R11 ;  /* 0x0000000b0b177220 */ /* 0x004fe20000410000 */
[----:B------:R-:W-:Y:S01]  /*0910*/  FADD.FTZ R18, R18, R19 ;  /* 0x0000001312127221 */ /* 0x000fe20000010000 */
[C---:B------:R-:W-:Y:S01]  /*0920*/  FADD.FTZ R17, R10.reuse, R11 ;  /* 0x0000000b0a117221 */ /* 0x040fe20000010000 */
[----:B------:R-:W-:Y:S01]  /*0930*/  FADD.FTZ R20, R21, R20 ;  /* 0x0000001415147221 */ /* 0x000fe20000010000 */
[----:B------:R-:W-:Y:S01]  /*0940*/  FFMA.FTZ R23, R10, R10, R23 ;  /* 0x0000000a0a177223 */ /* 0x000fe20000010017 */
[----:B-----5:R-:W-:Y:S01]  /*0950*/  FMUL.FTZ R19, R13, R13 ;  /* 0x0000000d0d137220 */ /* 0x020fe20000410000 */
[----:B------:R-:W-:-:S02]  /*0960*/  FADD.FTZ R17, R18, R17 ;  /* 0x0000001112117221 */ /* 0x000fc40000010000 */
[----:B------:R-:W-:Y:S01]  /*0970*/  FADD.FTZ R20, R20, R23 ;  /* 0x0000001714147221 */ /* 0x000fe20000010000 */
[C---:B------:R-:W-:Y:S01]  /*0980*/  FADD.FTZ R16, R12.reuse, R13 ;  /* 0x0000000d0c107221 */ /* 0x040fe20000010000 */
[----:B------:R-:W-:-:S03]  /*0990*/  FFMA.FTZ R19, R12, R12, R19 ;  /* 0x0000000c0c137223 */ /* 0x000fc60000010013 */
        /* <DEDUP_REMOVED lines=82> */
.L_x_4442:
[----:B------:R-:W-:Y:S05]  /*0ec0*/  BSYNC B0 ;  /* 0x0000000000007941 */ /* 0x000fea0003800000 */
.L_x_4441:
[----:B------:R-:W1:Y:S02]  /*0ed0*/  LDC R27, c[0x0][0xc] ;  /* 0x00000300ff1b7b82 */ /* 0x000e640000000800 */
[----:B-1----:R-:W-:-:S13]  /*0ee0*/  ISETP.GE.U32.AND P1, PT, R27, 0x2, PT ;  /* 0x000000021b00780c */ /* 0x002fda0003f26070 */
[----:B------:R-:W-:Y:S05]  /*0ef0*/  @!P1 BRA `(.L_x_4443) ;  /* 0x0000000800789947 */ /* 0x000fea0003800000 */
[----:B------:R-:W-:Y:S05]  /*0f00*/  @P3 BRA `(.L_x_4444) ;  /* 0x00000000007c3947 */ /* 0x000fea0003800000 */
[----:B------:R-:W1:Y:S01]  /*0f10*/  LDC R22, c[0x0][0x10] ;  /* 0x00000400ff167b82 */ /* 0x000e620000000800 */
[----:B------:R-:W2:Y:S01]  /*0f20*/  S2R R23, SR_CTAID.Y ;  /* 0x0000000000177919 */ /* 0x000ea20000002600 */
[C---:B------:R-:W-:Y:S02]  /*0f30*/  LOP3.LUT R29, R14.reuse, 0x1, RZ, 0xc0, !PT ;  /* 0x000000010e1d7812 */ /* 0x040fe400078ec0ff */
[----:B------:R-:W-:Y:S02]  /*0f40*/  LOP3.LUT P1, RZ, R14, 0x2, RZ, 0xc0, !PT ;  /* 0x000000020eff7812 */ /* 0x000fe4000782c0ff */
[----:B------:R-:W-:Y:S02]  /*0f50*/  MOV R31, 0x1 ;  /* 0x00000001001f7802 */ /* 0x000fe40000000f00 */
[----:B------:R-:W3:Y:S02]  /*0f60*/  LDC.64 R18, c[0x0][0x248] ;  /* 0x00009200ff127b82 */ /* 0x000ee40000000a00 */
[----:B------:R-:W-:-:S06]  /*0f70*/  SEL R31, R31, 0xffffffff, !P1 ;  /* 0xffffffff1f1f7807 */ /* 0x000fcc0004800000 */
[----:B------:R-:W4:Y:S01]  /*0f80*/  LDC.64 R16, c[0x0][0x240] ;  /* 0x00009000ff107b82 */ /* 0x000f220000000a00 */
[----:B-1----:R-:W-:-:S04]  /*0f90*/  IMAD R20, R29, R22, RZ ;  /* 0x000000161d147224 */ /* 0x002fc800078e02ff */
[----:B------:R-:W-:-:S05]  /*0fa0*/  IMAD R21, R20, R27, RZ ;  /* 0x0000001b14157224 */ /* 0x000fca00078e02ff */
[----:B------:R-:W-:Y:S02]  /*0fb0*/  SHF.L.U32 R21, R21, 0x1, RZ ;  /* 0x0000000115157819 */ /* 0x000fe400000006ff */
[----:B--2---:R-:W-:-:S03]  /*0fc0*/  IADD3 R45, R20, R23, RZ ;  /* 0x00000017142d7210 */ /* 0x004fc60007ffe0ff */
[----:B---3--:R-:W-:-:S04]  /*0fd0*/  IMAD.WIDE R18, R21, 0x4, R18 ;  /* 0x0000000415127825 */ /* 0x008fc800078e0212 */
[----:B------:R-:W-:-:S04]  /*0fe0*/  IMAD R21, R22, UR7, R23 ;  /* 0x0000000716157c24 */ /* 0x000fc8000f8e0217 */
[----:B------:R-:W-:-:S04]  /*0ff0*/  IMAD.WIDE.U32 R20, R21, 0x8, R18 ;  /* 0x0000000815147825 */ /* 0x000fc800078e0012 */
[----:B----4-:R-:W-:Y:S01]  /*1000*/  IMAD.WIDE.U32 R18, R45, 0x4, R16 ;  /* 0x000000042d127825 */ /* 0x010fe200078e0010 */
[----:B------:R-:W-:Y:S01]  /*1010*/  SEL R45, R27, RZ, !P1 ;  /* 0x000000ff1b2d7207 */ /* 0x000fe20004800000 */
[----:B------:R1:W-:Y:S03]  /*1020*/  STG.E.64 desc[UR8][R20.64], R24 ;  /* 0x0000001814007986 */ /* 0x0003e6000c101b08 */
        /* <DEDUP_REMOVED lines=8> */
.L_x_4445:
[----:B-1----:R-:W2:Y:S04]  /*10b0*/  LDG.E.STRONG.GPU R18, desc[UR8][R16.64] ;  /* 0x0000000810127981 */ /* 0x002ea8000c1ef900 */
[----:B--2---:R-:W-:Y:S01]  /*10c0*/  CCTL.IVALL ;  /* 0x00000000ff00798f */ /* 0x004fe20002000000 */
[----:B------:R-:W-:Y:S05]  /*10d0*/  YIELD ;  /* 0x0000000000007946 */ /* 0x000fea0003800000 */
[----:B------:R-:W-:-:S13]  /*10e0*/  ISETP.NE.AND P1, PT, R18, R45, PT ;  /* 0x0000002d1200720c */ /* 0x000fda0003f25270 */
[----:B------:R-:W-:Y:S05]  /*10f0*/  @P1 BRA `(.L_x_4445) ;  /* 0xfffffffc00ec1947 */ /* 0x000fea000383ffff */
.L_x_4444:
        /* <DEDUP_REMOVED lines=11> */
.L_x_4447:
[C---:B-1----:R-:W-:Y:S02]  /*11b0*/  IADD3 R21, R26.reuse, 0x1, RZ ;  /* 0x000000011a157810 */ /* 0x042fe40007ffe0ff */
        /* <DEDUP_REMOVED lines=12> */
[----:B------:R-:W-:Y:S02]  /*1280*/  @!P1 IMAD R22, R22, R27, RZ ;  /* 0x0000001b16169224 */ /* 0x000fe400078e02ff */
        /* <DEDUP_REMOVED lines=49> */
.L_x_4446:
        /* <DEDUP_REMOVED lines=19> */
.L_x_4449:
[----:B------:R-:W-:Y:S05]  /*16d0*/  BSYNC B0 ;  /* 0x0000000000007941 */ /* 0x000fea0003800000 */
.L_x_4448:
        /* <DEDUP_REMOVED lines=32> */
.L_x_4443:
[----:B------:R-:W-:Y:S01]  /*18e0*/  ULDC.64 UR12, c[0x0][0x218] ;  /* 0x00008600000c7ab9 */ /* 0x000fe20000000a00 */
[----:B------:R-:W-:Y:S01]  /*18f0*/  LOP3.LUT P1, RZ, R4, UR7, RZ, 0xfc, !PT ;  /* 0x0000000704ff7c12 */ /* 0x000fe2000f82fcff */
[----:B------:R-:W2:Y:S01]  /*1900*/  S2UR UR6, SR_CgaCtaId ;  /* 0x00000000000679c3 */ /* 0x000ea20000008800 */
[----:B------:R-:W-:Y:S01]  /*1910*/  ISETP.EQ.U32.AND P2, PT, RZ, UR12, PT ;  /* 0x0000000cff007c0c */ /* 0x000fe2000bf42070 */
[----:B------:R-:W-:Y:S01]  /*1920*/  UMOV UR5, 0x400 ;  /* 0x0000040000057882 */ /* 0x000fe20000000000 */
[----:B-1----:R-:W-:Y:S02]  /*1930*/  IADD3 R31, R39, R0, RZ ;  /* 0x00000000271f7210 */ /* 0x002fe40007ffe0ff */
[----:B------:R-:W-:Y:S01]  /*1940*/  ISETP.EQ.OR.EX P1, PT, RZ, UR13, P1, P2 ;  /* 0x0000000dff007c0c */ /* 0x000fe20008f22720 */
[----:B------:R-:W-:Y:S02]  /*1950*/  ULDC.64 UR12, c[0x0][0x278] ;  /* 0x00009e00000c7ab9 */ /* 0x000fe40000000a00 */
[----:B------:R-:W1:Y:S08]  /*1960*/  LDC.64 R18, c[0x0][0x228] ;  /* 0x00008a00ff127b82 */ /* 0x000e700000000a00 */
        /* <DEDUP_REMOVED lines=12> */
[----:B------:R1:W2:Y:S04]  /*1a30*/  LDG.E.64 R16, desc[UR8][R28.64] ;  /* 0x000000081c107981 */ /* 0x0002a8000c1e1b00 */
[----:B------:R-:W2:Y:S01]  /*1a40*/  LDG.E.64 R18, desc[UR8][R18.64] ;  /* 0x0000000812127981 */ /* 0x000ea2000c1e1b00 */
[----:B------:R-:W-:-:S02]  /*1a50*/  ISETP.NE.AND P4, PT, RZ, UR10, PT ;  /* 0x0000000aff007c0c */ /* 0x000fc4000bf85270 */
[----:B------:R-:W-:Y:S01]  /*1a60*/  ISETP.GE.U32.AND P2, PT, R35, UR12, PT ;  /* 0x0000000c23007c0c */ /* 0x000fe2000bf46070 */
[----:B------:R-:W3:Y:S01]  /*1a70*/  LDS.64 R20, [UR5+0xc0] ;  /* 0x0000c005ff147984 */ /* 0x000ee20008000a00 */
[----:B------:R-:W-:Y:S02]  /*1a80*/  ISETP.GE.U32.AND P3, PT, R34, UR12, PT ;  /* 0x0000000c22007c0c */ /* 0x000fe4000bf66070 */
[----:B------:R-:W-:Y:S02]  /*1a90*/  ISETP.GE.AND.EX P2, PT, R3, UR13, PT, P2 ;  /* 0x0000000d03007c0c */ /* 0x000fe4000bf46320 */
[----:B------:R-:W-:Y:S02]  /*1aa0*/  ISETP.GE.AND.EX P3, PT, R5, UR13, PT, P3 ;  /* 0x0000000d05007c0c */ /* 0x000fe4000bf66330 */
[C---:B------:R-:W-:Y:S02]  /*1ab0*/  ISETP.GT.U32.OR P2, PT, R4.reuse, 0x27f, P2 ;  /* 0x0000027f0400780c */ /* 0x040fe40001744470 */
[----:B------:R-:W-:Y:S01]  /*1ac0*/  ISETP.GT.U32.OR P3, PT, R4, 0x27f, P3 ;  /* 0x0000027f0400780c */ /* 0x000fe20001f64470 */
[----:B---3--:R-:W-:-:S04]  /*1ad0*/  FMUL.FTZ R20, R20, UR6 ;  /* 0x0000000614147c20 */ /* 0x008fc80008410000 */
[C---:B------:R-:W-:Y:S01]  /*1ae0*/  FMUL.FTZ R0, R20.reuse, R20 ;  /* 0x0000001414007220 */ /* 0x040fe20000410000 */
[C---:B------:R-:W-:Y:S01]  /*1af0*/  FADD.FTZ R23, -R20.reuse, R6 ;  /* 0x0000000614177221 */ /* 0x040fe20000010100 */
[C---:B------:R-:W-:Y:S01]  /*1b00*/  FADD.FTZ R7, -R20.reuse, R7 ;  /* 0x0000000714077221 */ /* 0x040fe20000010100 */
[C---:B0-----:R-:W-:Y:S01]  /*1b10*/  FADD.FTZ R25, -R20.reuse, R8 ;  /* 0x0000000814197221 */ /* 0x041fe20000010100 */
[----:B------:R-:W-:Y:S01]  /*1b20*/  FFMA.FTZ R0, R21, UR6, -R0 ;  /* 0x0000000615007c23 */ /* 0x000fe20008010800 */
[C---:B------:R-:W-:Y:S01]  /*1b30*/  FADD.FTZ R9, -R20.reuse, R9 ;  /* 0x0000000914097221 */ /* 0x040fe20000010100 */
[C---:B------:R-:W-:Y:S01]  /*1b40*/  FADD.FTZ R27, -R20.reuse, R10 ;  /* 0x0000000a141b7221 */ /* 0x040fe20000010100 */
[C---:B------:R-:W-:Y:S01]  /*1b50*/  FADD.FTZ R11, -R20.reuse, R11 ;  /* 0x0000000b140b7221 */ /* 0x040fe20000010100 */
[----:B-1----:R-:W-:Y:S01]  /*1b60*/  FADD.FTZ R29, -R20, R12 ;  /* 0x0000000c141d7221 */ /* 0x002fe20000010100 */
[----:B------:R-:W-:Y:S01]  /*1b70*/  FSETP.GTU.FTZ.AND P1, PT, R0, RZ, PT ;  /* 0x000000ff0000720b */ /* 0x000fe20003f3c000 */
[----:B------:R-:W-:-:S12]  /*1b80*/  FADD.FTZ R13, -R20, R13 ;  /* 0x0000000d140d7221 */ /* 0x000fd80000010100 */
        /* <DEDUP_REMOVED lines=15> */
[C-C-:B--2---:R-:W-:Y:S01]  /*1c80*/  FFMA.FTZ R12, R16.reuse, R23, R18.reuse ;  /* 0x00000017100c7223 */ /* 0x144fe20000010012 */
        /* <DEDUP_REMOVED lines=18> */
.L_x_4450:
[----:B------:R-:W-:Y:S04]  /*1db0*/  BSSY B0, `(.L_x_4451) ;  /* 0x000000d000007945 */ /* 0x000fe80003800000 */
[----:B------:R-:W-:Y:S05]  /*1dc0*/  @!P0 BRA `(.L_x_4452) ;  /* 0x00000000002c8947 */ /* 0x000fea0003800000 */
        /* <DEDUP_REMOVED lines=9> */
[----:B------:R-:W-:-:S05]  /*1e60*/  LEA.HI.X R19, R16, UR13, R19, 0x2, P5 ;  /* 0x0000000d10137c11 */ /* 0x000fca000a8f1413 */
[----:B------:R0:W-:Y:S02]  /*1e70*/  STG.E.64 desc[UR8][R18.64], R12 ;  /* 0x0000000c12007986 */ /* 0x0001e4000c101b08 */
.L_x_4452:
[----:B------:R-:W-:Y:S05]  /*1e80*/  BSYNC B0 ;  /* 0x0000000000007941 */ /* 0x000fea0003800000 */
.L_x_4451:
[----:B------:R-:W-:Y:S05]  /*1e90*/  @!P4 BRA `(.L_x_4453) ;  /* 0x000000000028c947 */ /* 0x000fea0003800000 */
        /* <DEDUP_REMOVED lines=10> */
.L_x_4453:
[----:B------:R-:W-:Y:S04]  /*1f40*/  BSSY B0, `(.L_x_4454) ;  /* 0x000000d000007945 */ /* 0x000fe80003800000 */
[----:B------:R-:W-:Y:S05]  /*1f50*/  @P1 BRA `(.L_x_4455) ;  /* 0x00000000002c1947 */ /* 0x000fea0003800000 */
[----:B------:R-:W-:Y:S01]  /*1f60*/  ULDC.64 UR12, c[0x0][0x270] ;  /* 0x00009c00000c7ab9 */ /* 0x000fe20000000a00 */
[----:B0-----:R-:W-:Y:S01]  /*1f70*/  MOV R12, R40 ;  /* 0x00000028000c7202 */ /* 0x001fe20000000f00 */
        /* <DEDUP_REMOVED lines=9> */
.L_x_4455:
[----:B------:R-:W-:Y:S05]  /*2010*/  BSYNC B0 ;  /* 0x0000000000007941 */ /* 0x000fea0003800000 */
.L_x_4454:
[----:B------:R-:W-:Y:S05]  /*2020*/  @!P4 BRA `(.L_x_4456) ;  /* 0x000000000028c947 */ /* 0x000fea0003800000 */
[----:B------:R-:W-:Y:S01]  /*2030*/  FMUL.FTZ R0, R8, -1.4426950216293334961 ;  /* 0xbfb8aa3b08007820 */ /* 0x000fe20000410000 */
[----:B0-----:R-:W-:-:S05]  /*2040*/  FMUL.FTZ R12, R9, -1.4426950216293334961 ;  /* 0xbfb8aa3b090c7820 */ /* 0x001fca0000410000 */
        /* <DEDUP_REMOVED lines=8> */
.L_x_4456:
[----:B------:R-:W-:Y:S04]  /*20d0*/  BSSY B0, `(.L_x_4457) ;  /* 0x000000d000007945 */ /* 0x000fe80003800000 */
[----:B------:R-:W-:Y:S05]  /*20e0*/  @P2 BRA `(.L_x_4458) ;  /* 0x00000000002c2947 */ /* 0x000fea0003800000 */
[----:B------:R-:W-:Y:S01]  /*20f0*/  ULDC.64 UR12, c[0x0][0x270] ;  /* 0x00009c00000c7ab9 */ /* 0x000fe20000000a00 */
[----:B-1----:R-:W-:Y:S01]  /*2100*/  MOV R6, R40 ;  /* 0x0000002800067202 */ /* 0x002fe20000000f00 */
[----:B------:R-:W-:Y:S01]  /*2110*/  IMAD R0, R3, UR12, RZ ;  /* 0x0000000c03007c24 */ /* 0x000fe2000f8e02ff */
[----:B------:R-:W-:-:S03]  /*2120*/  MOV R7, R43 ;  /* 0x0000002b00077202 */ /* 0x000fc60000000f00 */
[C---:B------:R-:W-:Y:S02]  /*2130*/  IMAD R3, R35.reuse, UR13, R0 ;  /* 0x0000000d23037c24 */ /* 0x040fe4000f8e0200 */
[----:B0-----:R-:W-:Y:S01]  /*2140*/  IMAD.WIDE.U32 R12, R35, UR12, R6 ;  /* 0x0000000c230c7c25 */ /* 0x001fe2000f8e0006 */
[----:B------:R-:W-:Y:S02]  /*2150*/  ULDC.64 UR12, c[0x0][0x210] ;  /* 0x00008400000c7ab9 */ /* 0x000fe40000000a00 */
[----:B------:R-:W-:Y:S02]  /*2160*/  LEA R6, P1, R12, UR12, 0x2 ;  /* 0x0000000c0c067c11 */ /* 0x000fe4000f8210ff */
[----:B------:R-:W-:-:S04]  /*2170*/  IADD3 R3, R13, R3, RZ ;  /* 0x000000030d037210 */ /* 0x000fc80007ffe0ff */
[----:B------:R-:W-:-:S05]  /*2180*/  LEA.HI.X R7, R12, UR13, R3, 0x2, P1 ;  /* 0x0000000d0c077c11 */ /* 0x000fca00088f1403 */
[----:B------:R2:W-:Y:S02]  /*2190*/  STG.E.64 desc[UR8][R6.64], R8 ;  /* 0x0000000806007986 */ /* 0x0005e4000c101b08 */
.L_x_4458:
[----:B------:R-:W-:Y:S05]  /*21a0*/  BSYNC B0 ;  /* 0x0000000000007941 */ /* 0x000fea0003800000 */
.L_x_4457:
[----:B------:R-:W-:Y:S05]  /*21b0*/  @!P4 BRA `(.L_x_4459) ;  /* 0x000000000028c947 */ /* 0x000fea0003800000 */
[----:B------:R-:W-:Y:S01]  /*21c0*/  FMUL.FTZ R0, R10, -1.4426950216293334961 ;  /* 0xbfb8aa3b0a007820 */ /* 0x000fe20000410000 */
[----:B-12---:R-:W-:-:S05]  /*21d0*/  FMUL.FTZ R6, R11, -1.4426950216293334961 ;  /* 0xbfb8aa3b0b067820 */ /* 0x006fca0000410000 */
        /* <DEDUP_REMOVED lines=8> */
.L_x_4459:
[----:B------:R-:W-:Y:S04]  /*2260*/  BSSY B0, `(.L_x_4460) ;  /* 0x000000c000007945 */ /* 0x000fe80003800000 */
[----:B------:R-:W-:Y:S05]  /*2270*/  @P3 BRA `(.L_x_4461) ;  /* 0x0000000000283947 */ /* 0x000fea0003800000 */
[----:B------:R-:W-:Y:S01]  /*2280*/  ULDC.64 UR12, c[0x0][0x270] ;  /* 0x00009c00000c7ab9 */ /* 0x000fe20000000a00 */
[----:B------:R-:W-:Y:S01]  /*2290*/  MOV R41, R43 ;  /* 0x0000002b00297202 */ /* 0x000fe20000000f00 */
[----:B------:R-:W-:Y:S02]  /*22a0*/  IMAD R5, R5, UR12, RZ ;  /* 0x0000000c05057c24 */ /* 0x000fe4000f8e02ff */
[----:B------:R-:W-:-:S04]  /*22b0*/  IMAD.WIDE.U32 R40, R34, UR12, R40 ;  /* 0x0000000c22287c25 */ /* 0x000fc8000f8e0028 */
[----:B------:R-:W-:Y:S01]  /*22c0*/  IMAD R5, R34, UR13, R5 ;  /* 0x0000000d22057c24 */ /* 0x000fe2000f8e0205 */
[----:B------:R-:W-:Y:S02]  /*22d0*/  ULDC.64 UR12, c[0x0][0x210] ;  /* 0x00008400000c7ab9 */ /* 0x000fe40000000a00 */
[----:B-12---:R-:W-:Y:S02]  /*22e0*/  LEA R6, P1, R40, UR12, 0x2 ;  /* 0x0000000c28067c11 */ /* 0x006fe4000f8210ff */
[----:B------:R-:W-:-:S04]  /*22f0*/  IADD3 R5, R41, R5, RZ ;  /* 0x0000000529057210 */ /* 0x000fc80007ffe0ff */
[----:B------:R-:W-:-:S05]  /*2300*/  LEA.HI.X R7, R40, UR13, R5, 0x2, P1 ;  /* 0x0000000d28077c11 */ /* 0x000fca00088f1405 */
[----:B------:R3:W-:Y:S02]  /*2310*/  STG.E.64 desc[UR8][R6.64], R10 ;  /* 0x0000000a06007986 */ /* 0x0007e4000c101b08 */
.L_x_4461:
[----:B------:R-:W-:Y:S05]  /*2320*/  BSYNC B0 ;  /* 0x0000000000007941 */ /* 0x000fea0003800000 */
.L_x_4460:
[----:B------:R-:W4:Y:S01]  /*2330*/  LDC R3, c[0x0][0x10] ;  /* 0x00000400ff037b82 */ /* 0x000f220000000800 */
[----:B------:R-:W-:Y:S02]  /*2340*/  IADD3 R14, R14, 0x1, RZ ;  /* 0x000000010e0e7810 */ /* 0x000fe40007ffe0ff */
[----:B----4-:R-:W-:-:S04]  /*2350*/  IADD3 R38, R3, R38, RZ ;  /* 0x0000002603267210 */ /* 0x010fc80007ffe0ff */
[----:B------:R-:W-:-:S13]  /*2360*/  ISETP.GE.AND P1, PT, R38, UR4, PT ;  /* 0x0000000426007c0c */ /* 0x000fda000bf26270 */
[----:B------:R-:W-:Y:S05]  /*2370*/  @!P1 BRA `(.L_x_4462) ;  /* 0xffffffdc00a89947 */ /* 0x000fea000383ffff */
[----:B------:R-:W-:Y:S05]  /*2380*/  EXIT ;  /* 0x000000000000794d */ /* 0x000fea0003800000 */
.L_x_4463:
        /* <DEDUP_REMOVED lines=15> */
.L_x_5174:


//--------------------- .text._Z35group_norm_nhwc_fwd_one_pass_kernelI11Fp32IOFp32WLi128ELi80ELi640EEv26Group_norm_nhwc_fwd_params --------------------------
	.section	.text._Z35group_norm_nhwc_fwd_one_pass_kernelI11Fp32IOFp32WLi128ELi80ELi640EEv26Group_norm_nhwc_fwd_params,"ax",@progbits
	.align	128
        .global         _Z35group_norm_nhwc_fwd_one_pass_kernelI11Fp32IOFp32WLi128ELi80ELi640EEv26Group_norm_nhwc_fwd_params
        .type           _Z35group_norm_nhwc_fwd_one_pass_kernelI11Fp32IOFp32WLi128ELi80ELi640EEv26Group_norm_nhwc_fwd_params,@function
        .size           _Z35group_norm_nhwc_fwd_one_pass_kernelI11Fp32IOFp32WLi128ELi80ELi640EEv26Group_norm_nhwc_fwd_params,(.L_x_5175 - _Z35group_norm_nhwc_fwd_one_pass_kernelI11Fp32IOFp32WLi128ELi80ELi640EEv26Group_norm_nhwc_fwd_params)
        .other          _Z35group_norm_nhwc_fwd_one_pass_kernelI11Fp32IOFp32WLi128ELi80ELi640EEv26Group_norm_nhwc_fwd_params,@"STO_CUDA_ENTRY STV_DEFAULT"
_Z35group_norm_nhwc_fwd_one_pass_kernelI11Fp32IOFp32WLi128ELi80ELi640EEv26Group_norm_nhwc_fwd_params:
.text._Z35group_norm_nhwc_fwd_one_pass_kernelI11Fp32IOFp32WLi128ELi80ELi640EEv26Group_norm_nhwc_fwd_params:
        /* <DEDUP_REMOVED lines=8> */
[----:B------:R-:W1:Y:S01]  /*0080*/  S2UR UR7, SR_CTAID.X ;  /* 0x00000000000779c3 */ /* 0x000e620000002500 */
[----:B------:R-:W-:Y:S01]  /*0090*/  ULDC.64 UR8, c[0x0][0x278] ;  /* 0x00009e0000087ab9 */ /* 0x000fe20000000a00 */
[----:B------:R-:W-:Y:S01]  /*00a0*/  HFMA2.MMA R32, -RZ, RZ, 0, 0 ;  /* 0x00000000ff207435 */ /* 0x000fe200000001ff */
[----:B------:R-:W-:-:S05]  /*00b0*/  ULDC.U8 UR10, c[0x0][0x28c] ;  /* 0x0000a300000a7ab9 */ /* 0x000fca0000000000 */
[----:B------:R-:W1:Y:S01]  /*00c0*/  LDC R0, c[0x0][0x294] ;  /* 0x0000a500ff007b82 */ /* 0x000e620000000800 */
[----:B0-----:R-:W-:-:S05]  /*00d0*/  IMAD.WIDE.U32 R2, R30, -0x33333333, RZ ;  /* 0xcccccccd1e027825 */ /* 0x001fca00078e00ff */
[----:B------:R-:W-:-:S05]  /*00e0*/  SHF.R.U32.HI R3, RZ, 0x5, R3 ;  /* 0x00000005ff037819 */ /* 0x000fca0000011603 */
[----:B-1----:R-:W-:Y:S02]  /*00f0*/  IMAD R37, R0, UR7, R3 ;  /* 0x0000000700257c24 */ /* 0x002fe4000f8e0203 */
[----:B------:R-:W-:-:S03]  /*0100*/  IMAD R39, R3, -0x28, R30 ;  /* 0xffffffd803277824 */ /* 0x000fc600078e021e */
[----:B------:R-:W-:Y:S02]  /*0110*/  ISETP.GE.U32.AND P0, PT, R37, UR8, PT ;  /* 0x0000000825007c0c */ /* 0x000fe4000bf06070 */
[----:B------:R-:W-:Y:S02]  /*0120*/  SHF.R.S32.HI R35, RZ, 0x1f, R37 ;  /* 0x0000001fff237819 */ /* 0x000fe40000011425 */
[----:B------:R-:W-:Y:S02]  /*0130*/  SHF.L.U32 R39, R39, 0x1, RZ ;  /* 0x0000000127277819 */ /* 0x000fe400000006ff */
[----:B------:R-:W-:Y:S01]  /*0140*/  ISETP.GE.AND.EX P0, PT, R35, UR9, PT, P0 ;  /* 0x0000000923007c0c */ /* 0x000fe2000bf06300 */
[----:B------:R-:W-:Y:S01]  /*0150*/  ULDC.64 UR8, c[0x0][0x208] ;  /* 0x0000820000087ab9 */ /* 0x000fe20000000a00 */
[----:B------:R-:W-:Y:S02]  /*0160*/  IADD3 R36, R37, 0x10, RZ ;  /* 0x0000001025247810 */ /* 0x000fe40007ffe0ff */
[----:B------:R-:W-:-:S02]  /*0170*/  ISETP.LT.U32.AND P0, PT, R30, 0x280, !P0 ;  /* 0x000002801e00780c */ /* 0x000fc40004701070 */
[----:B------:R-:W-:-:S11]  /*0180*/  IADD3 R34, R37, 0x20, RZ ;  /* 0x0000002025227810 */ /* 0x000fd60007ffe0ff */
.L_x_4497:
[----:B-1----:R-:W0:Y:S01]  /*0190*/  LDC R9, c[0x0][0x288] ;  /* 0x0000a200ff097b82 */ /* 0x002e220000000800 */
[C---:B------:R-:W-:Y:S01]  /*01a0*/  IADD3 R31, R37.reuse, 0x60, RZ ;  /* 0x00000060251f7810 */ /* 0x040fe20007ffe0ff */
[----:B------:R-:W-:Y:S01]  /*01b0*/  ULDC.64 UR14, c[0x0][0x278] ;  /* 0x00009e00000e7ab9 */ /* 0x000fe20000000a00 */
[C---:B------:R-:W-:Y:S01]  /*01c0*/  IADD3 R22, R37.reuse, 0x30, RZ ;  /* 0x0000003025167810 */ /* 0x040fe20007ffe0ff */
[----:B------:R-:W-:Y:S01]  /*01d0*/  ULDC.64 UR12, c[0x0][0x280] ;  /* 0x0000a000000c7ab9 */ /* 0x000fe20000000a00 */
[----:B------:R-:W-:Y:S02]  /*01e0*/  IADD3 R23, R37, 0x40, RZ ;  /* 0x0000004025177810 */ /* 0x000fe40007ffe0ff */
[----:B------:R-:W-:Y:S01]  /*01f0*/  ISETP.GE.U32.AND P4, PT, R22, UR14, PT ;  /* 0x0000000e16007c0c */ /* 0x000fe2000bf86070 */
[----:B------:R-:W1:Y:S01]  /*0200*/  @P0 LDC.64 R12, c[0x0][0x220] ;  /* 0x00008800ff0c0b82 */ /* 0x000e620000000a00 */
[----:B------:R-:W-:Y:S02]  /*0210*/  SHF.R.S32.HI R25, RZ, 0x1f, R22 ;  /* 0x0000001fff197819 */ /* 0x000fe40000011416 */
[----:B------:R-:W-:-:S02]  /*0220*/  SHF.R.S32.HI R15, RZ, 0x1f, R39 ;  /* 0x0000001fff0f7819 */ /* 0x000fc40000011427 */
[----:B------:R-:W-:Y:S02]  /*0230*/  ISETP.GE.AND.EX P4, PT, R25, UR15, PT, P4 ;  /* 0x0000000f19007c0c */ /* 0x000fe4000bf86340 */
[----:B------:R-:W-:Y:S02]  /*0240*/  SHF.R.S32.HI R33, RZ, 0x1f, R36 ;  /* 0x0000001fff217819 */ /* 0x000fe40000011424 */
[----:B------:R-:W-:Y:S02]  /*0250*/  ISETP.GT.U32.OR P4, PT, R30, 0x27f, P4 ;  /* 0x0000027f1e00780c */ /* 0x000fe40002784470 */
[----:B------:R-:W-:Y:S02]  /*0260*/  ISETP.GE.U32.AND P6, PT, R36, UR14, PT ;  /* 0x0000000e24007c0c */ /* 0x000fe4000bfc6070 */
[----:B------:R-:W-:Y:S02]  /*0270*/  SHF.R.S32.HI R19, RZ, 0x1f, R31 ;  /* 0x0000001fff137819 */ /* 0x000fe4000001141f */
[----:B------:R-:W-:-:S02]  /*0280*/  ISETP.GE.AND.EX P6, PT, R33, UR15, PT, P6 ;  /* 0x0000000f21007c0c */ /* 0x000fc4000bfc6360 */
[----:B0-2---:R-:W-:Y:S02]  /*0290*/  IABS R5, R9 ;  /* 0x0000000900057213 */ /* 0x005fe40000000000 */
[----:B------:R-:W-:Y:S02]  /*02a0*/  ISETP.GT.U32.OR P6, PT, R30, 0x27f, P6 ;  /* 0x0000027f1e00780c */ /* 0x000fe400037c4470 */
[----:B------:R-:W0:Y:S01]  /*02b0*/  I2F.RP R0, R5 ;  /* 0x0000000500007306 */ /* 0x000e220000209400 */
[----:B------:R-:W2:Y:S07]  /*02c0*/  @!P4 LDC.64 R20, c[0x0][0x220] ;  /* 0x00008800ff14cb82 */ /* 0x000eae0000000a00 */
        /* <DEDUP_REMOVED lines=8> */
[----:B------:R-:W-:-:S05]  /*0350*/  IADD3 R2, R37, 0x50, RZ ;  /* 0x0000005025027810 */ /* 0x000fca0007ffe0ff */
[----:B------:R-:W-:-:S05]  /*0360*/  IMAD.HI.U32 R3, R3, R4, RZ ;  /* 0x0000000403037227 */ /* 0x000fca00078e00ff */
[----:B------:R-:W-:-:S05]  /*0370*/  IADD3 R0, -R3, RZ, RZ ;  /* 0x000000ff03007210 */ /* 0x000fca0007ffe1ff */
[----:B------:R-:W-:-:S05]  /*0380*/  IMAD R0, R5, R0, R4 ;  /* 0x0000000005007224 */ /* 0x000fca00078e0204 */
[----:B------:R-:W-:-:S13]  /*0390*/  ISETP.GT.U32.AND P2, PT, R5, R0, PT ;  /* 0x000000000500720c */ /* 0x000fda0003f44070 */
[-C--:B------:R-:W-:Y:S02]  /*03a0*/  @!P2 IADD3 R0, R0, -R5.reuse, RZ ;  /* 0x800000050000a210 */ /* 0x080fe40007ffe0ff */
[----:B------:R-:W-:Y:S02]  /*03b0*/  @!P2 IADD3 R3, R3, 0x1, RZ ;  /* 0x000000010303a810 */ /* 0x000fe40007ffe0ff */
[----:B------:R-:W-:Y:S02]  /*03c0*/  ISETP.GE.U32.AND P1, PT, R0, R5, PT ;  /* 0x000000050000720c */ /* 0x000fe40003f26070 */
[----:B------:R-:W-:Y:S01]  /*03d0*/  LOP3.LUT R0, R38, R9, RZ, 0x3c, !PT ;  /* 0x0000000926007212 */ /* 0x000fe200078e3cff */
[----:B------:R-:W0:Y:S01]  /*03e0*/  @P0 LDC.64 R4, c[0x0][0x270] ;  /* 0x00009c00ff040b82 */ /* 0x000e220000000a00 */
        /* <DEDUP_REMOVED lines=8> */
[----:B------:R-:W-:-:S02]  /*0470*/  ISETP.GT.U32.OR P1, PT, R30, 0x27f, P1 ;  /* 0x0000027f1e00780c */ /* 0x000fc40000f24470 */
[----:B------:R-:W-:Y:S02]  /*0480*/  @!P2 LOP3.LUT R11, RZ, R9, RZ, 0x33, !PT ;  /* 0x00000009ff0ba212 */ /* 0x000fe400078e33ff */
[----:B------:R-:W-:Y:S02]  /*0490*/  ISETP.GE.U32.AND P3, PT, R23, UR14, PT ;  /* 0x0000000e17007c0c */ /* 0x000fe4000bf66070 */
[----:B------:R-:W-:-:S05]  /*04a0*/  IADD3 R3, -R11, RZ, RZ ;  /* 0x000000ff0b037210 */ /* 0x000fca0007ffe1ff */
[----:B------:R-:W-:Y:S01]  /*04b0*/  IMAD R0, R9, R3, R38 ;  /* 0x0000000309007224 */ /* 0x000fe200078e0226 */
[----:B------:R-:W-:Y:S01]  /*04c0*/  SHF.R.S32.HI R9, RZ, 0x1f, R23 ;  /* 0x0000001fff097819 */ /* 0x000fe20000011417 */
[----:B------:R-:W3:Y:S01]  /*04d0*/  @!P1 LDC.64 R6, c[0x0][0x270] ;  /* 0x00009c00ff069b82 */ /* 0x000ee20000000a00 */
[----:B------:R-:W-:Y:S01]  /*04e0*/  SHF.R.S32.HI R3, RZ, 0x1f, R11 ;  /* 0x0000001fff037819 */ /* 0x000fe2000001140b */
[----:B------:R-:W-:Y:S01]  /*04f0*/  IMAD R0, R0, 0x50, RZ ;  /* 0x0000005000007824 */ /* 0x000fe200078e02ff */
[----:B------:R-:W-:-:S03]  /*0500*/  ISETP.GE.AND.EX P3, PT, R9, UR15, PT, P3 ;  /* 0x0000000f09007c0c */ /* 0x000fc6000bf66330 */
[----:B------:R-:W-:Y:S01]  /*0510*/  IMAD R8, R3, UR12, RZ ;  /* 0x0000000c03087c24 */ /* 0x000fe2000f8e02ff */
[----:B------:R-:W-:Y:S01]  /*0520*/  IADD3 R40, P2, R39, R0, RZ ;  /* 0x0000000027287210 */ /* 0x000fe20007f5e0ff */
[----:B------:R-:W4:Y:S01]  /*0530*/  @!P1 LDC.64 R16, c[0x0][0x220] ;  /* 0x00008800ff109b82 */ /* 0x000f220000000a00 */
[----:B------:R-:W-:Y:S01]  /*0540*/  ISETP.GT.U32.OR P3, PT, R30, 0x27f, P3 ;  /* 0x0000027f1e00780c */ /* 0x000fe20001f64470 */
[----:B------:R-:W-:Y:S01]  /*0550*/  IMAD R43, R11, UR13, R8 ;  /* 0x0000000d0b2b7c24 */ /* 0x000fe2000f8e0208 */
[----:B------:R-:W-:Y:S01]  /*0560*/  LEA.HI.X.SX32 R41, R0, R15, 0x1, P2 ;  /* 0x0000000f00297211 */ /* 0x000fe200010f0eff */
[----:B0-----:R-:W-:Y:S01]  /*0570*/  @P0 IMAD R8, R35, R4, RZ ;  /* 0x0000000423080224 */ /* 0x001fe200078e02ff */
[----:B------:R-:W-:Y:S02]  /*0580*/  ISETP.GE.U32.AND P2, PT, R2, UR14, PT ;  /* 0x0000000e02007c0c */ /* 0x000fe4000bf46070 */
[----:B------:R-:W-:Y:S01]  /*0590*/  SHF.R.S32.HI R3, RZ, 0x1f, R2 ;  /* 0x0000001fff037819 */ /* 0x000fe20000011402 */
[----:B------:R-:W-:-:S02]  /*05a0*/  IMAD.WIDE.U32 R40, R11, UR12, R40 ;  /* 0x0000000c0b287c25 */ /* 0x000fc4000f8e0028 */
[----:B------:R-:W0:Y:S01]  /*05b0*/  @!P4 LDC.64 R10, c[0x0][0x270] ;  /* 0x00009c00ff0acb82 */ /* 0x000e220000000a00 */
[----:B------:R-:W-:Y:S01]  /*05c0*/  ISETP.GE.AND.EX P2, PT, R3, UR15, PT, P2 ;  /* 0x0000000f03007c0c */ /* 0x000fe2000bf46320 */
[----:B------:R-:W-:Y:S01]  /*05d0*/  @P0 IMAD R27, R37, R5, R8 ;  /* 0x00000005251b0224 */ /* 0x000fe200078e0208 */
[----:B------:R-:W-:Y:S02]  /*05e0*/  IADD3 R43, R41, R43, RZ ;  /* 0x0000002b292b7210 */ /* 0x000fe40007ffe0ff */
[----:B------:R-:W-:Y:S01]  /*05f0*/  @P0 MOV R42, R40 ;  /* 0x00000028002a0202 */ /* 0x000fe20000000f00 */
[----:B---3--:R-:W-:Y:S01]  /*0600*/  @!P1 IMAD R8, R19, R6, RZ ;  /* 0x0000000613089224 */ /* 0x008fe200078e02ff */
[----:B------:R-:W-:Y:S01]  /*0610*/  ISETP.GT.U32.OR P2, PT, R30, 0x27f, P2 ;  /* 0x0000027f1e00780c */ /* 0x000fe20001744470 */
[----:B------:R-:W3:Y:S01]  /*0620*/  @!P3 LDC.64 R14, c[0x0][0x270] ;  /* 0x00009c00ff0ebb82 */ /* 0x000ee20000000a00 */
[----:B------:R-:W-:Y:S01]  /*0630*/  @!P1 MOV R26, R40 ;  /* 0x00000028001a9202 */ /* 0x000fe20000000f00 */
[----:B------:R-:W-:Y:S01]  /*0640*/  @P0 IMAD.WIDE.U32 R18, R37, R4, R42 ;  /* 0x0000000425120225 */ /* 0x000fe200078e002a */
[----:B------:R-:W-:-:S03]  /*0650*/  @!P4 MOV R24, R40 ;  /* 0x000000280018c202 */ /* 0x000fc60000000f00 */
[----:B------:R-:W-:Y:S01]  /*0660*/  @!P1 IMAD R29, R31, R7, R8 ;  /* 0x000000071f1d9224 */ /* 0x000fe200078e0208 */
[----:B------:R-:W-:Y:S02]  /*0670*/  @P0 IADD3 R7, R19, R27, RZ ;  /* 0x0000001b13070210 */ /* 0x000fe40007ffe0ff */
[----:B------:R-:W-:Y:S02]  /*0680*/  @!P1 MOV R27, R43 ;  /* 0x0000002b001b9202 */ /* 0x000fe40000000f00 */
[C---:B-1----:R-:W-:Y:S01]  /*0690*/  @P0 LEA R12, P5, R18.reuse, R12, 0x2 ;  /* 0x0000000c120c0211 */ /* 0x042fe200078a10ff */
[----:B------:R-:W1:Y:S01]  /*06a0*/  @!P2 LDC.64 R4, c[0x0][0x270] ;  /* 0x00009c00ff04ab82 */ /* 0x000e620000000a00 */
[----:B------:R-:W-:Y:S02]  /*06b0*/  @!P1 IMAD.WIDE.U32 R26, R31, R6, R26 ;  /* 0x000000061f1a9225 */ /* 0x000fe400078e001a */
[----:B------:R-:W-:Y:S02]  /*06c0*/  @P0 LEA.HI.X R13, R18, R13, R7, 0x2, P5 ;  /* 0x0000000d120d0211 */ /* 0x000fe400028f1407 */
[----:B------:R-:W-:-:S02]  /*06d0*/  SHF.R.S32.HI R31, RZ, 0x1f, R34 ;  /* 0x0000001fff1f7819 */ /* 0x000fc40000011422 */
[----:B------:R-:W-:Y:S01]  /*06e0*/  @!P1 IADD3 R29, R27, R29, RZ ;  /* 0x0000001d1b1d9210 */ /* 0x000fe20007ffe0ff */
[----:B------:R-:W5:Y:S01]  /*06f0*/  @!P6 LDC.64 R6, c[0x0][0x270] ;  /* 0x00009c00ff06eb82 */ /* 0x000f620000000a00 */
[----:B0-----:R-:W-:Y:S01]  /*0700*/  @!P4 IMAD R27, R25, R10, RZ ;  /* 0x0000000a191bc224 */ /* 0x001fe200078e02ff */
[----:B------:R-:W-:Y:S02]  /*0710*/  @!P4 MOV R25, R43 ;  /* 0x0000002b0019c202 */ /* 0x000fe40000000f00 */
[----:B----4-:R-:W-:Y:S01]  /*0720*/  @!P1 LEA R16, P5, R26, R16, 0x2 ;  /* 0x000000101a109211 */ /* 0x010fe200078a10ff */
[C---:B------:R-:W-:Y:S01]  /*0730*/  @!P4 IMAD R27, R22.reuse, R11, R27 ;  /* 0x0000000b161bc224 */ /* 0x040fe200078e021b */
[----:B------:R-:W-:Y:S01]  /*0740*/  @!P3 MOV R11, R43 ;  /* 0x0000002b000bb202 */ /* 0x000fe20000000f00 */
[----:B------:R-:W-:Y:S01]  /*0750*/  @!P4 IMAD.WIDE.U32 R24, R22, R10, R24 ;  /* 0x0000000a1618c225 */ /* 0x000fe200078e0018 */
[----:B------:R-:W0:Y:S01]  /*0760*/  @!P3 LDC.64 R18, c[0x0][0x220] ;  /* 0x00008800ff12bb82 */ /* 0x000e220000000a00 */
[----:B------:R-:W-:-:S02]  /*0770*/  @!P1 LEA.HI.X R17, R26, R17, R29, 0x2, P5 ;  /* 0x000000111a119211 */ /* 0x000fc400028f141d */
[----:B---3--:R-:W-:Y:S01]  /*0780*/  @!P3 IMAD R26, R9, R14, RZ ;  /* 0x0000000e091ab224 */ /* 0x008fe200078e02ff */
[----:B------:R-:W-:Y:S02]  /*0790*/  @!P3 MOV R10, R40 ;  /* 0x00000028000ab202 */ /* 0x000fe40000000f00 */
[----:B------:R-:W-:Y:S01]  /*07a0*/  @!P4 IADD3 R27, R25, R27, RZ ;  /* 0x0000001b191bc210 */ /* 0x000fe20007ffe0ff */
[C---:B------:R-:W-:Y:S01]  /*07b0*/  @!P3 IMAD R29, R23.reuse, R15, R26 ;  /* 0x0000000f171db224 */ /* 0x040fe200078e021a */
[----:B------:R-:W3:Y:S01]  /*07c0*/  @!P2 LDC.64 R8, c[0x0][0x220] ;  /* 0x00008800ff08ab82 */ /* 0x000ee20000000a00 */
[----:B------:R-:W-:Y:S01]  /*07d0*/  @!P3 IMAD.WIDE.U32 R14, R23, R14, R10 ;  /* 0x0000000e170eb225 */ /* 0x000fe200078e000a */
[----:B------:R-:W-:Y:S02]  /*07e0*/  @!P2 MOV R22, R40 ;  /* 0x000000280016a202 */ /* 0x000fe40000000f00 */
[----:B------:R-:W-:Y:S01]  /*07f0*/  @!P2 MOV R23, R43 ;  /* 0x0000002b0017a202 */ /* 0x000fe20000000f00 */
[----:B-1----:R-:W-:Y:S01]  /*0800*/  @!P2 IMAD R25, R3, R4, RZ ;  /* 0x000000040319a224 */ /* 0x002fe200078e02ff */
[----:B--2---:R-:W-:-:S02]  /*0810*/  @!P4 LEA R20, P5, R24, R20, 0x2 ;  /* 0x000000141814c211 */ /* 0x004fc400078a10ff */
[----:B------:R-:W1:Y:S01]  /*0820*/  @!P6 LDC.64 R10, c[0x0][0x220] ;  /* 0x00008800ff0aeb82 */ /* 0x000e620000000a00 */
[----:B------:R-:W-:Y:S01]  /*0830*/  @!P2 IMAD R25, R2, R5, R25 ;  /* 0x000000050219a224 */ /* 0x000fe200078e0219 */
[----:B------:R-:W-:Y:S01]  /*0840*/  @!P4 LEA.HI.X R21, R24, R21, R27, 0x2, P5 ;  /* 0x000000151815c211 */ /* 0x000fe200028f141b */
[----:B-----5:R-:W-:Y:S01]  /*0850*/  @!P6 IMAD R5, R33, R6, RZ ;  /* 0x000000062105e224 */ /* 0x020fe200078e02ff */
[----:B------:R-:W-:Y:S01]  /*0860*/  @!P3 IADD3 R29, R15, R29, RZ ;  /* 0x0000001d0f1db210 */ /* 0x000fe20007ffe0ff */
[----:B------:R-:W-:Y:S01]  /*0870*/  @!P2 IMAD.WIDE.U32 R2, R2, R4, R22 ;  /* 0x000000040202a225 */ /* 0x000fe200078e0016 */
[----:B------:R-:W-:Y:S02]  /*0880*/  @!P6 MOV R4, R40 ;  /* 0x000000280004e202 */ /* 0x000fe40000000f00 */
[----:B0-----:R-:W-:Y:S01]  /*0890*/  @!P3 LEA R18, P5, R14, R18, 0x2 ;  /* 0x000000120e12b211 */ /* 0x001fe200078a10ff */
[----:B------:R-:W-:Y:S01]  /*08a0*/  @!P6 IMAD R7, R36, R7, R5 ;  /* 0x000000072407e224 */ /* 0x000fe200078e0205 */
[----:B------:R-:W-:-:S02]  /*08b0*/  @!P6 MOV R5, R43 ;  /* 0x0000002b0005e202 */ /* 0x000fc40000000f00 */
[----:B------:R-:W-:Y:S02]  /*08c0*/  @!P3 LEA.HI.X R19, R14, R19, R29, 0x2, P5 ;  /* 0x000000130e13b211 */ /* 0x000fe400028f141d */
[----:B------:R-:W-:Y:S01]  /*08d0*/  @!P2 IADD3 R25, R3, R25, RZ ;  /* 0x000000190319a210 */ /* 0x000fe20007ffe0ff */
[----:B------:R-:W-:Y:S01]  /*08e0*/  @!P6 IMAD.WIDE.U32 R4, R36, R6, R4 ;  /* 0x000000062404e225 */ /* 0x000fe200078e0004 */
[C---:B---3--:R-:W-:Y:S02]  /*08f0*/  @!P2 LEA R22, P5, R2.reuse, R8, 0x2 ;  /* 0x000000080216a211 */ /* 0x048fe400078a10ff */
[----:B------:R-:W-:Y:S02]  /*0900*/  MOV R3, RZ ;  /* 0x000000ff00037202 */ /* 0x000fe40000000f00 */
[----:B------:R-:W-:Y:S02]  /*0910*/  @!P2 LEA.HI.X R23, R2, R9, R25, 0x2, P5 ;  /* 0x000000090217a211 */ /* 0x000fe400028f1419 */
[----:B------:R-:W-:-:S02]  /*0920*/  @!P6 IADD3 R2, R5, R7, RZ ;  /* 0x000000070502e210 */ /* 0x000fc40007ffe0ff */
[----:B-1----:R-:W-:-:S04]  /*0930*/  @!P6 LEA R6, P5, R4, R10, 0x2 ;  /* 0x0000000a0406e211 */ /* 0x002fc800078a10ff */
[----:B------:R-:W-:Y:S02]  /*0940*/  @!P6 LEA.HI.X R7, R4, R11, R2, 0x2, P5 ;  /* 0x0000000b0407e211 */ /* 0x000fe400028f1402 */
[----:B------:R-:W-:-:S04]  /*0950*/  ISETP.GE.U32.AND P5, PT, R34, UR14, PT ;  /* 0x0000000e22007c0c */ /* 0x000fc8000bfa6070 */
[----:B------:R-:W-:-:S04]  /*0960*/  ISETP.GE.AND.EX P5, PT, R31, UR15, PT, P5 ;  /* 0x0000000f1f007c0c */ /* 0x000fc8000bfa6350 */
[----:B------:R-:W-:-:S13]  /*0970*/  ISETP.GT.U32.OR P5, PT, R30, 0x27f, P5 ;  /* 0x0000027f1e00780c */ /* 0x000fda0002fa4470 */
[----:B------:R-:W0:Y:S01]  /*0980*/  @!P5 LDC.64 R4, c[0x0][0x270] ;  /* 0x00009c00ff04db82 */ /* 0x000e220000000a00 */
[----:B------:R-:W-:Y:S02]  /*0990*/  @!P5 MOV R8, R40 ;  /* 0x000000280008d202 */ /* 0x000fe40000000f00 */
[----:B------:R-:W-:-:S05]  /*09a0*/  @!P5 MOV R9, R43 ;  /* 0x0000002b0009d202 */ /* 0x000fca0000000f00 */
[----:B------:R-:W1:Y:S01]  /*09b0*/  @!P5 LDC.64 R24, c[0x0][0x220] ;  /* 0x00008800ff18db82 */ /* 0x000e620000000a00 */
[----:B------:R-:W-:Y:S01]  /*09c0*/  IADD3 R45, R37, 0x70, RZ ;  /* 0x00000070252d7810 */ /* 0x000fe20007ffe0ff */
[----:B0-----:R-:W-:-:S04]  /*09d0*/  @!P5 IMAD R2, R31, R4, RZ ;  /* 0x000000041f02d224 */ /* 0x001fc800078e02ff */
[C---:B------:R-:W-:Y:S01]  /*09e0*/  @!P5 IMAD R11, R34.reuse, R5, R2 ;  /* 0x00000005220bd224 */ /* 0x040fe200078e0202 */
[----:B------:R-:W-:Y:S01]  /*09f0*/  MOV R2, RZ ;  /* 0x000000ff00027202 */ /* 0x000fe20000000f00 */
[----:B------:R-:W-:-:S05]  /*0a00*/  @!P5 IMAD.WIDE.U32 R4, R34, R4, R8 ;  /* 0x000000042204d225 */ /* 0x000fca00078e0008 */
[----:B------:R0:W2:Y:S01]  /*0a10*/  @!P6 LDG.E.64 R2, desc[UR8][R6.64] ;  /* 0x000000080602e981 */ /* 0x0000a2000c1e1b00 */
[----:B------:R-:W-:Y:S02]  /*0a20*/  @!P5 IADD3 R5, R5, R11, RZ ;  /* 0x0000000b0505d210 */ /* 0x000fe40007ffe0ff */
[----:B------:R-:W-:Y:S02]  /*0a30*/  CS2R R28, SRZ ;  /* 0x00000000001c7805 */ /* 0x000fe4000001ff00 */
[C---:B-1----:R-:W-:Y:S02]  /*0a40*/  @!P5 LEA R24, P6, R4.reuse, R24, 0x2 ;  /* 0x000000180418d211 */ /* 0x042fe400078c10ff */
[----:B------:R-:W-:Y:S02]  /*0a50*/  SHF.R.S32.HI R9, RZ, 0x1f, R45 ;  /* 0x0000001fff097819 */ /* 0x000fe4000001142d */
[----:B------:R-:W-:Y:S01]  /*0a60*/  @!P5 LEA.HI.X R25, R4, R25, R5, 0x2, P6 ;  /* 0x000000190419d211 */ /* 0x000fe200030f1405 */
[----:B------:R1:W3:Y:S01]  /*0a70*/  @P0 LDG.E.64 R28, desc[UR8][R12.64] ;  /* 0x000000080c1c0981 */ /* 0x0002e2000c1e1b00 */
[----:B------:R-:W-:-:S04]  /*0a80*/  ISETP.GE.U32.AND P6, PT, R45, UR14, PT ;  /* 0x0000000e2d007c0c */ /* 0x000fc8000bfc6070 */
[----:B------:R-:W-:-:S04]  /*0a90*/  ISETP.GE.AND.EX P6, PT, R9, UR15, PT, P6 ;  /* 0x0000000f09007c0c */ /* 0x000fc8000bfc6360 */
[----:B------:R-:W-:-:S13]  /*0aa0*/  ISETP.GT.U32.OR P6, PT, R30, 0x27f, P6 ;  /* 0x0000027f1e00780c */ /* 0x000fda00037c4470 */
[----:B------:R-:W4:Y:S01]  /*0ab0*/  @!P6 LDC.64 R10, c[0x0][0x270] ;  /* 0x00009c00ff0aeb82 */ /* 0x000f220000000a00 */
[----:B------:R-:W-:Y:S02]  /*0ac0*/  CS2R R4, SRZ ;  /* 0x0000000000047805 */ /* 0x000fe4000001ff00 */
[----:B0-----:R-:W-:Y:S02]  /*0ad0*/  CS2R R6, SRZ ;  /* 0x0000000000067805 */ /* 0x001fe4000001ff00 */
[----:B------:R-:W-:Y:S02]  /*0ae0*/  @!P6 MOV R26, R40 ;  /* 0x00000028001ae202 */ /* 0x000fe40000000f00 */
[----:B------:R-:W-:Y:S01]  /*0af0*/  @!P6 MOV R27, R43 ;  /* 0x0000002b001be202 */ /* 0x000fe20000000f00 */
[----:B------:R0:W5:Y:S01]  /*0b00*/  @!P5 LDG.E.64 R4, desc[UR8][R24.64] ;  /* 0x000000081804d981 */ /* 0x000162000c1e1b00 */
[----:B------:R-:W0:Y:S03]  /*0b10*/  @!P6 LDC.64 R14, c[0x0][0x220] ;  /* 0x00008800ff0eeb82 */ /* 0x000e260000000a00 */
[----:B------:R2:W5:Y:S01]  /*0b20*/  @!P4 LDG.E.64 R6, desc[UR8][R20.64] ;  /* 0x000000081406c981 */ /* 0x000562000c1e1b00 */
[----:B----4-:R-:W-:-:S04]  /*0b30*/  @!P6 IMAD R8, R9, R10, RZ ;  /* 0x0000000a0908e224 */ /* 0x010fc800078e02ff */
[C---:B------:R-:W-:Y:S01]  /*0b40*/  @!P6 IMAD R44, R45.reuse, R11, R8 ;  /* 0x0000000b2d2ce224 */ /* 0x040fe200078e0208 */
[----:B------:R-:W-:Y:S01]  /*0b50*/  CS2R R8, SRZ ;  /* 0x0000000000087805 */ /* 0x000fe2000001ff00 */
[----:B------:R-:W-:Y:S01]  /*0b60*/  @!P6 IMAD.WIDE.U32 R26, R45, R10, R26 ;  /* 0x0000000a2d1ae225 */ /* 0x000fe200078e001a */
[----:B------:R-:W-:Y:S02]  /*0b70*/  CS2R R10, SRZ ;  /* 0x00000000000a7805 */ /* 0x000fe4000001ff00 */
[----:B-1----:R-:W-:Y:S02]  /*0b80*/  CS2R R12, SRZ ;  /* 0x00000000000c7805 */ /* 0x002fe4000001ff00 */
[----:B------:R3:W4:Y:S01]  /*0b90*/  @!P3 LDG.E.64 R8, desc[UR8][R18.64] ;  /* 0x000000081208b981 */ /* 0x000722000c1e1b00 */
[----:B0-----:R-:W-:Y:S02]  /*0ba0*/  @!P6 IADD3 R25, R27, R44, RZ ;  /* 0x0000002c1b19e210 */ /* 0x001fe40007ffe0ff */
[C---:B------:R-:W-:Y:S01]  /*0bb0*/  @!P6 LEA R24, P3, R26.reuse, R14, 0x2 ;  /* 0x0000000e1a18e211 */ /* 0x040fe200078610ff */
[----:B------:R5:W4:Y:S03]  /*0bc0*/  @!P2 LDG.E.64 R10, desc[UR8][R22.64] ;  /* 0x00000008160aa981 */ /* 0x000b26000c1e1b00 */
[----:B------:R-:W-:-:S02]  /*0bd0*/  @!P6 LEA.HI.X R25, R26, R15, R25, 0x2, P3 ;  /* 0x0000000f1a19e211 */ /* 0x000fc400018f1419 */
[----:B------:R-:W-:Y:S01]  /*0be0*/  CS2R R14, SRZ ;  /* 0x00000000000e7805 */ /* 0x000fe2000001ff00 */
[----:B------:R0:W4:Y:S05]  /*0bf0*/  @!P1 LDG.E.64 R12, desc[UR8][R16.64] ;  /* 0x00000008100c9981 */ /* 0x00012a000c1e1b00 */
[----:B------:R-:W4:Y:S01]  /*0c00*/  @!P6 LDG.E.64 R14, desc[UR8][R24.64] ;  /* 0x00000008180ee981 */ /* 0x000f22000c1e1b00 */
[----:B------:R-:W1:Y:S01]  /*0c10*/  S2UR UR6, SR_CgaCtaId ;  /* 0x00000000000679c3 */ /* 0x000e620000008800 */
[----:B------:R-:W-:Y:S01]  /*0c20*/  UMOV UR5, 0x400 ;  /* 0x0000040000057882 */ /* 0x000fe20000000000 */
[----:B------:R-:W-:Y:S01]  /*0c30*/  ISETP.NE.AND P3, PT, R30, RZ, PT ;  /* 0x000000ff1e00720c */ /* 0x000fe20003f65270 */
[----:B------:R-:W-:Y:S01]  /*0c40*/  BSSY B0, `(.L_x_4464) ;  /* 0x000007f000007945 */ /* 0x000fe20003800000 */
[----:B-1----:R-:W-:Y:S01]  /*0c50*/  ULEA UR5, UR6, UR5, 0x18 ;  /* 0x0000000506057291 */ /* 0x002fe2000f8ec03f */
[----:B--2---:R-:W-:Y:S01]  /*0c60*/  FMUL.FTZ R27, R3, R3 ;  /* 0x00000003031b7220 */ /* 0x004fe20000410000 */
[----:B------:R-:W-:Y:S01]  /*0c70*/  FADD.FTZ R21, R2, R3 ;  /* 0x0000000302157221 */ /* 0x000fe20000010000 */
[----:B---3--:R-:W-:Y:S01]  /*0c80*/  FMUL.FTZ R19, R29, R29 ;  /* 0x0000001d1d137220 */ /* 0x008fe20000410000 */
[----:B------:R-:W-:-:S03]  /*0c90*/  FADD.FTZ R18, R28, R29 ;  /* 0x0000001d1c127221 */ /* 0x000fc60000010000 */
[----:B------:R-:W-:Y:S01]  /*0ca0*/  FFMA.FTZ R19, R28, R28, R19 ;  /* 0x0000001c1c137223 */ /* 0x000fe20000010013 */
[----:B------:R-:W-:Y:S01]  /*0cb0*/  FADD.FTZ R18, RZ, R18 ;  /* 0x00000012ff127221 */ /* 0x000fe20000010000 */
[----:B------:R-:W-:Y:S02]  /*0cc0*/  FFMA.FTZ R20, R2, R2, R27 ;  /* 0x0000000202147223 */ /* 0x000fe4000001001b */
[----:B------:R-:W-:Y:S01]  /*0cd0*/  FADD.FTZ R19, RZ, R19 ;  /* 0x00000013ff137221 */ /* 0x000fe20000010000 */
[----:B------:R-:W-:-:S03]  /*0ce0*/  FADD.FTZ R18, R18, R21 ;  /* 0x0000001512127221 */ /* 0x000fc60000010000 */
[----:B------:R-:W-:Y:S02]  /*0cf0*/  FADD.FTZ R19, R19, R20 ;  /* 0x0000001413137221 */ /* 0x000fe40000010000 */
[----:B------:R-:W1:Y:S01]  /*0d00*/  S2R R20, SR_LANEID ;  /* 0x0000000000147919 */ /* 0x000e620000000000 */
[----:B-----5:R-:W-:Y:S01]  /*0d10*/  FMUL.FTZ R23, R5, R5 ;  /* 0x0000000505177220 */ /* 0x020fe20000410000 */
[----:B0-----:R-:W-:-:S03]  /*0d20*/  FADD.FTZ R17, R4, R5 ;  /* 0x0000000504117221 */ /* 0x001fc60000010000 */
[----:B------:R-:W-:Y:S01]  /*0d30*/  FFMA.FTZ R16, R4, R4, R23 ;  /* 0x0000000404107223 */ /* 0x000fe20000010017 */
[----:B------:R-:W-:Y:S01]  /*0d40*/  FMUL.FTZ R21, R7, R7 ;  /* 0x0000000707157220 */ /* 0x000fe20000410000 */
[----:B------:R-:W-:Y:S01]  /*0d50*/  FADD.FTZ R17, R18, R17 ;  /* 0x0000001112117221 */ /* 0x000fe20000010000 */
[C---:B------:R-:W-:Y:S01]  /*0d60*/  FADD.FTZ R18, R6.reuse, R7 ;  /* 0x0000000706127221 */ /* 0x040fe20000010000 */
[----:B------:R-:W-:Y:S01]  /*0d70*/  FADD.FTZ R16, R19, R16 ;  /* 0x0000001013107221 */ /* 0x000fe20000010000 */
[----:B------:R-:W-:Y:S02]  /*0d80*/  FFMA.FTZ R21, R6, R6, R21 ;  /* 0x0000000606157223 */ /* 0x000fe40000010015 */
[----:B------:R-:W-:Y:S02]  /*0d90*/  FADD.FTZ R17, R17, R18 ;  /* 0x0000001211117221 */ /* 0x000fe40000010000 */
[----:B------:R-:W-:Y:S01]  /*0da0*/  FADD.FTZ R16, R16, R21 ;  /* 0x0000001510107221 */ /* 0x000fe20000010000 */
[----:B----4-:R-:W-:Y:S01]  /*0db0*/  FMUL.FTZ R19, R9, R9 ;  /* 0x0000000909137220 */ /* 0x010fe20000410000 */
[----:B------:R-:W-:-:S03]  /*0dc0*/  FADD.FTZ R18, R8, R9 ;  /* 0x0000000908127221 */ /* 0x000fc60000010000 */
[----:B------:R-:W-:Y:S01]  /*0dd0*/  FFMA.FTZ R19, R8, R8, R19 ;  /* 0x0000000808137223 */ /* 0x000fe20000010013 */
[----:B------:R-:W-:Y:S01]  /*0de0*/  FMUL.FTZ R21, R11, R11 ;  /* 0x0000000b0b157220 */ /* 0x000fe20000410000 */
[----:B------:R-:W-:Y:S01]  /*0df0*/  FADD.FTZ R17, R17, R18 ;  /* 0x0000001211117221 */ /* 0x000fe20000010000 */
[----:B------:R-:W-:Y:S01]  /*0e00*/  FADD.FTZ R18, R10, R11 ;  /* 0x0000000b0a127221 */ /* 0x000fe20000010000 */
[----:B------:R-:W-:Y:S01]  /*0e10*/  FADD.FTZ R16, R16, R19 ;  /* 0x0000001310107221 */ /* 0x000fe20000010000 */
        /* <DEDUP_REMOVED lines=14> */
[----:B------:R-:W2:Y:S01]  /*0f00*/  SHFL.DOWN PT, R16, R25, 0x1, 0x1f ;  /* 0x08201f0019107f89 */ /* 0x000ea200000e0000 */
[----:B-1----:R-:W-:-:S13]  /*0f10*/  ISETP.GT.AND P1, PT, R20, 0x1e, PT ;  /* 0x0000001e1400780c */ /* 0x002fda0003f24270 */
[----:B0-----:R-:W-:Y:S01]  /*0f20*/  @!P1 FADD.FTZ R24, R24, R17 ;  /* 0x0000001118189221 */ /* 0x001fe20000010000 */
        /* <DEDUP_REMOVED lines=13> */
[----:B------:R-:W-:Y:S02]  /*1000*/  ISETP.GT.AND P1, PT, R20, 0x17, PT ;  /* 0x000000171400780c */ /* 0x000fe40003f24270 */
[----:B------:R-:W-:-:S11]  /*1010*/  SHF.R.S32.HI R19, RZ, 0x1f, R30 ;  /* 0x0000001fff137819 */ /* 0x000fd6000001141e */
[----:B0-----:R-:W-:Y:S01]  /*1020*/  @!P1 FADD.FTZ R24, R24, R17 ;  /* 0x0000001118189221 */ /* 0x001fe20000010000 */
[----:B-1----:R-:W-:-:S04]  /*1030*/  @!P1 FADD.FTZ R25, R25, R16 ;  /* 0x0000001019199221 */ /* 0x002fc80000010000 */
[----:B------:R-:W0:Y:S04]  /*1040*/  SHFL.DOWN PT, R17, R24, 0x10, 0x1f ;  /* 0x0a001f0018117f89 */ /* 0x000e2800000e0000 */
[----:B------:R-:W1:Y:S01]  /*1050*/  SHFL.DOWN PT, R16, R25, 0x10, 0x1f ;  /* 0x0a001f0019107f89 */ /* 0x000e6200000e0000 */
[C---:B------:R-:W-:Y:S02]  /*1060*/  ISETP.GT.AND P1, PT, R20.reuse, 0xf, PT ;  /* 0x0000000f1400780c */ /* 0x040fe40003f24270 */
[----:B------:R-:W-:Y:S02]  /*1070*/  LEA.HI R19, R19, R30, RZ, 0x5 ;  /* 0x0000001e13137211 */ /* 0x000fe400078f28ff */
[----:B------:R-:W-:Y:S02]  /*1080*/  ISETP.NE.AND P2, PT, R20, RZ, PT ;  /* 0x000000ff1400720c */ /* 0x000fe40003f45270 */
[----:B------:R-:W-:-:S04]  /*1090*/  SHF.R.S32.HI R19, RZ, 0x5, R19 ;  /* 0x00000005ff137819 */ /* 0x000fc80000011413 */
[----:B------:R-:W-:-:S03]  /*10a0*/  LEA R19, R19, UR5, 0x3 ;  /* 0x0000000513137c11 */ /* 0x000fc6000f8e18ff */
        /* <DEDUP_REMOVED lines=8> */
[----:B0-----:R-:W0:Y:S04]  /*1130*/  LDS.128 R16, [UR5+0x20] ;  /* 0x00002005ff107984 */ /* 0x001e280008000c00 */
[----:B------:R-:W1:Y:S01]  /*1140*/  LDS.128 R20, [UR5+0x30] ;  /* 0x00003005ff147984 */ /* 0x000e620008000c00 */
        /* <DEDUP_REMOVED lines=46> */
.L_x_4465:
[----:B------:R-:W-:Y:S05]  /*1430*/  BSYNC B0 ;  /* 0x0000000000007941 */ /* 0x000fea0003800000 */
.L_x_4464:
        /* <DEDUP_REMOVED lines=9> */
[----:B0-----:R-:W0:Y:S01]  /*14d0*/  LDC.64 R18, c[0x0][0x248] ;  /* 0x00009200ff127b82 */ /* 0x001e220000000a00 */
[----:B-1----:R-:W-:Y:S01]  /*14e0*/  IMAD R26, R23, R20, RZ ;  /* 0x00000014171a7224 */ /* 0x002fe200078e02ff */
[----:B------:R-:W-:-:S02]  /*14f0*/  SEL R44, R22, RZ, !P1 ;  /* 0x000000ff162c7207 */ /* 0x000fc40004800000 */
[----:B------:R-:W-:Y:S01]  /*1500*/  SEL R45, R45, 0xffffffff, !P1 ;  /* 0xffffffff2d2d7807 */ /* 0x000fe20004800000 */
[----:B------:R-:W-:-:S05]  /*1510*/  IMAD R16, R26, R22, RZ ;  /* 0x000000161a107224 */ /* 0x000fca00078e02ff */
[----:B------:R-:W-:Y:S02]  /*1520*/  SHF.L.U32 R27, R16, 0x1, RZ ;  /* 0x00000001101b7819 */ /* 0x000fe400000006ff */
[----:B------:R-:W1:Y:S03]  /*1530*/  LDC.64 R16, c[0x0][0x240] ;  /* 0x00009000ff107b82 */ /* 0x000e660000000a00 */
[----:B0-----:R-:W-:Y:S01]  /*1540*/  IMAD.WIDE R18, R27, 0x4, R18 ;  /* 0x000000041b127825 */ /* 0x001fe200078e0212 */
[----:B------:R-:W-:-:S03]  /*1550*/  ISETP.NE.AND P1, PT, R44, -0x1, PT ;  /* 0xffffffff2c00780c */ /* 0x000fc60003f25270 */
[----:B--2---:R-:W-:-:S04]  /*1560*/  IMAD R27, R20, UR7, R21 ;  /* 0x00000007141b7c24 */ /* 0x004fc8000f8e0215 */
[----:B------:R-:W-:Y:S01]  /*1570*/  IMAD.WIDE.U32 R18, R27, 0x8, R18 ;  /* 0x000000081b127825 */ /* 0x000fe200078e0012 */
[----:B------:R-:W-:-:S04]  /*1580*/  IADD3 R27, R26, R21, RZ ;  /* 0x000000151a1b7210 */ /* 0x000fc80007ffe0ff */
[----:B------:R2:W-:Y:S01]  /*1590*/  STG.E.64 desc[UR8][R18.64], R24 ;  /* 0x0000001812007986 */ /* 0x0005e2000c101b08 */
        /* <DEDUP_REMOVED lines=8> */
.L_x_4468:
[----:B--2---:R-:W2:Y:S04]  /*1620*/  LDG.E.STRONG.GPU R18, desc[UR8][R16.64] ;  /* 0x0000000810127981 */ /* 0x004ea8000c1ef900 */
[----:B--2---:R-:W-:Y:S01]  /*1630*/  CCTL.IVALL ;  /* 0x00000000ff00798f */ /* 0x004fe20002000000 */
[----:B------:R-:W-:Y:S05]  /*1640*/  YIELD ;  /* 0x0000000000007946 */ /* 0x000fea0003800000 */
[----:B------:R-:W-:-:S13]  /*1650*/  ISETP.NE.AND P1, PT, R18, R44, PT ;  /* 0x0000002c1200720c */ /* 0x000fda0003f25270 */
[----:B------:R-:W-:Y:S05]  /*1660*/  @P1 BRA `(.L_x_4468) ;  /* 0xfffffffc00ec1947 */ /* 0x000fea000383ffff */
.L_x_4467:
        /* <DEDUP_REMOVED lines=10> */
[----:B--2---:R-:W-:-:S07]  /*1710*/  IADD3 R26, -R17, R22, RZ ;  /* 0x00000016111a7210 */ /* 0x004fce0007ffe1ff */
.L_x_4470:
[C---:B------:R-:W-:Y:S02]  /*1720*/  ISETP.EQ.OR P1, PT, R23.reuse, UR7, P3 ;  /* 0x0000000717007c0c */ /* 0x040fe40009f22670 */
[----:B------:R-:W-:-:S04]  /*1730*/  IADD3 R20, R23, 0x1, RZ ;  /* 0x0000000117147810 */ /* 0x000fc80007ffe0ff */
[----:B------:R-:W-:-:S07]  /*1740*/  ISETP.EQ.OR P2, PT, R20, UR7, P3 ;  /* 0x0000000714007c0c */ /* 0x000fce0009f42670 */
[----:B0-----:R-:W0:Y:S01]  /*1750*/  @!P1 LDC R19, c[0x0][0x10] ;  /* 0x00000400ff139b82 */ /* 0x001e220000000800 */
[----:B------:R-:W1:Y:S01]  /*1760*/  @!P1 S2R R18, SR_CTAID.Y ;  /* 0x0000000000129919 */ /* 0x000e620000002600 */
[----:B------:R-:W-:-:S06]  /*1770*/  @!P1 LOP3.LUT R44, R32, 0x1, RZ, 0xc0, !PT ;  /* 0x00000001202c9812 */ /* 0x000fcc00078ec0ff */
[----:B------:R-:W2:Y:S08]  /*1780*/  @!P1 LDC.64 R16, c[0x0][0x248] ;  /* 0x00009200ff109b82 */ /* 0x000eb00000000a00 */
[----:B------:R-:W3:Y:S01]  /*1790*/  @!P2 LDC R27, c[0x0][0x10] ;  /* 0x00000400ff1bab82 */ /* 0x000ee20000000800 */
[----:B0-----:R-:W-:-:S04]  /*17a0*/  @!P1 IMAD R21, R19, R44, RZ ;  /* 0x0000002c13159224 */ /* 0x001fc800078e02ff */
[----:B------:R-:W-:-:S05]  /*17b0*/  @!P1 IMAD R21, R21, R22, RZ ;  /* 0x0000001615159224 */ /* 0x000fca00078e02ff */
[----:B------:R-:W-:Y:S01]  /*17c0*/  @!P1 SHF.L.U32 R21, R21, 0x1, RZ ;  /* 0x0000000115159819 */ /* 0x000fe200000006ff */
[----:B-1----:R-:W-:-:S04]  /*17d0*/  @!P1 IMAD R19, R19, R23, R18 ;  /* 0x0000001713139224 */ /* 0x002fc800078e0212 */
[----:B--2---:R-:W-:Y:S02]  /*17e0*/  @!P1 IMAD.WIDE R16, R21, 0x4, R16 ;  /* 0x0000000415109825 */ /* 0x004fe400078e0210 */
[----:B------:R-:W3:Y:S02]  /*17f0*/  @!P2 S2R R21, SR_CTAID.Y ;  /* 0x000000000015a919 */ /* 0x000ee40000002600 */
[----:B------:R-:W-:Y:S02]  /*1800*/  @!P1 IMAD.WIDE.U32 R18, R19, 0x8, R16 ;  /* 0x0000000813129825 */ /* 0x000fe400078e0010 */
[----:B------:R-:W0:Y:S04]  /*1810*/  @!P2 LDC.64 R16, c[0x0][0x248] ;  /* 0x00009200ff10ab82 */ /* 0x000e280000000a00 */
[----:B------:R-:W2:Y:S01]  /*1820*/  @!P1 LDG.E.64 R18, desc[UR8][R18.64] ;  /* 0x0000000812129981 */ /* 0x000ea2000c1e1b00 */
[----:B---3--:R-:W-:Y:S01]  /*1830*/  @!P2 IMAD R21, R20, R27, R21 ;  /* 0x0000001b1415a224 */ /* 0x008fe200078e0215 */
[----:B------:R-:W-:-:S05]  /*1840*/  @!P2 LOP3.LUT R20, R32, 0x1, RZ, 0xc0, !PT ;  /* 0x000000012014a812 */ /* 0x000fca00078ec0ff */
[----:B------:R-:W-:-:S04]  /*1850*/  @!P2 IMAD R27, R27, R20, RZ ;  /* 0x000000141b1ba224 */ /* 0x000fc800078e02ff */
[----:B------:R-:W-:-:S05]  /*1860*/  @!P2 IMAD R27, R27, R22, RZ ;  /* 0x000000161b1ba224 */ /* 0x000fca00078e02ff */
[----:B------:R-:W-:-:S05]  /*1870*/  @!P2 SHF.L.U32 R27, R27, 0x1, RZ ;  /* 0x000000011b1ba819 */ /* 0x000fca00000006ff */
[----:B0-----:R-:W-:-:S04]  /*1880*/  @!P2 IMAD.WIDE R16, R27, 0x4, R16 ;  /* 0x000000041b10a825 */ /* 0x001fc800078e0210 */
[----:B------:R-:W-:-:S06]  /*1890*/  @!P2 IMAD.WIDE.U32 R16, R21, 0x8, R16 ;  /* 0x000000081510a825 */ /* 0x000fcc00078e0010 */
[----:B------:R-:W3:Y:S01]  /*18a0*/  @!P2 LDG.E.64 R16, desc[UR8][R16.64] ;  /* 0x000000081010a981 */ /* 0x000ee2000c1e1b00 */
[----:B------:R-:W-:-:S04]  /*18b0*/  IADD3 R21, R23, 0x2, RZ ;  /* 0x0000000217157810 */ /* 0x000fc80007ffe0ff */
[----:B------:R-:W-:-:S13]  /*18c0*/  ISETP.EQ.OR P4, PT, R21, UR7, P3 ;  /* 0x0000000715007c0c */ /* 0x000fda0009f82670 */
[----:B------:R-:W0:Y:S01]  /*18d0*/  @!P4 S2R R27, SR_CTAID.Y ;  /* 0x00000000001bc919 */ /* 0x000e220000002600 */
[----:B------:R-:W0:Y:S02]  /*18e0*/  @!P4 LDC R20, c[0x0][0x10] ;  /* 0x00000400ff14cb82 */ /* 0x000e240000000800 */
[----:B0-----:R-:W-:Y:S01]  /*18f0*/  @!P4 IMAD R21, R21, R20, R27 ;  /* 0x000000141515c224 */ /* 0x001fe200078e021b */
[----:B------:R-:W-:-:S05]  /*1900*/  @!P4 LOP3.LUT R27, R32, 0x1, RZ, 0xc0, !PT ;  /* 0x00000001201bc812 */ /* 0x000fca00078ec0ff */
[----:B------:R-:W-:Y:S01]  /*1910*/  @!P4 IMAD R27, R20, R27, RZ ;  /* 0x0000001b141bc224 */ /* 0x000fe200078e02ff */
[----:B------:R-:W-:-:S03]  /*1920*/  IADD3 R20, R23, 0x3, RZ ;  /* 0x0000000317147810 */ /* 0x000fc60007ffe0ff */
[----:B------:R-:W-:-:S05]  /*1930*/  @!P4 IMAD R27, R27, R22, RZ ;  /* 0x000000161b1bc224 */ /* 0x000fca00078e02ff */
[----:B------:R-:W-:Y:S01]  /*1940*/  @!P4 SHF.L.U32 R27, R27, 0x1, RZ ;  /* 0x000000011b1bc819 */ /* 0x000fe200000006ff */
[----:B--2---:R-:W-:Y:S01]  /*1950*/  @!P1 FADD.FTZ R24, R24, R18 ;  /* 0x0000001218189221 */ /* 0x004fe20000010000 */
[----:B------:R-:W-:Y:S01]  /*1960*/  @!P1 FADD.FTZ R25, R25, R19 ;  /* 0x0000001319199221 */ /* 0x000fe20000010000 */
[----:B------:R-:W-:Y:S01]  /*1970*/  ISETP.EQ.OR P1, PT, R20, UR7, P3 ;  /* 0x0000000714007c0c */ /* 0x000fe20009f22670 */
[----:B------:R-:W0:-:S12]  /*1980*/  @!P4 LDC.64 R18, c[0x0][0x248] ;  /* 0x00009200ff12cb82 */ /* 0x000e180000000a00 */
[----:B------:R-:W1:Y:S01]  /*1990*/  @!P1 LDC R45, c[0x0][0x10] ;  /* 0x00000400ff2d9b82 */ /* 0x000e620000000800 */
[----:B0-----:R-:W-:Y:S02]  /*19a0*/  @!P4 IMAD.WIDE R18, R27, 0x4, R18 ;  /* 0x000000041b12c825 */ /* 0x001fe400078e0212 */
[----:B------:R-:W1:Y:S02]  /*19b0*/  @!P1 S2R R27, SR_CTAID.Y ;  /* 0x00000000001b9919 */ /* 0x000e640000002600 */
[----:B------:R-:W-:-:S06]  /*19c0*/  @!P4 IMAD.WIDE.U32 R18, R21, 0x8, R18 ;  /* 0x000000081512c825 */ /* 0x000fcc00078e0012 */
[----:B------:R-:W2:Y:S01]  /*19d0*/  @!P4 LDG.E.64 R18, desc[UR8][R18.64] ;  /* 0x000000081212c981 */ /* 0x000ea2000c1e1b00 */
[----:B---3--:R-:W-:Y:S01]  /*19e0*/  @!P2 FADD.FTZ R24, R24, R16 ;  /* 0x000000101818a221 */ /* 0x008fe20000010000 */
[----:B------:R-:W-:Y:S01]  /*19f0*/  @!P1 LOP3.LUT R16, R32, 0x1, RZ, 0xc0, !PT ;  /* 0x0000000120109812 */ /* 0x000fe200078ec0ff */
[----:B-1----:R-:W-:Y:S02]  /*1a00*/  @!P1 IMAD R27, R20, R45, R27 ;  /* 0x0000002d141b9224 */ /* 0x002fe400078e021b */
[----:B------:R-:W0:Y:S02]  /*1a10*/  @!P1 LDC.64 R20, c[0x0][0x248] ;  /* 0x00009200ff149b82 */ /* 0x000e240000000a00 */
[----:B------:R-:W-:-:S04]  /*1a20*/  @!P1 IMAD R45, R45, R16, RZ ;  /* 0x000000102d2d9224 */ /* 0x000fc800078e02ff */
[----:B------:R-:W-:-:S05]  /*1a30*/  @!P1 IMAD R45, R45, R22, RZ ;  /* 0x000000162d2d9224 */ /* 0x000fca00078e02ff */
[----:B------:R-:W-:-:S05]  /*1a40*/  @!P1 SHF.L.U32 R45, R45, 0x1, RZ ;  /* 0x000000012d2d9819 */ /* 0x000fca00000006ff */
[----:B0-----:R-:W-:-:S04]  /*1a50*/  @!P1 IMAD.WIDE R20, R45, 0x4, R20 ;  /* 0x000000042d149825 */ /* 0x001fc800078e0214 */
[----:B------:R-:W-:-:S06]  /*1a60*/  @!P1 IMAD.WIDE.U32 R20, R27, 0x8, R20 ;  /* 0x000000081b149825 */ /* 0x000fcc00078e0014 */
[----:B------:R-:W3:Y:S01]  /*1a70*/  @!P1 LDG.E.64 R20, desc[UR8][R20.64] ;  /* 0x0000000814149981 */ /* 0x000ee2000c1e1b00 */
[----:B------:R-:W-:Y:S01]  /*1a80*/  IADD3 R26, R26, -0x4, RZ ;  /* 0xfffffffc1a1a7810 */ /* 0x000fe20007ffe0ff */
[----:B------:R-:W-:-:S03]  /*1a90*/  @!P2 FADD.FTZ R25, R25, R17 ;  /* 0x000000111919a221 */ /* 0x000fc60000010000 */
[----:B------:R-:W-:Y:S02]  /*1aa0*/  ISETP.NE.AND P2, PT, R26, RZ, PT ;  /* 0x000000ff1a00720c */ /* 0x000fe40003f45270 */
[----:B------:R-:W-:Y:S01]  /*1ab0*/  IADD3 R23, R23, 0x4, RZ ;  /* 0x0000000417177810 */ /* 0x000fe20007ffe0ff */
[----:B--2---:R-:W-:Y:S01]  /*1ac0*/  @!P4 FADD.FTZ R24, R24, R18 ;  /* 0x000000121818c221 */ /* 0x004fe20000010000 */
[----:B------:R-:W-:-:S03]  /*1ad0*/  @!P4 FADD.FTZ R25, R25, R19 ;  /* 0x000000131919c221 */ /* 0x000fc60000010000 */
[----:B---3--:R-:W-:Y:S01]  /*1ae0*/  @!P1 FADD.FTZ R24, R24, R20 ;  /* 0x0000001418189221 */ /* 0x008fe20000010000 */
[----:B------:R-:W-:-:S05]  /*1af0*/  @!P1 FADD.FTZ R25, R25, R21 ;  /* 0x0000001519199221 */ /* 0x000fca0000010000 */
[----:B------:R-:W-:Y:S05]  /*1b00*/  @P2 BRA `(.L_x_4470) ;  /* 0xfffffffc00042947 */ /* 0x000fea000383ffff */
.L_x_4469:
        /* <DEDUP_REMOVED lines=8> */
[----:B0-----:R-:W-:Y:S01]  /*1b90*/  LOP3.LUT R19, R32, 0x1, RZ, 0xc0, !PT ;  /* 0x0000000120137812 */ /* 0x001fe200078ec0ff */
[----:B------:R-:W-:-:S04]  /*1ba0*/  ULDC UR5, c[0x0][0x10] ;  /* 0x0000040000057ab9 */ /* 0x000fc80000000800 */
[----:B------:R-:W-:-:S04]  /*1bb0*/  IMAD R19, R19, UR5, RZ ;  /* 0x0000000513137c24 */ /* 0x000fc8000f8e02ff */
[----:B------:R-:W-:-:S05]  /*1bc0*/  IMAD R19, R19, R22, RZ ;  /* 0x0000001613137224 */ /* 0x000fca00078e02ff */
[----:B------:R-:W-:-:S05]  /*1bd0*/  SHF.L.U32 R19, R19, 0x1, RZ ;  /* 0x0000000113137819 */ /* 0x000fca00000006ff */
[----:B--2---:R-:W-:-:S04]  /*1be0*/  IMAD.WIDE R16, R19, 0x4, R16 ;  /* 0x0000000413107825 */ /* 0x004fc800078e0210 */
[----:B-1----:R-:W-:-:S04]  /*1bf0*/  IMAD R19, R23, UR5, R20 ;  /* 0x0000000517137c24 */ /* 0x002fc8000f8e0214 */
[----:B------:R-:W-:-:S06]  /*1c00*/  IMAD.WIDE.U32 R16, R19, 0x8, R16 ;  /* 0x0000000813107825 */ /* 0x000fcc00078e0010 */
[----:B------:R-:W2:Y:S02]  /*1c10*/  LDG.E.64 R16, desc[UR8][R16.64] ;  /* 0x0000000810107981 */ /* 0x000ea4000c1e1b00 */
[----:B--2---:R-:W-:Y:S01]  /*1c20*/  FADD.FTZ R24, R24, R16 ;  /* 0x0000001018187221 */ /* 0x004fe20000010000 */
[----:B------:R-:W-:-:S07]  /*1c30*/  FADD.FTZ R25, R25, R17 ;  /* 0x0000001119197221 */ /* 0x000fce0000010000 */
.L_x_4472:
[----:B------:R-:W-:Y:S05]  /*1c40*/  BSYNC B0 ;  /* 0x0000000000007941 */ /* 0x000fea0003800000 */
.L_x_4471:
[----:B------:R-:W-:Y:S05]  /*1c50*/  @!P2 BRA `(.L_x_4466) ;  /* 0x00000000007ca947 */ /* 0x000fea0003800000 */
[C---:B------:R-:W-:Y:S02]  /*1c60*/  IADD3 R16, R23.reuse, 0x1, RZ ;  /* 0x0000000117107810 */ /* 0x040fe40007ffe0ff */
[----:B------:R-:W-:Y:S02]  /*1c70*/  IADD3 R23, R23, 0x2, RZ ;  /* 0x0000000217177810 */ /* 0x000fe40007ffe0ff */
[----:B------:R-:W-:Y:S02]  /*1c80*/  ISETP.EQ.OR P2, PT, R16, UR7, P3 ;  /* 0x0000000710007c0c */ /* 0x000fe40009f42670 */
[----:B------:R-:W-:-:S04]  /*1c90*/  ISETP.EQ.OR P1, PT, R23, UR7, P3 ;  /* 0x0000000717007c0c */ /* 0x000fc80009f22670 */
[----:B------:R-:W-:-:S07]  /*1ca0*/  ISETP.EQ.OR P1, PT, R18, 0x2, P1 ;  /* 0x000000021200780c */ /* 0x000fce0000f22670 */
[----:B------:R-:W1:Y:S01]  /*1cb0*/  @!P2 S2R R21, SR_CTAID.Y ;  /* 0x000000000015a919 */ /* 0x000e620000002600 */
[----:B0-----:R-:W1:Y:S01]  /*1cc0*/  @!P2 LDC R19, c[0x0][0x10] ;  /* 0x00000400ff13ab82 */ /* 0x001e620000000800 */
[----:B------:R-:W-:-:S04]  /*1cd0*/  @!P2 LOP3.LUT R18, R32, 0x1, RZ, 0xc0, !PT ;  /* 0x000000012012a812 */ /* 0x000fc800078ec0ff */
[----:B------:R-:W0:Y:S01]  /*1ce0*/  @!P1 S2R R20, SR_CTAID.Y ;  /* 0x0000000000149919 */ /* 0x000e220000002600 */
[----:B------:R-:W-:Y:S02]  /*1cf0*/  @!P1 LOP3.LUT R45, R32, 0x1, RZ, 0xc0, !PT ;  /* 0x00000001202d9812 */ /* 0x000fe400078ec0ff */
[----:B------:R-:W2:Y:S01]  /*1d00*/  @!P1 LDC R26, c[0x0][0x10] ;  /* 0x00000400ff1a9b82 */ /* 0x000ea20000000800 */
[----:B-1----:R-:W-:Y:S02]  /*1d10*/  @!P2 IMAD R21, R16, R19, R21 ;  /* 0x000000131015a224 */ /* 0x002fe400078e0215 */
[----:B------:R-:W-:-:S05]  /*1d20*/  @!P2 IMAD R19, R19, R18, RZ ;  /* 0x000000121313a224 */ /* 0x000fca00078e02ff */
[----:B------:R-:W1:Y:S01]  /*1d30*/  @!P2 LDC.64 R16, c[0x0][0x248] ;  /* 0x00009200ff10ab82 */ /* 0x000e620000000a00 */
[----:B--2---:R-:W-:Y:S02]  /*1d40*/  @!P1 IMAD R45, R26, R45, RZ ;  /* 0x0000002d1a2d9224 */ /* 0x004fe400078e02ff */
[-C--:B------:R-:W-:Y:S02]  /*1d50*/  @!P2 IMAD R27, R19, R22.reuse, RZ ;  /* 0x00000016131ba224 */ /* 0x080fe400078e02ff */
[----:B------:R-:W-:Y:S02]  /*1d60*/  @!P1 IMAD R22, R45, R22, RZ ;  /* 0x000000162d169224 */ /* 0x000fe400078e02ff */
[----:B0-----:R-:W-:Y:S01]  /*1d70*/  @!P1 IMAD R23, R23, R26, R20 ;  /* 0x0000001a17179224 */ /* 0x001fe200078e0214 */
[----:B------:R-:W0:Y:S01]  /*1d80*/  @!P1 LDC.64 R18, c[0x0][0x248] ;  /* 0x00009200ff129b82 */ /* 0x000e220000000a00 */
[----:B------:R-:W-:-:S05]  /*1d90*/  @!P2 SHF.L.U32 R27, R27, 0x1, RZ ;  /* 0x000000011b1ba819 */ /* 0x000fca00000006ff */
[----:B-1----:R-:W-:Y:S01]  /*1da0*/  @!P2 IMAD.WIDE R16, R27, 0x4, R16 ;  /* 0x000000041b10a825 */ /* 0x002fe200078e0210 */
[----:B------:R-:W-:-:S03]  /*1db0*/  @!P1 SHF.L.U32 R27, R22, 0x1, RZ ;  /* 0x00000001161b9819 */ /* 0x000fc600000006ff */
[----:B------:R-:W-:-:S04]  /*1dc0*/  @!P2 IMAD.WIDE.U32 R16, R21, 0x8, R16 ;  /* 0x000000081510a825 */ /* 0x000fc800078e0010 */
[----:B0-----:R-:W-:Y:S02]  /*1dd0*/  @!P1 IMAD.WIDE R18, R27, 0x4, R18 ;  /* 0x000000041b129825 */ /* 0x001fe400078e0212 */
[----:B------:R-:W2:Y:S02]  /*1de0*/  @!P2 LDG.E.64 R16, desc[UR8][R16.64] ;  /* 0x000000081010a981 */ /* 0x000ea4000c1e1b00 */
[----:B------:R-:W-:-:S06]  /*1df0*/  @!P1 IMAD.WIDE.U32 R18, R23, 0x8, R18 ;  /* 0x0000000817129825 */ /* 0x000fcc00078e0012 */
[----:B------:R-:W3:Y:S01]  /*1e00*/  @!P1 LDG.E.64 R18, desc[UR8][R18.64] ;  /* 0x0000000812129981 */ /* 0x000ee2000c1e1b00 */
[----:B--2---:R-:W-:Y:S01]  /*1e10*/  @!P2 FADD.FTZ R24, R24, R16 ;  /* 0x000000101818a221 */ /* 0x004fe20000010000 */
[----:B------:R-:W-:-:S03]  /*1e20*/  @!P2 FADD.FTZ R25, R25, R17 ;  /* 0x000000111919a221 */ /* 0x000fc60000010000 */
[----:B---3--:R-:W-:Y:S01]  /*1e30*/  @!P1 FADD.FTZ R24, R24, R18 ;  /* 0x0000001218189221 */ /* 0x008fe20000010000 */
[----:B------:R-:W-:-:S07]  /*1e40*/  @!P1 FADD.FTZ R25, R25, R19 ;  /* 0x0000001319199221 */ /* 0x000fce0000010000 */
.L_x_4466:
[----:B------:R-:W-:Y:S01]  /*1e50*/  ULDC.64 UR12, c[0x0][0x218] ;  /* 0x00008600000c7ab9 */ /* 0x000fe20000000a00 */
[----:B------:R-:W-:Y:S01]  /*1e60*/  LOP3.LUT P1, RZ, R30, UR7, RZ, 0xfc, !PT ;  /* 0x000000071eff7c12 */ /* 0x000fe2000f82fcff */
[----:B------:R-:W1:Y:S01]  /*1e70*/  S2UR UR6, SR_CgaCtaId ;  /* 0x00000000000679c3 */ /* 0x000e620000008800 */
[----:B------:R-:W-:Y:S01]  /*1e80*/  ISETP.EQ.U32.AND P2, PT, RZ, UR12, PT ;  /* 0x0000000cff007c0c */ /* 0x000fe2000bf42070 */
[----:B------:R-:W-:Y:S01]  /*1e90*/  UMOV UR5, 0x400 ;  /* 0x0000040000057882 */ /* 0x000fe20000000000 */
[----:B------:R-:W-:Y:S01]  /*1ea0*/  IADD3 R0, R39, R0, RZ ;  /* 0x0000000027007210 */ /* 0x000fe20007ffe0ff */
[----:B------:R-:W-:Y:S01]  /*1eb0*/  ULDC.64 UR14, c[0x0][0x278] ;  /* 0x00009e00000e7ab9 */ /* 0x000fe20000000a00 */
[----:B------:R-:W-:-:S03]  /*1ec0*/  ISETP.EQ.OR.EX P1, PT, RZ, UR13, P1, P2 ;  /* 0x0000000dff007c0c */ /* 0x000fc60008f22720 */
[----:B0-2---:R-:W0:Y:S08]  /*1ed0*/  LDC.64 R18, c[0x0][0x228] ;  /* 0x00008a00ff127b82 */ /* 0x005e300000000a00 */
[----:B------:R-:W2:Y:S08]  /*1ee0*/  LDC.64 R16, c[0x0][0x230] ;  /* 0x00008c00ff107b82 */ /* 0x000eb00000000a00 */
[----:B------:R-:W3:Y:S01]  /*1ef0*/  @!P1 LDC.64 R20, c[0x0][0x218] ;  /* 0x00008600ff149b82 */ /* 0x000ee20000000a00 */
[----:B-1----:R-:W-:-:S03]  /*1f00*/  ULEA UR5, UR6, UR5, 0x18 ;  /* 0x0000000506057291 */ /* 0x002fc6000f8ec03f */
[----:B------:R-:W-:Y:S02]  /*1f10*/  ULDC UR6, c[0x0][0x2a4] ;  /* 0x0000a90000067ab9 */ /* 0x000fe40000000800 */
[----:B------:R-:W-:Y:S01]  /*1f20*/  @!P1 FMUL.FTZ R23, R25, UR6 ;  /* 0x0000000619179c20 */ /* 0x000fe20008410000 */
[----:B------:R-:W-:Y:S01]  /*1f30*/  @!P1 FMUL.FTZ R22, R24, UR6 ;  /* 0x0000000618169c20 */ /* 0x000fe20008410000 */
[C---:B0-----:R-:W-:Y:S02]  /*1f40*/  IMAD.WIDE R44, R0.reuse, 0x4, R18 ;  /* 0x00000004002c7825 */ /* 0x041fe400078e0212 */
[----:B------:R-:W-:Y:S02]  /*1f50*/  @!P3 STS.64 [UR5+0xc0], R24 ;  /* 0x0000c018ff00b988 */ /* 0x000fe40008000a05 */
[----:B--2---:R-:W-:-:S04]  /*1f60*/  IMAD.WIDE R18, R0, 0x4, R16 ;  /* 0x0000000400127825 */ /* 0x004fc800078e0210 */
[----:B---3--:R-:W-:-:S05]  /*1f70*/  @!P1 IMAD.WIDE R26, R38, 0x8, R20 ;  /* 0x00000008261a9825 */ /* 0x008fca00078e0214 */
[----:B------:R-:W-:Y:S01]  /*1f80*/  @!P1 STG.E.64 desc[UR8][R26.64], R22 ;  /* 0x000000161a009986 */ /* 0x000fe2000c101b08 */
[----:B------:R-:W-:Y:S06]  /*1f90*/  BAR.SYNC.DEFER_BLOCKING 0x0 ;  /* 0x0000000000007b1d */ /* 0x000fec0000010000 */
[----:B------:R0:W2:Y:S04]  /*1fa0*/  LDG.E.64 R16, desc[UR8][R44.64] ;  /* 0x000000082c107981 */ /* 0x0000a8000c1e1b00 */
[----:B------:R-:W2:Y:S01]  /*1fb0*/  LDG.E.64 R18, desc[UR8][R18.64] ;  /* 0x0000000812127981 */ /* 0x000ea2000c1e1b00 */
[----:B------:R-:W-:-:S02]  /*1fc0*/  ISETP.NE.AND P6, PT, RZ, UR10, PT ;  /* 0x0000000aff007c0c */ /* 0x000fc4000bfc5270 */
[----:B------:R-:W-:Y:S01]  /*1fd0*/  ISETP.GE.U32.AND P2, PT, R34, UR14, PT ;  /* 0x0000000e22007c0c */ /* 0x000fe2000bf46070 */
[----:B------:R-:W1:Y:S03]  /*1fe0*/  LDS.64 R20, [UR5+0xc0] ;  /* 0x0000c005ff147984 */ /* 0x000e660008000a00 */
[----:B------:R-:W-:-:S04]  /*1ff0*/  ISETP.GE.AND.EX P2, PT, R31, UR15, PT, P2 ;  /* 0x0000000f1f007c0c */ /* 0x000fc8000bf46320 */
[----:B------:R-:W-:Y:S01]  /*2000*/  ISETP.GT.U32.OR P2, PT, R30, 0x27f, P2 ;  /* 0x0000027f1e00780c */ /* 0x000fe20001744470 */
[----:B-1----:R-:W-:-:S04]  /*2010*/  FMUL.FTZ R20, R20, UR6 ;  /* 0x0000000614147c20 */ /* 0x002fc80008410000 */
[C---:B------:R-:W-:Y:S01]  /*2020*/  FMUL.FTZ R0, R20.reuse, R20 ;  /* 0x0000001414007220 */ /* 0x040fe20000410000 */
[C---:B------:R-:W-:Y:S01]  /*2030*/  FADD.FTZ R29, -R20.reuse, R29 ;  /* 0x0000001d141d7221 */ /* 0x040fe20000010100 */
[C---:B------:R-:W-:Y:S01]  /*2040*/  FADD.FTZ R7, -R20.reuse, R7 ;  /* 0x0000000714077221 */ /* 0x040fe20000010100 */
[C---:B------:R-:W-:Y:S01]  /*2050*/  FADD.FTZ R5, -R20.reuse, R5 ;  /* 0x0000000514057221 */ /* 0x040fe20000010100 */
[----:B------:R-:W-:Y:S01]  /*2060*/  FFMA.FTZ R0, R21, UR6, -R0 ;  /* 0x0000000615007c23 */ /* 0x000fe20008010800 */
[C---:B------:R-:W-:Y:S01]  /*2070*/  FADD.FTZ R9, -R20.reuse, R9 ;  /* 0x0000000914097221 */ /* 0x040fe20000010100 */
[C---:B------:R-:W-:Y:S01]  /*2080*/  FADD.FTZ R12, -R20.reuse, R12 ;  /* 0x0000000c140c7221 */ /* 0x040fe20000010100 */
[C---:B------:R-:W-:Y:S01]  /*2090*/  FADD.FTZ R23, -R20.reuse, R2 ;  /* 0x0000000214177221 */ /* 0x040fe20000010100 */
[----:B------:R-:W-:Y:S01]  /*20a0*/  FADD.FTZ R3, -R20, R3 ;  /* 0x0000000314037221 */ /* 0x000fe20000010100 */
[----:B------:R-:W-:Y:S01]  /*20b0*/  FSETP.GTU.FTZ.AND P1, PT, R0, RZ, PT ;  /* 0x000000ff0000720b */ /* 0x000fe20003f3c000 */
[C---:B------:R-:W-:Y:S01]  /*20c0*/  FADD.FTZ R25, -R20.reuse, R4 ;  /* 0x0000000414197221 */ /* 0x040fe20000010100 */
[C---:B------:R-:W-:Y:S01]  /*20d0*/  FADD.FTZ R27, -R20.reuse, R6 ;  /* 0x00000006141b7221 */ /* 0x040fe20000010100 */
[C---:B0-----:R-:W-:Y:S01]  /*20e0*/  FADD.FTZ R45, -R20.reuse, R8 ;  /* 0x00000008142d7221 */ /* 0x041fe20000010100 */
[C---:B------:R-:W-:Y:S01]  /*20f0*/  FADD.FTZ R10, -R20.reuse, R10 ;  /* 0x0000000a140a7221 */ /* 0x040fe20000010100 */
[C---:B------:R-:W-:Y:S01]  /*2100*/  FADD.FTZ R11, -R20.reuse, R11 ;  /* 0x0000000b140b7221 */ /* 0x040fe20000010100 */
[C---:B------:R-:W-:Y:S01]  /*2110*/  FADD.FTZ R13, -R20.reuse, R13 ;  /* 0x0000000d140d7221 */ /* 0x040fe20000010100 */
[C---:B------:R-:W-:Y:S01]  /*2120*/  FADD.FTZ R14, -R20.reuse, R14 ;  /* 0x0000000e140e7221 */ /* 0x040fe20000010100 */
[----:B------:R-:W-:-:S05]  /*2130*/  FADD.FTZ R15, -R20, R15 ;  /* 0x0000000f140f7221 */ /* 0x000fca0000010100 */
[----:B------:R-:W0:Y:S02]  /*2140*/  @P1 LDC R21, c[0x0][0x238] ;  /* 0x00008e00ff151b82 */ /* 0x000e240000000800 */
[----:B0-----:R-:W-:Y:S01]  /*2150*/  @P1 FADD.FTZ R24, R0, R21 ;  /* 0x0000001500181221 */ /* 0x001fe20000010000 */
[----:B------:R-:W-:Y:S01]  /*2160*/  MOV R0, 0x3f800000 ;  /* 0x3f80000000007802 */ /* 0x000fe20000000f00 */
[----:B------:R-:W-:-:S05]  /*2170*/  FADD.FTZ R21, -R20, R28 ;  /* 0x0000001c14157221 */ /* 0x000fca0000010100 */
        /* <DEDUP_REMOVED lines=33> */
.L_x_4473:
        /* <DEDUP_REMOVED lines=13> */
.L_x_4475:
[----:B------:R-:W-:Y:S05]  /*2460*/  BSYNC B0 ;  /* 0x0000000000007941 */ /* 0x000fea0003800000 */
.L_x_4474:
        /* <DEDUP_REMOVED lines=13> */
.L_x_4476:
        /* <DEDUP_REMOVED lines=13> */
.L_x_4478:
[----:B------:R-:W-:Y:S05]  /*2610*/  BSYNC B0 ;  /* 0x0000000000007941 */ /* 0x000fea0003800000 */
.L_x_4477:
        /* <DEDUP_REMOVED lines=13> */
.L_x_4479:
        /* <DEDUP_REMOVED lines=13> */
.L_x_4481:
[----:B------:R-:W-:Y:S05]  /*27c0*/  BSYNC B0 ;  /* 0x0000000000007941 */ /* 0x000fea0003800000 */
.L_x_4480:
[C---:B------:R-:W-:Y:S01]  /*27d0*/  IADD3 R33, R37.reuse, 0x30, RZ ;  /* 0x0000003025217810 */ /* 0x040fe20007ffe0ff */
[C-C-:B------:R-:W-:Y:S01]  /*27e0*/  FFMA.FTZ R6, R16.reuse, R5, R18.reuse ;  /* 0x0000000510067223 */ /* 0x140fe20000010012 */
[C---:B------:R-:W-:Y:S01]  /*27f0*/  IADD3 R13, R37.reuse, 0x40, RZ ;  /* 0x00000040250d7810 */ /* 0x040fe20007ffe0ff */
[C-C-:B0-----:R-:W-:Y:S01]  /*2800*/  FFMA.FTZ R10, R16.reuse, R7, R18.reuse ;  /* 0x00000007100a7223 */ /* 0x141fe20000010012 */
[C---:B------:R-:W-:Y:S01]  /*2810*/  IADD3 R21, R37.reuse, 0x50, RZ ;  /* 0x0000005025157810 */ /* 0x040fe20007ffe0ff */
[C-C-:B-1----:R-:W-:Y:S01]  /*2820*/  FFMA.FTZ R2, R16.reuse, R27, R18.reuse ;  /* 0x0000001b10027223 */ /* 0x142fe20000010012 */
[C---:B------:R-:W-:Y:S01]  /*2830*/  IADD3 R23, R37.reuse, 0x60, RZ ;  /* 0x0000006025177810 */ /* 0x040fe20007ffe0ff */
[C-C-:B------:R-:W-:Y:S01]  /*2840*/  FFMA.FTZ R4, R16.reuse, R45, R18.reuse ;  /* 0x0000002d10047223 */ /* 0x140fe20000010012 */
[----:B------:R-:W-:Y:S01]  /*2850*/  IADD3 R24, R37, 0x70, RZ ;  /* 0x0000007025187810 */ /* 0x000fe20007ffe0ff */
[----:B------:R-:W-:Y:S01]  /*2860*/  FFMA.FTZ R14, R16, R9, R18 ;  /* 0x00000009100e7223 */ /* 0x000fe20000010012 */
[----:B------:R-:W-:Y:S01]  /*2870*/  ISETP.GE.U32.AND P5, PT, R33, UR14, PT ;  /* 0x0000000e21007c0c */ /* 0x000fe2000bfa6070 */
[--C-:B------:R-:W-:Y:S01]  /*2880*/  FFMA.FTZ R5, R17, R20, R19.reuse ;  /* 0x0000001411057223 */ /* 0x100fe20000010013 */
[----:B------:R-:W-:Y:S01]  /*2890*/  ISETP.GE.U32.AND P1, PT, R13, UR14, PT ;  /* 0x0000000e0d007c0c */ /* 0x000fe2000bf26070 */
[--C-:B------:R-:W-:Y:S01]  /*28a0*/  FFMA.FTZ R7, R17, R22, R19.reuse ;  /* 0x0000001611077223 */ /* 0x100fe20000010013 */
[----:B------:R-:W-:Y:S01]  /*28b0*/  ISETP.GE.U32.AND P2, PT, R21, UR14, PT ;  /* 0x0000000e15007c0c */ /* 0x000fe2000bf46070 */
[--C-:B------:R-:W-:Y:S01]  /*28c0*/  FFMA.FTZ R11, R17, R12, R19.reuse ;  /* 0x0000000c110b7223 */ /* 0x100fe20000010013 */
[----:B------:R-:W-:Y:S01]  /*28d0*/  ISETP.GE.U32.AND P3, PT, R23, UR14, PT ;  /* 0x0000000e17007c0c */ /* 0x000fe2000bf66070 */
[C-C-:B------:R-:W-:Y:S01]  /*28e0*/  FFMA.FTZ R15, R17.reuse, R0, R19.reuse ;  /* 0x00000000110f7223 */ /* 0x140fe20000010013 */
[----:B------:R-:W-:Y:S01]  /*28f0*/  ISETP.GE.U32.AND P4, PT, R24, UR14, PT ;  /* 0x0000000e18007c0c */ /* 0x000fe2000bf86070 */
[----:B------:R-:W-:Y:S01]  /*2900*/  FFMA.FTZ R3, R17, R8, R19 ;  /* 0x0000000811037223 */ /* 0x000fe20000010013 */
[----:B------:R-:W-:-:S02]  /*2910*/  SHF.R.S32.HI R25, RZ, 0x1f, R33 ;  /* 0x0000001fff197819 */ /* 0x000fc40000011421 */
        /* <DEDUP_REMOVED lines=25> */
.L_x_4482:
[----:B------:R-:W-:Y:S04]  /*2ab0*/  BSSY B0, `(.L_x_4483) ;  /* 0x000000d000007945 */ /* 0x000fe80003800000 */
[----:B------:R-:W-:Y:S05]  /*2ac0*/  @P5 BRA `(.L_x_4484) ;  /* 0x00000000002c5947 */ /* 0x000fea0003800000 */
[----:B------:R-:W-:Y:S01]  /*2ad0*/  ULDC.64 UR12, c[0x0][0x270] ;  /* 0x00009c00000c7ab9 */ /* 0x000fe20000000a00 */
[----:B------:R-:W-:Y:S01]  /*2ae0*/  MOV R8, R40 ;  /* 0x0000002800087202 */ /* 0x000fe20000000f00 */
[----:B------:R-:W-:Y:S01]  /*2af0*/  IMAD R0, R25, UR12, RZ ;  /* 0x0000000c19007c24 */ /* 0x000fe2000f8e02ff */
[----:B------:R-:W-:-:S03]  /*2b00*/  MOV R9, R43 ;  /* 0x0000002b00097202 */ /* 0x000fc60000000f00 */
[----:B------:R-:W-:-:S04]  /*2b10*/  IMAD.WIDE.U32 R8, R33, UR12, R8 ;  /* 0x0000000c21087c25 */ /* 0x000fc8000f8e0008 */
[----:B------:R-:W-:Y:S01]  /*2b20*/  IMAD R33, R33, UR13, R0 ;  /* 0x0000000d21217c24 */ /* 0x000fe2000f8e0200 */
[----:B------:R-:W-:Y:S02]  /*2b30*/  ULDC.64 UR12, c[0x0][0x210] ;  /* 0x00008400000c7ab9 */ /* 0x000fe40000000a00 */
[----:B------:R-:W-:Y:S02]  /*2b40*/  LEA R16, P5, R8, UR12, 0x2 ;  /* 0x0000000c08107c11 */ /* 0x000fe4000f8a10ff */
[----:B------:R-:W-:-:S04]  /*2b50*/  IADD3 R33, R9, R33, RZ ;  /* 0x0000002109217210 */ /* 0x000fc80007ffe0ff */
[----:B------:R-:W-:-:S05]  /*2b60*/  LEA.HI.X R17, R8, UR13, R33, 0x2, P5 ;  /* 0x0000000d08117c11 */ /* 0x000fca000a8f1421 */
[----:B------:R0:W-:Y:S02]  /*2b70*/  STG.E.64 desc[UR8][R16.64], R2 ;  /* 0x0000000210007986 */ /* 0x0001e4000c101b08 */
.L_x_4484:
[----:B------:R-:W-:Y:S05]  /*2b80*/  BSYNC B0 ;  /* 0x0000000000007941 */ /* 0x000fea0003800000 */
.L_x_4483:
        /* <DEDUP_REMOVED lines=11> */
.L_x_4485:
[----:B------:R-:W-:Y:S04]  /*2c40*/  BSSY B0, `(.L_x_4486) ;  /* 0x000000d000007945 */ /* 0x000fe80003800000 */
[----:B------:R-:W-:Y:S05]  /*2c50*/  @P1 BRA `(.L_x_4487) ;  /* 0x00000000002c1947 */ /* 0x000fea0003800000 */
[----:B------:R-:W-:Y:S01]  /*2c60*/  ULDC.64 UR12, c[0x0][0x270] ;  /* 0x00009c00000c7ab9 */ /* 0x000fe20000000a00 */
[----:B0-----:R-:W-:Y:S01]  /*2c70*/  MOV R2, R40 ;  /* 0x0000002800027202 */ /* 0x001fe20000000f00 */
        /* <DEDUP_REMOVED lines=9> */
.L_x_4487:
[----:B------:R-:W-:Y:S05]  /*2d10*/  BSYNC B0 ;  /* 0x0000000000007941 */ /* 0x000fea0003800000 */
.L_x_4486:
[----:B------:R-:W-:Y:S05]  /*2d20*/  @!P6 BRA `(.L_x_4488) ;  /* 0x000000000028e947 */ /* 0x000fea0003800000 */
        /* <DEDUP_REMOVED lines=10> */
.L_x_4488:
        /* <DEDUP_REMOVED lines=9> */
[----:B-1----:R-:W-:Y:S02]  /*2e60*/  LEA R4, P1, R2, UR12, 0x2 ;  /* 0x0000000c02047c11 */ /* 0x002fe4000f8210ff */
[----:B------:R-:W-:-:S04]  /*2e70*/  IADD3 R21, R3, R21, RZ ;  /* 0x0000001503157210 */ /* 0x000fc80007ffe0ff */
[----:B------:R-:W-:-:S05]  /*2e80*/  LEA.HI.X R5, R2, UR13, R21, 0x2, P1 ;  /* 0x0000000d02057c11 */ /* 0x000fca00088f1415 */
[----:B------:R2:W-:Y:S02]  /*2e90*/  STG.E.64 desc[UR8][R4.64], R6 ;  /* 0x0000000604007986 */ /* 0x0005e4000c101b08 */
.L_x_4490:
[----:B------:R-:W-:Y:S05]  /*2ea0*/  BSYNC B0 ;  /* 0x0000000000007941 */ /* 0x000fea0003800000 */
.L_x_4489:
[----:B------:R-:W-:Y:S05]  /*2eb0*/  @!P6 BRA `(.L_x_4491) ;  /* 0x000000000028e947 */ /* 0x000fea0003800000 */
[----:B------:R-:W-:Y:S01]  /*2ec0*/  FMUL.FTZ R0, R10, -1.4426950216293334961 ;  /* 0xbfb8aa3b0a007820 */ /* 0x000fe20000410000 */
[----:B-12---:R-:W-:-:S05]  /*2ed0*/  FMUL.FTZ R4, R11, -1.4426950216293334961 ;  /* 0xbfb8aa3b0b047820 */ /* 0x006fca0000410000 */
        /* <DEDUP_REMOVED lines=8> */
.L_x_4491:
[----:B------:R-:W-:Y:S04]  /*2f60*/  BSSY B0, `(.L_x_4492) ;  /* 0x000000d000007945 */ /* 0x000fe80003800000 */
[----:B------:R-:W-:Y:S05]  /*2f70*/  @P3 BRA `(.L_x_4493) ;  /* 0x00000000002c3947 */ /* 0x000fea0003800000 */
[----:B------:R-:W-:Y:S01]  /*2f80*/  ULDC.64 UR12, c[0x0][0x270] ;  /* 0x00009c00000c7ab9 */ /* 0x000fe20000000a00 */
[----:B0-----:R-:W-:Y:S01]  /*2f90*/  MOV R2, R40 ;  /* 0x0000002800027202 */ /* 0x001fe20000000f00 */
[----:B------:R-:W-:Y:S01]  /*2fa0*/  IMAD R0, R29, UR12, RZ ;  /* 0x0000000c1d007c24 */ /* 0x000fe2000f8e02ff */
[----:B------:R-:W-:-:S03]  /*2fb0*/  MOV R3, R43 ;  /* 0x0000002b00037202 */ /* 0x000fc60000000f00 */
[----:B-12---:R-:W-:-:S04]  /*2fc0*/  IMAD.WIDE.U32 R4, R23, UR12, R2 ;  /* 0x0000000c17047c25 */ /* 0x006fc8000f8e0002 */
[----:B------:R-:W-:Y:S01]  /*2fd0*/  IMAD R23, R23, UR13, R0 ;  /* 0x0000000d17177c24 */ /* 0x000fe2000f8e0200 */
[----:B------:R-:W-:Y:S02]  /*2fe0*/  ULDC.64 UR12, c[0x0][0x210] ;  /* 0x00008400000c7ab9 */ /* 0x000fe40000000a00 */
[----:B------:R-:W-:Y:S02]  /*2ff0*/  LEA R2, P1, R4, UR12, 0x2 ;  /* 0x0000000c04027c11 */ /* 0x000fe4000f8210ff */
[----:B------:R-:W-:-:S04]  /*3000*/  IADD3 R23, R5, R23, RZ ;  /* 0x0000001705177210 */ /* 0x000fc80007ffe0ff */
[----:B------:R-:W-:-:S05]  /*3010*/  LEA.HI.X R3, R4, UR13, R23, 0x2, P1 ;  /* 0x0000000d04037c11 */ /* 0x000fca00088f1417 */
[----:B------:R3:W-:Y:S02]  /*3020*/  STG.E.64 desc[UR8][R2.64], R10 ;  /* 0x0000000a02007986 */ /* 0x0007e4000c101b08 */
.L_x_4493:
[----:B------:R-:W-:Y:S05]  /*3030*/  BSYNC B0 ;  /* 0x0000000000007941 */ /* 0x000fea0003800000 */
.L_x_4492:
[----:B------:R-:W-:Y:S05]  /*3040*/  @!P6 BRA `(.L_x_4494) ;  /* 0x000000000028e947 */ /* 0x000fea0003800000 */
[----:B------:R-:W-:Y:S01]  /*3050*/  FMUL.FTZ R0, R14, -1.4426950216293334961 ;  /* 0xbfb8aa3b0e007820 */ /* 0x000fe20000410000 */
[----:B-12---:R-:W-:-:S05]  /*3060*/  FMUL.FTZ R4, R15, -1.4426950216293334961 ;  /* 0xbfb8aa3b0f047820 */ /* 0x006fca0000410000 */
[----:B------:R-:W0:Y:S08]  /*3070*/  MUFU.EX2 R0, R0 ;  /* 0x0000000000007308 */ /* 0x000e300000000800 */
[----:B------:R-:W1:Y:S01]  /*3080*/  MUFU.EX2 R4, R4 ;  /* 0x0000000400047308 */ /* 0x000e620000000800 */
[----:B0--3--:R-:W-:-:S07]  /*3090*/  FADD.FTZ R2, R0, 1 ;  /* 0x3f80000000027421 */ /* 0x009fce0000010000 */
[----:B------:R-:W0:Y:S01]  /*30a0*/  MUFU.RCP R3, R2 ;  /* 0x0000000200037308 */ /* 0x000e220000001000 */
[----:B-1----:R-:W-:-:S07]  /*30b0*/  FADD.FTZ R5, R4, 1 ;  /* 0x3f80000004057421 */ /* 0x002fce0000010000 */
[----:B------:R-:W1:Y:S01]  /*30c0*/  MUFU.RCP R6, R5 ;  /* 0x0000000500067308 */ /* 0x000e620000001000 */
[----:B0-----:R-:W-:Y:S01]  /*30d0*/  FMUL.FTZ R14, R14, R3 ;  /* 0x000000030e0e7220 */ /* 0x001fe20000410000 */
[----:B-1----:R-:W-:-:S07]  /*30e0*/  FMUL.FTZ R15, R15, R6 ;  /* 0x000000060f0f7220 */ /* 0x002fce0000410000 */
.L_x_4494:
        /* <DEDUP_REMOVED lines=8> */
[----:B0--3--:R-:W-:Y:S02]  /*3170*/  LEA R2, P1, R40, UR12, 0x2 ;  /* 0x0000000c28027c11 */ /* 0x009fe4000f8210ff */
[----:B------:R-:W-:-:S04]  /*3180*/  IADD3 R31, R41, R31, RZ ;  /* 0x0000001f291f7210 */ /* 0x000fc80007ffe0ff */
[----:B------:R-:W-:-:S05]  /*3190*/  LEA.HI.X R3, R40, UR13, R31, 0x2, P1 ;  /* 0x0000000d28037c11 */ /* 0x000fca00088f141f */
[----:B------:R4:W-:Y:S02]  /*31a0*/  STG.E.64 desc[UR8][R2.64], R14 ;  /* 0x0000000e02007986 */ /* 0x0009e4000c101b08 */
.L_x_4496:
[----:B------:R-:W-:Y:S05]  /*31b0*/  BSYNC B0 ;  /* 0x0000000000007941 */ /* 0x000fea0003800000 */
.L_x_4495:
[----:B0--34-:R-:W0:Y:S01]  /*31c0*/  LDC R3, c[0x0][0x10] ;  /* 0x00000400ff037b82 */ /* 0x019e220000000800 */
[----:B------:R-:W-:Y:S02]  /*31d0*/  IADD3 R32, R32, 0x1, RZ ;  /* 0x0000000120207810 */ /* 0x000fe40007ffe0ff */
[----:B0-----:R-:W-:-:S04]  /*31e0*/  IADD3 R38, R3, R38, RZ ;  /* 0x0000002603267210 */ /* 0x001fc80007ffe0ff */
[----:B------:R-:W-:-:S13]  /*31f0*/  ISETP.GE.AND P1, PT, R38, UR4, PT ;  /* 0x0000000426007c0c */ /* 0x000fda000bf26270 */
[----:B------:R-:W-:Y:S05]  /*3200*/  @!P1 BRA `(.L_x_4497) ;  /* 0xffffffcc00e09947 */ /* 0x000fea000383ffff */
[----:B------:R-:W-:Y:S05]  /*3210*/  EXIT ;  /* 0x000000000000794d */ /* 0x000fea0003800000 */
.L_x_4498:
        /* <DEDUP_REMOVED lines=14> */
.L_x_5175:


//--------------------- .text._Z35group_norm_nhwc_fwd_one_pass_kernelI11Fp32IOFp32WLi256ELi80ELi640EEv26Group_norm_nhwc_fwd_params --------------------------
	.section	.text._Z35group_norm_nhwc_fwd_one_pass_kernelI11Fp32IOFp32WLi256ELi80ELi640EEv26Group_norm_nhwc_fwd_params,"ax",@progbits
	.align	128
        .global         _Z35group_norm_nhwc_fwd_one_pass_kernelI11Fp32IOFp32WLi256ELi80ELi640EEv26Group_norm_nhwc_fwd_params
        .type           _Z35group_norm_nhwc_fwd_one_pass_kernelI11Fp32IOFp32WLi256ELi80ELi640EEv26Group_norm_nhwc_fwd_params,@function
        .size           _Z35group_norm_nhwc_fwd_one_pass_kernelI11Fp32IOFp32WLi256ELi80ELi640EEv26Group_norm_nhwc_fwd_params,(.L_x_5176 - _Z35group_norm_nhwc_fwd_one_pass_kernelI11Fp32IOFp32WLi256ELi80ELi640EEv26Group_norm_nhwc_fwd_params)
        .other          _Z35group_norm_nhwc_fwd_one_pass_kernelI11Fp32IOFp32WLi256ELi80ELi640EEv26Group_norm_nhwc_fwd_params,@"STO_CUDA_ENTRY STV_DEFAULT"
_Z35group_norm_nhwc_fwd_one_pass_kernelI11Fp32IOFp32WLi256ELi80ELi640EEv26Group_norm_nhwc_fwd_params:
.text._Z35group_norm_nhwc_fwd_one_pass_kernelI11Fp32IOFp32WLi256ELi80ELi640EEv26Group_norm_nhwc_fwd_params:
        /* <DEDUP_REMOVED lines=39> */
[----:B------:R-:W-:Y:S02]  /*0270*/  ISETP.LT.U32.AND P0, PT, R0, 0x280, !P0 ;  /* 0x000002800000780c */ /* 0x000fe40004701070 */
[C---:B------:R-:W-:Y:S02]  /*0280*/  IADD3 R73, R83.reuse, 0xa0, RZ ;  /* 0x000000a053497810 */ /* 0x040fe40007ffe0ff */
[C---:B------:R-:W-:Y:S02]  /*0290*/  IADD3 R72, R83.reuse, 0xb0, RZ ;  /* 0x000000b053487810 */ /* 0x040fe40007ffe0ff */
[C---:B------:R-:W-:Y:S02]  /*02a0*/  IADD3 R6, R83.reuse, 0xc0, RZ ;  /* 0x000000c053067810 */ /* 0x040fe40007ffe0ff */
[----:B------:R-:W-:-:S02]  /*02b0*/  IADD3 R7, R83, 0xd0, RZ ;  /* 0x000000d053077810 */ /* 0x000fc40007ffe0ff */
[C---:B------:R-:W-:Y:S02]  /*02c0*/  IADD3 R8, R83.reuse, 0xe0, RZ ;  /* 0x000000e053087810 */ /* 0x040fe40007ffe0ff */
[----:B0-----:R-:W-:-:S07]  /*02d0*/  IADD3 R9, R83, 0xf0, RZ ;  /* 0x000000f053097810 */ /* 0x001fce0007ffe0ff */
.L_x_4556:
[----:B0-----:R-:W0:Y:S01]  /*02e0*/  LDC R17, c[0x0][0x288] ;  /* 0x0000a200ff117b82 */ /* 0x001e220000000800 */
[----:B------:R-:W-:Y:S01]  /*02f0*/  ULDC.64 UR14, c[0x0][0x278] ;  /* 0x00009e00000e7ab9 */ /* 0x000fe20000000a00 */
[----:B------:R-:W-:Y:S01]  /*0300*/  SHF.R.S32.HI R16, RZ, 0x1f, R85 ;  /* 0x0000001fff107819 */ /* 0x000fe20000011455 */
[----:B------:R-:W-:Y:S01]  /*0310*/  ULDC.64 UR12, c[0x0][0x280] ;  /* 0x0000a000000c7ab9 */ /* 0x000fe20000000a00 */
[----:B------:R-:W-:Y:S02]  /*0320*/  ISETP.GE.U32.AND P4, PT, R81, UR14, PT ;  /* 0x0000000e51007c0c */ /* 0x000fe4000bf86070 */
[----:B------:R-:W-:Y:S02]  /*0330*/  ISETP.GE.U32.AND P5, PT, R80, UR14, PT ;  /* 0x0000000e50007c0c */ /* 0x000fe4000bfa6070 */
[----:B------:R-:W1:Y:S01]  /*0340*/  @P0 LDC.64 R26, c[0x0][0x270] ;  /* 0x00009c00ff1a0b82 */ /* 0x000e620000000a00 */
[----:B------:R-:W-:-:S07]  /*0350*/  SHF.R.S32.HI R62, RZ, 0x1f, R78 ;  /* 0x0000001fff3e7819 */ /* 0x000fce000001144e */
        /* <DEDUP_REMOVED lines=11> */
[----:B------:R-:W-:-:S04]  /*0410*/  LOP3.LUT R10, R84, R17, RZ, 0x3c, !PT ;  /* 0x00000011540a7212 */ /* 0x000fc800078e3cff */
[----:B------:R-:W-:Y:S01]  /*0420*/  ISETP.GE.AND P3, PT, R10, RZ, PT ;  /* 0x000000ff0a00720c */ /* 0x000fe20003f66270 */
[----:B------:R-:W-:Y:S01]  /*0430*/  IMAD.HI.U32 R11, R11, R14, RZ ;  /* 0x0000000e0b0b7227 */ /* 0x000fe200078e00ff */
[----:B------:R-:W-:-:S04]  /*0440*/  SHF.R.S32.HI R10, RZ, 0x1f, R82 ;  /* 0x0000001fff0a7819 */ /* 0x000fc80000011452 */
        /* <DEDUP_REMOVED lines=11> */
[----:B------:R-:W-:Y:S02]  /*0500*/  MOV R13, R11 ;  /* 0x0000000b000d7202 */ /* 0x000fe40000000f00 */
[----:B------:R-:W-:Y:S02]  /*0510*/  SHF.R.S32.HI R11, RZ, 0x1f, R81 ;  /* 0x0000001fff0b7819 */ /* 0x000fe40000011451 */
[----:B------:R-:W-:Y:S02]  /*0520*/  @!P3 IADD3 R13, -R13, RZ, RZ ;  /* 0x000000ff0d0db210 */ /* 0x000fe40007ffe1ff */
[----:B------:R-:W-:Y:S01]  /*0530*/  @!P2 LOP3.LUT R13, RZ, R17, RZ, 0x33, !PT ;  /* 0x00000011ff0da212 */ /* 0x000fe200078e33ff */
[----:B------:R-:W0:Y:S01]  /*0540*/  @!P5 LDC.64 R18, c[0x0][0x270] ;  /* 0x00009c00ff12db82 */ /* 0x000e220000000a00 */
[----:B------:R-:W-:Y:S02]  /*0550*/  ISETP.GE.U32.AND P2, PT, R82, UR14, PT ;  /* 0x0000000e52007c0c */ /* 0x000fe4000bf46070 */
[----:B------:R-:W-:-:S02]  /*0560*/  IADD3 R87, -R13, RZ, RZ ;  /* 0x000000ff0d577210 */ /* 0x000fc40007ffe1ff */
[----:B------:R-:W-:Y:S02]  /*0570*/  ISETP.GE.AND.EX P2, PT, R10, UR15, PT, P2 ;  /* 0x0000000f0a007c0c */ /* 0x000fe4000bf46320 */
[----:B------:R-:W-:Y:S01]  /*0580*/  ISETP.GE.AND.EX P4, PT, R11, UR15, PT, P4 ;  /* 0x0000000f0b007c0c */ /* 0x000fe2000bf86340 */
[----:B------:R-:W-:Y:S01]  /*0590*/  IMAD R87, R17, R87, R84 ;  /* 0x0000005711577224 */ /* 0x000fe200078e0254 */
[C---:B------:R-:W-:Y:S02]  /*05a0*/  ISETP.GT.U32.OR P2, PT, R0.reuse, 0x27f, P2 ;  /* 0x0000027f0000780c */ /* 0x040fe40001744470 */
[----:B------:R-:W-:Y:S01]  /*05b0*/  SHF.R.S32.HI R14, RZ, 0x1f, R13 ;  /* 0x0000001fff0e7819 */ /* 0x000fe2000001140d */
[----:B------:R-:W-:Y:S01]  /*05c0*/  IMAD R87, R87, 0x50, RZ ;  /* 0x0000005057577824 */ /* 0x000fe200078e02ff */
[----:B------:R-:W-:Y:S02]  /*05d0*/  ISETP.GT.U32.OR P4, PT, R0, 0x27f, P4 ;  /* 0x0000027f0000780c */ /* 0x000fe40002784470 */
[----:B------:R-:W-:Y:S01]  /*05e0*/  ISETP.GE.U32.AND P3, PT, R79, UR14, PT ;  /* 0x0000000e4f007c0c */ /* 0x000fe2000bf66070 */
[----:B------:R-:W-:Y:S01]  /*05f0*/  IMAD R14, R14, UR12, RZ ;  /* 0x0000000c0e0e7c24 */ /* 0x000fe2000f8e02ff */
[----:B------:R-:W-:-:S03]  /*0600*/  IADD3 R88, P1, R85, R87, RZ ;  /* 0x0000005755587210 */ /* 0x000fc60007f3e0ff */
[----:B------:R-:W-:Y:S01]  /*0610*/  IMAD R91, R13, UR13, R14 ;  /* 0x0000000d0d5b7c24 */ /* 0x000fe2000f8e020e */
[----:B------:R-:W-:Y:S01]  /*0620*/  LEA.HI.X.SX32 R89, R87, R16, 0x1, P1 ;  /* 0x0000001057597211 */ /* 0x000fe200008f0eff */
[----:B------:R-:W3:Y:S01]  /*0630*/  @!P2 LDC.64 R22, c[0x0][0x270] ;  /* 0x00009c00ff16ab82 */ /* 0x000ee20000000a00 */
[----:B-1----:R-:W-:Y:S02]  /*0640*/  @P0 IMAD R14, R3, R26, RZ ;  /* 0x0000001a030e0224 */ /* 0x002fe400078e02ff */
[----:B------:R-:W-:Y:S01]  /*0650*/  IMAD.WIDE.U32 R88, R13, UR12, R88 ;  /* 0x0000000c0d587c25 */ /* 0x000fe2000f8e0058 */
[----:B------:R-:W-:-:S04]  /*0660*/  SHF.R.S32.HI R13, RZ, 0x1f, R79 ;  /* 0x0000001fff0d7819 */ /* 0x000fc8000001144f */
[----:B------:R-:W1:Y:S01]  /*0670*/  @!P4 LDC.64 R24, c[0x0][0x270] ;  /* 0x00009c00ff18cb82 */ /* 0x000e620000000a00 */
[----:B------:R-:W-:Y:S01]  /*0680*/  ISETP.GE.AND.EX P3, PT, R13, UR15, PT, P3 ;  /* 0x0000000f0d007c0c */ /* 0x000fe2000bf66330 */
[----:B------:R-:W-:Y:S01]  /*0690*/  @P0 IMAD R15, R83, R27, R14 ;  /* 0x0000001b530f0224 */ /* 0x000fe200078e020e */
[----:B------:R-:W-:Y:S02]  /*06a0*/  IADD3 R91, R89, R91, RZ ;  /* 0x0000005b595b7210 */ /* 0x000fe40007ffe0ff */
[----:B------:R-:W-:Y:S02]  /*06b0*/  ISETP.GT.U32.OR P3, PT, R0, 0x27f, P3 ;  /* 0x0000027f0000780c */ /* 0x000fe40001f64470 */
[----:B------:R-:W-:Y:S01]  /*06c0*/  @P0 MOV R90, R88 ;  /* 0x00000058005a0202 */ /* 0x000fe20000000f00 */
[----:B------:R-:W4:Y:S01]  /*06d0*/  @!P2 LDC.64 R20, c[0x0][0x220] ;  /* 0x00008800ff14ab82 */ /* 0x000f220000000a00 */
[----:B------:R-:W-:-:S03]  /*06e0*/  @!P2 MOV R29, R91 ;  /* 0x0000005b001da202 */ /* 0x000fc60000000f00 */
[----:B------:R-:W-:-:S04]  /*06f0*/  @P0 IMAD.WIDE.U32 R26, R83, R26, R90 ;  /* 0x0000001a531a0225 */ /* 0x000fc800078e005a */
[----:B------:R-:W5:Y:S01]  /*0700*/  @!P4 LDC.64 R16, c[0x0][0x220] ;  /* 0x00008800ff10cb82 */ /* 0x000f620000000a00 */
[----:B------:R-:W-:Y:S01]  /*0710*/  @P0 IADD3 R27, R27, R15, RZ ;  /* 0x0000000f1b1b0210 */ /* 0x000fe20007ffe0ff */
[----:B---3--:R-:W-:Y:S01]  /*0720*/  @!P2 IMAD R28, R10, R22, RZ ;  /* 0x000000160a1ca224 */ /* 0x008fe200078e02ff */
[----:B--2---:R-:W-:-:S03]  /*0730*/  @P0 LEA R38, P1, R26, R38, 0x2 ;  /* 0x000000261a260211 */ /* 0x004fc600078210ff */
[----:B------:R-:W-:Y:S01]  /*0740*/  @!P2 IMAD R31, R82, R23, R28 ;  /* 0x00000017521fa224 */ /* 0x000fe200078e021c */
[----:B------:R-:W-:Y:S01]  /*0750*/  @P0 LEA.HI.X R39, R26, R39, R27, 0x2, P1 ;  /* 0x000000271a270211 */ /* 0x000fe200008f141b */
[----:B------:R-:W2:Y:S01]  /*0760*/  @!P3 LDC.64 R14, c[0x0][0x270] ;  /* 0x00009c00ff0ebb82 */ /* 0x000ea20000000a00 */
[----:B------:R-:W-:Y:S01]  /*0770*/  @!P2 MOV R28, R88 ;  /* 0x00000058001ca202 */ /* 0x000fe20000000f00 */
[----:B-1----:R-:W-:Y:S01]  /*0780*/  @!P4 IMAD R30, R11, R24, RZ ;  /* 0x000000180b1ec224 */ /* 0x002fe200078e02ff */
[----:B------:R-:W-:Y:S02]  /*0790*/  ISETP.GE.U32.AND P1, PT, R78, UR14, PT ;  /* 0x0000000e4e007c0c */ /* 0x000fe4000bf26070 */
[----:B------:R-:W-:Y:S01]  /*07a0*/  @!P4 MOV R23, R91 ;  /* 0x0000005b0017c202 */ /* 0x000fe20000000f00 */
[----:B------:R-:W-:Y:S01]  /*07b0*/  @!P2 IMAD.WIDE.U32 R28, R82, R22, R28 ;  /* 0x00000016521ca225 */ /* 0x000fe200078e001c */
[----:B------:R-:W-:Y:S01]  /*07c0*/  @!P4 MOV R22, R88 ;  /* 0x000000580016c202 */ /* 0x000fe20000000f00 */
[----:B------:R-:W1:Y:S01]  /*07d0*/  @!P5 LDC.64 R26, c[0x0][0x220] ;  /* 0x00008800ff1adb82 */ /* 0x000e620000000a00 */
[----:B------:R-:W-:Y:S01]  /*07e0*/  ISETP.GE.AND.EX P1, PT, R62, UR15, PT, P1 ;  /* 0x0000000f3e007c0c */ /* 0x000fe2000bf26310 */
[----:B------:R-:W-:Y:S01]  /*07f0*/  @!P4 IMAD R33, R81, R25, R30 ;  /* 0x000000195121c224 */ /* 0x000fe200078e021e */
[----:B------:R-:W-:Y:S01]  /*0800*/  @!P2 IADD3 R29, R29, R31, RZ ;  /* 0x0000001f1d1da210 */ /* 0x000fe20007ffe0ff */
[----:B0-----:R-:W-:Y:S01]  /*0810*/  @!P5 IMAD R30, R12, R18, RZ ;  /* 0x000000120c1ed224 */ /* 0x001fe200078e02ff */
[----:B----4-:R-:W-:Y:S01]  /*0820*/  @!P2 LEA R20, P6, R28, R20, 0x2 ;  /* 0x000000141c14a211 */ /* 0x010fe200078c10ff */
[----:B------:R-:W-:Y:S01]  /*0830*/  @!P4 IMAD.WIDE.U32 R22, R81, R24, R22 ;  /* 0x000000185116c225 */ /* 0x000fe200078e0016 */
[----:B------:R-:W-:Y:S01]  /*0840*/  @!P5 MOV R31, R91 ;  /* 0x0000005b001fd202 */ /* 0x000fe20000000f00 */
[----:B------:R-:W0:Y:S01]  /*0850*/  @!P3 LDC.64 R24, c[0x0][0x220] ;  /* 0x00008800ff18bb82 */ /* 0x000e220000000a00 */
[----:B------:R-:W-:Y:S01]  /*0860*/  ISETP.GT.U32.OR P1, PT, R0, 0x27f, P1 ;  /* 0x0000027f0000780c */ /* 0x000fe20000f24470 */
[----:B------:R-:W-:Y:S01]  /*0870*/  @!P5 IMAD R35, R80, R19, R30 ;  /* 0x000000135023d224 */ /* 0x000fe200078e021e */
[----:B------:R-:W-:-:S02]  /*0880*/  @!P5 MOV R30, R88 ;  /* 0x00000058001ed202 */ /* 0x000fc40000000f00 */
[----:B------:R-:W-:Y:S02]  /*0890*/  @!P2 LEA.HI.X R21, R28, R21, R29, 0x2, P6 ;  /* 0x000000151c15a211 */ /* 0x000fe400030f141d */
[----:B------:R-:W-:Y:S01]  /*08a0*/  @!P4 IADD3 R23, R23, R33, RZ ;  /* 0x000000211717c210 */ /* 0x000fe20007ffe0ff */
[----:B------:R-:W-:Y:S01]  /*08b0*/  @!P5 IMAD.WIDE.U32 R18, R80, R18, R30 ;  /* 0x000000125012d225 */ /* 0x000fe200078e001e */
[C---:B-----5:R-:W-:Y:S02]  /*08c0*/  @!P4 LEA R28, P6, R22.reuse, R16, 0x2 ;  /* 0x00000010161cc211 */ /* 0x060fe400078c10ff */
[----:B------:R-:W-:Y:S01]  /*08d0*/  @!P3 MOV R30, R88 ;  /* 0x00000058001eb202 */ /* 0x000fe20000000f00 */
[-C--:B--2---:R-:W-:Y:S01]  /*08e0*/  @!P3 IMAD R16, R13, R14.reuse, RZ ;  /* 0x0000000e0d10b224 */ /* 0x084fe200078e02ff */
[----:B------:R-:W-:Y:S01]  /*08f0*/  @!P3 MOV R31, R91 ;  /* 0x0000005b001fb202 */ /* 0x000fe20000000f00 */
[----:B------:R-:W2:Y:S01]  /*0900*/  @!P1 LDC.64 R36, c[0x0][0x220] ;  /* 0x00008800ff249b82 */ /* 0x000ea20000000a00 */
[----:B------:R-:W-:Y:S01]  /*0910*/  @!P4 LEA.HI.X R29, R22, R17, R23, 0x2, P6 ;  /* 0x00000011161dc211 */ /* 0x000fe200030f1417 */
[----:B------:R-:W-:Y:S01]  /*0920*/  @!P3 IMAD R17, R79, R15, R16 ;  /* 0x0000000f4f11b224 */ /* 0x000fe200078e0210 */
[----:B------:R-:W-:Y:S01]  /*0930*/  @!P5 IADD3 R15, R19, R35, RZ ;  /* 0x00000023130fd210 */ /* 0x000fe20007ffe0ff */
[----:B------:R-:W-:Y:S01]  /*0940*/  @!P3 IMAD.WIDE.U32 R30, R79, R14, R30 ;  /* 0x0000000e4f1eb225 */ /* 0x000fe200078e001e */
[----:B-1----:R-:W-:-:S03]  /*0950*/  @!P5 LEA R26, P6, R18, R26, 0x2 ;  /* 0x0000001a121ad211 */ /* 0x002fc600078c10ff */
[----:B------:R-:W1:Y:S01]  /*0960*/  @!P1 LDC.64 R22, c[0x0][0x270] ;  /* 0x00009c00ff169b82 */ /* 0x000e620000000a00 */
[----:B------:R-:W-:Y:S02]  /*0970*/  @!P5 LEA.HI.X R27, R18, R27, R15, 0x2, P6 ;  /* 0x0000001b121bd211 */ /* 0x000fe400030f140f */
[----:B------:R-:W-:Y:S02]  /*0980*/  CS2R R14, SRZ ;  /* 0x00000000000e7805 */ /* 0x000fe4000001ff00 */
[----:B------:R-:W-:Y:S02]  /*0990*/  @!P3 IADD3 R18, R31, R17, RZ ;  /* 0x000000111f12b210 */ /* 0x000fe40007ffe0ff */
[----:B------:R-:W-:Y:S02]  /*09a0*/  CS2R R16, SRZ ;  /* 0x0000000000107805 */ /* 0x000fe4000001ff00 */
[----:B------:R-:W-:Y:S02]  /*09b0*/  SHF.R.S32.HI R63, RZ, 0x1f, R77 ;  /* 0x0000001fff3f7819 */ /* 0x000fe4000001144d */
[----:B------:R-:W-:Y:S01]  /*09c0*/  SHF.R.S32.HI R64, RZ, 0x1f, R76 ;  /* 0x0000001fff407819 */ /* 0x000fe2000001144c */
[----:B------:R3:W4:Y:S01]  /*09d0*/  @!P2 LDG.E.64 R14, desc[UR8][R20.64] ;  /* 0x00000008140ea981 */ /* 0x000722000c1e1b00 */
[----:B------:R-:W-:-:S02]  /*09e0*/  ISETP.GE.U32.AND P2, PT, R76, UR14, PT ;  /* 0x0000000e4c007c0c */ /* 0x000fc4000bf46070 */
[----:B0-----:R-:W-:Y:S01]  /*09f0*/  @!P3 LEA R24, P6, R30, R24, 0x2 ;  /* 0x000000181e18b211 */ /* 0x001fe200078c10ff */
[----:B------:R0:W5:Y:S01]  /*0a00*/  @!P4 LDG.E.64 R16, desc[UR8][R28.64] ;  /* 0x000000081c10c981 */ /* 0x000162000c1e1b00 */
[----:B------:R-:W-:Y:S02]  /*0a10*/  ISETP.GE.U32.AND P4, PT, R77, UR14, PT ;  /* 0x0000000e4d007c0c */ /* 0x000fe4000bf86070 */
[----:B------:R-:W-:Y:S02]  /*0a20*/  ISETP.GE.AND.EX P2, PT, R64, UR15, PT, P2 ;  /* 0x0000000f40007c0c */ /* 0x000fe4000bf46320 */
[----:B------:R-:W-:Y:S02]  /*0a30*/  ISETP.GE.AND.EX P4, PT, R63, UR15, PT, P4 ;  /* 0x0000000f3f007c0c */ /* 0x000fe4000bf86340 */
[----:B------:R-:W-:Y:S02]  /*0a40*/  @!P3 LEA.HI.X R25, R30, R25, R18, 0x2, P6 ;  /* 0x000000191e19b211 */ /* 0x000fe400030f1412 */
[----:B------:R-:W-:-:S02]  /*0a50*/  CS2R R18, SRZ ;  /* 0x0000000000127805 */ /* 0x000fc4000001ff00 */
[C---:B------:R-:W-:Y:S02]  /*0a60*/  ISETP.GT.U32.OR P4, PT, R0.reuse, 0x27f, P4 ;  /* 0x0000027f0000780c */ /* 0x040fe40002784470 */
[----:B------:R-:W-:Y:S02]  /*0a70*/  ISETP.GT.U32.OR P2, PT, R0, 0x27f, P2 ;  /* 0x0000027f0000780c */ /* 0x000fe40001744470 */
[----:B---3--:R-:W-:Y:S02]  /*0a80*/  CS2R R20, SRZ ;  /* 0x0000000000147805 */ /* 0x008fe4000001ff00 */
[----:B------:R-:W-:Y:S01]  /*0a90*/  SHF.R.S32.HI R65, RZ, 0x1f, R75 ;  /* 0x0000001fff417819 */ /* 0x000fe2000001144b */
[----:B------:R3:W5:Y:S01]  /*0aa0*/  @!P5 LDG.E.64 R18, desc[UR8][R26.64] ;  /* 0x000000081a12d981 */ /* 0x000762000c1e1b00 */
[----:B------:R-:W-:Y:S01]  /*0ab0*/  ISETP.GE.U32.AND P5, PT, R75, UR14, PT ;  /* 0x0000000e4b007c0c */ /* 0x000fe2000bfa6070 */
[----:B-1----:R-:W-:Y:S01]  /*0ac0*/  @!P1 IMAD R30, R62, R22, RZ ;  /* 0x000000163e1e9224 */ /* 0x002fe200078e02ff */
[----:B0-----:R-:W-:Y:S01]  /*0ad0*/  @!P1 MOV R28, R88 ;  /* 0x00000058001c9202 */ /* 0x001fe20000000f00 */
[----:B------:R0:W5:Y:S01]  /*0ae0*/  @!P3 LDG.E.64 R20, desc[UR8][R24.64] ;  /* 0x000000081814b981 */ /* 0x000162000c1e1b00 */
[----:B------:R-:W-:-:S02]  /*0af0*/  @!P1 MOV R29, R91 ;  /* 0x0000005b001d9202 */ /* 0x000fc40000000f00 */
[----:B------:R-:W-:Y:S01]  /*0b00*/  ISETP.GE.AND.EX P3, PT, R65, UR15, PT, P5 ;  /* 0x0000000f41007c0c */ /* 0x000fe2000bf66350 */
[C---:B------:R-:W-:Y:S02]  /*0b10*/  @!P1 IMAD R33, R78.reuse, R23, R30 ;  /* 0x000000174e219224 */ /* 0x040fe400078e021e */
[----:B------:R-:W-:Y:S01]  /*0b20*/  @!P1 IMAD.WIDE.U32 R28, R78, R22, R28 ;  /* 0x000000164e1c9225 */ /* 0x000fe200078e001c */
[----:B------:R-:W1:Y:S01]  /*0b30*/  @!P2 LDC.64 R30, c[0x0][0x270] ;  /* 0x00009c00ff1eab82 */ /* 0x000e620000000a00 */
[----:B------:R-:W-:-:S07]  /*0b40*/  ISETP.GT.U32.OR P3, PT, R0, 0x27f, P3 ;  /* 0x0000027f0000780c */ /* 0x000fce0001f64470 */
[----:B------:R-:W1:Y:S01]  /*0b50*/  @!P4 LDC.64 R22, c[0x0][0x270] ;  /* 0x00009c00ff16cb82 */ /* 0x000e620000000a00 */
[----:B------:R-:W-:Y:S02]  /*0b60*/  SHF.R.S32.HI R66, RZ, 0x1f, R74 ;  /* 0x0000001fff427819 */ /* 0x000fe4000001144a */
[----:B------:R-:W-:Y:S02]  /*0b70*/  ISETP.GE.U32.AND P5, PT, R74, UR14, PT ;  /* 0x0000000e4a007c0c */ /* 0x000fe4000bfa6070 */
[----:B---3--:R-:W-:Y:S02]  /*0b80*/  @!P1 IADD3 R26, R29, R33, RZ ;  /* 0x000000211d1a9210 */ /* 0x008fe40007ffe0ff */
[----:B--2---:R-:W-:Y:S01]  /*0b90*/  @!P1 LEA R36, P6, R28, R36, 0x2 ;  /* 0x000000241c249211 */ /* 0x004fe200078c10ff */
[----:B0-----:R-:W0:Y:S01]  /*0ba0*/  @!P4 LDC.64 R24, c[0x0][0x220] ;  /* 0x00008800ff18cb82 */ /* 0x001e220000000a00 */
[----:B------:R-:W-:Y:S02]  /*0bb0*/  ISETP.GE.AND.EX P5, PT, R66, UR15, PT, P5 ;  /* 0x0000000f42007c0c */ /* 0x000fe4000bfa6350 */
[----:B------:R-:W-:-:S02]  /*0bc0*/  @!P1 LEA.HI.X R37, R28, R37, R26, 0x2, P6 ;  /* 0x000000251c259211 */ /* 0x000fc400030f141a */
[----:B------:R-:W-:-:S03]  /*0bd0*/  ISETP.GT.U32.OR P5, PT, R0, 0x27f, P5 ;  /* 0x0000027f0000780c */ /* 0x000fc60002fa4470 */
[----:B------:R-:W2:Y:S01]  /*0be0*/  @!P3 LDC.64 R26, c[0x0][0x270] ;  /* 0x00009c00ff1abb82 */ /* 0x000ea20000000a00 */
[----:B------:R-:W-:Y:S02]  /*0bf0*/  @!P4 MOV R44, R88 ;  /* 0x00000058002cc202 */ /* 0x000fe40000000f00 */
[----:B------:R-:W-:-:S05]  /*0c00*/  @!P4 MOV R45, R91 ;  /* 0x0000005b002dc202 */ /* 0x000fca0000000f00 */
[----:B------:R-:W3:Y:S01]  /*0c10*/  @!P2 LDC.64 R28, c[0x0][0x220] ;  /* 0x00008800ff1cab82 */ /* 0x000ee20000000a00 */
[----:B-1----:R-:W-:Y:S02]  /*0c20*/  @!P4 IMAD R34, R63, R22, RZ ;  /* 0x000000163f22c224 */ /* 0x002fe400078e02ff */
[----:B------:R-:W-:Y:S02]  /*0c30*/  @!P2 IMAD R35, R64, R30, RZ ;  /* 0x0000001e4023a224 */ /* 0x000fe400078e02ff */
[C---:B------:R-:W-:Y:S02]  /*0c40*/  @!P4 IMAD R41, R77.reuse, R23, R34 ;  /* 0x000000174d29c224 */ /* 0x040fe400078e0222 */
[----:B------:R-:W-:Y:S01]  /*0c50*/  @!P4 IMAD.WIDE.U32 R44, R77, R22, R44 ;  /* 0x000000164d2cc225 */ /* 0x000fe200078e002c */
[----:B------:R-:W1:Y:S01]  /*0c60*/  @!P5 LDC.64 R32, c[0x0][0x270] ;  /* 0x00009c00ff20db82 */ /* 0x000e620000000a00 */
[----:B------:R-:W-:Y:S02]  /*0c70*/  CS2R R22, SRZ ;  /* 0x0000000000167805 */ /* 0x000fe4000001ff00 */
[----:B------:R-:W-:Y:S01]  /*0c80*/  @!P2 IMAD R47, R76, R31, R35 ;  /* 0x0000001f4c2fa224 */ /* 0x000fe200078e0223 */
[----:B------:R-:W-:-:S02]  /*0c90*/  @!P2 MOV R42, R88 ;  /* 0x00000058002aa202 */ /* 0x000fc40000000f00 */
[----:B------:R-:W-:Y:S01]  /*0ca0*/  @!P2 MOV R43, R91 ;  /* 0x0000005b002ba202 */ /* 0x000fe20000000f00 */
[----:B------:R3:W5:Y:S01]  /*0cb0*/  @!P1 LDG.E.64 R22, desc[UR8][R36.64] ;  /* 0x0000000824169981 */ /* 0x000762000c1e1b00 */
[----:B------:R-:W1:Y:S01]  /*0cc0*/  @!P3 LDC.64 R34, c[0x0][0x220] ;  /* 0x00008800ff22bb82 */ /* 0x000e620000000a00 */
[----:B------:R-:W-:Y:S02]  /*0cd0*/  SHF.R.S32.HI R67, RZ, 0x1f, R73 ;  /* 0x0000001fff437819 */ /* 0x000fe40000011449 */
[----:B------:R-:W-:Y:S02]  /*0ce0*/  ISETP.GE.U32.AND P6, PT, R73, UR14, PT ;  /* 0x0000000e49007c0c */ /* 0x000fe4000bfc6070 */
[----:B0-----:R-:W-:Y:S01]  /*0cf0*/  @!P4 LEA R40, P1, R44, R24, 0x2 ;  /* 0x000000182c28c211 */ /* 0x001fe200078210ff */
[----:B--2---:R-:W-:Y:S01]  /*0d00*/  @!P3 IMAD R24, R65, R26, RZ ;  /* 0x0000001a4118b224 */ /* 0x004fe200078e02ff */
[----:B------:R-:W-:Y:S01]  /*0d10*/  @!P4 IADD3 R41, R45, R41, RZ ;  /* 0x000000292d29c210 */ /* 0x000fe20007ffe0ff */
[----:B---3--:R-:W0:Y:S01]  /*0d20*/  @!P5 LDC.64 R36, c[0x0][0x220] ;  /* 0x00008800ff24db82 */ /* 0x008e220000000a00 */
[----:B------:R-:W-:Y:S01]  /*0d30*/  @!P2 IMAD.WIDE.U32 R42, R76, R30, R42 ;  /* 0x0000001e4c2aa225 */ /* 0x000fe200078e002a */
[----:B------:R-:W-:-:S02]  /*0d40*/  ISETP.GE.AND.EX P6, PT, R67, UR15, PT, P6 ;  /* 0x0000000f43007c0c */ /* 0x000fc4000bfc6360 */
[----:B------:R-:W-:Y:S01]  /*0d50*/  @!P4 LEA.HI.X R41, R44, R25, R41, 0x2, P1 ;  /* 0x000000192c29c211 */ /* 0x000fe200008f1429 */
[----:B------:R-:W-:Y:S01]  /*0d60*/  @!P3 IMAD R45, R75, R27, R24 ;  /* 0x0000001b4b2db224 */ /* 0x000fe200078e0218 */
[----:B------:R-:W-:Y:S02]  /*0d70*/  @!P3 MOV R24, R88 ;  /* 0x000000580018b202 */ /* 0x000fe40000000f00 */
[----:B------:R-:W-:Y:S02]  /*0d80*/  @!P3 MOV R25, R91 ;  /* 0x0000005b0019b202 */ /* 0x000fe40000000f00 */
[----:B------:R-:W-:Y:S02]  /*0d90*/  ISETP.GT.U32.OR P6, PT, R0, 0x27f, P6 ;  /* 0x0000027f0000780c */ /* 0x000fe400037c4470 */
[----:B------:R-:W-:Y:S02]  /*0da0*/  @!P2 IADD3 R27, R43, R47, RZ ;  /* 0x0000002f2b1ba210 */ /* 0x000fe40007ffe0ff */
[----:B------:R-:W-:Y:S01]  /*0db0*/  @!P2 LEA R28, P1, R42, R28, 0x2 ;  /* 0x0000001c2a1ca211 */ /* 0x000fe200078210ff */
[----:B------:R-:W-:Y:S01]  /*0dc0*/  @!P3 IMAD.WIDE.U32 R24, R75, R26, R24 ;  /* 0x0000001a4b18b225 */ /* 0x000fe200078e0018 */
[----:B------:R-:W-:-:S02]  /*0dd0*/  @!P5 MOV R26, R88 ;  /* 0x00000058001ad202 */ /* 0x000fc40000000f00 */
[----:B------:R-:W-:Y:S02]  /*0de0*/  @!P2 LEA.HI.X R29, R42, R29, R27, 0x2, P1 ;  /* 0x0000001d2a1da211 */ /* 0x000fe400008f141b */
[----:B------:R-:W-:Y:S01]  /*0df0*/  @!P5 MOV R27, R91 ;  /* 0x0000005b001bd202 */ /* 0x000fe20000000f00 */
[-C--:B-1----:R-:W-:Y:S01]  /*0e00*/  @!P5 IMAD R43, R66, R32.reuse, RZ ;  /* 0x00000020422bd224 */ /* 0x082fe200078e02ff */
[----:B------:R-:W-:Y:S01]  /*0e10*/  @!P3 IADD3 R25, R25, R45, RZ ;  /* 0x0000002d1919b210 */ /* 0x000fe20007ffe0ff */
[----:B------:R-:W1:Y:S01]  /*0e20*/  @!P6 LDC.64 R30, c[0x0][0x270] ;  /* 0x00009c00ff1eeb82 */ /* 0x000e620000000a00 */
[----:B------:R-:W-:Y:S01]  /*0e30*/  @!P5 IMAD.WIDE.U32 R26, R74, R32, R26 ;  /* 0x000000204a1ad225 */ /* 0x000fe200078e001a */
[----:B------:R-:W-:-:S03]  /*0e40*/  @!P3 LEA R32, P1, R24, R34, 0x2 ;  /* 0x000000221820b211 */ /* 0x000fc600078210ff */
[----:B------:R-:W-:Y:S01]  /*0e50*/  @!P5 IMAD R43, R74, R33, R43 ;  /* 0x000000214a2bd224 */ /* 0x000fe200078e022b */
[----:B------:R-:W-:Y:S02]  /*0e60*/  @!P3 LEA.HI.X R33, R24, R35, R25, 0x2, P1 ;  /* 0x000000231821b211 */ /* 0x000fe400008f1419 */
[----:B0-----:R-:W-:Y:S02]  /*0e70*/  @!P5 LEA R36, P1, R26, R36, 0x2 ;  /* 0x000000241a24d211 */ /* 0x001fe400078210ff */
[----:B------:R-:W-:-:S04]  /*0e80*/  @!P5 IADD3 R24, R27, R43, RZ ;  /* 0x0000002b1b18d210 */ /* 0x000fc80007ffe0ff */
[----:B------:R-:W-:Y:S02]  /*0e90*/  @!P5 LEA.HI.X R37, R26, R37, R24, 0x2, P1 ;  /* 0x000000251a25d211 */ /* 0x000fe400008f1418 */
[----:B------:R-:W-:Y:S02]  /*0ea0*/  CS2R R26, SRZ ;  /* 0x00000000001a7805 */ /* 0x000fe4000001ff00 */
[----:B------:R-:W-:Y:S02]  /*0eb0*/  SHF.R.S32.HI R68, RZ, 0x1f, R72 ;  /* 0x0000001fff447819 */ /* 0x000fe40000011448 */
[----:B------:R-:W-:Y:S02]  /*0ec0*/  ISETP.GE.U32.AND P1, PT, R72, UR14, PT ;  /* 0x0000000e48007c0c */ /* 0x000fe4000bf26070 */
[----:B------:R0:W2:Y:S01]  /*0ed0*/  @!P2 LDG.E.64 R26, desc[UR8][R28.64] ;  /* 0x000000081c1aa981 */ /* 0x0000a2000c1e1b00 */
[----:B------:R-:W-:Y:S02]  /*0ee0*/  CS2R R24, SRZ ;  /* 0x0000000000187805 */ /* 0x000fe4000001ff00 */
[----:B------:R-:W-:-:S02]  /*0ef0*/  ISETP.GE.AND.EX P1, PT, R68, UR15, PT, P1 ;  /* 0x0000000f44007c0c */ /* 0x000fc4000bf26310 */
[----:B------:R-:W-:Y:S01]  /*0f00*/  SHF.R.S32.HI R69, RZ, 0x1f, R6 ;  /* 0x0000001fff457819 */ /* 0x000fe20000011406 */
[----:B0-----:R-:W0:Y:S01]  /*0f10*/  @!P6 LDC.64 R28, c[0x0][0x220] ;  /* 0x00008800ff1ceb82 */ /* 0x001e220000000a00 */
[----:B------:R-:W-:Y:S01]  /*0f20*/  ISETP.GE.U32.AND P2, PT, R6, UR14, PT ;  /* 0x0000000e06007c0c */ /* 0x000fe2000bf46070 */
[----:B------:R-:W3:Y:S01]  /*0f30*/  @!P4 LDG.E.64 R24, desc[UR8][R40.64] ;  /* 0x000000082818c981 */ /* 0x000ee2000c1e1b00 */
[----:B------:R-:W-:Y:S01]  /*0f40*/  ISETP.GT.U32.OR P1, PT, R0, 0x27f, P1 ;  /* 0x0000027f0000780c */ /* 0x000fe20000f24470 */
[----:B-1----:R-:W-:Y:S01]  /*0f50*/  @!P6 IMAD R34, R67, R30, RZ ;  /* 0x0000001e4322e224 */ /* 0x002fe200078e02ff */
[----:B------:R-:W-:Y:S02]  /*0f60*/  SHF.R.S32.HI R70, RZ, 0x1f, R7 ;  /* 0x0000001fff467819 */ /* 0x000fe40000011407 */
[----:B------:R-:W-:Y:S02]  /*0f70*/  ISETP.GE.U32.AND P4, PT, R7, UR14, PT ;  /* 0x0000000e07007c0c */ /* 0x000fe4000bf86070 */
[----:B------:R-:W-:Y:S01]  /*0f80*/  ISETP.GE.AND.EX P2, PT, R69, UR15, PT, P2 ;  /* 0x0000000f45007c0c */ /* 0x000fe2000bf46320 */
[----:B------:R-:W-:Y:S01]  /*0f90*/  @!P6 IMAD R43, R73, R31, R34 ;  /* 0x0000001f492be224 */ /* 0x000fe200078e0222 */
[----:B------:R-:W-:-:S02]  /*0fa0*/  CS2R R44, SRZ ;  /* 0x00000000002c7805 */ /* 0x000fc4000001ff00 */
[----:B------:R-:W-:Y:S02]  /*0fb0*/  ISETP.GE.AND.EX P4, PT, R70, UR15, PT, P4 ;  /* 0x0000000f46007c0c */ /* 0x000fe4000bf86340 */
[----:B------:R-:W-:Y:S02]  /*0fc0*/  @!P6 MOV R34, R88 ;  /* 0x000000580022e202 */ /* 0x000fe40000000f00 */
[----:B------:R-:W-:Y:S02]  /*0fd0*/  @!P6 MOV R35, R91 ;  /* 0x0000005b0023e202 */ /* 0x000fe40000000f00 */
[----:B------:R-:W-:Y:S02]  /*0fe0*/  CS2R R48, SRZ ;  /* 0x0000000000307805 */ /* 0x000fe4000001ff00 */
[C---:B------:R-:W-:Y:S01]  /*0ff0*/  ISETP.GT.U32.OR P2, PT, R0.reuse, 0x27f, P2 ;  /* 0x0000027f0000780c */ /* 0x040fe20001744470 */
[----:B------:R1:W2:Y:S01]  /*1000*/  @!P3 LDG.E.64 R44, desc[UR8][R32.64] ;  /* 0x00000008202cb981 */ /* 0x0002a2000c1e1b00 */
[----:B------:R-:W-:Y:S01]  /*1010*/  ISETP.GT.U32.OR P4, PT, R0, 0x27f, P4 ;  /* 0x0000027f0000780c */ /* 0x000fe20002784470 */
[----:B------:R-:W-:Y:S01]  /*1020*/  @!P6 IMAD.WIDE.U32 R34, R73, R30, R34 ;  /* 0x0000001e4922e225 */ /* 0x000fe200078e0022 */
[----:B------:R-:W-:Y:S01]  /*1030*/  SHF.R.S32.HI R71, RZ, 0x1f, R8 ;  /* 0x0000001fff477819 */ /* 0x000fe20000011408 */
[----:B------:R0:W2:Y:S01]  /*1040*/  @!P5 LDG.E.64 R48, desc[UR8][R36.64] ;  /* 0x000000082430d981 */ /* 0x0000a2000c1e1b00 */
[----:B------:R-:W-:-:S02]  /*1050*/  ISETP.GE.U32.AND P3, PT, R8, UR14, PT ;  /* 0x0000000e08007c0c */ /* 0x000fc4000bf66070 */
[----:B------:R-:W-:Y:S01]  /*1060*/  @!P6 IADD3 R35, R35, R43, RZ ;  /* 0x0000002b2323e210 */ /* 0x000fe20007ffe0ff */
[----:B-1----:R-:W1:Y:S01]  /*1070*/  @!P1 LDC.64 R32, c[0x0][0x270] ;  /* 0x00009c00ff209b82 */ /* 0x002e620000000a00 */
[----:B------:R-:W-:Y:S02]  /*1080*/  ISETP.GE.AND.EX P3, PT, R71, UR15, PT, P3 ;  /* 0x0000000f47007c0c */ /* 0x000fe4000bf66330 */
[----:B0-----:R-:W-:Y:S02]  /*1090*/  @!P6 LEA R42, P5, R34, R28, 0x2 ;  /* 0x0000001c222ae211 */ /* 0x001fe400078a10ff */
[----:B------:R-:W-:Y:S02]  /*10a0*/  CS2R R46, SRZ ;  /* 0x00000000002e7805 */ /* 0x000fe4000001ff00 */
[----:B------:R-:W-:Y:S02]  /*10b0*/  ISETP.GT.U32.OR P3, PT, R0, 0x27f, P3 ;  /* 0x0000027f0000780c */ /* 0x000fe40001f64470 */
[----:B------:R-:W-:Y:S01]  /*10c0*/  @!P6 LEA.HI.X R43, R34, R29, R35, 0x2, P5 ;  /* 0x0000001d222be211 */ /* 0x000fe200028f1423 */
[----:B------:R-:W0:Y:S01]  /*10d0*/  @!P2 LDC.64 R30, c[0x0][0x270] ;  /* 0x00009c00ff1eab82 */ /* 0x000e220000000a00 */
[----:B------:R-:W-:Y:S01]  /*10e0*/  SHF.R.S32.HI R86, RZ, 0x1f, R9 ;  /* 0x0000001fff567819 */ /* 0x000fe20000011409 */
[----:B------:R1:W3:Y:S06]  /*10f0*/  @P0 LDG.E.64 R46, desc[UR8][R38.64] ;  /* 0x00000008262e0981 */ /* 0x0002ec000c1e1b00 */
[----:B------:R-:W4:Y:S01]  /*1100*/  @!P1 LDC.64 R28, c[0x0][0x220] ;  /* 0x00008800ff1c9b82 */ /* 0x000f220000000a00 */
[----:B------:R-:W-:-:S07]  /*1110*/  ISETP.GE.U32.AND P5, PT, R9, UR14, PT ;  /* 0x0000000e09007c0c */ /* 0x000fce000bfa6070 */
[----:B------:R-:W4:Y:S01]  /*1120*/  @!P4 LDC.64 R36, c[0x0][0x270] ;  /* 0x00009c00ff24cb82 */ /* 0x000f220000000a00 */
[----:B------:R-:W-:Y:S02]  /*1130*/  ISETP.GE.AND.EX P5, PT, R86, UR15, PT, P5 ;  /* 0x0000000f56007c0c */ /* 0x000fe4000bfa6350 */
[----:B------:R-:W-:Y:S02]  /*1140*/  @!P1 MOV R54, R88 ;  /* 0x0000005800369202 */ /* 0x000fe40000000f00 */
[----:B------:R-:W-:-:S03]  /*1150*/  ISETP.GT.U32.OR P5, PT, R0, 0x27f, P5 ;  /* 0x0000027f0000780c */ /* 0x000fc60002fa4470 */
[----:B-1----:R-:W1:Y:S01]  /*1160*/  @!P3 LDC.64 R38, c[0x0][0x270] ;  /* 0x00009c00ff26bb82 */ /* 0x002e620000000a00 */
[-C--:B------:R-:W-:Y:S01]  /*1170*/  @!P1 MOV R55, R91.reuse ;  /* 0x0000005b00379202 */ /* 0x080fe20000000f00 */
[----:B------:R-:W-:Y:S01]  /*1180*/  @!P1 IMAD R57, R68, R32, RZ ;  /* 0x0000002044399224 */ /* 0x000fe200078e02ff */
[----:B------:R-:W-:Y:S02]  /*1190*/  CS2R R50, SRZ ;  /* 0x0000000000327805 */ /* 0x000fe4000001ff00 */
[----:B------:R-:W-:Y:S01]  /*11a0*/  @!P2 MOV R52, R88 ;  /* 0x000000580034a202 */ /* 0x000fe20000000f00 */
[C---:B------:R-:W-:Y:S02]  /*11b0*/  @!P1 IMAD.WIDE.U32 R54, R72.reuse, R32, R54 ;  /* 0x0000002048369225 */ /* 0x040fe400078e0036 */
[----:B------:R-:W1:Y:S01]  /*11c0*/  @!P2 LDC.64 R40, c[0x0][0x220] ;  /* 0x00008800ff28ab82 */ /* 0x000e620000000a00 */
[----:B------:R-:W-:Y:S01]  /*11d0*/  @!P2 MOV R53, R91 ;  /* 0x0000005b0035a202 */ /* 0x000fe20000000f00 */
[----:B------:R-:W-:Y:S01]  /*11e0*/  @!P1 IMAD R57, R72, R33, R57 ;  /* 0x0000002148399224 */ /* 0x000fe200078e0239 */
[----:B------:R4:W2:Y:S01]  /*11f0*/  @!P6 LDG.E.64 R50, desc[UR8][R42.64] ;  /* 0x000000082a32e981 */ /* 0x0008a2000c1e1b00 */
[----:B0-----:R-:W-:-:S04]  /*1200*/  @!P2 IMAD R59, R69, R30, RZ ;  /* 0x0000001e453ba224 */ /* 0x001fc800078e02ff */
[----:B------:R-:W0:Y:S01]  /*1210*/  @!P4 LDC.64 R34, c[0x0][0x220] ;  /* 0x00008800ff22cb82 */ /* 0x000e220000000a00 */
[----:B------:R-:W-:Y:S01]  /*1220*/  @!P1 IADD3 R57, R55, R57, RZ ;  /* 0x0000003937399210 */ /* 0x000fe20007ffe0ff */
[----:B------:R-:W-:Y:S01]  /*1230*/  @!P2 IMAD R59, R6, R31, R59 ;  /* 0x0000001f063ba224 */ /* 0x000fe200078e023b */
[----:B----4-:R-:W-:Y:S01]  /*1240*/  @!P1 LEA R42, P6, R54, R28, 0x2 ;  /* 0x0000001c362a9211 */ /* 0x010fe200078c10ff */
[----:B------:R-:W-:Y:S02]  /*1250*/  @!P4 IMAD R28, R70, R36, RZ ;  /* 0x00000024461cc224 */ /* 0x000fe400078e02ff */
[----:B------:R-:W-:Y:S02]  /*1260*/  @!P2 IMAD.WIDE.U32 R52, R6, R30, R52 ;  /* 0x0000001e0634a225 */ /* 0x000fe400078e0034 */
[----:B------:R-:W4:Y:S01]  /*1270*/  @!P3 LDC.64 R32, c[0x0][0x220] ;  /* 0x00008800ff20bb82 */ /* 0x000f220000000a00 */
[----:B------:R-:W-:Y:S01]  /*1280*/  @!P1 LEA.HI.X R43, R54, R29, R57, 0x2, P6 ;  /* 0x0000001d362b9211 */ /* 0x000fe200030f1439 */
[----:B------:R-:W-:Y:S01]  /*1290*/  @!P4 IMAD R55, R7, R37, R28 ;  /* 0x000000250737c224 */ /* 0x000fe200078e021c */
[----:B------:R-:W-:-:S05]  /*12a0*/  @!P4 MOV R28, R88 ;  /* 0x00000058001cc202 */ /* 0x000fca0000000f00 */
[----:B------:R-:W4:Y:S01]  /*12b0*/  @!P5 LDC.64 R30, c[0x0][0x270] ;  /* 0x00009c00ff1edb82 */ /* 0x000f220000000a00 */
[-C--:B------:R-:W-:Y:S01]  /*12c0*/  @!P4 MOV R29, R91.reuse ;  /* 0x0000005b001dc202 */ /* 0x080fe20000000f00 */
[----:B-1----:R-:W-:Y:S02]  /*12d0*/  @!P3 IMAD R54, R71, R38, RZ ;  /* 0x000000264736b224 */ /* 0x002fe400078e02ff */
[----:B------:R-:W-:Y:S01]  /*12e0*/  @!P4 IMAD.WIDE.U32 R36, R7, R36, R28 ;  /* 0x000000240724c225 */ /* 0x000fe200078e001c */
[----:B------:R-:W-:Y:S02]  /*12f0*/  @!P3 MOV R28, R88 ;  /* 0x00000058001cb202 */ /* 0x000fe40000000f00 */
[----:B------:R-:W-:Y:S01]  /*1300*/  @!P3 MOV R29, R91 ;  /* 0x0000005b001db202 */ /* 0x000fe20000000f00 */
[----:B------:R-:W-:Y:S01]  /*1310*/  @!P3 IMAD R57, R8, R39, R54 ;  /* 0x000000270839b224 */ /* 0x000fe200078e0236 */
[----:B------:R-:W-:Y:S02]  /*1320*/  @!P2 IADD3 R59, R53, R59, RZ ;  /* 0x0000003b353ba210 */ /* 0x000fe40007ffe0ff */
[----:B------:R-:W-:Y:S01]  /*1330*/  @!P2 LEA R40, P6, R52, R40, 0x2 ;  /* 0x000000283428a211 */ /* 0x000fe200078c10ff */
[----:B------:R-:W-:-:S02]  /*1340*/  @!P3 IMAD.WIDE.U32 R38, R8, R38, R28 ;  /* 0x000000260826b225 */ /* 0x000fc400078e001c */
[----:B------:R-:W1:Y:S01]  /*1350*/  @!P5 LDC.64 R28, c[0x0][0x220] ;  /* 0x00008800ff1cdb82 */ /* 0x000e620000000a00 */
[----:B------:R-:W-:Y:S02]  /*1360*/  @!P2 LEA.HI.X R41, R52, R41, R59, 0x2, P6 ;  /* 0x000000293429a211 */ /* 0x000fe400030f143b */
[----:B------:R-:W-:Y:S02]  /*1370*/  @!P4 IADD3 R37, R37, R55, RZ ;  /* 0x000000372525c210 */ /* 0x000fe40007ffe0ff */
[----:B0-----:R-:W-:Y:S02]  /*1380*/  @!P4 LEA R34, P6, R36, R34, 0x2 ;  /* 0x000000222422c211 */ /* 0x001fe400078c10ff */
[----:B------:R-:W-:Y:S01]  /*1390*/  CS2R R52, SRZ ;  /* 0x0000000000347805 */ /* 0x000fe2000001ff00 */
[----:B----4-:R-:W-:Y:S01]  /*13a0*/  @!P5 IMAD R54, R86, R30, RZ ;  /* 0x0000001e5636d224 */ /* 0x010fe200078e02ff */
[----:B------:R-:W-:Y:S02]  /*13b0*/  @!P4 LEA.HI.X R35, R36, R35, R37, 0x2, P6 ;  /* 0x000000232423c211 */ /* 0x000fe400030f1425 */
[----:B------:R-:W-:-:S02]  /*13c0*/  @!P3 IADD3 R36, R39, R57, RZ ;  /* 0x000000392724b210 */ /* 0x000fc40007ffe0ff */
[----:B------:R-:W4:Y:S01]  /*13d0*/  @!P1 LDG.E.64 R52, desc[UR8][R42.64] ;  /* 0x000000082a349981 */ /* 0x000f22000c1e1b00 */
[C---:B------:R-:W-:Y:S01]  /*13e0*/  @!P3 LEA R32, P6, R38.reuse, R32, 0x2 ;  /* 0x000000202620b211 */ /* 0x040fe200078c10ff */
[C---:B------:R-:W-:Y:S01]  /*13f0*/  @!P5 IMAD R31, R9.reuse, R31, R54 ;  /* 0x0000001f091fd224 */ /* 0x040fe200078e0236 */
[----:B------:R-:W-:Y:S02]  /*1400*/  CS2R R54, SRZ ;  /* 0x0000000000367805 */ /* 0x000fe4000001ff00 */
[----:B------:R-:W-:Y:S02]  /*1410*/  @!P5 MOV R37, R91 ;  /* 0x0000005b0025d202 */ /* 0x000fe40000000f00 */
[----:B------:R-:W-:Y:S02]  /*1420*/  @!P3 LEA.HI.X R33, R38, R33, R36, 0x2, P6 ;  /* 0x000000212621b211 */ /* 0x000fe400030f1424 */
[----:B------:R-:W-:Y:S02]  /*1430*/  @!P5 MOV R36, R88 ;  /* 0x000000580024d202 */ /* 0x000fe40000000f00 */
[----:B------:R-:W-:Y:S01]  /*1440*/  CS2R R56, SRZ ;  /* 0x0000000000387805 */ /* 0x000fe2000001ff00 */
[----:B------:R-:W4:Y:S02]  /*1450*/  @!P2 LDG.E.64 R54, desc[UR8][R40.64] ;  /* 0x000000082836a981 */ /* 0x000f24000c1e1b00 */
[----:B------:R-:W-:Y:S01]  /*1460*/  @!P5 IMAD.WIDE.U32 R36, R9, R30, R36 ;  /* 0x0000001e0924d225 */ /* 0x000fe200078e0024 */
[----:B------:R-:W-:-:S02]  /*1470*/  CS2R R58, SRZ ;  /* 0x00000000003a7805 */ /* 0x000fc4000001ff00 */
[----:B------:R0:W4:Y:S02]  /*1480*/  @!P4 LDG.E.64 R56, desc[UR8][R34.64] ;  /* 0x000000082238c981 */ /* 0x000124000c1e1b00 */
[----:B------:R-:W-:Y:S02]  /*1490*/  @!P5 IADD3 R30, R37, R31, RZ ;  /* 0x0000001f251ed210 */ /* 0x000fe40007ffe0ff */
[C---:B-1----:R-:W-:Y:S02]  /*14a0*/  @!P5 LEA R28, P1, R36.reuse, R28, 0x2 ;  /* 0x0000001c241cd211 */ /* 0x042fe400078210ff */
[----:B------:R-:W-:Y:S01]  /*14b0*/  CS2R R60, SRZ ;  /* 0x00000000003c7805 */ /* 0x000fe2000001ff00 */
[----:B------:R-:W4:Y:S01]  /*14c0*/  @!P3 LDG.E.64 R58, desc[UR8][R32.64] ;  /* 0x00000008203ab981 */ /* 0x000f22000c1e1b00 */
[----:B------:R-:W-:-:S05]  /*14d0*/  @!P5 LEA.HI.X R29, R36, R29, R30, 0x2, P1 ;  /* 0x0000001d241dd211 */ /* 0x000fca00008f141e */
[----:B------:R5:W4:Y:S01]  /*14e0*/  @!P5 LDG.E.64 R60, desc[UR8][R28.64] ;  /* 0x000000081c3cd981 */ /* 0x000b22000c1e1b00 */
[----:B0-----:R-:W-:Y:S01]  /*14f0*/  FADD.FTZ R35, R14, R15 ;  /* 0x0000000f0e237221 */ /* 0x001fe20000010000 */
[----:B------:R-:W-:Y:S01]  /*1500*/  FMUL.FTZ R37, R15, R15 ;  /* 0x0000000f0f257220 */ /* 0x000fe20000410000 */
[----:B-----5:R-:W-:Y:S01]  /*1510*/  FADD.FTZ R29, R16, R17 ;  /* 0x00000011101d7221 */ /* 0x020fe20000010000 */
[----:B------:R-:W-:Y:S02]  /*1520*/  FMUL.FTZ R33, R17, R17 ;  /* 0x0000001111217220 */ /* 0x000fe40000410000 */
[----:B------:R-:W-:Y:S02]  /*1530*/  FFMA.FTZ R34, R14, R14, R37 ;  /* 0x0000000e0e227223 */ /* 0x000fe40000010025 */
[----:B------:R-:W-:Y:S01]  /*1540*/  FFMA.FTZ R28, R16, R16, R33 ;  /* 0x00000010101c7223 */ /* 0x000fe20000010021 */
[----:B------:R-:W-:-:S04]  /*1550*/  FMUL.FTZ R33, R19, R19 ;  /* 0x0000001313217220 */ /* 0x000fc80000410000 */
[----:B------:R-:W-:Y:S01]  /*1560*/  FFMA.FTZ R33, R18, R18, R33 ;  /* 0x0000001212217223 */ /* 0x000fe20000010021 */
[----:B------:R-:W-:Y:S01]  /*1570*/  ISETP.GT.AND P1, PT, R2, 0x1e, PT ;  /* 0x0000001e0200780c */ /* 0x000fe20003f24270 */
[----:B---3--:R-:W-:Y:S01]  /*1580*/  FADD.FTZ R30, R46, R47 ;  /* 0x0000002f2e1e7221 */ /* 0x008fe20000010000 */
[----:B------:R-:W-:-:S03]  /*1590*/  FMUL.FTZ R31, R47, R47 ;  /* 0x0000002f2f1f7220 */ /* 0x000fc60000410000 */
[----:B------:R-:W-:Y:S01]  /*15a0*/  FADD.FTZ R30, RZ, R30 ;  /* 0x0000001eff1e7221 */ /* 0x000fe20000010000 */
[----:B------:R-:W-:-:S03]  /*15b0*/  FFMA.FTZ R31, R46, R46, R31 ;  /* 0x0000002e2e1f7223 */ /* 0x000fc6000001001f */
[----:B------:R-:W-:Y:S01]  /*15c0*/  FADD.FTZ R30, R30, R35 ;  /* 0x000000231e1e7221 */ /* 0x000fe20000010000 */
[----:B------:R-:W-:-:S03]  /*15d0*/  FADD.FTZ R31, RZ, R31 ;  /* 0x0000001fff1f7221 */ /* 0x000fc60000010000 */
[----:B------:R-:W-:Y:S01]  /*15e0*/  FADD.FTZ R29, R30, R29 ;  /* 0x0000001d1e1d7221 */ /* 0x000fe20000010000 */
[----:B------:R-:W-:Y:S01]  /*15f0*/  FADD.FTZ R30, R18, R19 ;  /* 0x00000013121e7221 */ /* 0x000fe20000010000 */
[----:B------:R-:W-:-:S03]  /*1600*/  FADD.FTZ R31, R31, R34 ;  /* 0x000000221f1f7221 */ /* 0x000fc60000010000 */
[----:B------:R-:W-:Y:S01]  /*1610*/  FADD.FTZ R29, R29, R30 ;  /* 0x0000001e1d1d7221 */ /* 0x000fe20000010000 */
[----:B------:R-:W-:Y:S01]  /*1620*/  FADD.FTZ R30, R20, R21 ;  /* 0x00000015141e7221 */ /* 0x000fe20000010000 */
[----:B------:R-:W-:Y:S01]  /*1630*/  FADD.FTZ R28, R31, R28 ;  /* 0x0000001c1f1c7221 */ /* 0x000fe20000010000 */
[----:B------:R-:W-:Y:S02]  /*1640*/  FMUL.FTZ R31, R21, R21 ;  /* 0x00000015151f7220 */ /* 0x000fe40000410000 */
[----:B------:R-:W-:Y:S01]  /*1650*/  FADD.FTZ R29, R29, R30 ;  /* 0x0000001e1d1d7221 */ /* 0x000fe20000010000 */
[----:B------:R-:W-:Y:S01]  /*1660*/  FADD.FTZ R28, R28, R33 ;  /* 0x000000211c1c7221 */ /* 0x000fe20000010000 */
[----:B------:R-:W-:Y:S01]  /*1670*/  FADD.FTZ R30, R22, R23 ;  /* 0x00000017161e7221 */ /* 0x000fe20000010000 */
[----:B------:R-:W-:Y:S01]  /*1680*/  FFMA.FTZ R31, R20, R20, R31 ;  /* 0x00000014141f7223 */ /* 0x000fe2000001001f */
[----:B------:R-:W-:Y:S02]  /*1690*/  FMUL.FTZ R33, R23, R23 ;  /* 0x0000001717217220 */ /* 0x000fe40000410000 */
[----:B------:R-:W-:Y:S01]  /*16a0*/  FADD.FTZ R29, R29, R30 ;  /* 0x0000001e1d1d7221 */ /* 0x000fe20000010000 */
[----:B------:R-:W-:Y:S01]  /*16b0*/  FADD.FTZ R28, R28, R31 ;  /* 0x0000001f1c1c7221 */ /* 0x000fe20000010000 */
[----:B------:R-:W-:Y:S01]  /*16c0*/  FFMA.FTZ R33, R22, R22, R33 ;  /* 0x0000001616217223 */ /* 0x000fe20000010021 */
[----:B------:R-:W-:Y:S01]  /*16d0*/  FADD.FTZ R30, R24, R25 ;  /* 0x00000019181e7221 */ /* 0x000fe20000010000 */
[----:B------:R-:W-:-:S02]  /*16e0*/  FMUL.FTZ R31, R25, R25 ;  /* 0x00000019191f7220 */ /* 0x000fc40000410000 */
[----:B------:R-:W-:Y:S01]  /*16f0*/  FADD.FTZ R28, R28, R33 ;  /* 0x000000211c1c7221 */ /* 0x000fe20000010000 */
[----:B------:R-:W-:Y:S01]  /*1700*/  FADD.FTZ R29, R29, R30 ;  /* 0x0000001e1d1d7221 */ /* 0x000fe20000010000 */
[----:B------:R-:W-:Y:S01]  /*1710*/  FFMA.FTZ R31, R24, R24, R31 ;  /* 0x00000018181f7223 */ /* 0x000fe2000001001f */
[----:B--2---:R-:W-:Y:S01]  /*1720*/  FMUL.FTZ R33, R27, R27 ;  /* 0x0000001b1b217220 */ /* 0x004fe20000410000 */
[----:B------:R-:W-:Y:S02]  /*1730*/  FADD.FTZ R30, R26, R27 ;  /* 0x0000001b1a1e7221 */ /* 0x000fe40000010000 */
[----:B------:R-:W-:Y:S01]  /*1740*/  FADD.FTZ R28, R28, R31 ;  /* 0x0000001f1c1c7221 */ /* 0x000fe20000010000 */
[----:B------:R-:W-:Y:S01]  /*1750*/  FFMA.FTZ R33, R26, R26, R33 ;  /* 0x0000001a1a217223 */ /* 0x000fe20000010021 */
[----:B------:R-:W-:Y:S01]  /*1760*/  FADD.FTZ R29, R29, R30 ;  /* 0x0000001e1d1d7221 */ /* 0x000fe20000010000 */
[----:B------:R-:W-:Y:S01]  /*1770*/  FMUL.FTZ R31, R45, R45 ;  /* 0x0000002d2d1f7220 */ /* 0x000fe20000410000 */
[----:B------:R-:W-:Y:S01]  /*1780*/  FADD.FTZ R30, R44, R45 ;  /* 0x0000002d2c1e7221 */ /* 0x000fe20000010000 */
[----:B------:R-:W-:Y:S01]  /*1790*/  FADD.FTZ R28, R28, R33 ;  /* 0x000000211c1c7221 */ /* 0x000fe20000010000 */
[----:B------:R-:W-:Y:S01]  /*17a0*/  FMUL.FTZ R33, R49, R49 ;  /* 0x0000003131217220 */ /* 0x000fe20000410000 */
[----:B------:R-:W-:Y:S01]  /*17b0*/  FFMA.FTZ R31, R44, R44, R31 ;  /* 0x0000002c2c1f7223 */ /* 0x000fe2000001001f */
[----:B------:R-:W-:Y:S01]  /*17c0*/  FADD.FTZ R29, R29, R30 ;  /* 0x0000001e1d1d7221 */ /* 0x000fe20000010000 */
        /* <DEDUP_REMOVED lines=9> */
[----:B------:R-:W-:Y:S01]  /*1860*/  FADD.FTZ R28, R28, R31 ;  /* 0x0000001f1c1c7221 */ /* 0x000fe20000010000 */
[----:B----4-:R-:W-:Y:S01]  /*1870*/  FMUL.FTZ R33, R53, R53 ;  /* 0x0000003535217220 */ /* 0x010fe20000410000 */
[----:B------:R-:W-:-:S03]  /*1880*/  FADD.FTZ R30, R52, R53 ;  /* 0x00000035341e7221 */ /* 0x000fc60000010000 */
[----:B------:R-:W-:Y:S01]  /*1890*/  FFMA.FTZ R33, R52, R52, R33 ;  /* 0x0000003434217223 */ /* 0x000fe20000010021 */
[----:B------:R-:W-:Y:S01]  /*18a0*/  FADD.FTZ R29, R29, R30 ;  /* 0x0000001e1d1d7221 */ /* 0x000fe20000010000 */
[----:B------:R-:W-:Y:S01]  /*18b0*/  FMUL.FTZ R31, R55, R55 ;  /* 0x00000037371f7220 */ /* 0x000fe20000410000 */
[----:B------:R-:W-:Y:S01]  /*18c0*/  FADD.FTZ R30, R54, R55 ;  /* 0x00000037361e7221 */ /* 0x000fe20000010000 */
[----:B------:R-:W-:Y:S02]  /*18d0*/  FADD.FTZ R28, R28, R33 ;  /* 0x000000211c1c7221 */ /* 0x000fe40000010000 */
[----:B------:R-:W-:Y:S01]  /*18e0*/  FFMA.FTZ R31, R54, R54, R31 ;  /* 0x00000036361f7223 */ /* 0x000fe2000001001f */
[----:B------:R-:W-:Y:S01]  /*18f0*/  FMUL.FTZ R33, R57, R57 ;  /* 0x0000003939217220 */ /* 0x000fe20000410000 */
[----:B------:R-:W-:Y:S01]  /*1900*/  FADD.FTZ R29, R29, R30 ;  /* 0x0000001e1d1d7221 */ /* 0x000fe20000010000 */
[----:B------:R-:W-:Y:S01]  /*1910*/  FADD.FTZ R30, R56, R57 ;  /* 0x00000039381e7221 */ /* 0x000fe20000010000 */
[----:B------:R-:W-:Y:S01]  /*1920*/  FADD.FTZ R28, R28, R31 ;  /* 0x0000001f1c1c7221 */ /* 0x000fe20000010000 */
[----:B------:R-:W-:Y:S01]  /*1930*/  FFMA.FTZ R33, R56, R56, R33 ;  /* 0x0000003838217223 */ /* 0x000fe20000010021 */
[----:B------:R-:W-:Y:S01]  /*1940*/  FMUL.FTZ R31, R59, R59 ;  /* 0x0000003b3b1f7220 */ /* 0x000fe20000410000 */
[----:B------:R-:W-:-:S02]  /*1950*/  FADD.FTZ R29, R29, R30 ;  /* 0x0000001e1d1d7221 */ /* 0x000fc40000010000 */
[----:B------:R-:W-:Y:S01]  /*1960*/  FADD.FTZ R28, R28, R33 ;  /* 0x000000211c1c7221 */ /* 0x000fe20000010000 */
[C---:B------:R-:W-:Y:S01]  /*1970*/  FADD.FTZ R30, R58.reuse, R59 ;  /* 0x0000003b3a1e7221 */ /* 0x040fe20000010000 */
[----:B------:R-:W-:Y:S01]  /*1980*/  FFMA.FTZ R31, R58, R58, R31 ;  /* 0x0000003a3a1f7223 */ /* 0x000fe2000001001f */
[----:B------:R-:W-:Y:S02]  /*1990*/  FMUL.FTZ R33, R61, R61 ;  /* 0x0000003d3d217220 */ /* 0x000fe40000410000 */
[----:B------:R-:W-:Y:S01]  /*19a0*/  FADD.FTZ R29, R29, R30 ;  /* 0x0000001e1d1d7221 */ /* 0x000fe20000010000 */
        /* <DEDUP_REMOVED lines=51> */
[----:B0-----:R-:W-:Y:S02]  /*1ce0*/  FADD.FTZ R40, R36, R39 ;  /* 0x0000002724287221 */ /* 0x001fe40000010000 */
[----:B------:R-:W0:Y:S01]  /*1cf0*/  LDS.128 R36, [UR5+0x60] ;  /* 0x00006005ff247984 */ /* 0x000e220008000c00 */
[----:B---3--:R-:W-:Y:S01]  /*1d00*/  FADD.FTZ R93, R43, R28 ;  /* 0x0000001c2b5d7221 */ /* 0x008fe20000010000 */
[----:B------:R-:W-:Y:S02]  /*1d10*/  FADD.FTZ R28, R40, R29 ;  /* 0x0000001d281c7221 */ /* 0x000fe40000010000 */
[----:B------:R-:W2:Y:S01]  /*1d20*/  LDS.128 R40, [UR5+0x70] ;  /* 0x00007005ff287984 */ /* 0x000ea20008000c00 */
[----:B------:R-:W-:Y:S01]  /*1d30*/  FADD.FTZ R93, R93, R30 ;  /* 0x0000001e5d5d7221 */ /* 0x000fe20000010000 */
[----:B------:R-:W-:-:S04]  /*1d40*/  FADD.FTZ R28, R28, R31 ;  /* 0x0000001f1c1c7221 */ /* 0x000fc80000010000 */
[----:B-1----:R-:W-:Y:S01]  /*1d50*/  FADD.FTZ R28, R28, R33 ;  /* 0x000000211c1c7221 */ /* 0x002fe20000010000 */
[----:B------:R-:W-:-:S03]  /*1d60*/  FADD.FTZ R93, R93, R32 ;  /* 0x000000205d5d7221 */ /* 0x000fc60000010000 */
[----:B------:R-:W-:Y:S01]  /*1d70*/  FADD.FTZ R28, R28, R35 ;  /* 0x000000231c1c7221 */ /* 0x000fe20000010000 */
[----:B------:R-:W-:-:S03]  /*1d80*/  FADD.FTZ R93, R93, R34 ;  /* 0x000000225d5d7221 */ /* 0x000fc60000010000 */
[----:B0-----:R-:W-:Y:S01]  /*1d90*/  FADD.FTZ R32, R28, R37 ;  /* 0x000000251c207221 */ /* 0x001fe20000010000 */
[----:B------:R-:W-:Y:S01]  /*1da0*/  FADD.FTZ R93, R93, R36 ;  /* 0x000000245d5d7221 */ /* 0x000fe20000010000 */
[----:B------:R-:W0:Y:S02]  /*1db0*/  LDS.128 R28, [UR5+0x80] ;  /* 0x00008005ff1c7984 */ /* 0x000e240008000c00 */
[----:B------:R-:W-:Y:S01]  /*1dc0*/  FADD.FTZ R32, R32, R39 ;  /* 0x0000002720207221 */ /* 0x000fe20000010000 */
[----:B------:R-:W-:-:S03]  /*1dd0*/  FADD.FTZ R93, R93, R38 ;  /* 0x000000265d5d7221 */ /* 0x000fc60000010000 */
[----:B--2---:R-:W-:Y:S01]  /*1de0*/  FADD.FTZ R36, R32, R41 ;  /* 0x0000002920247221 */ /* 0x004fe20000010000 */
[----:B------:R-:W-:Y:S01]  /*1df0*/  FADD.FTZ R93, R93, R40 ;  /* 0x000000285d5d7221 */ /* 0x000fe20000010000 */
[----:B------:R-:W1:Y:S03]  /*1e00*/  LDS.128 R32, [UR5+0x90] ;  /* 0x00009005ff207984 */ /* 0x000e660008000c00 */
[----:B------:R-:W-:Y:S01]  /*1e10*/  FADD.FTZ R93, R93, R42 ;  /* 0x0000002a5d5d7221 */ /* 0x000fe20000010000 */
[----:B------:R-:W-:Y:S01]  /*1e20*/  FADD.FTZ R42, R36, R43 ;  /* 0x0000002b242a7221 */ /* 0x000fe20000010000 */
[----:B------:R-:W-:Y:S04]  /*1e30*/  LDS.64 R40, [UR5+0xb0] ;  /* 0x0000b005ff287984 */ /* 0x000fe80008000a00 */
[----:B------:R-:W2:Y:S01]  /*1e40*/  LDS.128 R36, [UR5+0xa0] ;  /* 0x0000a005ff247984 */ /* 0x000ea20008000c00 */
        /* <DEDUP_REMOVED lines=14> */
.L_x_4500:
[----:B------:R-:W-:Y:S05]  /*1f30*/  BSYNC B0 ;  /* 0x0000000000007941 */ /* 0x000fea0003800000 */
.L_x_4499:
        /* <DEDUP_REMOVED lines=28> */
.L_x_4503:
[----:B-1----:R-:W2:Y:S04]  /*2100*/  LDG.E.STRONG.GPU R30, desc[UR8][R28.64] ;  /* 0x000000081c1e7981 */ /* 0x002ea8000c1ef900 */
[----:B--2---:R-:W-:Y:S01]  /*2110*/  CCTL.IVALL ;  /* 0x00000000ff00798f */ /* 0x004fe20002000000 */
[----:B------:R-:W-:Y:S05]  /*2120*/  YIELD ;  /* 0x0000000000007946 */ /* 0x000fea0003800000 */
[----:B------:R-:W-:-:S13]  /*2130*/  ISETP.NE.AND P1, PT, R30, R33, PT ;  /* 0x000000211e00720c */ /* 0x000fda0003f25270 */
[----:B------:R-:W-:Y:S05]  /*2140*/  @P1 BRA `(.L_x_4503) ;  /* 0xfffffffc00ec1947 */ /* 0x000fea000383ffff */
.L_x_4502:
        /* <DEDUP_REMOVED lines=11> */
.L_x_4505:
[C---:B------:R-:W-:Y:S02]  /*2200*/  IADD3 R29, R36.reuse, 0x1, RZ ;  /* 0x00000001241d7810 */ /* 0x040fe40007ffe0ff */
[C---:B------:R-:W-:Y:S02]  /*2210*/  ISETP.EQ.OR P1, PT, R36.reuse, UR7, P3 ;  /* 0x0000000724007c0c */ /* 0x040fe40009f22670 */
        /* <DEDUP_REMOVED lines=8> */
[----:B------:R-:W3:Y:S08]  /*22a0*/  @!P2 LDC R92, c[0x0][0x10] ;  /* 0x00000400ff5cab82 */ /* 0x000ef00000000800 */
[----:B------:R-:W4:Y:S01]  /*22b0*/  @!P2 LDC.64 R34, c[0x0][0x248] ;  /* 0x00009200ff22ab82 */ /* 0x000f220000000a00 */
[----:B-1----:R-:W-:-:S04]  /*22c0*/  @!P1 IMAD R39, R39, R33, RZ ;  /* 0x0000002127279224 */ /* 0x002fc800078e02ff */
[----:B------:R-:W-:Y:S02]  /*22d0*/  @!P1 IMAD R39, R39, R37, RZ ;  /* 0x0000002527279224 */ /* 0x000fe400078e02ff */
[----:B--2---:R-:W-:-:S03]  /*22e0*/  @!P1 IMAD R33, R33, R36, R30 ;  /* 0x0000002421219224 */ /* 0x004fc600078e021e */
[----:B------:R-:W-:Y:S01]  /*22f0*/  @!P1 SHF.L.U32 R39, R39, 0x1, RZ ;  /* 0x0000000127279819 */ /* 0x000fe200000006ff */
[----:B------:R-:W1:Y:S01]  /*2300*/  @!P4 LDC R30, c[0x0][0x10] ;  /* 0x00000400ff1ecb82 */ /* 0x000e620000000800 */
[-C--:B---3--:R-:W-:Y:S02]  /*2310*/  @!P2 IMAD R32, R29, R92.reuse, R32 ;  /* 0x0000005c1d20a224 */ /* 0x088fe400078e0220 */
[----:B------:R-:W-:Y:S02]  /*2320*/  @!P2 IMAD R92, R31, R92, RZ ;  /* 0x0000005c1f5ca224 */ /* 0x000fe400078e02ff */
[----:B------:R-:W1:Y:S03]  /*2330*/  @!P4 S2R R31, SR_CTAID.Y ;  /* 0x00000000001fc919 */ /* 0x000e660000002600 */
[----:B------:R-:W2:Y:S01]  /*2340*/  @!P1 LDC.64 R28, c[0x0][0x248] ;  /* 0x00009200ff1c9b82 */ /* 0x000ea20000000a00 */
[----:B------:R-:W-:-:S05]  /*2350*/  @!P2 IMAD R92, R92, R37, RZ ;  /* 0x000000255c5ca224 */ /* 0x000fca00078e02ff */
[----:B------:R-:W-:-:S05]  /*2360*/  @!P2 SHF.L.U32 R43, R92, 0x1, RZ ;  /* 0x000000015c2ba819 */ /* 0x000fca00000006ff */
[----:B----4-:R-:W-:-:S04]  /*2370*/  @!P2 IMAD.WIDE R34, R43, 0x4, R34 ;  /* 0x000000042b22a825 */ /* 0x010fc800078e0222 */
[----:B------:R-:W-:-:S04]  /*2380*/  @!P2 IMAD.WIDE.U32 R34, R32, 0x8, R34 ;  /* 0x000000082022a825 */ /* 0x000fc800078e0022 */
[----:B--2---:R-:W-:Y:S01]  /*2390*/  @!P1 IMAD.WIDE R28, R39, 0x4, R28 ;  /* 0x00000004271c9825 */ /* 0x004fe200078e021c */
[----:B------:R-:W-:-:S04]  /*23a0*/  IADD3 R39, R36, 0x3, RZ ;  /* 0x0000000324277810 */ /* 0x000fc80007ffe0ff */
[----:B------:R-:W-:Y:S01]  /*23b0*/  ISETP.EQ.OR P5, PT, R39, UR7, P3 ;  /* 0x0000000727007c0c */ /* 0x000fe20009fa2670 */
[----:B------:R-:W-:Y:S01]  /*23c0*/  @!P1 IMAD.WIDE.U32 R28, R33, 0x8, R28 ;  /* 0x00000008211c9825 */ /* 0x000fe200078e001c */
[----:B------:R-:W-:-:S03]  /*23d0*/  @!P4 LOP3.LUT R33, R4, 0x1, RZ, 0xc0, !PT ;  /* 0x000000010421c812 */ /* 0x000fc600078ec0ff */
[-C--:B-1----:R-:W-:Y:S02]  /*23e0*/  @!P4 IMAD R42, R42, R30.reuse, R31 ;  /* 0x0000001e2a2ac224 */ /* 0x082fe400078e021f */
        /* <DEDUP_REMOVED lines=16> */
[----:B------:R1:W2:Y:S02]  /*24f0*/  @!P2 LDG.E.64 R30, desc[UR8][R34.64] ;  /* 0x00000008221ea981 */ /* 0x0002a4000c1e1b00 */
[----:B-1----:R-:W-:Y:S02]  /*2500*/  @!P5 IMAD.WIDE.U32 R34, R39, 0x8, R32 ;  /* 0x000000082722d825 */ /* 0x002fe400078e0020 */
        /* <DEDUP_REMOVED lines=14> */
.L_x_4504:
        /* <DEDUP_REMOVED lines=19> */
.L_x_4507:
[----:B------:R-:W-:Y:S05]  /*2720*/  BSYNC B0 ;  /* 0x0000000000007941 */ /* 0x000fea0003800000 */
.L_x_4506:
        /* <DEDUP_REMOVED lines=13> */
[----:B-1----:R-:W-:-:S02]  /*2800*/  @!P2 IMAD R35, R35, R32, R28 ;  /* 0x000000202323a224 */ /* 0x002fc400078e021c */
[----:B------:R-:W-:-:S05]  /*2810*/  @!P2 IMAD R32, R29, R32, RZ ;  /* 0x000000201d20a224 */ /* 0x000fca00078e02ff */
[----:B------:R-:W1:Y:S01]  /*2820*/  @!P1 LDC.64 R28, c[0x0][0x248] ;  /* 0x00009200ff1c9b82 */ /* 0x000e620000000a00 */
[-C--:B---3--:R-:W-:Y:S02]  /*2830*/  @!P1 IMAD R38, R33, R36.reuse, RZ ;  /* 0x0000002421269224 */ /* 0x088fe400078e02ff */
        /* <DEDUP_REMOVED lines=15> */
.L_x_4501:
        /* <DEDUP_REMOVED lines=20> */
[----:B-1----:R1:W2:Y:S04]  /*2a70*/  LDG.E.64 R28, desc[UR8][R32.64] ;  /* 0x00000008201c7981 */ /* 0x0022a8000c1e1b00 */
[----:B------:R-:W2:Y:S01]  /*2a80*/  LDG.E.64 R30, desc[UR8][R30.64] ;  /* 0x000000081e1e7981 */ /* 0x000ea2000c1e1b00 */
[----:B------:R-:W-:-:S03]  /*2a90*/  ISETP.NE.AND P5, PT, RZ, UR10, PT ;  /* 0x0000000aff007c0c */ /* 0x000fc6000bfa5270 */
[----:B-1----:R-:W1:Y:S02]  /*2aa0*/  LDS.64 R32, [UR5+0xc0] ;  /* 0x0000c005ff207984 */ /* 0x002e640008000a00 */
[----:B-1----:R-:W-:-:S04]  /*2ab0*/  FMUL.FTZ R32, R32, UR6 ;  /* 0x0000000620207c20 */ /* 0x002fc80008410000 */
[C---:B------:R-:W-:Y:S01]  /*2ac0*/  FMUL.FTZ R36, R32.reuse, R32 ;  /* 0x0000002020247220 */ /* 0x040fe20000410000 */
[C---:B------:R-:W-:Y:S01]  /*2ad0*/  FADD.FTZ R46, -R32.reuse, R46 ;  /* 0x0000002e202e7221 */ /* 0x040fe20000010100 */
[C---:B------:R-:W-:Y:S01]  /*2ae0*/  FADD.FTZ R34, -R32.reuse, R47 ;  /* 0x0000002f20227221 */ /* 0x040fe20000010100 */
[----:B------:R-:W-:Y:S01]  /*2af0*/  FADD.FTZ R35, -R32, R14 ;  /* 0x0000000e20237221 */ /* 0x000fe20000010100 */
[----:B------:R-:W-:Y:S01]  /*2b00*/  FFMA.FTZ R36, R33, UR6, -R36 ;  /* 0x0000000621247c23 */ /* 0x000fe20008010824 */
[----:B------:R-:W-:-:S04]  /*2b10*/  MOV R33, 0x3f800000 ;  /* 0x3f80000000217802 */ /* 0x000fc80000000f00 */
[----:B------:R-:W-:-:S13]  /*2b20*/  FSETP.GTU.FTZ.AND P1, PT, R36, RZ, PT ;  /* 0x000000ff2400720b */ /* 0x000fda0003f3c000 */
[----:B------:R-:W1:Y:S02]  /*2b30*/  @P1 LDC R37, c[0x0][0x238] ;  /* 0x00008e00ff251b82 */ /* 0x000e640000000800 */
[----:B-1----:R-:W-:Y:S01]  /*2b40*/  @P1 FADD.FTZ R36, R36, R37 ;  /* 0x0000002524241221 */ /* 0x002fe20000010000 */
[----:B------:R-:W-:-:S03]  /*2b50*/  FADD.FTZ R37, -R32, R15 ;  /* 0x0000000f20257221 */ /* 0x000fc60000010100 */
[----:B------:R-:W1:Y:S02]  /*2b60*/  @P1 MUFU.RSQ R33, R36 ;  /* 0x0000002400211308 */ /* 0x000e640000001400 */
[-C--:B-1----:R-:W-:Y:S01]  /*2b70*/  FMUL.FTZ R39, R46, R33.reuse ;  /* 0x000000212e277220 */ /* 0x082fe20000410000 */
[----:B------:R-:W-:-:S03]  /*2b80*/  FMUL.FTZ R34, R34, R33 ;  /* 0x0000002122227220 */ /* 0x000fc60000410000 */
        /* <DEDUP_REMOVED lines=13> */
.L_x_4508:
[----:B------:R-:W-:Y:S04]  /*2c60*/  BSSY B0, `(.L_x_4509) ;  /* 0x000000d000007945 */ /* 0x000fe80003800000 */
[----:B------:R-:W-:Y:S05]  /*2c70*/  @!P0 BRA `(.L_x_4510) ;  /* 0x00000000002c8947 */ /* 0x000fea0003800000 */
[----:B------:R-:W-:Y:S01]  /*2c80*/  ULDC.64 UR12, c[0x0][0x270] ;  /* 0x00009c00000c7ab9 */ /* 0x000fe20000000a00 */
[----:B------:R-:W-:Y:S01]  /*2c90*/  MOV R38, R88 ;  /* 0x0000005800267202 */ /* 0x000fe20000000f00 */
[----:B------:R-:W-:Y:S01]  /*2ca0*/  IMAD R34, R3, UR12, RZ ;  /* 0x0000000c03227c24 */ /* 0x000fe2000f8e02ff */
[----:B------:R-:W-:-:S03]  /*2cb0*/  MOV R39, R91 ;  /* 0x0000005b00277202 */ /* 0x000fc60000000f00 */
[C---:B0-----:R-:W-:Y:S02]  /*2cc0*/  IMAD R41, R83.reuse, UR13, R34 ;  /* 0x0000000d53297c24 */ /* 0x041fe4000f8e0222 */
[----:B------:R-:W-:Y:S01]  /*2cd0*/  IMAD.WIDE.U32 R38, R83, UR12, R38 ;  /* 0x0000000c53267c25 */ /* 0x000fe2000f8e0026 */
[----:B------:R-:W-:Y:S02]  /*2ce0*/  ULDC.64 UR12, c[0x0][0x210] ;  /* 0x00008400000c7ab9 */ /* 0x000fe40000000a00 */
[----:B------:R-:W-:Y:S02]  /*2cf0*/  LEA R40, P1, R38, UR12, 0x2 ;  /* 0x0000000c26287c11 */ /* 0x000fe4000f8210ff */
[----:B------:R-:W-:-:S04]  /*2d00*/  IADD3 R41, R39, R41, RZ ;  /* 0x0000002927297210 */ /* 0x000fc80007ffe0ff */
[----:B------:R-:W-:-:S05]  /*2d10*/  LEA.HI.X R41, R38, UR13, R41, 0x2, P1 ;  /* 0x0000000d26297c11 */ /* 0x000fca00088f1429 */
[----:B------:R1:W-:Y:S02]  /*2d20*/  STG.E.64 desc[UR8][R40.64], R14 ;  /* 0x0000000e28007986 */ /* 0x0003e4000c101b08 */
.L_x_4510:
[----:B------:R-:W-:Y:S05]  /*2d30*/  BSYNC B0 ;  /* 0x0000000000007941 */ /* 0x000fea0003800000 */
.L_x_4509:
[----:B------:R-:W-:Y:S01]  /*2d40*/  ULDC.64 UR12, c[0x0][0x278] ;  /* 0x00009e00000c7ab9 */ /* 0x000fe20000000a00 */
[----:B------:R-:W-:Y:S01]  /*2d50*/  FADD.FTZ R34, -R32, R18 ;  /* 0x0000001220227221 */ /* 0x000fe20000010100 */
[----:B------:R-:W-:Y:S01]  /*2d60*/  ISETP.GE.U32.AND P6, PT, R82, UR12, PT ;  /* 0x0000000c52007c0c */ /* 0x000fe2000bfc6070 */
[-C--:B------:R-:W-:Y:S01]  /*2d70*/  FMUL.FTZ R35, R35, R33.reuse ;  /* 0x0000002123237220 */ /* 0x080fe20000410000 */
[----:B------:R-:W-:Y:S01]  /*2d80*/  ISETP.GE.U32.AND P1, PT, R81, UR12, PT ;  /* 0x0000000c51007c0c */ /* 0x000fe2000bf26070 */
[----:B------:R-:W-:Y:S01]  /*2d90*/  FMUL.FTZ R18, R37, R33 ;  /* 0x0000002125127220 */ /* 0x000fe20000410000 */
[----:B------:R-:W-:Y:S01]  /*2da0*/  ISETP.GE.U32.AND P2, PT, R80, UR12, PT ;  /* 0x0000000c50007c0c */ /* 0x000fe2000bf46070 */
[C---:B------:R-:W-:Y:S01]  /*2db0*/  FADD.FTZ R16, -R32.reuse, R16 ;  /* 0x0000001020107221 */ /* 0x040fe20000010100 */
[----:B------:R-:W-:Y:S01]  /*2dc0*/  ISETP.GE.U32.AND P3, PT, R79, UR12, PT ;  /* 0x0000000c4f007c0c */ /* 0x000fe2000bf66070 */
[----:B------:R-:W-:Y:S01]  /*2dd0*/  FADD.FTZ R17, -R32, R17 ;  /* 0x0000001120117221 */ /* 0x000fe20000010100 */
[----:B------:R-:W-:Y:S01]  /*2de0*/  ISETP.GE.U32.AND P4, PT, R78, UR12, PT ;  /* 0x0000000c4e007c0c */ /* 0x000fe2000bf86070 */
[----:B------:R-:W-:Y:S01]  /*2df0*/  FADD.FTZ R36, -R32, R19 ;  /* 0x0000001320247221 */ /* 0x000fe20000010100 */
[----:B------:R-:W-:Y:S01]  /*2e00*/  ISETP.GE.AND.EX P6, PT, R10, UR13, PT, P6 ;  /* 0x0000000d0a007c0c */ /* 0x000fe2000bfc6360 */
[C---:B------:R-:W-:Y:S01]  /*2e10*/  FADD.FTZ R38, -R32.reuse, R20 ;  /* 0x0000001420267221 */ /* 0x040fe20000010100 */
[----:B------:R-:W-:Y:S01]  /*2e20*/  ISETP.GE.AND.EX P1, PT, R11, UR13, PT, P1 ;  /* 0x0000000d0b007c0c */ /* 0x000fe2000bf26310 */
[----:B------:R-:W-:Y:S01]  /*2e30*/  FADD.FTZ R39, -R32, R21 ;  /* 0x0000001520277221 */ /* 0x000fe20000010100 */
[----:B------:R-:W-:Y:S01]  /*2e40*/  ISETP.GE.AND.EX P2, PT, R12, UR13, PT, P2 ;  /* 0x0000000d0c007c0c */ /* 0x000fe2000bf46320 */
[C---:B------:R-:W-:Y:S01]  /*2e50*/  FADD.FTZ R22, -R32.reuse, R22 ;  /* 0x0000001620167221 */ /* 0x040fe20000010100 */
[----:B------:R-:W-:Y:S01]  /*2e60*/  ISETP.GE.AND.EX P3, PT, R13, UR13, PT, P3 ;  /* 0x0000000d0d007c0c */ /* 0x000fe2000bf66330 */
[----:B------:R-:W-:Y:S01]  /*2e70*/  FADD.FTZ R23, -R32, R23 ;  /* 0x0000001720177221 */ /* 0x000fe20000010100 */
[----:B------:R-:W-:Y:S01]  /*2e80*/  ISETP.GE.AND.EX P4, PT, R62, UR13, PT, P4 ;  /* 0x0000000d3e007c0c */ /* 0x000fe2000bf86340 */
        /* <DEDUP_REMOVED lines=18> */
[----:B------:R-:W-:Y:S01]  /*2fb0*/  FADD.FTZ R60, -R32, R60 ;  /* 0x0000003c203c7221 */ /* 0x000fe20000010100 */
[----:B------:R-:W-:Y:S01]  /*2fc0*/  ISETP.GT.U32.OR P6, PT, R0, 0x27f, P6 ;  /* 0x0000027f0000780c */ /* 0x000fe200037c4470 */
[----:B------:R-:W-:Y:S01]  /*2fd0*/  FADD.FTZ R32, -R32, R61 ;  /* 0x0000003d20207221 */ /* 0x000fe20000010100 */
[----:B------:R-:W-:Y:S01]  /*2fe0*/  ISETP.GT.U32.OR P1, PT, R0, 0x27f, P1 ;  /* 0x0000027f0000780c */ /* 0x000fe20000f24470 */
[----:B-1----:R-:W-:Y:S01]  /*2ff0*/  FFMA.FTZ R14, R28, R35, R30 ;  /* 0x000000231c0e7223 */ /* 0x002fe2000001001e */
[C---:B------:R-:W-:Y:S01]  /*3000*/  ISETP.GT.U32.OR P2, PT, R0.reuse, 0x27f, P2 ;  /* 0x0000027f0000780c */ /* 0x040fe20001744470 */
[----:B------:R-:W-:Y:S01]  /*3010*/  FFMA.FTZ R15, R29, R18, R31 ;  /* 0x000000121d0f7223 */ /* 0x000fe2000001001f */
[----:B------:R-:W-:-:S02]  /*3020*/  ISETP.GT.U32.OR P3, PT, R0, 0x27f, P3 ;  /* 0x0000027f0000780c */ /* 0x000fc40001f64470 */
[----:B------:R-:W-:Y:S01]  /*3030*/  ISETP.GT.U32.OR P4, PT, R0, 0x27f, P4 ;  /* 0x0000027f0000780c */ /* 0x000fe20002784470 */
[----:B------:R-:W-:-:S12]  /*3040*/  @!P5 BRA `(.L_x_4511) ;  /* 0x000000000028d947 */ /* 0x000fd80003800000 */
[----:B------:R-:W-:Y:S01]  /*3050*/  FMUL.FTZ R18, R14, -1.4426950216293334961 ;  /* 0xbfb8aa3b0e127820 */ /* 0x000fe20000410000 */
[----:B------:R-:W-:-:S05]  /*3060*/  FMUL.FTZ R20, R15, -1.4426950216293334961 ;  /* 0xbfb8aa3b0f147820 */ /* 0x000fca0000410000 */
[----:B------:R-:W1:Y:S08]  /*3070*/  MUFU.EX2 R18, R18 ;  /* 0x0000001200127308 */ /* 0x000e700000000800 */
[----:B------:R-:W2:Y:S01]  /*3080*/  MUFU.EX2 R20, R20 ;  /* 0x0000001400147308 */ /* 0x000ea20000000800 */
[----:B-1----:R-:W-:-:S07]  /*3090*/  FADD.FTZ R19, R18, 1 ;  /* 0x3f80000012137421 */ /* 0x002fce0000010000 */
[----:B------:R-:W1:Y:S01]  /*30a0*/  MUFU.RCP R19, R19 ;  /* 0x0000001300137308 */ /* 0x000e620000001000 */
[----:B--2---:R-:W-:-:S07]  /*30b0*/  FADD.FTZ R21, R20, 1 ;  /* 0x3f80000014157421 */ /* 0x004fce0000010000 */
[----:B0-----:R-:W0:Y:S01]  /*30c0*/  MUFU.RCP R40, R21 ;  /* 0x0000001500287308 */ /* 0x001e220000001000 */
[----:B-1----:R-:W-:Y:S01]  /*30d0*/  FMUL.FTZ R14, R14, R19 ;  /* 0x000000130e0e7220 */ /* 0x002fe20000410000 */
[----:B0-----:R-:W-:-:S07]  /*30e0*/  FMUL.FTZ R15, R15, R40 ;  /* 0x000000280f0f7220 */ /* 0x001fce0000410000 */
.L_x_4511:
        /* <DEDUP_REMOVED lines=13> */
.L_x_4513:
[----:B------:R-:W-:Y:S05]  /*31c0*/  BSYNC B0 ;  /* 0x0000000000007941 */ /* 0x000fea0003800000 */
.L_x_4512:
[-C--:B-1----:R-:W-:Y:S01]  /*31d0*/  FMUL.FTZ R15, R16, R33.reuse ;  /* 0x00000021100f7220 */ /* 0x082fe20000410000 */
        /* <DEDUP_REMOVED lines=16> */
.L_x_4514:
        /* <DEDUP_REMOVED lines=13> */
.L_x_4516:
[----:B------:R-:W-:Y:S05]  /*33b0*/  BSYNC B0 ;  /* 0x0000000000007941 */ /* 0x000fea0003800000 */
.L_x_4515:
[----:B------:R-:W-:Y:S01]  /*33c0*/  FFMA.FTZ R10, R28, R19, R30 ;  /* 0x000000131c0a7223 */ /* 0x000fe2000001001e */
[----:B------:R-:W-:Y:S01]  /*33d0*/  FFMA.FTZ R11, R29, R36, R31 ;  /* 0x000000241d0b7223 */ /* 0x000fe2000001001f */
[----:B------:R-:W-:Y:S06]  /*33e0*/  @!P5 BRA `(.L_x_4517) ;  /* 0x000000000028d947 */ /* 0x000fec0003800000 */
[----:B-1----:R-:W-:Y:S01]  /*33f0*/  FMUL.FTZ R14, R10, -1.4426950216293334961 ;  /* 0xbfb8aa3b0a0e7820 */ /* 0x002fe20000410000 */
        /* <DEDUP_REMOVED lines=9> */
.L_x_4517:
[----:B------:R-:W-:Y:S04]  /*3490*/  BSSY B0, `(.L_x_4518) ;  /* 0x000000d000007945 */ /* 0x000fe80003800000 */
[----:B------:R-:W-:Y:S05]  /*34a0*/  @P2 BRA `(.L_x_4519) ;  /* 0x00000000002c2947 */ /* 0x000fea0003800000 */
[----:B------:R-:W-:Y:S01]  /*34b0*/  ULDC.64 UR14, c[0x0][0x270] ;  /* 0x00009c00000e7ab9 */ /* 0x000fe20000000a00 */
[----:B-1----:R-:W-:Y:S01]  /*34c0*/  MOV R14, R88 ;  /* 0x00000058000e7202 */ /* 0x002fe20000000f00 */
        /* <DEDUP_REMOVED lines=9> */
.L_x_4519:
[----:B------:R-:W-:Y:S05]  /*3560*/  BSYNC B0 ;  /* 0x0000000000007941 */ /* 0x000fea0003800000 */
.L_x_4518:
[-C--:B--2---:R-:W-:Y:S01]  /*3570*/  FMUL.FTZ R11, R38, R33.reuse ;  /* 0x00000021260b7220 */ /* 0x084fe20000410000 */
[-C--:B------:R-:W-:Y:S01]  /*3580*/  FMUL.FTZ R12, R39, R33.reuse ;  /* 0x00000021270c7220 */ /* 0x080fe20000410000 */
[-C--:B------:R-:W-:Y:S01]  /*3590*/  FMUL.FTZ R19, R22, R33.reuse ;  /* 0x0000002116137220 */ /* 0x080fe20000410000 */
[----:B------:R-:W-:Y:S01]  /*35a0*/  FMUL.FTZ R20, R23, R33 ;  /* 0x0000002117147220 */ /* 0x000fe20000410000 */
[----:B------:R-:W-:Y:S01]  /*35b0*/  FFMA.FTZ R10, R28, R11, R30 ;  /* 0x0000000b1c0a7223 */ /* 0x000fe2000001001e */
[----:B------:R-:W-:Y:S01]  /*35c0*/  FFMA.FTZ R11, R29, R12, R31 ;  /* 0x0000000c1d0b7223 */ /* 0x000fe2000001001f */
[----:B------:R-:W-:Y:S06]  /*35d0*/  @!P5 BRA `(.L_x_4520) ;  /* 0x000000000028d947 */ /* 0x000fec0003800000 */
[----:B------:R-:W-:Y:S01]  /*35e0*/  FMUL.FTZ R12, R10, -1.4426950216293334961 ;  /* 0xbfb8aa3b0a0c7820 */ /* 0x000fe20000410000 */
[----:B-1----:R-:W-:-:S05]  /*35f0*/  FMUL.FTZ R16, R11, -1.4426950216293334961 ;  /* 0xbfb8aa3b0b107820 */ /* 0x002fca0000410000 */
        /* <DEDUP_REMOVED lines=8> */
.L_x_4520:
[----:B------:R-:W-:Y:S04]  /*3680*/  BSSY B0, `(.L_x_4521) ;  /* 0x000000d000007945 */ /* 0x000fe80003800000 */
[----:B------:R-:W-:Y:S05]  /*3690*/  @P3 BRA `(.L_x_4522) ;  /* 0x00000000002c3947 */ /* 0x000fea0003800000 */
[----:B------:R-:W-:Y:S01]  /*36a0*/  ULDC.64 UR14, c[0x0][0x270] ;  /* 0x00009c00000e7ab9 */ /* 0x000fe20000000a00 */
[----:B------:R-:W-:Y:S01]  /*36b0*/  MOV R12, R88 ;  /* 0x00000058000c7202 */ /* 0x000fe20000000f00 */
[----:B-1----:R-:W-:Y:S01]  /*36c0*/  IMAD R14, R13, UR14, RZ ;  /* 0x0000000e0d0e7c24 */ /* 0x002fe2000f8e02ff */
        /* <DEDUP_REMOVED lines=8> */
.L_x_4522:
[----:B------:R-:W-:Y:S05]  /*3750*/  BSYNC B0 ;  /* 0x0000000000007941 */ /* 0x000fea0003800000 */
.L_x_4521:
[----:B--2---:R-:W-:Y:S01]  /*3760*/  FFMA.FTZ R10, R28, R19, R30 ;  /* 0x000000131c0a7223 */ /* 0x004fe2000001001e */
        /* <DEDUP_REMOVED lines=12> */
.L_x_4523:
        /* <DEDUP_REMOVED lines=13> */
.L_x_4525:
[----:B------:R-:W-:Y:S05]  /*3900*/  BSYNC B0 ;  /* 0x0000000000007941 */ /* 0x000fea0003800000 */
.L_x_4524:
[----:B------:R-:W-:Y:S01]  /*3910*/  ISETP.GE.U32.AND P6, PT, R77, UR12, PT ;  /* 0x0000000c4d007c0c */ /* 0x000fe2000bfc6070 */
[-C--:B--2---:R-:W-:Y:S01]  /*3920*/  FMUL.FTZ R11, R24, R33.reuse ;  /* 0x00000021180b7220 */ /* 0x084fe20000410000 */
[----:B------:R-:W-:Y:S01]  /*3930*/  ISETP.GE.U32.AND P1, PT, R76, UR12, PT ;  /* 0x0000000c4c007c0c */ /* 0x000fe2000bf26070 */
[-C--:B------:R-:W-:Y:S01]  /*3940*/  FMUL.FTZ R12, R25, R33.reuse ;  /* 0x00000021190c7220 */ /* 0x080fe20000410000 */
[----:B------:R-:W-:Y:S01]  /*3950*/  ISETP.GE.U32.AND P2, PT, R75, UR12, PT ;  /* 0x0000000c4b007c0c */ /* 0x000fe2000bf46070 */
[-C--:B------:R-:W-:Y:S01]  /*3960*/  FMUL.FTZ R39, R26, R33.reuse ;  /* 0x000000211a277220 */ /* 0x080fe20000410000 */
[----:B------:R-:W-:Y:S01]  /*3970*/  ISETP.GE.U32.AND P3, PT, R74, UR12, PT ;  /* 0x0000000c4a007c0c */ /* 0x000fe2000bf66070 */
[----:B------:R-:W-:Y:S01]  /*3980*/  FMUL.FTZ R36, R27, R33 ;  /* 0x000000211b247220 */ /* 0x000fe20000410000 */
[----:B------:R-:W-:Y:S01]  /*3990*/  ISETP.GE.U32.AND P4, PT, R73, UR12, PT ;  /* 0x0000000c49007c0c */ /* 0x000fe2000bf86070 */
[----:B------:R-:W-:Y:S01]  /*39a0*/  FFMA.FTZ R10, R28, R11, R30 ;  /* 0x0000000b1c0a7223 */ /* 0x000fe2000001001e */
        /* <DEDUP_REMOVED lines=9> */
[-C--:B-1----:R-:W-:Y:S01]  /*3a40*/  FMUL.FTZ R17, R50, R33.reuse ;  /* 0x0000002132117220 */ /* 0x082fe20000410000 */
[C---:B------:R-:W-:Y:S01]  /*3a50*/  ISETP.GT.U32.OR P6, PT, R0.reuse, 0x27f, P6 ;  /* 0x0000027f0000780c */ /* 0x040fe200037c4470 */
[-C--:B------:R-:W-:Y:S01]  /*3a60*/  FMUL.FTZ R16, R51, R33.reuse ;  /* 0x0000002133107220 */ /* 0x080fe20000410000 */
[----:B------:R-:W-:Y:S01]  /*3a70*/  ISETP.GT.U32.OR P1, PT, R0, 0x27f, P1 ;  /* 0x0000027f0000780c */ /* 0x000fe20000f24470 */
[-C--:B------:R-:W-:Y:S01]  /*3a80*/  FMUL.FTZ R19, R52, R33.reuse ;  /* 0x0000002134137220 */ /* 0x080fe20000410000 */
[C---:B------:R-:W-:Y:S01]  /*3a90*/  ISETP.GT.U32.OR P2, PT, R0.reuse, 0x27f, P2 ;  /* 0x0000027f0000780c */ /* 0x040fe20001744470 */
[-C--:B------:R-:W-:Y:S01]  /*3aa0*/  FMUL.FTZ R18, R53, R33.reuse ;  /* 0x0000002135127220 */ /* 0x080fe20000410000 */
[----:B------:R-:W-:Y:S01]  /*3ab0*/  ISETP.GT.U32.OR P3, PT, R0, 0x27f, P3 ;  /* 0x0000027f0000780c */ /* 0x000fe20001f64470 */
        /* <DEDUP_REMOVED lines=21> */
.L_x_4526:
        /* <DEDUP_REMOVED lines=13> */
.L_x_4528:
[----:B------:R-:W-:Y:S05]  /*3ce0*/  BSYNC B0 ;  /* 0x0000000000007941 */ /* 0x000fea0003800000 */
.L_x_4527:
[----:B-1----:R-:W-:Y:S01]  /*3cf0*/  FFMA.FTZ R10, R28, R39, R30 ;  /* 0x000000271c0a7223 */ /* 0x002fe2000001001e */
        /* <DEDUP_REMOVED lines=12> */
.L_x_4529:
        /* <DEDUP_REMOVED lines=13> */
.L_x_4531:
[----:B------:R-:W-:Y:S05]  /*3e90*/  BSYNC B0 ;  /* 0x0000000000007941 */ /* 0x000fea0003800000 */
.L_x_4530:
        /* <DEDUP_REMOVED lines=13> */
.L_x_4532:
        /* <DEDUP_REMOVED lines=13> */
.L_x_4534:
[----:B------:R-:W-:Y:S05]  /*4040*/  BSYNC B0 ;  /* 0x0000000000007941 */ /* 0x000fea0003800000 */
.L_x_4533:
        /* <DEDUP_REMOVED lines=13> */
.L_x_4535:
        /* <DEDUP_REMOVED lines=13> */
.L_x_4537:
[----:B------:R-:W-:Y:S05]  /*41f0*/  BSYNC B0 ;  /* 0x0000000000007941 */ /* 0x000fea0003800000 */
.L_x_4536:
        /* <DEDUP_REMOVED lines=13> */
.L_x_4538:
        /* <DEDUP_REMOVED lines=13> */
.L_x_4540:
[----:B------:R-:W-:Y:S05]  /*43a0*/  BSYNC B0 ;  /* 0x0000000000007941 */ /* 0x000fea0003800000 */
.L_x_4539:
[----:B------:R-:W-:Y:S01]  /*43b0*/  ISETP.GE.U32.AND P6, PT, R72, UR12, PT ;  /* 0x0000000c48007c0c */ /* 0x000fe2000bfc6070 */
[--C-:B------:R-:W-:Y:S01]  /*43c0*/  FFMA.FTZ R26, R28, R27, R30.reuse ;  /* 0x0000001b1c1a7223 */ /* 0x100fe2000001001e */
[----:B------:R-:W-:Y:S01]  /*43d0*/  ISETP.GE.U32.AND P1, PT, R6, UR12, PT ;  /* 0x0000000c06007c0c */ /* 0x000fe2000bf26070 */
[C-C-:B-1----:R-:W-:Y:S01]  /*43e0*/  FFMA.FTZ R10, R28.reuse, R19, R30.reuse ;  /* 0x000000131c0a7223 */ /* 0x142fe2000001001e */
        /* <DEDUP_REMOVED lines=9> */
[C-C-:B------:R-:W-:Y:S01]  /*4480*/  FFMA.FTZ R15, R29.reuse, R22, R31.reuse ;  /* 0x000000161d0f7223 */ /* 0x140fe2000001001f */
[----:B------:R-:W-:Y:S01]  /*4490*/  ISETP.GE.AND.EX P2, PT, R70, UR13, PT, P2 ;  /* 0x0000000d46007c0c */ /* 0x000fe2000bf46320 */
[--C-:B------:R-:W-:Y:S01]  /*44a0*/  FFMA.FTZ R17, R29, R24, R31.reuse ;  /* 0x000000181d117223 */ /* 0x100fe2000001001f */
[----:B------:R-:W-:Y:S01]  /*44b0*/  ISETP.GE.AND.EX P3, PT, R71, UR13, PT, P3 ;  /* 0x0000000d47007c0c */ /* 0x000fe2000bf66330 */
[C-C-:B------:R-:W-:Y:S01]  /*44c0*/  FFMA.FTZ R27, R29.reuse, R32, R31.reuse ;  /* 0x000000201d1b7223 */ /* 0x140fe2000001001f */
        /* <DEDUP_REMOVED lines=18> */
.L_x_4541:
        /* <DEDUP_REMOVED lines=13> */
.L_x_4543:
[----:B------:R-:W-:Y:S05]  /*46c0*/  BSYNC B0 ;  /* 0x0000000000007941 */ /* 0x000fea0003800000 */
.L_x_4542:
[----:B------:R-:W-:Y:S05]  /*46d0*/  @!P5 BRA `(.L_x_4544) ;  /* 0x000000000028d947 */ /* 0x000fea0003800000 */
        /* <DEDUP_REMOVED lines=10> */
.L_x_4544:
        /* <DEDUP_REMOVED lines=13> */
.L_x_4546:
[----:B------:R-:W-:Y:S05]  /*4850*/  BSYNC B0 ;  /* 0x0000000000007941 */ /* 0x000fea0003800000 */
.L_x_4545:
[----:B------:R-:W-:Y:S05]  /*4860*/  @!P5 BRA `(.L_x_4547) ;  /* 0x000000000028d947 */ /* 0x000fea0003800000 */
        /* <DEDUP_REMOVED lines=10> */
.L_x_4547:
[----:B------:R-:W-:Y:S04]  /*4910*/  BSSY B0, `(.L_x_4548) ;  /* 0x000000d000007945 */ /* 0x000fe80003800000 */
[----:B------:R-:W-:Y:S05]  /*4920*/  @P2 BRA `(.L_x_4549) ;  /* 0x00000000002c2947 */ /* 0x000fea0003800000 */
[----:B------:R-:W-:Y:S01]  /*4930*/  ULDC.64 UR12, c[0x0][0x270] ;  /* 0x00009c00000c7ab9 */ /* 0x000fe20000000a00 */
[----:B-12---:R-:W-:Y:S01]  /*4940*/  MOV R10, R88 ;  /* 0x00000058000a7202 */ /* 0x006fe20000000f00 */
        /* <DEDUP_REMOVED lines=9> */
.L_x_4549:
[----:B------:R-:W-:Y:S05]  /*49e0*/  BSYNC B0 ;  /* 0x0000000000007941 */ /* 0x000fea0003800000 */
.L_x_4548:
[----:B------:R-:W-:Y:S05]  /*49f0*/  @!P5 BRA `(.L_x_4550) ;  /* 0x000000000028d947 */ /* 0x000fea0003800000 */
[----:B-123--:R-:W-:Y:S01]  /*4a00*/  FMUL.FTZ R10, R16, -1.4426950216293334961 ;  /* 0xbfb8aa3b100a7820 */ /* 0x00efe20000410000 */
        /* <DEDUP_REMOVED lines=9> */
.L_x_4550:
[----:B------:R-:W-:Y:S04]  /*4aa0*/  BSSY B0, `(.L_x_4551) ;  /* 0x000000d000007945 */ /* 0x000fe80003800000 */
[----:B------:R-:W-:Y:S05]  /*4ab0*/  @P3 BRA `(.L_x_4552) ;  /* 0x00000000002c3947 */ /* 0x000fea0003800000 */
[----:B------:R-:W-:Y:S01]  /*4ac0*/  ULDC.64 UR12, c[0x0][0x270] ;  /* 0x00009c00000c7ab9 */ /* 0x000fe20000000a00 */
[----:B-123--:R-:W-:Y:S01]  /*4ad0*/  MOV R10, R88 ;  /* 0x00000058000a7202 */ /* 0x00efe20000000f00 */
        /* <DEDUP_REMOVED lines=9> */
.L_x_4552:
[----:B------:R-:W-:Y:S05]  /*4b70*/  BSYNC B0 ;  /* 0x0000000000007941 */ /* 0x000fea0003800000 */
.L_x_4551:
[----:B------:R-:W-:Y:S05]  /*4b80*/  @!P5 BRA `(.L_x_4553) ;  /* 0x000000000028d947 */ /* 0x000fea0003800000 */
[----:B-1234-:R-:W-:Y:S01]  /*4b90*/  FMUL.FTZ R10, R26, -1.4426950216293334961 ;  /* 0xbfb8aa3b1a0a7820 */ /* 0x01efe20000410000 */
        /* <DEDUP_REMOVED lines=9> */
.L_x_4553:
[----:B------:R-:W-:Y:S04]  /*4c30*/  BSSY B0, `(.L_x_4554) ;  /* 0x000000c000007945 */ /* 0x000fe80003800000 */
[----:B------:R-:W-:Y:S05]  /*4c40*/  @P4 BRA `(.L_x_4555) ;  /* 0x0000000000284947 */ /* 0x000fea0003800000 */
[----:B------:R-:W-:Y:S01]  /*4c50*/  ULDC.64 UR12, c[0x0][0x270] ;  /* 0x00009c00000c7ab9 */ /* 0x000fe20000000a00 */
[----:B------:R-:W-:Y:S01]  /*4c60*/  MOV R89, R91 ;  /* 0x0000005b00597202 */ /* 0x000fe20000000f00 */
[----:B------:R-:W-:Y:S02]  /*4c70*/  IMAD R86, R86, UR12, RZ ;  /* 0x0000000c56567c24 */ /* 0x000fe4000f8e02ff */
[----:B------:R-:W-:-:S04]  /*4c80*/  IMAD.WIDE.U32 R88, R9, UR12, R88 ;  /* 0x0000000c09587c25 */ /* 0x000fc8000f8e0058 */
[----:B-1234-:R-:W-:Y:S01]  /*4c90*/  IMAD R11, R9, UR13, R86 ;  /* 0x0000000d090b7c24 */ /* 0x01efe2000f8e0256 */
[----:B------:R-:W-:Y:S02]  /*4ca0*/  ULDC.64 UR12, c[0x0][0x210] ;  /* 0x00008400000c7ab9 */ /* 0x000fe40000000a00 */
[----:B------:R-:W-:Y:S02]  /*4cb0*/  LEA R10, P1, R88, UR12, 0x2 ;  /* 0x0000000c580a7c11 */ /* 0x000fe4000f8210ff */
[----:B------:R-:W-:-:S04]  /*4cc0*/  IADD3 R11, R89, R11, RZ ;  /* 0x0000000b590b7210 */ /* 0x000fc80007ffe0ff */
[----:B------:R-:W-:-:S05]  /*4cd0*/  LEA.HI.X R11, R88, UR13, R11, 0x2, P1 ;  /* 0x0000000d580b7c11 */ /* 0x000fca00088f140b */
[----:B------:R1:W-:Y:S02]  /*4ce0*/  STG.E.64 desc[UR8][R10.64], R26 ;  /* 0x0000001a0a007986 */ /* 0x0003e4000c101b08 */
.L_x_4555:
[----:B------:R-:W-:Y:S05]  /*4cf0*/  BSYNC B0 ;  /* 0x0000000000007941 */ /* 0x000fea0003800000 */
.L_x_4554:
[----:B-1234-:R-:W1:Y:S01]  /*4d00*/  LDC R11, c[0x0][0x10] ;  /* 0x00000400ff0b7b82 */ /* 0x01ee620000000800 */
[----:B------:R-:W-:Y:S02]  /*4d10*/  IADD3 R4, R4, 0x1, RZ ;  /* 0x0000000104047810 */ /* 0x000fe40007ffe0ff */
[----:B-1----:R-:W-:-:S04]  /*4d20*/  IADD3 R84, R11, R84, RZ ;  /* 0x000000540b547210 */ /* 0x002fc80007ffe0ff */
[----:B------:R-:W-:-:S13]  /*4d30*/  ISETP.GE.AND P1, PT, R84, UR4, PT ;  /* 0x0000000454007c0c */ /* 0x000fda000bf26270 */
[----:B------:R-:W-:Y:S05]  /*4d40*/  @!P1 BRA `(.L_x_4556) ;  /* 0xffffffb400649947 */ /* 0x000fea000383ffff */
[----:B------:R-:W-:Y:S05]  /*4d50*/  EXIT ;  /* 0x000000000000794d */ /* 0x000fea0003800000 */
.L_x_4557:
        /* <DEDUP_REMOVED lines=10> */
.L_x_5176:


//--------------------- .text._Z35group_norm_nhwc_fwd_one_pass_kernelI11Fp32IOFp32WLi512ELi80ELi640EEv26Group_norm_nhwc_fwd_params --------------------------
	.section	.text._Z35group_norm_nhwc_fwd_one_pass_kernelI11Fp32IOFp32WLi512ELi80ELi640EEv26Group_norm_nhwc_fwd_params,"ax",@progbits
	.align	128
        .global         _Z35group_norm_nhwc_fwd_one_pass_kernelI11Fp32IOFp32WLi512ELi80ELi640EEv26Group_norm_nhwc_fwd_params
        .type           _Z35group_norm_nhwc_fwd_one_pass_kernelI11Fp32IOFp32WLi512ELi80ELi640EEv26Group_norm_nhwc_fwd_params,@function
        .size           _Z35group_norm_nhwc_fwd_one_pass_kernelI11Fp32IOFp32WLi512ELi80ELi640EEv26Group_norm_nhwc_fwd_params,(.L_x_5177 - _Z35group_norm_nhwc_fwd_one_pass_kernelI11Fp32IOFp32WLi512ELi80ELi640EEv26Group_norm_nhwc_fwd_params)
        .other          _Z35group_norm_nhwc_fwd_one_pass_kernelI11Fp32IOFp32WLi512ELi80ELi640EEv26Group_norm_nhwc_fwd_params,@"STO_CUDA_ENTRY STV_DEFAULT"
_Z35group_norm_nhwc_fwd_one_pass_kernelI11Fp32IOFp32WLi512ELi80ELi640EEv26Group_norm_nhwc_fwd_params:
.text._Z35group_norm_nhwc_fwd_one_pass_kernelI11Fp32IOFp32WLi512ELi80ELi640EEv26Group_norm_nhwc_fwd_params:
        /* <DEDUP_REMOVED lines=17> */
[----:B------:R-:W-:-:S03]  /*0110*/  IMAD R74, R3, -0x28, R92 ;  /* 0xffffffd8034a7824 */ /* 0x000fc600078e025c */
[C---:B------:R-:W-:Y:S01]  /*0120*/  ISETP.GE.U32.AND P0, PT, R0.reuse, UR4, PT ;  /* 0x0000000400007c0c */ /* 0x040fe2000bf06070 */
[----:B------:R-:W-:Y:S01]  /*0130*/  UMOV UR4, URZ ;  /* 0x0000003f00047c82 */ /* 0x000fe20008000000 */
[----:B------:R-:W-:Y:S02]  /*0140*/  SHF.R.S32.HI R4, RZ, 0x1f, R0 ;  /* 0x0000001fff047819 */ /* 0x000fe40000011400 */
[----:B------:R-:W-:Y:S02]  /*0150*/  IADD3 R2, R0, 0x10, RZ ;  /* 0x0000001000027810 */ /* 0x000fe40007ffe0ff */
[----:B------:R-:W-:Y:S02]  /*0160*/  ISETP.GE.AND.EX P0, PT, R4, UR5, PT, P0 ;  /* 0x0000000504007c0c */ /* 0x000fe4000bf06300 */
        /* <DEDUP_REMOVED lines=8> */
[----:B------:R-:W-:Y:S02]  /*01f0*/  SHF.L.U32 R74, R74, 0x1, RZ ;  /* 0x000000014a4a7819 */ /* 0x000fe400000006ff */
[----:B------:R-:W-:Y:S02]  /*0200*/  ISETP.LT.U32.AND P0, PT, R92, 0x280, !P0 ;  /* 0x000002805c00780c */ /* 0x000fe40004701070 */
[C---:B------:R-:W-:Y:S02]  /*0210*/  IADD3 R4, R0.reuse, 0xa0, RZ ;  /* 0x000000a000047810 */ /* 0x040fe40007ffe0ff */
[C---:B------:R-:W-:Y:S02]  /*0220*/  IADD3 R3, R0.reuse, 0xb0, RZ ;  /* 0x000000b000037810 */ /* 0x040fe40007ffe0ff */
[C---:B------:R-:W-:Y:S02]  /*0230*/  IADD3 R2, R0.reuse, 0xc0, RZ ;  /* 0x000000c000027810 */ /* 0x040fe40007ffe0ff */
[----:B------:R-:W-:-:S07]  /*0240*/  IADD3 R93, R0, 0xd0, RZ ;  /* 0x000000d0005d7810 */ /* 0x000fce0007ffe0ff */
.L_x_4663:
[----:B------:R-:W-:Y:S01]  /*0250*/  ULDC UR11, c[0x0][0x288] ;  /* 0x0000a200000b7ab9 */ /* 0x000fe20000000800 */
[----:B------:R-:W-:Y:S01]  /*0260*/  IABS R4, UR9 ;  /* 0x0000000900047c13 */ /* 0x000fe20008000000 */
[----:B------:R-:W-:Y:S01]  /*0270*/  UMOV UR6, URZ ;  /* 0x0000003f00067c82 */ /* 0x000fe20008000000 */
[----:B----4-:R-:W-:Y:S01]  /*0280*/  MOV R2, UR11 ;  /* 0x0000000b00027c02 */ /* 0x010fe20008000f00 */
[----:B01----:R-:W0:Y:S01]  /*0290*/  @P0 LDC.64 R16, c[0x0][0x270] ;  /* 0x00009c00ff100b82 */ /* 0x003e220000000a00 */
[----:B------:R-:W-:Y:S02]  /*02a0*/  R2UR UR10, R4 ;  /* 0x00000000040a72ca */ /* 0x000fe400000e0000 */
[----:B------:R-:W-:Y:S02]  /*02b0*/  IABS R2, R2 ;  /* 0x0000000200027213 */ /* 0x000fe40000000000 */
[----:B------:R-:W-:Y:S02]  /*02c0*/  IADD3 R35, R0, 0xe0, RZ ;  /* 0x000000e000237810 */ /* 0x000fe40007ffe0ff */
[----:B------:R-:W-:Y:S01]  /*02d0*/  R2UR UR12, R2 ;  /* 0x00000000020c72ca */ /* 0x000fe200000e0000 */
[----:B------:R-:W1:Y:S01]  /*02e0*/  @P0 LDC.64 R58, c[0x0][0x220] ;  /* 0x00008800ff3a0b82 */ /* 0x000e620000000a00 */
[----:B------:R-:W-:-:S02]  /*02f0*/  SHF.R.S32.HI R7, RZ, 0x1f, R35 ;  /* 0x0000001fff077819 */ /* 0x000fc40000011423 */
[C---:B------:R-:W-:Y:S02]  /*0300*/  IADD3 R37, R0.reuse, 0xf0, RZ ;  /* 0x000000f000257810 */ /* 0x040fe40007ffe0ff */
[----:B------:R-:W-:Y:S02]  /*0310*/  IADD3 R39, R0, 0x100, RZ ;  /* 0x0000010000277810 */ /* 0x000fe40007ffe0ff */
[----:B------:R-:W-:Y:S02]  /*0320*/  SHF.R.S32.HI R25, RZ, 0x1f, R37 ;  /* 0x0000001fff197819 */ /* 0x000fe40000011425 */
[----:B------:R-:W-:Y:S02]  /*0330*/  LOP3.LUT R44, R44, 0xfffffdff, RZ, 0xc0, !PT ;  /* 0xfffffdff2c2c7812 */ /* 0x000fe400078ec0ff */
[----:B------:R-:W-:Y:S01]  /*0340*/  SHF.R.S32.HI R27, RZ, 0x1f, R39 ;  /* 0x0000001fff1b7819 */ /* 0x000fe20000011427 */
[----:B--2---:R-:W2:Y:S01]  /*0350*/  I2F.RP R2, UR12 ;  /* 0x0000000c00027d06 */ /* 0x004ea20008209400 */
[----:B------:R-:W-:-:S02]  /*0360*/  IADD3 R23, R0, 0x110, RZ ;  /* 0x0000011000177810 */ /* 0x000fc40007ffe0ff */
[C---:B------:R-:W-:Y:S02]  /*0370*/  IADD3 R22, R0.reuse, 0x130, RZ ;  /* 0x0000013000167810 */ /* 0x040fe40007ffe0ff */
[----:B------:R-:W-:Y:S02]  /*0380*/  SHF.R.S32.HI R29, RZ, 0x1f, R23 ;  /* 0x0000001fff1d7819 */ /* 0x000fe40000011417 */
[----:B------:R-:W-:Y:S02]  /*0390*/  SHF.R.S32.HI R31, RZ, 0x1f, R22 ;  /* 0x0000001fff1f7819 */ /* 0x000fe40000011416 */
[----:B------:R-:W-:Y:S02]  /*03a0*/  SHF.R.S32.HI R6, RZ, 0x1f, R0 ;  /* 0x0000001fff067819 */ /* 0x000fe40000011400 */
[----:B------:R-:W-:Y:S02]  /*03b0*/  IADD3 R34, R0, 0x10, RZ ;  /* 0x0000001000227810 */ /* 0x000fe40007ffe0ff */
[----:B------:R-:W-:Y:S01]  /*03c0*/  LOP3.LUT R36, R36, 0xffffffbf, RZ, 0xc0, !PT ;  /* 0xffffffbf24247812 */ /* 0x000fe200078ec0ff */
[----:B--2---:R-:W2:Y:S01]  /*03d0*/  MUFU.RCP R2, R2 ;  /* 0x0000000200027308 */ /* 0x004ea20000001000 */
[----:B------:R-:W-:-:S02]  /*03e0*/  SHF.R.S32.HI R32, RZ, 0x1f, R34 ;  /* 0x0000001fff207819 */ /* 0x000fc40000011422 */
[C---:B------:R-:W-:Y:S02]  /*03f0*/  IADD3 R38, R0.reuse, 0x20, RZ ;  /* 0x0000002000267810 */ /* 0x040fe40007ffe0ff */
[----:B------:R-:W-:Y:S02]  /*0400*/  IADD3 R40, R0, 0x30, RZ ;  /* 0x0000003000287810 */ /* 0x000fe40007ffe0ff */
[----:B--2---:R-:W-:-:S06]  /*0410*/  IADD3 R3, R2, 0xffffffe, RZ ;  /* 0x0ffffffe02037810 */ /* 0x004fcc0007ffe0ff */
[----:B------:R-:W2:Y:S02]  /*0420*/  F2I.FTZ.U32.TRUNC.NTZ R3, R3 ;  /* 0x0000000300037305 */ /* 0x000ea4000021f000 */
[----:B--2---:R-:W-:Y:S02]  /*0430*/  R2UR UR7, R3 ;  /* 0x00000000030772ca */ /* 0x004fe400000e0000 */
[----:B------:R-:W-:-:S11]  /*0440*/  SHF.R.S32.HI R3, RZ, 0x1f, R74 ;  /* 0x0000001fff037819 */ /* 0x000fd6000001144a */
        /* <DEDUP_REMOVED lines=11> */
[----:B------:R-:W-:-:S03]  /*0500*/  ULDC.64 UR12, c[0x0][0x278] ;  /* 0x00009e00000c7ab9 */ /* 0x000fc60000000a00 */
[----:B------:R-:W-:Y:S01]  /*0510*/  UISETP.GE.AND UP0, UPT, UR5, URZ, UPT ;  /* 0x0000003f0500728c */ /* 0x000fe2000bf06270 */
[----:B------:R-:W-:Y:S02]  /*0520*/  ISETP.GE.U32.AND P1, PT, R35, UR12, PT ;  /* 0x0000000c23007c0c */ /* 0x000fe4000bf26070 */
[----:B------:R-:W-:Y:S02]  /*0530*/  ISETP.GE.U32.AND P3, PT, R39, UR12, PT ;  /* 0x0000000c27007c0c */ /* 0x000fe4000bf66070 */
[----:B------:R-:W-:Y:S01]  /*0540*/  @UP1 UIADD3 UR7, UR7, 0x1, URZ ;  /* 0x0000000107071890 */ /* 0x000fe2000fffe03f */
[----:B------:R-:W-:Y:S01]  /*0550*/  ISETP.GE.AND.EX P1, PT, R7, UR13, PT, P1 ;  /* 0x0000000d07007c0c */ /* 0x000fe2000bf26310 */
[----:B------:R-:W-:-:S03]  /*0560*/  UISETP.NE.AND UP1, UPT, UR11, URZ, UPT ;  /* 0x0000003f0b00728c */ /* 0x000fc6000bf25270 */
[----:B------:R-:W-:Y:S01]  /*0570*/  ISETP.GT.U32.OR P4, PT, R92, 0x27f, P1 ;  /* 0x0000027f5c00780c */ /* 0x000fe20000f84470 */
[----:B------:R-:W-:Y:S01]  /*0580*/  @!UP0 UIADD3 UR7, -UR7, URZ, URZ ;  /* 0x0000003f07078290 */ /* 0x000fe2000fffe13f */
[----:B------:R-:W-:-:S04]  /*0590*/  ISETP.GE.U32.AND P1, PT, R23, UR12, PT ;  /* 0x0000000c17007c0c */ /* 0x000fc8000bf26070 */
[----:B------:R-:W-:Y:S02]  /*05a0*/  ISETP.GE.AND.EX P1, PT, R29, UR13, PT, P1 ;  /* 0x0000000d1d007c0c */ /* 0x000fe4000bf26310 */
[----:B------:R-:W-:-:S04]  /*05b0*/  @!UP1 ULOP3.LUT UR7, URZ, UR11, URZ, 0x33, !UPT ;  /* 0x0000000b3f079292 */ /* 0x000fc8000f8e333f */
[----:B------:R-:W-:Y:S01]  /*05c0*/  UIADD3 UR6, -UR7, URZ, URZ ;  /* 0x0000003f07067290 */ /* 0x000fe2000fffe13f */
[----:B------:R-:W-:Y:S01]  /*05d0*/  @P4 LOP3.LUT R44, R44, 0x200, RZ, 0xfc, !PT ;  /* 0x000002002c2c4812 */ /* 0x000fe200078efcff */
[----:B------:R-:W2:Y:S01]  /*05e0*/  @!P4 LDC.64 R12, c[0x0][0x270] ;  /* 0x00009c00ff0ccb82 */ /* 0x000ea20000000a00 */
[----:B------:R-:W-:Y:S02]  /*05f0*/  USHF.R.S32.HI UR5, URZ, 0x1f, UR7 ;  /* 0x0000001f3f057899 */ /* 0x000fe40008011407 */
[----:B------:R-:W-:Y:S01]  /*0600*/  UIMAD UR6, UR11, UR6, UR9 ;  /* 0x000000060b0672a4 */ /* 0x000fe2000f8e0209 */
[----:B------:R-:W-:Y:S02]  /*0610*/  LOP3.LUT R44, R44, 0xfffffeff, RZ, 0xc0, !PT ;  /* 0xfffffeff2c2c7812 */ /* 0x000fe400078ec0ff */
[----:B------:R-:W-:Y:S01]  /*0620*/  ULDC.64 UR10, c[0x0][0x280] ;  /* 0x0000a000000a7ab9 */ /* 0x000fe20000000a00 */
[----:B------:R-:W-:Y:S01]  /*0630*/  UIMAD UR6, UR6, 0x50, URZ ;  /* 0x00000050060678a4 */ /* 0x000fe2000f8e023f */
[----:B------:R-:W-:Y:S01]  /*0640*/  MOV R5, UR10 ;  /* 0x0000000a00057c02 */ /* 0x000fe20008000f00 */
[----:B------:R-:W-:Y:S01]  /*0650*/  UIMAD UR5, UR5, UR10, URZ ;  /* 0x0000000a050572a4 */ /* 0x000fe2000f8e023f */
[----:B---3--:R-:W3:Y:S03]  /*0660*/  @!P4 LDC.64 R8, c[0x0][0x220] ;  /* 0x00008800ff08cb82 */ /* 0x008ee60000000a00 */
[----:B------:R-:W-:Y:S01]  /*0670*/  MOV R4, UR6 ;  /* 0x0000000600047c02 */ /* 0x000fe20008000f00 */
[----:B------:R-:W-:Y:S01]  /*0680*/  UIMAD UR5, UR7, UR11, UR5 ;  /* 0x0000000b070572a4 */ /* 0x000fe2000f8e0205 */
[----:B------:R-:W-:-:S04]  /*0690*/  IADD3 R2, P2, R74, UR6, RZ ;  /* 0x000000064a027c10 */ /* 0x000fc8000ff5e0ff */
[----:B------:R-:W-:Y:S01]  /*06a0*/  LEA.HI.X.SX32 R3, R4, R3, 0x1, P2 ;  /* 0x0000000304037211 */ /* 0x000fe200010f0eff */
[----:B0-----:R-:W-:Y:S01]  /*06b0*/  @P0 IMAD R4, R6, R16, RZ ;  /* 0x0000001006040224 */ /* 0x001fe200078e02ff */
[----:B------:R-:W-:Y:S01]  /*06c0*/  ISETP.GE.U32.AND P2, PT, R37, UR12, PT ;  /* 0x0000000c25007c0c */ /* 0x000fe2000bf46070 */
[----:B------:R-:W-:-:S03]  /*06d0*/  IMAD.WIDE.U32 R2, R5, UR7, R2 ;  /* 0x0000000705027c25 */ /* 0x000fc6000f8e0002 */
[----:B------:R-:W-:Y:S01]  /*06e0*/  ISETP.GE.AND.EX P2, PT, R25, UR13, PT, P2 ;  /* 0x0000000d19007c0c */ /* 0x000fe2000bf46320 */
[----:B------:R-:W-:-:S03]  /*06f0*/  @P0 IMAD R17, R0, R17, R4 ;  /* 0x0000001100110224 */ /* 0x000fc600078e0204 */
[C---:B------:R-:W-:Y:S02]  /*0700*/  ISETP.GT.U32.OR P5, PT, R92.reuse, 0x27f, P2 ;  /* 0x0000027f5c00780c */ /* 0x040fe400017a4470 */
[----:B------:R-:W-:Y:S02]  /*0710*/  ISETP.GE.AND.EX P2, PT, R27, UR13, PT, P3 ;  /* 0x0000000d1b007c0c */ /* 0x000fe4000bf46330 */
[----:B------:R-:W-:Y:S02]  /*0720*/  IADD3 R5, R3, UR5, RZ ;  /* 0x0000000503057c10 */ /* 0x000fe4000fffe0ff */
[----:B------:R-:W-:Y:S02]  /*0730*/  ISETP.GT.U32.OR P6, PT, R92, 0x27f, P2 ;  /* 0x0000027f5c00780c */ /* 0x000fe400017c4470 */
[----:B------:R-:W-:Y:S02]  /*0740*/  ISETP.GE.U32.AND P2, PT, R22, UR12, PT ;  /* 0x0000000c16007c0c */ /* 0x000fe4000bf46070 */
[----:B------:R-:W-:-:S03]  /*0750*/  @P0 MOV R4, R2 ;  /* 0x0000000200040202 */ /* 0x000fc60000000f00 */
[----:B------:R-:W-:Y:S02]  /*0760*/  @P5 LOP3.LUT R44, R44, 0x100, RZ, 0xfc, !PT ;  /* 0x000001002c2c5812 */ /* 0x000fe400078efcff */
[----:B------:R-:W-:Y:S01]  /*0770*/  ISETP.GT.U32.OR P5, PT, R92, 0x27f, P1 ;  /* 0x0000027f5c00780c */ /* 0x000fe20000fa4470 */
[----:B------:R-:W-:Y:S01]  /*0780*/  @P0 IMAD.WIDE.U32 R14, R0, R16, R4 ;  /* 0x00000010000e0225 */ /* 0x000fe200078e0004 */
[C---:B------:R-:W-:Y:S02]  /*0790*/  LOP3.LUT P3, RZ, R44.reuse, 0x100, RZ, 0xc0, !PT ;  /* 0x000001002cff7812 */ /* 0x040fe4000786c0ff */
[----:B------:R-:W-:Y:S01]  /*07a0*/  LOP3.LUT R44, R44, 0xffffff7f, RZ, 0xc0, !PT ;  /* 0xffffff7f2c2c7812 */ /* 0x000fe200078ec0ff */
[----:B------:R-:W0:Y:S01]  /*07b0*/  @!P6 LDC.64 R18, c[0x0][0x270] ;  /* 0x00009c00ff12eb82 */ /* 0x000e220000000a00 */
[----:B------:R-:W-:Y:S02]  /*07c0*/  ISETP.GE.AND.EX P1, PT, R31, UR13, PT, P2 ;  /* 0x0000000d1f007c0c */ /* 0x000fe4000bf26320 */
[----:B------:R-:W-:-:S02]  /*07d0*/  @P6 LOP3.LUT R44, R44, 0x80, RZ, 0xfc, !PT ;  /* 0x000000802c2c6812 */ /* 0x000fc400078efcff */
[----:B------:R-:W-:Y:S02]  /*07e0*/  ISETP.GT.U32.OR P4, PT, R92, 0x27f, P1 ;  /* 0x0000027f5c00780c */ /* 0x000fe40000f84470 */
[----:B------:R-:W-:Y:S02]  /*07f0*/  LOP3.LUT P2, RZ, R44, 0x200, RZ, 0xc0, !PT ;  /* 0x000002002cff7812 */ /* 0x000fe4000784c0ff */
[----:B-1----:R-:W-:Y:S01]  /*0800*/  @P0 LEA R58, P1, R14, R58, 0x2 ;  /* 0x0000003a0e3a0211 */ /* 0x002fe200078210ff */
[----:B------:R-:W1:Y:S01]  /*0810*/  @!P3 LDC.64 R20, c[0x0][0x270] ;  /* 0x00009c00ff14bb82 */ /* 0x000e620000000a00 */
[----:B------:R-:W-:-:S04]  /*0820*/  LOP3.LUT R44, R44, 0xffffffbf, RZ, 0xc0, !PT ;  /* 0xffffffbf2c2c7812 */ /* 0x000fc800078ec0ff */
[----:B------:R-:W-:-:S03]  /*0830*/  @P5 LOP3.LUT R44, R44, 0x40, RZ, 0xfc, !PT ;  /* 0x000000402c2c5812 */ /* 0x000fc600078efcff */
[----:B------:R-:W4:Y:S01]  /*0840*/  @!P3 LDC.64 R10, c[0x0][0x220] ;  /* 0x00008800ff0abb82 */ /* 0x000f220000000a00 */
[----:B------:R-:W-:Y:S01]  /*0850*/  LOP3.LUT R44, R44, 0xffffffef, RZ, 0xc0, !PT ;  /* 0xffffffef2c2c7812 */ /* 0x000fe200078ec0ff */
[----:B--2---:R-:W-:Y:S01]  /*0860*/  @!P2 IMAD R6, R7, R12, RZ ;  /* 0x0000000c0706a224 */ /* 0x004fe200078e02ff */
[----:B------:R-:W-:Y:S02]  /*0870*/  @!P2 MOV R16, R2 ;  /* 0x000000020010a202 */ /* 0x000fe40000000f00 */
[----:B------:R-:W-:Y:S01]  /*0880*/  @P4 LOP3.LUT R44, R44, 0x10, RZ, 0xfc, !PT ;  /* 0x000000102c2c4812 */ /* 0x000fe200078efcff */
[----:B------:R-:W-:Y:S01]  /*0890*/  @!P2 IMAD R33, R35, R13, R6 ;  /* 0x0000000d2321a224 */ /* 0x000fe200078e0206 */
[----:B------:R-:W-:Y:S01]  /*08a0*/  @P0 IADD3 R13, R15, R17, RZ ;  /* 0x000000110f0d0210 */ /* 0x000fe20007ffe0ff */
[----:B------:R-:W2:Y:S01]  /*08b0*/  @!P5 LDC.64 R6, c[0x0][0x270] ;  /* 0x00009c00ff06db82 */ /* 0x000ea20000000a00 */
[----:B------:R-:W-:Y:S01]  /*08c0*/  @!P2 MOV R17, R5 ;  /* 0x000000050011a202 */ /* 0x000fe20000000f00 */
[----:B0-----:R-:W-:Y:S01]  /*08d0*/  @!P6 IMAD R26, R27, R18, RZ ;  /* 0x000000121b1ae224 */ /* 0x001fe200078e02ff */
[----:B------:R-:W-:-:S02]  /*08e0*/  @P0 LEA.HI.X R59, R14, R59, R13, 0x2, P1 ;  /* 0x0000003b0e3b0211 */ /* 0x000fc400008f140d */
[----:B------:R-:W-:Y:S01]  /*08f0*/  LOP3.LUT R44, R44, 0xf7ffffff, RZ, 0xc0, !PT ;  /* 0xf7ffffff2c2c7812 */ /* 0x000fe200078ec0ff */
[----:B------:R-:W-:Y:S02]  /*0900*/  @!P2 IMAD.WIDE.U32 R16, R35, R12, R16 ;  /* 0x0000000c2310a225 */ /* 0x000fe400078e0010 */
[----:B------:R-:W0:Y:S01]  /*0910*/  @!P4 LDC.64 R14, c[0x0][0x270] ;  /* 0x00009c00ff0ecb82 */ /* 0x000e220000000a00 */
[----:B------:R-:W-:Y:S01]  /*0920*/  @P0 LOP3.LUT R44, R44, 0x8000000, RZ, 0xfc, !PT ;  /* 0x080000002c2c0812 */ /* 0x000fe200078efcff */
[----:B-1----:R-:W-:Y:S01]  /*0930*/  @!P3 IMAD R24, R25, R20, RZ ;  /* 0x000000141918b224 */ /* 0x002fe200078e02ff */
[----:B------:R-:W-:Y:S01]  /*0940*/  @!P2 IADD3 R17, R17, R33, RZ ;  /* 0x000000211111a210 */ /* 0x000fe20007ffe0ff */
[----:B------:R-:W-:Y:S01]  /*0950*/  @!P6 IMAD R27, R39, R19, R26 ;  /* 0x00000013271be224 */ /* 0x000fe200078e021a */
[----:B------:R-:W-:Y:S01]  /*0960*/  @!P3 MOV R25, R5 ;  /* 0x000000050019b202 */ /* 0x000fe20000000f00 */
[----:B------:R-:W-:Y:S01]  /*0970*/  @!P3 IMAD R33, R37, R21, R24 ;  /* 0x000000152521b224 */ /* 0x000fe200078e0218 */
[----:B------:R-:W-:Y:S01]  /*0980*/  @!P3 MOV R24, R2 ;  /* 0x000000020018b202 */ /* 0x000fe20000000f00 */
[----:B------:R-:W1:Y:S01]  /*0990*/  @!P6 LDC.64 R12, c[0x0][0x220] ;  /* 0x00008800ff0ceb82 */ /* 0x000e620000000a00 */
[----:B---3--:R-:W-:-:S02]  /*09a0*/  @!P2 LEA R8, P1, R16, R8, 0x2 ;  /* 0x000000081008a211 */ /* 0x008fc400078210ff */
[----:B------:R-:W-:Y:S01]  /*09b0*/  LOP3.LUT R44, R44, 0xfffffff7, RZ, 0xc0, !PT ;  /* 0xfffffff72c2c7812 */ /* 0x000fe200078ec0ff */
[----:B------:R-:W-:Y:S01]  /*09c0*/  @!P3 IMAD.WIDE.U32 R20, R37, R20, R24 ;  /* 0x000000142514b225 */ /* 0x000fe200078e0018 */
[----:B------:R-:W-:Y:S02]  /*09d0*/  @!P2 LEA.HI.X R9, R16, R9, R17, 0x2, P1 ;  /* 0x000000091009a211 */ /* 0x000fe400008f1411 */
[----:B------:R-:W-:Y:S01]  /*09e0*/  @!P6 MOV R24, R2 ;  /* 0x000000020018e202 */ /* 0x000fe20000000f00 */
[----:B------:R-:W3:Y:S01]  /*09f0*/  @!P5 LDC.64 R16, c[0x0][0x220] ;  /* 0x00008800ff10db82 */ /* 0x000ee20000000a00 */
[----:B------:R-:W-:Y:S01]  /*0a00*/  @!P6 MOV R25, R5 ;  /* 0x000000050019e202 */ /* 0x000fe20000000f00 */
[----:B--2---:R-:W-:Y:S01]  /*0a10*/  @!P5 IMAD R26, R29, R6, RZ ;  /* 0x000000061d1ad224 */ /* 0x004fe200078e02ff */
[----:B------:R-:W-:Y:S02]  /*0a20*/  @!P3 IADD3 R21, R21, R33, RZ ;  /* 0x000000211515b210 */ /* 0x000fe40007ffe0ff */
[----:B----4-:R-:W-:Y:S01]  /*0a30*/  @!P3 LEA R10, P1, R20, R10, 0x2 ;  /* 0x0000000a140ab211 */ /* 0x010fe200078210ff */
[----:B------:R-:W-:Y:S01]  /*0a40*/  @!P6 IMAD.WIDE.U32 R24, R39, R18, R24 ;  /* 0x000000122718e225 */ /* 0x000fe200078e0018 */
[----:B------:R-:W-:Y:S01]  /*0a50*/  IADD3 R33, R0, 0x150, RZ ;  /* 0x0000015000217810 */ /* 0x000fe20007ffe0ff */
[----:B------:R-:W2:Y:S01]  /*0a60*/  @!P4 LDC.64 R18, c[0x0][0x220] ;  /* 0x00008800ff12cb82 */ /* 0x000ea20000000a00 */
[----:B------:R-:W-:Y:S01]  /*0a70*/  @!P3 LEA.HI.X R11, R20, R11, R21, 0x2, P1 ;  /* 0x0000000b140bb211 */ /* 0x000fe200008f1415 */
[----:B------:R-:W-:Y:S01]  /*0a80*/  @!P5 IMAD R29, R23, R7, R26 ;  /* 0x00000007171dd224 */ /* 0x000fe200078e021a */
[----:B------:R-:W-:Y:S01]  /*0a90*/  @!P5 MOV R20, R2 ;  /* 0x000000020014d202 */ /* 0x000fe20000000f00 */
[----:B0-----:R-:W-:Y:S01]  /*0aa0*/  @!P4 IMAD R31, R31, R14, RZ ;  /* 0x0000000e1f1fc224 */ /* 0x001fe200078e02ff */
[----:B------:R-:W-:-:S02]  /*0ab0*/  @!P5 MOV R21, R5 ;  /* 0x000000050015d202 */ /* 0x000fc40000000f00 */
[----:B------:R-:W-:Y:S01]  /*0ac0*/  @!P6 IADD3 R25, R25, R27, RZ ;  /* 0x0000001b1919e210 */ /* 0x000fe20007ffe0ff */
[----:B------:R-:W-:Y:S01]  /*0ad0*/  @!P4 IMAD R31, R22, R15, R31 ;  /* 0x0000000f161fc224 */ /* 0x000fe200078e021f */
[----:B-1----:R-:W-:Y:S01]  /*0ae0*/  @!P6 LEA R12, P1, R24, R12, 0x2 ;  /* 0x0000000c180ce211 */ /* 0x002fe200078210ff */
[----:B------:R-:W-:Y:S01]  /*0af0*/  @!P5 IMAD.WIDE.U32 R6, R23, R6, R20 ;  /* 0x000000061706d225 */ /* 0x000fe200078e0014 */
[----:B------:R-:W-:Y:S02]  /*0b00*/  @!P4 MOV R20, R2 ;  /* 0x000000020014c202 */ /* 0x000fe40000000f00 */
[----:B------:R-:W-:Y:S01]  /*0b10*/  @!P4 MOV R21, R5 ;  /* 0x000000050015c202 */ /* 0x000fe20000000f00 */
[----:B------:R-:W-:Y:S01]  /*0b20*/  VIADD R27, R0, 0x170 ;  /* 0x00000170001b7836 */ /* 0x000fe20000000000 */
[----:B------:R-:W-:Y:S02]  /*0b30*/  @!P6 LEA.HI.X R13, R24, R13, R25, 0x2, P1 ;  /* 0x0000000d180de211 */ /* 0x000fe400008f1419 */
[----:B------:R-:W-:Y:S01]  /*0b40*/  @!P5 IADD3 R7, R7, R29, RZ ;  /* 0x0000001d0707d210 */ /* 0x000fe20007ffe0ff */
[----:B------:R-:W-:Y:S01]  /*0b50*/  @!P4 IMAD.WIDE.U32 R22, R22, R14, R20 ;  /* 0x0000000e1616c225 */ /* 0x000fe200078e0014 */
[----:B---3--:R-:W-:-:S02]  /*0b60*/  @!P5 LEA R14, P1, R6, R16, 0x2 ;  /* 0x00000010060ed211 */ /* 0x008fc400078210ff */
[----:B------:R-:W-:Y:S02]  /*0b70*/  IADD3 R25, R0, 0x120, RZ ;  /* 0x0000012000197810 */ /* 0x000fe40007ffe0ff */
[----:B------:R-:W-:Y:S02]  /*0b80*/  @!P5 LEA.HI.X R15, R6, R17, R7, 0x2, P1 ;  /* 0x00000011060fd211 */ /* 0x000fe400008f1407 */
[----:B------:R-:W-:Y:S02]  /*0b90*/  @!P4 IADD3 R6, R23, R31, RZ ;  /* 0x0000001f1706c210 */ /* 0x000fe40007ffe0ff */
[----:B--2---:R-:W-:Y:S02]  /*0ba0*/  @!P4 LEA R16, P1, R22, R18, 0x2 ;  /* 0x000000121610c211 */ /* 0x004fe400078210ff */
[----:B------:R-:W-:Y:S02]  /*0bb0*/  IADD3 R23, R0, 0x140, RZ ;  /* 0x0000014000177810 */ /* 0x000fe40007ffe0ff */
[----:B------:R-:W-:-:S02]  /*0bc0*/  @!P4 LEA.HI.X R17, R22, R19, R6, 0x2, P1 ;  /* 0x000000131611c211 */ /* 0x000fc400008f1406 */
[----:B------:R-:W-:Y:S02]  /*0bd0*/  ISETP.GE.U32.AND P1, PT, R23, UR12, PT ;  /* 0x0000000c17007c0c */ /* 0x000fe4000bf26070 */
[----:B------:R-:W-:Y:S02]  /*0be0*/  SHF.R.S32.HI R7, RZ, 0x1f, R23 ;  /* 0x0000001fff077819 */ /* 0x000fe40000011417 */
[----:B------:R-:W-:Y:S02]  /*0bf0*/  SHF.R.S32.HI R90, RZ, 0x1f, R25 ;  /* 0x0000001fff5a7819 */ /* 0x000fe40000011419 */
[----:B------:R-:W-:Y:S02]  /*0c00*/  ISETP.GE.AND.EX P1, PT, R7, UR13, PT, P1 ;  /* 0x0000000d07007c0c */ /* 0x000fe4000bf26310 */
[----:B------:R-:W-:Y:S02]  /*0c10*/  SHF.R.S32.HI R87, RZ, 0x1f, R27 ;  /* 0x0000001fff577819 */ /* 0x000fe4000001141b */
[----:B------:R-:W-:-:S02]  /*0c20*/  ISETP.GT.U32.OR P0, PT, R92, 0x27f, P1 ;  /* 0x0000027f5c00780c */ /* 0x000fc40000f04470 */
[C---:B------:R-:W-:Y:S02]  /*0c30*/  IADD3 R29, R0.reuse, 0x180, RZ ;  /* 0x00000180001d7810 */ /* 0x040fe40007ffe0ff */
[----:B------:R-:W-:Y:S02]  /*0c40*/  IADD3 R31, R0, 0x1d0, RZ ;  /* 0x000001d0001f7810 */ /* 0x000fe40007ffe0ff */
[----:B------:R-:W-:Y:S02]  /*0c50*/  SHF.R.S32.HI R86, RZ, 0x1f, R29 ;  /* 0x0000001fff567819 */ /* 0x000fe4000001141d */
[----:B------:R-:W-:Y:S02]  /*0c60*/  SHF.R.S32.HI R77, RZ, 0x1f, R31 ;  /* 0x0000001fff4d7819 */ /* 0x000fe4000001141f */
[----:B------:R-:W-:Y:S02]  /*0c70*/  SHF.R.S32.HI R89, RZ, 0x1f, R33 ;  /* 0x0000001fff597819 */ /* 0x000fe40000011421 */
[----:B------:R-:W-:Y:S01]  /*0c80*/  SHF.R.S32.HI R37, RZ, 0x1f, R40 ;  /* 0x0000001fff257819 */ /* 0x000fe20000011428 */
[----:B------:R-:W0:Y:S01]  /*0c90*/  @!P0 LDC.64 R18, c[0x0][0x270] ;  /* 0x00009c00ff128b82 */ /* 0x000e220000000a00 */
[----:B------:R-:W-:-:S04]  /*0ca0*/  @P0 LOP3.LUT R44, R44, 0x8, RZ, 0xfc, !PT ;  /* 0x000000082c2c0812 */ /* 0x000fc800078efcff */
[----:B------:R-:W-:-:S03]  /*0cb0*/  LOP3.LUT R44, R44, 0xffffffdf, RZ, 0xc0, !PT ;  /* 0xffffffdf2c2c7812 */ /* 0x000fc600078ec0ff */
[----:B------:R-:W1:Y:S01]  /*0cc0*/  @!P0 LDC.64 R20, c[0x0][0x220] ;  /* 0x00008800ff148b82 */ /* 0x000e620000000a00 */
[----:B0-----:R-:W-:Y:S01]  /*0cd0*/  @!P0 IMAD R6, R7, R18, RZ ;  /* 0x0000001207068224 */ /* 0x001fe200078e02ff */
[----:B------:R-:W-:-:S03]  /*0ce0*/  @!P0 MOV R7, R5 ;  /* 0x0000000500078202 */ /* 0x000fc60000000f00 */
[----:B------:R-:W-:Y:S01]  /*0cf0*/  @!P0 IMAD R19, R23, R19, R6 ;  /* 0x0000001317138224 */ /* 0x000fe200078e0206 */
[----:B------:R-:W-:-:S05]  /*0d00*/  @!P0 MOV R6, R2 ;  /* 0x0000000200068202 */ /* 0x000fca0000000f00 */
[----:B------:R-:W-:-:S05]  /*0d10*/  @!P0 IMAD.WIDE.U32 R6, R23, R18, R6 ;  /* 0x0000001217068225 */ /* 0x000fca00078e0006 */
[----:B------:R-:W-:Y:S02]  /*0d20*/  @!P0 IADD3 R7, R7, R19, RZ ;  /* 0x0000001307078210 */ /* 0x000fe40007ffe0ff */
[----:B-1----:R-:W-:-:S04]  /*0d30*/  @!P0 LEA R18, P1, R6, R20, 0x2 ;  /* 0x0000001406128211 */ /* 0x002fc800078210ff */
[----:B------:R-:W-:Y:S02]  /*0d40*/  @!P0 LEA.HI.X R19, R6, R21, R7, 0x2, P1 ;  /* 0x0000001506138211 */ /* 0x000fe400008f1407 */
[----:B------:R-:W-:-:S04]  /*0d50*/  ISETP.GE.U32.AND P1, PT, R25, UR12, PT ;  /* 0x0000000c19007c0c */ /* 0x000fc8000bf26070 */
[----:B------:R-:W-:-:S04]  /*0d60*/  ISETP.GE.AND.EX P1, PT, R90, UR13, PT, P1 ;  /* 0x0000000d5a007c0c */ /* 0x000fc8000bf26310 */
[----:B------:R-:W-:-:S13]  /*0d70*/  ISETP.GT.U32.OR P0, PT, R92, 0x27f, P1 ;  /* 0x0000027f5c00780c */ /* 0x000fda0000f04470 */
[----:B------:R-:W0:Y:S01]  /*0d80*/  @!P0 LDC.64 R20, c[0x0][0x270] ;  /* 0x00009c00ff148b82 */ /* 0x000e220000000a00 */
[----:B------:R-:W-:Y:S02]  /*0d90*/  @!P0 MOV R7, R5 ;  /* 0x0000000500078202 */ /* 0x000fe40000000f00 */
[----:B------:R-:W-:-:S04]  /*0da0*/  @P0 LOP3.LUT R44, R44, 0x20, RZ, 0xfc, !PT ;  /* 0x000000202c2c0812 */ /* 0x000fc800078efcff */
[----:B------:R-:W-:Y:S01]  /*0db0*/  LOP3.LUT R44, R44, 0xfffffffe, RZ, 0xc0, !PT ;  /* 0xfffffffe2c2c7812 */ /* 0x000fe200078ec0ff */
[----:B------:R-:W1:Y:S01]  /*0dc0*/  @!P0 LDC.64 R22, c[0x0][0x220] ;  /* 0x00008800ff168b82 */ /* 0x000e620000000a00 */
[----:B0-----:R-:W-:-:S04]  /*0dd0*/  @!P0 IMAD R6, R90, R20, RZ ;  /* 0x000000145a068224 */ /* 0x001fc800078e02ff */
        /* <DEDUP_REMOVED lines=32> */
[----:B------:R-:W-:Y:S01]  /*0fe0*/  @!P1 IMAD.WIDE.U32 R6, R29, R24, R6 ;  /* 0x000000181d069225 */ /* 0x000fe200078e0006 */
[----:B------:R-:W-:-:S04]  /*0ff0*/  IADD3 R29, R0, 0x190, RZ ;  /* 0x00000190001d7810 */ /* 0x000fc80007ffe0ff */
[----:B------:R-:W-:Y:S02]  /*1000*/  @!P1 IADD3 R7, R7, R25, RZ ;  /* 0x0000001907079210 */ /* 0x000fe40007ffe0ff */
[C---:B-1----:R-:W-:Y:S02]  /*1010*/  @!P1 LEA R24, P2, R6.reuse, R26, 0x2 ;  /* 0x0000001a06189211 */ /* 0x042fe400078410ff */
[----:B------:R-:W-:Y:S02]  /*1020*/  SHF.R.S32.HI R81, RZ, 0x1f, R29 ;  /* 0x0000001fff517819 */ /* 0x000fe4000001141d */
        /* <DEDUP_REMOVED lines=126> */
[----:B------:R-:W-:-:S04]  /*1810*/  SHF.R.S32.HI R34, RZ, 0x1f, R38 ;  /* 0x0000001fff227819 */ /* 0x000fc80000011426 */
[----:B------:R-:W-:Y:S02]  /*1820*/  @!P1 IADD3 R6, R33, R7, RZ ;  /* 0x0000000721069210 */ /* 0x000fe40007ffe0ff */
[----:B-1----:R-:W-:-:S04]  /*1830*/  @!P1 LEA R30, P0, R32, R30, 0x2 ;  /* 0x0000001e201e9211 */ /* 0x002fc800078010ff */
[----:B------:R-:W-:Y:S02]  /*1840*/  @!P1 LEA.HI.X R31, R32, R31, R6, 0x2, P0 ;  /* 0x0000001f201f9211 */ /* 0x000fe400000f1406 */
[----:B------:R-:W-:-:S04]  /*1850*/  ISETP.GE.U32.AND P0, PT, R38, UR12, PT ;  /* 0x0000000c26007c0c */ /* 0x000fc8000bf06070 */
[----:B------:R-:W-:-:S04]  /*1860*/  ISETP.GE.AND.EX P0, PT, R34, UR13, PT, P0 ;  /* 0x0000000d22007c0c */ /* 0x000fc8000bf06300 */
[----:B------:R-:W-:-:S13]  /*1870*/  ISETP.GT.U32.OR P1, PT, R92, 0x27f, P0 ;  /* 0x0000027f5c00780c */ /* 0x000fda0000724470 */
[----:B------:R-:W0:Y:S01]  /*1880*/  @!P1 LDC.64 R6, c[0x0][0x270] ;  /* 0x00009c00ff069b82 */ /* 0x000e220000000a00 */
[----:B------:R-:W-:Y:S01]  /*1890*/  @!P1 IMAD.MOV.U32 R35, RZ, RZ, R5 ;  /* 0x000000ffff239224 */ /* 0x000fe200078e0005 */
[----:B------:R-:W-:-:S04]  /*18a0*/  @P1 LOP3.LUT R44, R44, 0x200000, RZ, 0xfc, !PT ;  /* 0x002000002c2c1812 */ /* 0x000fc800078efcff */
[----:B------:R-:W-:Y:S02]  /*18b0*/  LOP3.LUT R44, R44, 0xffefffff, RZ, 0xc0, !PT ;  /* 0xffefffff2c2c7812 */ /* 0x000fe400078ec0ff */
        /* <DEDUP_REMOVED lines=16> */
[----:B0-----:R-:W-:Y:S01]  /*19c0*/  @!P1 IMAD R38, R37, R6, RZ ;  /* 0x0000000625269224 */ /* 0x001fe200078e02ff */
[----:B------:R-:W-:-:S03]  /*19d0*/  IADD3 R37, R0, 0x40, RZ ;  /* 0x0000004000257810 */ /* 0x000fc60007ffe0ff */
        /* <DEDUP_REMOVED lines=80> */
[----:B------:R-:W-:Y:S02]  /*1ee0*/  @!P6 MOV R51, R5 ;  /* 0x000000050033e202 */ /* 0x000fe40000000f00 */
[----:B------:R-:W-:-:S03]  /*1ef0*/  @P6 LOP3.LUT R44, R44, 0x40000000, RZ, 0xfc, !PT ;  /* 0x400000002c2c6812 */ /* 0x000fc600078efcff */
[----:B------:R-:W1:Y:S01]  /*1f00*/  @!P6 LDC.64 R48, c[0x0][0x220] ;  /* 0x00008800ff30eb82 */ /* 0x000e620000000a00 */
[----:B------:R-:W-:Y:S01]  /*1f10*/  LOP3.LUT R44, R44, 0x7fffffff, RZ, 0xc0, !PT ;  /* 0x7fffffff2c2c7812 */ /* 0x000fe200078ec0ff */
[-C--:B0-----:R-:W-:Y:S02]  /*1f20*/  @!P6 IMAD R37, R37, R6.reuse, RZ ;  /* 0x000000062525e224 */ /* 0x081fe400078e02ff */
[----:B------:R-:W-:-:S04]  /*1f30*/  @!P6 IMAD.WIDE.U32 R50, R45, R6, R50 ;  /* 0x000000062d32e225 */ /* 0x000fc800078e0032 */
[----:B------:R-:W-:Y:S01]  /*1f40*/  @!P6 IMAD R7, R45, R7, R37 ;  /* 0x000000072d07e224 */ /* 0x000fe200078e0225 */
[----:B------:R-:W-:Y:S02]  /*1f50*/  IADD3 R45, R0, 0x90, RZ ;  /* 0x00000090002d7810 */ /* 0x000fe40007ffe0ff */
[C---:B-1----:R-:W-:Y:S02]  /*1f60*/  @!P6 LEA R48, P0, R50.reuse, R48, 0x2 ;  /* 0x000000303230e211 */ /* 0x042fe400078010ff */
[----:B------:R-:W-:Y:S02]  /*1f70*/  @!P6 IADD3 R7, R51, R7, RZ ;  /* 0x000000073307e210 */ /* 0x000fe40007ffe0ff */
[----:B------:R-:W-:Y:S02]  /*1f80*/  SHF.R.S32.HI R37, RZ, 0x1f, R45 ;  /* 0x0000001fff257819 */ /* 0x000fe4000001142d */
        /* <DEDUP_REMOVED lines=9> */
[----:B------:R-:W-:Y:S01]  /*2020*/  LOP3.LUT P6, RZ, R44, 0x20, RZ, 0xc0, !PT ;  /* 0x000000202cff7812 */ /* 0x000fe200078cc0ff */
        /* <DEDUP_REMOVED lines=26> */
[----:B------:R-:W-:Y:S02]  /*21d0*/  ISETP.GE.AND.EX P0, PT, R37, UR13, PT, P1 ;  /* 0x0000000d25007c0c */ /* 0x000fe4000bf06310 */
[----:B------:R-:W-:Y:S02]  /*21e0*/  LOP3.LUT P1, RZ, R44, 0x200, RZ, 0xc0, !PT ;  /* 0x000002002cff7812 */ /* 0x000fe4000782c0ff */
        /* <DEDUP_REMOVED lines=15> */
[----:B------:R-:W-:-:S02]  /*22e0*/  ISETP.GE.U32.AND P0, PT, R45, UR12, PT ;  /* 0x0000000c2d007c0c */ /* 0x000fc4000bf06070 */
[----:B------:R-:W-:Y:S02]  /*22f0*/  LOP3.LUT P4, RZ, R44, 0x40, RZ, 0xc0, !PT ;  /* 0x000000402cff7812 */ /* 0x000fe4000788c0ff */
        /* <DEDUP_REMOVED lines=11> */
[----:B------:R-:W-:Y:S02]  /*23b0*/  SHF.R.S32.HI R37, RZ, 0x1f, R93 ;  /* 0x0000001fff257819 */ /* 0x000fe4000001145d */
[----:B-1----:R-:W-:Y:S02]  /*23c0*/  @!P2 LEA R56, P0, R60, R56, 0x2 ;  /* 0x000000383c38a211 */ /* 0x002fe400078010ff */
[----:B------:R-:W-:-:S04]  /*23d0*/  @!P2 IADD3 R7, R61, R7, RZ ;  /* 0x000000073d07a210 */ /* 0x000fc80007ffe0ff */
[----:B------:R-:W-:Y:S02]  /*23e0*/  @!P2 LEA.HI.X R57, R60, R57, R7, 0x2, P0 ;  /* 0x000000393c39a211 */ /* 0x000fe400000f1407 */
[----:B------:R-:W-:Y:S02]  /*23f0*/  ISETP.GE.U32.AND P0, PT, R93, UR12, PT ;  /* 0x0000000c5d007c0c */ /* 0x000fe4000bf06070 */
[----:B------:R-:W-:Y:S02]  /*2400*/  LOP3.LUT P2, RZ, R44, 0x80, RZ, 0xc0, !PT ;  /* 0x000000802cff7812 */ /* 0x000fe4000784c0ff */
[----:B------:R-:W-:-:S04]  /*2410*/  ISETP.GE.AND.EX P0, PT, R37, UR13, PT, P0 ;  /* 0x0000000d25007c0c */ /* 0x000fc8000bf06300 */
[----:B------:R-:W-:Y:S02]  /*2420*/  ISETP.GT.U32.OR P3, PT, R92, 0x27f, P0 ;  /* 0x0000027f5c00780c */ /* 0x000fe40000764470 */
[----:B------:R-:W-:-:S11]  /*2430*/  LOP3.LUT P0, RZ, R44, 0x10, RZ, 0xc0, !PT ;  /* 0x000000102cff7812 */ /* 0x000fd6000780c0ff */
[----:B------:R-:W0:Y:S01]  /*2440*/  @!P3 LDC.64 R6, c[0x0][0x270] ;  /* 0x00009c00ff06bb82 */ /* 0x000e220000000a00 */
[----:B------:R-:W-:Y:S01]  /*2450*/  @!P3 MOV R73, R5 ;  /* 0x000000050049b202 */ /* 0x000fe20000000f00 */
[----:B------:R-:W-:Y:S01]  /*2460*/  @!P3 IMAD.MOV.U32 R72, RZ, RZ, R2 ;  /* 0x000000ffff48b224 */ /* 0x000fe200078e0002 */
[----:B------:R-:W-:-:S05]  /*2470*/  @P3 LOP3.LUT R36, R36, 0x8, RZ, 0xfc, !PT ;  /* 0x0000000824243812 */ /* 0x000fca00078efcff */
[----:B------:R-:W1:Y:S01]  /*2480*/  @!P3 LDC.64 R60, c[0x0][0x220] ;  /* 0x00008800ff3cbb82 */ /* 0x000e620000000a00 */
[-C--:B0-----:R-:W-:Y:S02]  /*2490*/  @!P3 IMAD R37, R37, R6.reuse, RZ ;  /* 0x000000062525b224 */ /* 0x081fe400078e02ff */
[----:B------:R-:W-:-:S04]  /*24a0*/  @!P3 IMAD.WIDE.U32 R72, R93, R6, R72 ;  /* 0x000000065d48b225 */ /* 0x000fc800078e0048 */
[----:B------:R-:W-:Y:S01]  /*24b0*/  @!P3 IMAD R7, R93, R7, R37 ;  /* 0x000000075d07b224 */ /* 0x000fe200078e0225 */
[----:B-1----:R-:W-:-:S04]  /*24c0*/  @!P3 LEA R60, P5, R72, R60, 0x2 ;  /* 0x0000003c483cb211 */ /* 0x002fc800078a10ff */
[----:B------:R-:W-:-:S04]  /*24d0*/  @!P3 IADD3 R7, R73, R7, RZ ;  /* 0x000000074907b210 */ /* 0x000fc80007ffe0ff */
[----:B------:R-:W-:Y:S02]  /*24e0*/  @!P3 LEA.HI.X R61, R72, R61, R7, 0x2, P5 ;  /* 0x0000003d483db211 */ /* 0x000fe400028f1407 */
[----:B------:R-:W-:Y:S02]  /*24f0*/  CS2R R6, SRZ ;  /* 0x0000000000067805 */ /* 0x000fe4000001ff00 */
[C---:B------:R-:W-:Y:S02]  /*2500*/  LOP3.LUT P3, RZ, R44.reuse, 0x100, RZ, 0xc0, !PT ;  /* 0x000001002cff7812 */ /* 0x040fe4000786c0ff */
[----:B------:R-:W-:Y:S02]  /*2510*/  LOP3.LUT P5, RZ, R44, 0x8, RZ, 0xc0, !PT ;  /* 0x000000082cff7812 */ /* 0x000fe400078ac0ff */
[----:B------:R0:W2:Y:S01]  /*2520*/  @!P1 LDG.E.64 R6, desc[UR14][R8.64] ;  /* 0x0000000e08069981 */ /* 0x0000a2000c1e1b00 */
[----:B------:R-:W-:Y:S02]  /*2530*/  LOP3.LUT R36, R36, 0xffffffef, RZ, 0xc0, !PT ;  /* 0xffffffef24247812 */ /* 0x000fe400078ec0ff */
[----:B------:R-:W-:-:S02]  /*2540*/  LOP3.LUT P1, RZ, R44, 0x1, RZ, 0xc0, !PT ;  /* 0x000000012cff7812 */ /* 0x000fc4000782c0ff */
[----:B0-----:R-:W-:-:S06]  /*2550*/  CS2R R8, SRZ ;  /* 0x0000000000087805 */ /* 0x001fcc000001ff00 */
[----:B------:R0:W3:Y:S02]  /*2560*/  @!P3 LDG.E.64 R8, desc[UR14][R10.64] ;  /* 0x0000000e0a08b981 */ /* 0x0000e4000c1e1b00 */
[----:B0-----:R-:W-:Y:S02]  /*2570*/  CS2R R10, SRZ ;  /* 0x00000000000a7805 */ /* 0x001fe4000001ff00 */
[----:B------:R-:W-:-:S04]  /*2580*/  LOP3.LUT P3, RZ, R44, 0x400000, RZ, 0xc0, !PT ;  /* 0x004000002cff7812 */ /* 0x000fc8000786c0ff */
[----:B------:R0:W4:Y:S09]  /*2590*/  @!P2 LDG.E.64 R10, desc[UR14][R12.64] ;  /* 0x0000000e0c0aa981 */ /* 0x000132000c1e1b00 */
[----:B------:R-:W-:Y:S02]  /*25a0*/  @P3 LOP3.LUT R36, R36, 0x10, RZ, 0xfc, !PT ;  /* 0x0000001024243812 */ /* 0x000fe400078efcff */
[----:B0-----:R-:W-:-:S02]  /*25b0*/  CS2R R12, SRZ ;  /* 0x00000000000c7805 */ /* 0x001fc4000001ff00 */
[----:B------:R-:W-:Y:S02]  /*25c0*/  LOP3.LUT P3, RZ, R44, 0x2, RZ, 0xc0, !PT ;  /* 0x000000022cff7812 */ /* 0x000fe4000786c0ff */
[----:B------:R-:W-:Y:S02]  /*25d0*/  LOP3.LUT R36, R36, 0xffffffdf, RZ, 0xc0, !PT ;  /* 0xffffffdf24247812 */ /* 0x000fe400078ec0ff */
[----:B------:R0:W5:Y:S09]  /*25e0*/  @!P4 LDG.E.64 R12, desc[UR14][R14.64] ;  /* 0x0000000e0e0cc981 */ /* 0x000172000c1e1b00 */
[----:B------:R-:W-:-:S02]  /*25f0*/  @P3 LOP3.LUT R36, R36, 0x20, RZ, 0xfc, !PT ;  /* 0x0000002024243812 */ /* 0x000fc400078efcff */
[----:B0-----:R-:W-:Y:S02]  /*2600*/  CS2R R14, SRZ ;  /* 0x00000000000e7805 */ /* 0x001fe4000001ff00 */
[----:B------:R-:W-:-:S04]  /*2610*/  LOP3.LUT P3, RZ, R44, 0x4, RZ, 0xc0, !PT ;  /* 0x000000042cff7812 */ /* 0x000fc8000786c0ff */
[----:B------:R0:W5:Y:S02]  /*2620*/  @!P0 LDG.E.64 R14, desc[UR14][R16.64] ;  /* 0x0000000e100e8981 */ /* 0x000164000c1e1b00 */
[----:B0-----:R-:W-:-:S06]  /*2630*/  CS2R R16, SRZ ;  /* 0x0000000000107805 */ /* 0x001fcc000001ff00 */
[----:B------:R0:W5:Y:S02]  /*2640*/  @!P5 LDG.E.64 R16, desc[UR14][R18.64] ;  /* 0x0000000e1210d981 */ /* 0x000164000c1e1b00 */
[----:B0-----:R-:W-:-:S06]  /*2650*/  CS2R R18, SRZ ;  /* 0x0000000000127805 */ /* 0x001fcc000001ff00 */
[----:B------:R0:W5:Y:S02]  /*2660*/  @!P6 LDG.E.64 R18, desc[UR14][R20.64] ;  /* 0x0000000e1412e981 */ /* 0x000164000c1e1b00 */
[----:B0-----:R-:W-:-:S06]  /*2670*/  CS2R R20, SRZ ;  /* 0x0000000000147805 */ /* 0x001fcc000001ff00 */
[----:B------:R0:W5:Y:S01]  /*2680*/  @!P1 LDG.E.64 R20, desc[UR14][R22.64] ;  /* 0x0000000e16149981 */ /* 0x000162000c1e1b00 */
[----:B------:R-:W-:Y:S02]  /*2690*/  LOP3.LUT P1, RZ, R36, 0x40, RZ, 0xc0, !PT ;  /* 0x0000004024ff7812 */ /* 0x000fe4000782c0ff */
[----:B0-----:R-:W-:-:S11]  /*26a0*/  CS2R R22, SRZ ;  /* 0x0000000000167805 */ /* 0x001fd6000001ff00 */
[----:B------:R0:W5:Y:S02]  /*26b0*/  @!P1 LDG.E.64 R22, desc[UR14][R24.64] ;  /* 0x0000000e18169981 */ /* 0x000164000c1e1b00 */
[----:B0-----:R-:W-:-:S06]  /*26c0*/  CS2R R24, SRZ ;  /* 0x0000000000187805 */ /* 0x001fcc000001ff00 */
[----:B------:R0:W5:Y:S01]  /*26d0*/  @!P3 LDG.E.64 R24, desc[UR14][R26.64] ;  /* 0x0000000e1a18b981 */ /* 0x000162000c1e1b00 */
[----:B------:R-:W-:Y:S02]  /*26e0*/  LOP3.LUT P3, RZ, R36, 0x20, RZ, 0xc0, !PT ;  /* 0x0000002024ff7812 */ /* 0x000fe4000786c0ff */
[----:B0-----:R-:W-:-:S11]  /*26f0*/  CS2R R26, SRZ ;  /* 0x00000000001a7805 */ /* 0x001fd6000001ff00 */
[----:B------:R0:W5:Y:S01]  /*2700*/  @!P3 LDG.E.64 R26, desc[UR14][R28.64] ;  /* 0x0000000e1c1ab981 */ /* 0x000162000c1e1b00 */
[----:B------:R-:W-:Y:S02]  /*2710*/  LOP3.LUT P3, RZ, R36, 0x10, RZ, 0xc0, !PT ;  /* 0x0000001024ff7812 */ /* 0x000fe4000786c0ff */
[C---:B------:R-:W-:Y:S02]  /*2720*/  LOP3.LUT P2, RZ, R44.reuse, 0x200000, RZ, 0xc0, !PT ;  /* 0x002000002cff7812 */ /* 0x040fe4000784c0ff */
[----:B0-----:R-:W-:Y:S02]  /*2730*/  CS2R R28, SRZ ;  /* 0x00000000001c7805 */ /* 0x001fe4000001ff00 */
[----:B------:R-:W-:-:S07]  /*2740*/  LOP3.LUT P4, RZ, R44, 0x100000, RZ, 0xc0, !PT ;  /* 0x001000002cff7812 */ /* 0x000fce000788c0ff */
[----:B------:R0:W2:Y:S01]  /*2750*/  @!P3 LDG.E.64 R28, desc[UR14][R30.64] ;  /* 0x0000000e1e1cb981 */ /* 0x0000a2000c1e1b00 */
[----:B------:R-:W-:Y:S02]  /*2760*/  LOP3.LUT P0, RZ, R44, 0x80000, RZ, 0xc0, !PT ;  /* 0x000800002cff7812 */ /* 0x000fe4000780c0ff */
[----:B0-----:R-:W-:-:S06]  /*2770*/  CS2R R30, SRZ ;  /* 0x00000000001e7805 */ /* 0x001fcc000001ff00 */
[----:B------:R0:W3:Y:S01]  /*2780*/  @!P2 LDG.E.64 R30, desc[UR14][R32.64] ;  /* 0x0000000e201ea981 */ /* 0x0000e2000c1e1b00 */
[----:B------:R-:W-:Y:S02]  /*2790*/  LOP3.LUT P5, RZ, R44, 0x40000, RZ, 0xc0, !PT ;  /* 0x000400002cff7812 */ /* 0x000fe400078ac0ff */
[----:B0-----:R-:W-:-:S06]  /*27a0*/  CS2R R32, SRZ ;  /* 0x0000000000207805 */ /* 0x001fcc000001ff00 */
[----:B------:R0:W4:Y:S01]  /*27b0*/  @!P4 LDG.E.64 R32, desc[UR14][R34.64] ;  /* 0x0000000e2220c981 */ /* 0x000122000c1e1b00 */
[C---:B------:R-:W-:Y:S02]  /*27c0*/  LOP3.LUT P3, RZ, R36.reuse, 0x8, RZ, 0xc0, !PT ;  /* 0x0000000824ff7812 */ /* 0x040fe4000786c0ff */
[C---:B------:R-:W-:Y:S02]  /*27d0*/  LOP3.LUT P2, RZ, R36.reuse, 0x4, RZ, 0xc0, !PT ;  /* 0x0000000424ff7812 */ /* 0x040fe4000784c0ff */
[----:B0-----:R-:W-:Y:S02]  /*27e0*/  CS2R R34, SRZ ;  /* 0x0000000000227805 */ /* 0x001fe4000001ff00 */
[----:B------:R-:W-:Y:S02]  /*27f0*/  LOP3.LUT P4, RZ, R36, 0x2, RZ, 0xc0, !PT ;  /* 0x0000000224ff7812 */ /* 0x000fe4000788c0ff */
[----:B------:R-:W-:Y:S02]  /*2800*/  LOP3.LUT P6, RZ, R44, 0x20000, RZ, 0xc0, !PT ;  /* 0x000200002cff7812 */ /* 0x000fe400078cc0ff */
[----:B------:R-:W5:Y:S01]  /*2810*/  @!P0 LDG.E.64 R34, desc[UR14][R68.64] ;  /* 0x0000000e44228981 */ /* 0x000f62000c1e1b00 */
[----:B------:R-:W-:-:S02]  /*2820*/  LOP3.LUT P0, RZ, R36, 0x1, RZ, 0xc0, !PT ;  /* 0x0000000124ff7812 */ /* 0x000fc4000780c0ff */
[----:B------:R-:W-:Y:S02]  /*2830*/  CS2R R36, SRZ ;  /* 0x0000000000247805 */ /* 0x000fe4000001ff00 */
[----:B------:R-:W-:-:S04]  /*2840*/  LOP3.LUT P1, RZ, R44, 0x10000, RZ, 0xc0, !PT ;  /* 0x000100002cff7812 */ /* 0x000fc8000782c0ff */
[----:B------:R0:W5:Y:S02]  /*2850*/  @!P5 LDG.E.64 R36, desc[UR14][R38.64] ;  /* 0x0000000e2624d981 */ /* 0x000164000c1e1b00 */
[----:B0-----:R-:W-:-:S06]  /*2860*/  CS2R R38, SRZ ;  /* 0x0000000000267805 */ /* 0x001fcc000001ff00 */
[----:B------:R0:W5:Y:S01]  /*2870*/  @!P6 LDG.E.64 R38, desc[UR14][R40.64] ;  /* 0x0000000e2826e981 */ /* 0x000162000c1e1b00 */
[C---:B------:R-:W-:Y:S02]  /*2880*/  LOP3.LUT P6, RZ, R44.reuse, 0x40000000, RZ, 0xc0, !PT ;  /* 0x400000002cff7812 */ /* 0x040fe400078cc0ff */
[----:B------:R-:W-:Y:S02]  /*2890*/  LOP3.LUT P5, RZ, R44, 0x80000000, RZ, 0xc0, !PT ;  /* 0x800000002cff7812 */ /* 0x000fe400078ac0ff */
[----:B0-----:R-:W-:-:S06]  /*28a0*/  CS2R R40, SRZ ;  /* 0x0000000000287805 */ /* 0x001fcc000001ff00 */
        /* <DEDUP_REMOVED lines=8> */
[----:B0-----:R-:W-:-:S06]  /*2930*/  CS2R R52, SRZ ;  /* 0x0000000000347805 */ /* 0x001fcc000001ff00 */
[----:B------:R0:W5:Y:S02]  /*2940*/  @!P4 LDG.E.64 R52, desc[UR14][R54.64] ;  /* 0x0000000e3634c981 */ /* 0x000164000c1e1b00 */
[----:B0-----:R-:W-:-:S06]  /*2950*/  CS2R R54, SRZ ;  /* 0x0000000000367805 */ /* 0x001fcc000001ff00 */
[----:B------:R0:W5:Y:S02]  /*2960*/  @!P2 LDG.E.64 R54, desc[UR14][R56.64] ;  /* 0x0000000e3836a981 */ /* 0x000164000c1e1b00 */
[----:B0-----:R-:W-:-:S06]  /*2970*/  CS2R R56, SRZ ;  /* 0x0000000000387805 */ /* 0x001fcc000001ff00 */
[----:B------:R0:W4:Y:S02]  /*2980*/  @P0 LDG.E.64 R56, desc[UR14][R58.64] ;  /* 0x0000000e3a380981 */ /* 0x000124000c1e1b00 */
[----:B0-----:R-:W-:-:S06]  /*2990*/  CS2R R58, SRZ ;  /* 0x00000000003a7805 */ /* 0x001fcc000001ff00 */
[----:B------:R0:W5:Y:S01]  /*29a0*/  @!P3 LDG.E.64 R58, desc[UR14][R60.64] ;  /* 0x0000000e3c3ab981 */ /* 0x000162000c1e1b00 */
[----:B------:R-:W-:-:S04]  /*29b0*/  IADD3 R72, R0, 0x1e0, RZ ;  /* 0x000001e000487810 */ /* 0x000fc80007ffe0ff */
[----:B------:R-:W-:Y:S02]  /*29c0*/  ISETP.GE.U32.AND P1, PT, R72, UR12, PT ;  /* 0x0000000c48007c0c */ /* 0x000fe4000bf26070 */
[----:B------:R-:W-:-:S04]  /*29d0*/  SHF.R.S32.HI R76, RZ, 0x1f, R72 ;  /* 0x0000001fff4c7819 */ /* 0x000fc80000011448 */
[----:B------:R-:W-:-:S04]  /*29e0*/  ISETP.GE.AND.EX P1, PT, R76, UR13, PT, P1 ;  /* 0x0000000d4c007c0c */ /* 0x000fc8000bf26310 */
[----:B------:R-:W-:Y:S02]  /*29f0*/  ISETP.GT.U32.OR P1, PT, R92, 0x27f, P1 ;  /* 0x0000027f5c00780c */ /* 0x000fe40000f24470 */
[C---:B------:R-:W-:Y:S02]  /*2a00*/  LOP3.LUT P2, RZ, R44.reuse, 0x2000000, RZ, 0xc0, !PT ;  /* 0x020000002cff7812 */ /* 0x040fe4000784c0ff */
[----:B0-----:R-:W-:Y:S02]  /*2a10*/  CS2R R60, SRZ ;  /* 0x00000000003c7805 */ /* 0x001fe4000001ff00 */
[----:B------:R-:W-:-:S07]  /*2a20*/  LOP3.LUT P6, RZ, R44, 0x20000000, RZ, 0xc0, !PT ;  /* 0x200000002cff7812 */ /* 0x000fce00078cc0ff */
[----:B------:R-:W0:Y:S01]  /*2a30*/  @!P1 LDC.64 R68, c[0x0][0x270] ;  /* 0x00009c00ff449b82 */ /* 0x000e220000000a00 */
[----:B------:R-:W-:Y:S01]  /*2a40*/  LOP3.LUT P3, RZ, R44, 0x1000000, RZ, 0xc0, !PT ;  /* 0x010000002cff7812 */ /* 0x000fe2000786c0ff */
[----:B------:R1:W5:Y:S01]  /*2a50*/  @!P2 LDG.E.64 R60, desc[UR14][R62.64] ;  /* 0x0000000e3e3ca981 */ /* 0x000362000c1e1b00 */
[----:B------:R-:W-:Y:S02]  /*2a60*/  IADD3 R82, R0, 0x1f0, RZ ;  /* 0x000001f000527810 */ /* 0x000fe40007ffe0ff */
[C---:B------:R-:W-:Y:S02]  /*2a70*/  LOP3.LUT P5, RZ, R44.reuse, 0x10000000, RZ, 0xc0, !PT ;  /* 0x100000002cff7812 */ /* 0x040fe400078ac0ff */
[----:B------:R-:W-:Y:S02]  /*2a80*/  LOP3.LUT P4, RZ, R44, 0x4000000, RZ, 0xc0, !PT ;  /* 0x040000002cff7812 */ /* 0x000fe4000788c0ff */
[----:B------:R-:W2:Y:S01]  /*2a90*/  @!P1 LDC.64 R44, c[0x0][0x220] ;  /* 0x00008800ff2c9b82 */ /* 0x000ea20000000a00 */
[----:B-1----:R-:W-:-:S02]  /*2aa0*/  CS2R R62, SRZ ;  /* 0x00000000003e7805 */ /* 0x002fc4000001ff00 */
[----:B------:R-:W-:Y:S02]  /*2ab0*/  ISETP.GE.U32.AND P2, PT, R82, UR12, PT ;  /* 0x0000000c52007c0c */ /* 0x000fe4000bf46070 */
[----:B------:R-:W-:Y:S02]  /*2ac0*/  SHF.R.S32.HI R75, RZ, 0x1f, R82 ;  /* 0x0000001fff4b7819 */ /* 0x000fe40000011452 */
[----:B------:R1:W5:Y:S02]  /*2ad0*/  @!P6 LDG.E.64 R62, desc[UR14][R64.64] ;  /* 0x0000000e403ee981 */ /* 0x000364000c1e1b00 */
[----:B------:R-:W-:Y:S02]  /*2ae0*/  ISETP.GE.AND.EX P2, PT, R75, UR13, PT, P2 ;  /* 0x0000000d4b007c0c */ /* 0x000fe4000bf46320 */
[----:B-1----:R-:W-:Y:S01]  /*2af0*/  CS2R R64, SRZ ;  /* 0x0000000000407805 */ /* 0x002fe2000001ff00 */
[----:B0-----:R-:W-:Y:S01]  /*2b00*/  @!P1 IMAD R73, R76, R68, RZ ;  /* 0x000000444c499224 */ /* 0x001fe200078e02ff */
[----:B------:R-:W-:-:S04]  /*2b10*/  ISETP.GT.U32.OR P2, PT, R92, 0x27f, P2 ;  /* 0x0000027f5c00780c */ /* 0x000fc80001744470 */
[----:B------:R0:W5:Y:S01]  /*2b20*/  @!P3 LDG.E.64 R64, desc[UR14][R66.64] ;  /* 0x0000000e4240b981 */ /* 0x000162000c1e1b00 */
[----:B------:R-:W-:Y:S01]  /*2b30*/  @!P1 IMAD R73, R72, R69, R73 ;  /* 0x0000004548499224 */ /* 0x000fe200078e0249 */
[----:B0-----:R-:W-:Y:S02]  /*2b40*/  @!P1 MOV R66, R2 ;  /* 0x0000000200429202 */ /* 0x001fe40000000f00 */
[----:B------:R-:W-:-:S03]  /*2b50*/  @!P1 MOV R67, R5 ;  /* 0x0000000500439202 */ /* 0x000fc60000000f00 */
[----:B------:R-:W-:Y:S01]  /*2b60*/  @!P1 IMAD.WIDE.U32 R68, R72, R68, R66 ;  /* 0x0000004448449225 */ /* 0x000fe200078e0042 */
[----:B------:R-:W-:-:S06]  /*2b70*/  CS2R R66, SRZ ;  /* 0x0000000000427805 */ /* 0x000fcc000001ff00 */
[----:B------:R0:W5:Y:S01]  /*2b80*/  @!P4 LDG.E.64 R66, desc[UR14][R46.64] ;  /* 0x0000000e2e42c981 */ /* 0x000162000c1e1b00 */
[----:B------:R-:W-:Y:S02]  /*2b90*/  @!P1 IADD3 R73, R69, R73, RZ ;  /* 0x0000004945499210 */ /* 0x000fe40007ffe0ff */
[C---:B--2---:R-:W-:Y:S01]  /*2ba0*/  @!P1 LEA R44, P3, R68.reuse, R44, 0x2 ;  /* 0x0000002c442c9211 */ /* 0x044fe200078610ff */
[----:B0-----:R-:W0:Y:S03]  /*2bb0*/  @!P2 LDC.64 R46, c[0x0][0x270] ;  /* 0x00009c00ff2eab82 */ /* 0x001e260000000a00 */
[----:B------:R-:W-:Y:S02]  /*2bc0*/  @!P1 LEA.HI.X R45, R68, R45, R73, 0x2, P3 ;  /* 0x0000002d442d9211 */ /* 0x000fe400018f1449 */
[----:B------:R-:W-:-:S03]  /*2bd0*/  CS2R R68, SRZ ;  /* 0x0000000000447805 */ /* 0x000fc6000001ff00 */
[----:B------:R-:W1:Y:S03]  /*2be0*/  @!P2 LDC.64 R72, c[0x0][0x220] ;  /* 0x00008800ff48ab82 */ /* 0x000e660000000a00 */
[----:B------:R2:W5:Y:S02]  /*2bf0*/  @!P5 LDG.E.64 R68, desc[UR14][R70.64] ;  /* 0x0000000e4644d981 */ /* 0x000564000c1e1b00 */
[----:B--2---:R-:W-:-:S06]  /*2c00*/  CS2R R70, SRZ ;  /* 0x0000000000467805 */ /* 0x004fcc000001ff00 */
[----:B------:R2:W5:Y:S01]  /*2c10*/  @!P1 LDG.E.64 R70, desc[UR14][R44.64] ;  /* 0x0000000e2c469981 */ /* 0x000562000c1e1b00 */
[----:B0-----:R-:W-:-:S04]  /*2c20*/  @!P2 IMAD R83, R75, R46, RZ ;  /* 0x0000002e4b53a224 */ /* 0x001fc800078e02ff */
[----:B------:R-:W-:Y:S01]  /*2c30*/  @!P2 IMAD R83, R82, R47, R83 ;  /* 0x0000002f5253a224 */ /* 0x000fe200078e0253 */
[----:B--2---:R-:W-:Y:S02]  /*2c40*/  @!P2 MOV R44, R2 ;  /* 0x00000002002ca202 */ /* 0x004fe40000000f00 */
[----:B------:R-:W-:-:S03]  /*2c50*/  @!P2 MOV R45, R5 ;  /* 0x00000005002da202 */ /* 0x000fc60000000f00 */
[----:B------:R-:W-:-:S05]  /*2c60*/  @!P2 IMAD.WIDE.U32 R46, R82, R46, R44 ;  /* 0x0000002e522ea225 */ /* 0x000fca00078e002c */
[----:B------:R-:W-:Y:S02]  /*2c70*/  @!P2 IADD3 R83, R47, R83, RZ ;  /* 0x000000532f53a210 */ /* 0x000fe40007ffe0ff */
[----:B-1----:R-:W-:-:S04]  /*2c80*/  @!P2 LEA R44, P1, R46, R72, 0x2 ;  /* 0x000000482e2ca211 */ /* 0x002fc800078210ff */
[----:B------:R-:W-:Y:S02]  /*2c90*/  @!P2 LEA.HI.X R45, R46, R73, R83, 0x2, P1 ;  /* 0x000000492e2da211 */ /* 0x000fe400008f1453 */
[----:B------:R-:W-:-:S06]  /*2ca0*/  CS2R R72, SRZ ;  /* 0x0000000000487805 */ /* 0x000fcc000001ff00 */
[----:B------:R0:W2:Y:S02]  /*2cb0*/  @!P2 LDG.E.64 R72, desc[UR14][R44.64] ;  /* 0x0000000e2c48a981 */ /* 0x0000a4000c1e1b00 */
[----:B0-----:R-:W-:Y:S01]  /*2cc0*/  FMUL.FTZ R44, R29, R29 ;  /* 0x0000001d1d2c7220 */ /* 0x001fe20000410000 */
[----:B---3--:R-:W-:-:S03]  /*2cd0*/  FMUL.FTZ R45, R31, R31 ;  /* 0x0000001f1f2d7220 */ /* 0x008fc60000410000 */
[C---:B------:R-:W-:Y:S01]  /*2ce0*/  FFMA.FTZ R44, R28.reuse, R28, R44 ;  /* 0x0000001c1c2c7223 */ /* 0x040fe2000001002c */
[----:B------:R-:W-:Y:S01]  /*2cf0*/  FADD.FTZ R47, R28, R29 ;  /* 0x0000001d1c2f7221 */ /* 0x000fe20000010000 */
[----:B----4-:R-:W-:-:S04]  /*2d00*/  FMUL.FTZ R46, R57, R57 ;  /* 0x00000039392e7220 */ /* 0x010fc80000410000 */
[----:B------:R-:W-:-:S04]  /*2d10*/  FFMA.FTZ R46, R56, R56, R46 ;  /* 0x00000038382e7223 */ /* 0x000fc8000001002e */
[----:B------:R-:W-:-:S04]  /*2d20*/  FADD.FTZ R46, RZ, R46 ;  /* 0x0000002eff2e7221 */ /* 0x000fc80000010000 */
[----:B------:R-:W-:Y:S01]  /*2d30*/  FADD.FTZ R44, R46, R44 ;  /* 0x0000002c2e2c7221 */ /* 0x000fe20000010000 */
[----:B------:R-:W-:Y:S01]  /*2d40*/  FFMA.FTZ R46, R30, R30, R45 ;  /* 0x0000001e1e2e7223 */ /* 0x000fe2000001002d */
[----:B------:R-:W-:-:S03]  /*2d50*/  FMUL.FTZ R45, R33, R33 ;  /* 0x00000021212d7220 */ /* 0x000fc60000410000 */
[----:B------:R-:W-:Y:S01]  /*2d60*/  FADD.FTZ R44, R44, R46 ;  /* 0x0000002e2c2c7221 */ /* 0x000fe20000010000 */
[----:B------:R-:W-:Y:S01]  /*2d70*/  FFMA.FTZ R46, R32, R32, R45 ;  /* 0x00000020202e7223 */ /* 0x000fe2000001002d */
[----:B-----5:R-:W-:-:S03]  /*2d80*/  FMUL.FTZ R45, R35, R35 ;  /* 0x00000023232d7220 */ /* 0x020fc60000410000 */
[----:B------:R-:W-:Y:S01]  /*2d90*/  FADD.FTZ R44, R44, R46 ;  /* 0x0000002e2c2c7221 */ /* 0x000fe20000010000 */
[----:B------:R-:W-:Y:S01]  /*2da0*/  FFMA.FTZ R46, R34, R34, R45 ;  /* 0x00000022222e7223 */ /* 0x000fe2000001002d */
[----:B------:R-:W-:-:S03]  /*2db0*/  FMUL.FTZ R45, R37, R37 ;  /* 0x00000025252d7220 */ /* 0x000fc60000410000 */
        /* <DEDUP_REMOVED lines=31> */
[----:B------:R-:W-:-:S04]  /*2fb0*/  FFMA.FTZ R46, R8, R8, R45 ;  /* 0x00000008082e7223 */ /* 0x000fc8000001002d */
[----:B------:R-:W-:Y:S01]  /*2fc0*/  FADD.FTZ R44, R44, R46 ;  /* 0x0000002e2c2c7221 */ /* 0x000fe20000010000 */
[----:B------:R-:W-:Y:S01]  /*2fd0*/  FADD.FTZ R46, R56, R57 ;  /* 0x00000039382e7221 */ /* 0x000fe20000010000 */
[----:B------:R-:W-:-:S03]  /*2fe0*/  FMUL.FTZ R45, R11, R11 ;  /* 0x0000000b0b2d7220 */ /* 0x000fc60000410000 */
[----:B------:R-:W-:Y:S01]  /*2ff0*/  FADD.FTZ R46, RZ, R46 ;  /* 0x0000002eff2e7221 */ /* 0x000fe20000010000 */
[----:B------:R-:W-:-:S03]  /*3000*/  FFMA.FTZ R45, R10, R10, R45 ;  /* 0x0000000a0a2d7223 */ /* 0x000fc6000001002d */
[----:B------:R-:W-:Y:S01]  /*3010*/  FADD.FTZ R46, R46, R47 ;  /* 0x0000002f2e2e7221 */ /* 0x000fe20000010000 */
[----:B------:R-:W-:Y:S01]  /*3020*/  FADD.FTZ R47, R30, R31 ;  /* 0x0000001f1e2f7221 */ /* 0x000fe20000010000 */
[----:B------:R-:W-:Y:S01]  /*3030*/  FADD.FTZ R44, R44, R45 ;  /* 0x0000002d2c2c7221 */ /* 0x000fe20000010000 */
[----:B------:R-:W-:Y:S02]  /*3040*/  FMUL.FTZ R45, R13, R13 ;  /* 0x0000000d0d2d7220 */ /* 0x000fe40000410000 */
[----:B------:R-:W-:Y:S01]  /*3050*/  FADD.FTZ R46, R46, R47 ;  /* 0x0000002f2e2e7221 */ /* 0x000fe20000010000 */
[----:B------:R-:W-:Y:S01]  /*3060*/  FADD.FTZ R47, R32, R33 ;  /* 0x00000021202f7221 */ /* 0x000fe20000010000 */
        /* <DEDUP_REMOVED lines=11> */
[----:B------:R-:W-:-:S03]  /*3120*/  FMUL.FTZ R45, R15, R15 ;  /* 0x0000000f0f2d7220 */ /* 0x000fc60000410000 */
[----:B------:R-:W-:Y:S01]  /*3130*/  FADD.FTZ R46, R46, R47 ;  /* 0x0000002f2e2e7221 */ /* 0x000fe20000010000 */
[----:B------:R-:W-:Y:S01]  /*3140*/  FFMA.FTZ R45, R14, R14, R45 ;  /* 0x0000000e0e2d7223 */ /* 0x000fe2000001002d */
[----:B------:R-:W-:-:S03]  /*3150*/  FADD.FTZ R47, R40, R41 ;  /* 0x00000029282f7221 */ /* 0x000fc60000010000 */
[----:B------:R-:W-:Y:S01]  /*3160*/  FADD.FTZ R44, R44, R45 ;  /* 0x0000002d2c2c7221 */ /* 0x000fe20000010000 */
[----:B------:R-:W-:Y:S01]  /*3170*/  FADD.FTZ R46, R46, R47 ;  /* 0x0000002f2e2e7221 */ /* 0x000fe20000010000 */
[----:B------:R-:W-:Y:S01]  /*3180*/  FMUL.FTZ R45, R17, R17 ;  /* 0x00000011112d7220 */ /* 0x000fe20000410000 */
[----:B------:R-:W-:-:S03]  /*3190*/  FADD.FTZ R47, R42, R43 ;  /* 0x0000002b2a2f7221 */ /* 0x000fc60000010000 */
[----:B------:R-:W-:Y:S01]  /*31a0*/  FFMA.FTZ R45, R16, R16, R45 ;  /* 0x00000010102d7223 */ /* 0x000fe2000001002d */
[----:B------:R-:W-:Y:S01]  /*31b0*/  FADD.FTZ R46, R46, R47 ;  /* 0x0000002f2e2e7221 */ /* 0x000fe20000010000 */
[----:B------:R-:W-:Y:S02]  /*31c0*/  FADD.FTZ R47, R48, R49 ;  /* 0x00000031302f7221 */ /* 0x000fe40000010000 */
[----:B------:R-:W-:Y:S01]  /*31d0*/  FADD.FTZ R44, R44, R45 ;  /* 0x0000002d2c2c7221 */ /* 0x000fe20000010000 */
[----:B------:R-:W-:Y:S01]  /*31e0*/  FMUL.FTZ R45, R25, R25 ;  /* 0x00000019192d7220 */ /* 0x000fe20000410000 */
[----:B------:R-:W-:Y:S01]  /*31f0*/  FADD.FTZ R46, R46, R47 ;  /* 0x0000002f2e2e7221 */ /* 0x000fe20000010000 */
[----:B------:R-:W-:Y:S02]  /*3200*/  FADD.FTZ R47, R50, R51 ;  /* 0x00000033322f7221 */ /* 0x000fe40000010000 */
[----:B------:R-:W-:Y:S02]  /*3210*/  FFMA.FTZ R45, R24, R24, R45 ;  /* 0x00000018182d7223 */ /* 0x000fe4000001002d */
[----:B------:R-:W-:Y:S01]  /*3220*/  FADD.FTZ R46, R46, R47 ;  /* 0x0000002f2e2e7221 */ /* 0x000fe20000010000 */
[----:B------:R-:W-:Y:S01]  /*3230*/  FADD.FTZ R47, R52, R53 ;  /* 0x00000035342f7221 */ /* 0x000fe20000010000 */
[----:B------:R-:W-:Y:S01]  /*3240*/  FADD.FTZ R44, R44, R45 ;  /* 0x0000002d2c2c7221 */ /* 0x000fe20000010000 */
[----:B------:R-:W-:-:S02]  /*3250*/  FMUL.FTZ R45, R27, R27 ;  /* 0x0000001b1b2d7220 */ /* 0x000fc40000410000 */
        /* <DEDUP_REMOVED lines=59> */
[----:B------:R-:W-:Y:S01]  /*3610*/  FADD.FTZ R44, R66, R67 ;  /* 0x00000043422c7221 */ /* 0x000fe20000010000 */
[----:B------:R-:W0:Y:S03]  /*3620*/  S2R R47, SR_LANEID ;  /* 0x00000000002f7919 */ /* 0x000e260000000000 */
[----:B------:R-:W-:Y:S01]  /*3630*/  FADD.FTZ R44, R46, R44 ;  /* 0x0000002c2e2c7221 */ /* 0x000fe20000010000 */
[----:B------:R-:W-:-:S04]  /*3640*/  FADD.FTZ R46, R68, R69 ;  /* 0x00000045442e7221 */ /* 0x000fc80000010000 */
[----:B------:R-:W-:Y:S01]  /*3650*/  FADD.FTZ R44, R44, R46 ;  /* 0x0000002e2c2c7221 */ /* 0x000fe20000010000 */
[----:B------:R-:W-:Y:S01]  /*3660*/  FADD.FTZ R46, R70, R71 ;  /* 0x00000047462e7221 */ /* 0x000fe20000010000 */
[----:B--2---:R-:W-:-:S03]  /*3670*/  FADD.FTZ R82, R72, R73 ;  /* 0x0000004948527221 */ /* 0x004fc60000010000 */
[----:B------:R-:W-:-:S04]  /*3680*/  FADD.FTZ R44, R44, R46 ;  /* 0x0000002e2c2c7221 */ /* 0x000fc80000010000 */
[----:B------:R-:W-:Y:S01]  /*3690*/  FADD.FTZ R82, R44, R82 ;  /* 0x000000522c527221 */ /* 0x000fe20000010000 */
[----:B------:R-:W-:-:S04]  /*36a0*/  FMUL.FTZ R83, R73, R73 ;  /* 0x0000004949537220 */ /* 0x000fc80000410000 */
[----:B------:R-:W1:Y:S01]  /*36b0*/  SHFL.DOWN PT, R44, R82, 0x1, 0x1f ;  /* 0x08201f00522c7f89 */ /* 0x000e6200000e0000 */
[----:B------:R-:W-:-:S04]  /*36c0*/  FFMA.FTZ R83, R72, R72, R83 ;  /* 0x0000004848537223 */ /* 0x000fc80000010053 */
[----:B------:R-:W-:Y:S01]  /*36d0*/  FADD.FTZ R83, R45, R83 ;  /* 0x000000532d537221 */ /* 0x000fe20000010000 */
[----:B0-----:R-:W-:-:S04]  /*36e0*/  ISETP.GT.AND P1, PT, R47, 0x1e, PT ;  /* 0x0000001e2f00780c */ /* 0x001fc80003f24270 */
[----:B------:R-:W0:Y:S09]  /*36f0*/  SHFL.DOWN PT, R45, R83, 0x1, 0x1f ;  /* 0x08201f00532d7f89 */ /* 0x000e3200000e0000 */
[----:B-1----:R-:W-:-:S05]  /*3700*/  @!P1 FADD.FTZ R82, R82, R44 ;  /* 0x0000002c52529221 */ /* 0x002fca0000010000 */
[----:B------:R-:W1:Y:S01]  /*3710*/  SHFL.DOWN PT, R44, R82, 0x2, 0x1f ;  /* 0x08401f00522c7f89 */ /* 0x000e6200000e0000 */
[----:B0-----:R-:W-:Y:S01]  /*3720*/  @!P1 FADD.FTZ R83, R83, R45 ;  /* 0x0000002d53539221 */ /* 0x001fe20000010000 */
[----:B------:R-:W-:-:S04]  /*3730*/  ISETP.GT.AND P1, PT, R47, 0x1d, PT ;  /* 0x0000001d2f00780c */ /* 0x000fc80003f24270 */
        /* <DEDUP_REMOVED lines=10> */
[----:B------:R-:W0:Y:S01]  /*37e0*/  SHFL.DOWN PT, R45, R83, 0x8, 0x1f ;  /* 0x09001f00532d7f89 */ /* 0x000e2200000e0000 */
[----:B------:R-:W2:Y:S08]  /*37f0*/  S2UR UR7, SR_CgaCtaId ;  /* 0x00000000000779c3 */ /* 0x000eb00000008800 */
[----:B-1----:R-:W-:-:S05]  /*3800*/  @!P1 FADD.FTZ R82, R82, R44 ;  /* 0x0000002c52529221 */ /* 0x002fca0000010000 */
[----:B------:R-:W1:Y:S01]  /*3810*/  SHFL.DOWN PT, R44, R82, 0x10, 0x1f ;  /* 0x0a001f00522c7f89 */ /* 0x000e6200000e0000 */
[----:B0-----:R-:W-:Y:S01]  /*3820*/  @!P1 FADD.FTZ R83, R83, R45 ;  /* 0x0000002d53539221 */ /* 0x001fe20000010000 */
[----:B------:R-:W-:-:S04]  /*3830*/  ISETP.GT.AND P1, PT, R47, 0xf, PT ;  /* 0x0000000f2f00780c */ /* 0x000fc80003f24270 */
[----:B------:R-:W0:Y:S01]  /*3840*/  SHFL.DOWN PT, R45, R83, 0x10, 0x1f ;  /* 0x0a001f00532d7f89 */ /* 0x000e2200000e0000 */
[----:B------:R-:W-:Y:S01]  /*3850*/  ISETP.NE.AND P2, PT, R47, RZ, PT ;  /* 0x000000ff2f00720c */ /* 0x000fe20003f45270 */
[----:B------:R-:W-:Y:S01]  /*3860*/  UMOV UR5, 0x400 ;  /* 0x0000040000057882 */ /* 0x000fe20000000000 */
[----:B------:R-:W-:Y:S01]  /*3870*/  ISETP.NE.AND P3, PT, R92, RZ, PT ;  /* 0x000000ff5c00720c */ /* 0x000fe20003f65270 */
[----:B--2---:R-:W-:-:S05]  /*3880*/  ULEA UR5, UR7, UR5, 0x18 ;  /* 0x0000000507057291 */ /* 0x004fca000f8ec03f */
[----:B-1----:R-:W-:Y:S01]  /*3890*/  @!P1 FADD.FTZ R82, R82, R44 ;  /* 0x0000002c52529221 */ /* 0x002fe20000010000 */
[----:B------:R-:W-:-:S04]  /*38a0*/  SHF.R.S32.HI R44, RZ, 0x1f, R92 ;  /* 0x0000001fff2c7819 */ /* 0x000fc8000001145c */
[----:B------:R-:W-:-:S04]  /*38b0*/  LEA.HI R44, R44, R92, RZ, 0x5 ;  /* 0x0000005c2c2c7211 */ /* 0x000fc800078f28ff */
[----:B------:R-:W-:Y:S01]  /*38c0*/  SHF.R.S32.HI R44, RZ, 0x5, R44 ;  /* 0x00000005ff2c7819 */ /* 0x000fe2000001142c */
[----:B0-----:R-:W-:-:S03]  /*38d0*/  @!P1 FADD.FTZ R83, R83, R45 ;  /* 0x0000002d53539221 */ /* 0x001fc60000010000 */
[----:B------:R-:W-:Y:S01]  /*38e0*/  LEA R44, R44, UR5, 0x3 ;  /* 0x000000052c2c7c11 */ /* 0x000fe2000f8e18ff */
[----:B------:R-:W-:Y:S01]  /*38f0*/  ULDC UR13, c[0x0][0xc] ;  /* 0x00000300000d7ab9 */ /* 0x000fe20000000800 */
[----:B------:R-:W-:Y:S03]  /*3900*/  BSSY B0, `(.L_x_4558) ;  /* 0x0000037000007945 */ /* 0x000fe60003800000 */
[----:B------:R0:W-:Y:S01]  /*3910*/  @!P2 STS.64 [R44+0x18], R82 ;  /* 0x000018522c00a388 */ /* 0x0001e20000000a00 */
[----:B------:R-:W-:Y:S06]  /*3920*/  BAR.SYNC.DEFER_BLOCKING 0x0 ;  /* 0x0000000000007b1d */ /* 0x000fec0000010000 */
[----:B------:R-:W-:Y:S05]  /*3930*/  @P3 BRA `(.L_x_4559) ;  /* 0x0000000000cc3947 */ /* 0x000fea0003800000 */
[----:B------:R-:W1:Y:S01]  /*3940*/  S2UR UR7, SR_CgaCtaId ;  /* 0x00000000000779c3 */ /* 0x000e620000008800 */
[----:B------:R-:W-:Y:S02]  /*3950*/  UMOV UR5, 0x400 ;  /* 0x0000040000057882 */ /* 0x000fe40000000000 */
[----:B-1----:R-:W-:-:S09]  /*3960*/  ULEA UR5, UR7, UR5, 0x18 ;  /* 0x0000000507057291 */ /* 0x002fd2000f8ec03f */
        /* <DEDUP_REMOVED lines=48> */
.L_x_4559:
[----:B------:R-:W-:Y:S05]  /*3c70*/  BSYNC B0 ;  /* 0x0000000000007941 */ /* 0x000fea0003800000 */
.L_x_4558:
[----:B------:R-:W-:-:S06]  /*3c80*/  UISETP.GE.U32.AND UP0, UPT, UR13, 0x2, UPT ;  /* 0x000000020d00788c */ /* 0x000fcc000bf06070 */
[----:B------:R-:W-:-:S13]  /*3c90*/  PLOP3.LUT P1, PT, PT, PT, UP0, 0x80, 0x0 ;  /* 0x000000000000781c */ /* 0x000fda0003f2f008 */
[----:B------:R-:W-:Y:S05]  /*3ca0*/  @!P1 BRA `(.L_x_4560) ;  /* 0x0000000800b89947 */ /* 0x000fea0003800000 */
[----:B------:R-:W-:Y:S05]  /*3cb0*/  @P3 BRA `(.L_x_4561) ;  /* 0x00000000007c3947 */ /* 0x000fea0003800000 */
[----:B------:R-:W1:Y:S01]  /*3cc0*/  S2R R46, SR_CTAID.Y ;  /* 0x00000000002e7919 */ /* 0x000e620000002600 */
[----:B------:R-:W0:Y:S01]  /*3cd0*/  LDC R47, c[0x0][0x10] ;  /* 0x00000400ff2f7b82 */ /* 0x000e220000000800 */
[----:B------:R-:W-:Y:S02]  /*3ce0*/  ULOP3.LUT UR5, UR4, 0x1, URZ, 0xc0, !UPT ;  /* 0x0000000104057892 */ /* 0x000fe4000f8ec03f */
[----:B------:R-:W-:-:S05]  /*3cf0*/  ULOP3.LUT UP0, URZ, UR4, 0x2, URZ, 0xc0, !UPT ;  /* 0x00000002043f7892 */ /* 0x000fca000f80c03f */
[----:B------:R-:W2:Y:S01]  /*3d00*/  LDC.64 R84, c[0x0][0x248] ;  /* 0x00009200ff547b82 */ /* 0x000ea20000000a00 */
[C---:B0-----:R-:W-:Y:S01]  /*3d10*/  IMAD R44, R47.reuse, UR5, RZ ;  /* 0x000000052f2c7c24 */ /* 0x041fe2000f8e02ff */
[----:B------:R-:W-:Y:S02]  /*3d20*/  UMOV UR5, 0xffffffff ;  /* 0xffffffff00057882 */ /* 0x000fe40000000000 */
[----:B------:R-:W-:Y:S01]  /*3d30*/  USEL UR5, UR5, 0x1, UP0 ;  /* 0x0000000105057887 */ /* 0x000fe20008000000 */
[----:B-1----:R-:W-:Y:S01]  /*3d40*/  IMAD R47, R47, UR16, R46 ;  /* 0x000000102f2f7c24 */ /* 0x002fe2000f8e022e */
        /* <DEDUP_REMOVED lines=17> */
.L_x_4562:
[----:B------:R-:W2:Y:S04]  /*3e60*/  LDG.E.STRONG.GPU R47, desc[UR14][R44.64] ;  /* 0x0000000e2c2f7981 */ /* 0x000ea8000c1ef900 */
[----:B--2---:R-:W-:Y:S01]  /*3e70*/  CCTL.IVALL ;  /* 0x00000000ff00798f */ /* 0x004fe20002000000 */
[----:B------:R-:W-:Y:S05]  /*3e80*/  YIELD ;  /* 0x0000000000007946 */ /* 0x000fea0003800000 */
[----:B------:R-:W-:-:S13]  /*3e90*/  ISETP.NE.AND P1, PT, R47, R46, PT ;  /* 0x0000002e2f00720c */ /* 0x000fda0003f25270 */
[----:B------:R-:W-:Y:S05]  /*3ea0*/  @P1 BRA `(.L_x_4562) ;  /* 0xfffffffc00ec1947 */ /* 0x000fea000383ffff */
.L_x_4561:
        /* <DEDUP_REMOVED lines=14> */
.L_x_4564:
[----:B------:R-:W1:Y:S01]  /*3f90*/  S2R R84, SR_CTAID.X ;  /* 0x0000000000547919 */ /* 0x000e620000002500 */
[----:B------:R-:W-:Y:S02]  /*3fa0*/  MOV R85, UR4 ;  /* 0x0000000400557c02 */ /* 0x000fe40008000f00 */
[----:B-1----:R-:W-:-:S13]  /*3fb0*/  ISETP.EQ.OR P4, PT, R84, UR5, P3 ;  /* 0x0000000554007c0c */ /* 0x002fda0009f82670 */
[----:B------:R-:W1:Y:S01]  /*3fc0*/  @!P4 LDC R46, c[0x0][0x10] ;  /* 0x00000400ff2ecb82 */ /* 0x000e620000000800 */
[----:B------:R-:W2:Y:S01]  /*3fd0*/  @!P4 S2R R47, SR_CTAID.Y ;  /* 0x00000000002fc919 */ /* 0x000ea20000002600 */
[----:B------:R-:W-:-:S06]  /*3fe0*/  @!P4 LOP3.LUT R85, R85, 0x1, RZ, 0xc0, !PT ;  /* 0x000000015555c812 */ /* 0x000fcc00078ec0ff */
[----:B0-----:R-:W0:Y:S01]  /*3ff0*/  @!P4 LDC.64 R44, c[0x0][0x248] ;  /* 0x00009200ff2ccb82 */ /* 0x001e220000000a00 */
[----:B-1----:R-:W-:-:S04]  /*4000*/  @!P4 IMAD R85, R85, R46, RZ ;  /* 0x0000002e5555c224 */ /* 0x002fc800078e02ff */
[----:B------:R-:W-:-:S05]  /*4010*/  @!P4 IMAD R85, R85, UR13, RZ ;  /* 0x0000000d5555cc24 */ /* 0x000fca000f8e02ff */
[----:B------:R-:W-:Y:S01]  /*4020*/  @!P4 SHF.L.U32 R85, R85, 0x1, RZ ;  /* 0x000000015555c819 */ /* 0x000fe200000006ff */
[----:B--2---:R-:W-:-:S04]  /*4030*/  @!P4 IMAD R47, R46, UR5, R47 ;  /* 0x000000052e2fcc24 */ /* 0x004fc8000f8e022f */
[----:B0-----:R-:W-:-:S04]  /*4040*/  @!P4 IMAD.WIDE R44, R85, 0x4, R44 ;  /* 0x00000004552cc825 */ /* 0x001fc800078e022c */
        /* <DEDUP_REMOVED lines=56> */
.L_x_4563:
[----:B------:R-:W-:Y:S05]  /*43d0*/  @!P1 BRA `(.L_x_4560) ;  /* 0x0000000000ec9947 */ /* 0x000fea0003800000 */
[----:B------:R-:W1:Y:S01]  /*43e0*/  S2R R47, SR_CTAID.X ;  /* 0x00000000002f7919 */ /* 0x000e620000002500 */
[----:B------:R-:W-:Y:S01]  /*43f0*/  BSSY B0, `(.L_x_4565) ;  /* 0x0000012000007945 */ /* 0x000fe20003800000 */
[----:B-1----:R-:W-:-:S13]  /*4400*/  ISETP.EQ.OR P1, PT, R47, UR5, P3 ;  /* 0x000000052f007c0c */ /* 0x002fda0009f22670 */
[----:B------:R-:W-:Y:S05]  /*4410*/  @P1 BRA `(.L_x_4566) ;  /* 0x00000000003c1947 */ /* 0x000fea0003800000 */
[----:B------:R-:W1:Y:S01]  /*4420*/  S2UR UR18, SR_CTAID.Y ;  /* 0x00000000001279c3 */ /* 0x000e620000002600 */
[----:B------:R-:W-:Y:S01]  /*4430*/  ULOP3.LUT UR7, UR4, 0x1, URZ, 0xc0, !UPT ;  /* 0x0000000104077892 */ /* 0x000fe2000f8ec03f */
[----:B------:R-:W-:Y:S01]  /*4440*/  ULDC UR12, c[0x0][0x10] ;  /* 0x00000400000c7ab9 */ /* 0x000fe20000000800 */
[----:B------:R-:W-:Y:S02]  /*4450*/  ULDC.64 UR10, c[0x0][0x248] ;  /* 0x00009200000a7ab9 */ /* 0x000fe40000000a00 */
[----:B------:R-:W-:-:S04]  /*4460*/  UIMAD UR7, UR7, UR12, URZ ;  /* 0x0000000c070772a4 */ /* 0x000fc8000f8e023f */
[----:B------:R-:W-:-:S04]  /*4470*/  UIMAD UR7, UR7, UR13, URZ ;  /* 0x0000000d070772a4 */ /* 0x000fc8000f8e023f */
[----:B------:R-:W-:-:S04]  /*4480*/  USHF.L.U32 UR7, UR7, 0x1, URZ ;  /* 0x0000000107077899 */ /* 0x000fc8000800063f */
[----:B------:R-:W-:Y:S02]  /*4490*/  UIMAD.WIDE UR10, UR7, 0x4, UR10 ;  /* 0x00000004070a78a5 */ /* 0x000fe4000f8e020a */
[----:B-1----:R-:W-:-:S04]  /*44a0*/  UIMAD UR12, UR12, UR5, UR18 ;  /* 0x000000050c0c72a4 */ /* 0x002fc8000f8e0212 */
[----:B------:R-:W-:-:S06]  /*44b0*/  UIMAD.WIDE.U32 UR10, UR12, 0x8, UR10 ;  /* 0x000000080c0a78a5 */ /* 0x000fcc000f8e000a */
[----:B0-----:R-:W-:Y:S02]  /*44c0*/  MOV R44, UR10 ;  /* 0x0000000a002c7c02 */ /* 0x001fe40008000f00 */
[----:B------:R-:W-:-:S06]  /*44d0*/  MOV R45, UR11 ;  /* 0x0000000b002d7c02 */ /* 0x000fcc0008000f00 */
[----:B------:R-:W2:Y:S02]  /*44e0*/  LDG.E.64 R44, desc[UR14][R44.64] ;  /* 0x0000000e2c2c7981 */ /* 0x000ea4000c1e1b00 */
[----:B--2---:R-:W-:Y:S01]  /*44f0*/  FADD.FTZ R82, R82, R44 ;  /* 0x0000002c52527221 */ /* 0x004fe20000010000 */
[----:B------:R-:W-:-:S07]  /*4500*/  FADD.FTZ R83, R83, R45 ;  /* 0x0000002d53537221 */ /* 0x000fce0000010000 */
.L_x_4566:
[----:B------:R-:W-:Y:S05]  /*4510*/  BSYNC B0 ;  /* 0x0000000000007941 */ /* 0x000fea0003800000 */
.L_x_4565:
        /* <DEDUP_REMOVED lines=8> */
[----:B------:R-:W1:Y:S01]  /*45a0*/  @!P2 S2R R46, SR_CTAID.Y ;  /* 0x00000000002ea919 */ /* 0x000e620000002600 */
[----:B0-----:R-:W0:Y:S01]  /*45b0*/  @!P2 LDC R44, c[0x0][0x10] ;  /* 0x00000400ff2cab82 */ /* 0x001e220000000800 */
[----:B------:R-:W-:-:S05]  /*45c0*/  @!P2 LOP3.LUT R45, R45, 0x1, RZ, 0xc0, !PT ;  /* 0x000000012d2da812 */ /* 0x000fca00078ec0ff */
[----:B0-----:R-:W-:-:S04]  /*45d0*/  @!P2 IMAD R47, R45, R44, RZ ;  /* 0x0000002c2d2fa224 */ /* 0x001fc800078e02ff */
[----:B------:R-:W-:Y:S02]  /*45e0*/  @!P2 IMAD R47, R47, UR13, RZ ;  /* 0x0000000d2f2fac24 */ /* 0x000fe4000f8e02ff */
[----:B-1----:R-:W-:Y:S02]  /*45f0*/  @!P2 IMAD R46, R44, UR7, R46 ;  /* 0x000000072c2eac24 */ /* 0x002fe4000f8e022e */
        /* <DEDUP_REMOVED lines=25> */
.L_x_4560:
[----:B------:R-:W-:Y:S01]  /*4790*/  ULDC.64 UR10, c[0x0][0x218] ;  /* 0x00008600000a7ab9 */ /* 0x000fe20000000a00 */
[----:B------:R-:W-:Y:S01]  /*47a0*/  LOP3.LUT P1, RZ, R92, UR16, RZ, 0xfc, !PT ;  /* 0x000000105cff7c12 */ /* 0x000fe2000f82fcff */
[----:B------:R-:W1:Y:S01]  /*47b0*/  S2UR UR7, SR_CgaCtaId ;  /* 0x00000000000779c3 */ /* 0x000e620000008800 */
[----:B------:R-:W-:Y:S01]  /*47c0*/  ISETP.EQ.U32.AND P2, PT, RZ, UR10, PT ;  /* 0x0000000aff007c0c */ /* 0x000fe2000bf42070 */
[----:B------:R-:W-:Y:S01]  /*47d0*/  UMOV UR5, 0x400 ;  /* 0x0000040000057882 */ /* 0x000fe20000000000 */
[----:B------:R-:W-:Y:S02]  /*47e0*/  MOV R46, UR9 ;  /* 0x00000009002e7c02 */ /* 0x000fe40008000f00 */
[----:B------:R-:W-:-:S13]  /*47f0*/  ISETP.EQ.OR.EX P1, PT, RZ, UR11, P1, P2 ;  /* 0x0000000bff007c0c */ /* 0x000fda0008f22720 */
[----:B0-----:R-:W0:Y:S01]  /*4800*/  @!P1 LDC.64 R44, c[0x0][0x218] ;  /* 0x00008600ff2c9b82 */ /* 0x001e220000000a00 */
[----:B-1----:R-:W-:-:S03]  /*4810*/  ULEA UR5, UR7, UR5, 0x18 ;  /* 0x0000000507057291 */ /* 0x002fc6000f8ec03f */
[----:B------:R-:W-:-:S06]  /*4820*/  ULDC UR7, c[0x0][0x2a4] ;  /* 0x0000a90000077ab9 */ /* 0x000fcc0000000800 */
[----:B------:R1:W-:Y:S01]  /*4830*/  @!P3 STS.64 [UR5+0xc0], R82 ;  /* 0x0000c052ff00b988 */ /* 0x0003e20008000a05 */
[----:B0-----:R-:W-:-:S04]  /*4840*/  @!P1 IMAD.WIDE R44, R46, 0x8, R44 ;  /* 0x000000082e2c9825 */ /* 0x001fc800078e022c */
[----:B-1----:R-:W-:Y:S01]  /*4850*/  @!P1 FMUL.FTZ R83, R83, UR7 ;  /* 0x0000000753539c20 */ /* 0x002fe20008410000 */
[----:B------:R-:W-:Y:S01]  /*4860*/  @!P1 FMUL.FTZ R82, R82, UR7 ;  /* 0x0000000752529c20 */ /* 0x000fe20008410000 */
[----:B------:R-:W-:-:S04]  /*4870*/  IADD3 R46, R74, UR6, RZ ;  /* 0x000000064a2e7c10 */ /* 0x000fc8000fffe0ff */
[----:B------:R0:W-:Y:S01]  /*4880*/  @!P1 STG.E.64 desc[UR14][R44.64], R82 ;  /* 0x000000522c009986 */ /* 0x0001e2000c101b0e */
[----:B------:R-:W-:Y:S08]  /*4890*/  BAR.SYNC.DEFER_BLOCKING 0x0 ;  /* 0x0000000000007b1d */ /* 0x000ff00000010000 */
[----:B0-----:R-:W0:Y:S01]  /*48a0*/  LDC.64 R82, c[0x0][0x230] ;  /* 0x00008c00ff527b82 */ /* 0x001e220000000a00 */
        /* <DEDUP_REMOVED lines=19> */
[----:B------:R-:W-:Y:S01]  /*49e0*/  FADD.FTZ R56, R56, -UR5 ;  /* 0x8000000538387e21 */ /* 0x000fe20008010000 */
[----:B------:R-:W-:Y:S01]  /*49f0*/  FADD.FTZ R57, R57, -UR5 ;  /* 0x8000000539397e21 */ /* 0x000fe20008010000 */
[----:B------:R-:W-:Y:S01]  /*4a00*/  UMOV UR10, 0x3f800000 ;  /* 0x3f800000000a7882 */ /* 0x000fe20000000000 */
[----:B------:R-:W-:-:S02]  /*4a10*/  @UP0 UMOV UR10, UR7 ;  /* 0x00000007000a0c82 */ /* 0x000fc40008000000 */
[----:B------:R-:W-:Y:S01]  /*4a20*/  FMUL.FTZ R56, R56, UR10 ;  /* 0x0000000a38387c20 */ /* 0x000fe20008410000 */
[----:B------:R-:W-:-:S03]  /*4a30*/  FMUL.FTZ R57, R57, UR10 ;  /* 0x0000000a39397c20 */ /* 0x000fc60008410000 */
[----:B--2---:R-:W-:Y:S01]  /*4a40*/  FFMA.FTZ R56, R44, R56, R46 ;  /* 0x000000382c387223 */ /* 0x004fe2000001002e */
[----:B------:R-:W-:Y:S02]  /*4a50*/  FFMA.FTZ R57, R45, R57, R47 ;  /* 0x000000392d397223 */ /* 0x000fe4000001002f */
[----:B------:R-:W-:Y:S05]  /*4a60*/  @!P5 BRA `(.L_x_4567) ;  /* 0x000000000028d947 */ /* 0x000fea0003800000 */
        /* <DEDUP_REMOVED lines=10> */
.L_x_4567:
[----:B------:R-:W-:Y:S04]  /*4b10*/  BSSY B0, `(.L_x_4568) ;  /* 0x000000e000007945 */ /* 0x000fe80003800000 */
[----:B------:R-:W-:Y:S05]  /*4b20*/  @!P0 BRA `(.L_x_4569) ;  /* 0x0000000000308947 */ /* 0x000fea0003800000 */
[----:B------:R-:W-:Y:S01]  /*4b30*/  SHF.R.S32.HI R82, RZ, 0x1f, R0 ;  /* 0x0000001fff527819 */ /* 0x000fe20000011400 */
[----:B------:R-:W-:Y:S01]  /*4b40*/  ULDC.64 UR6, c[0x0][0x270] ;  /* 0x00009c0000067ab9 */ /* 0x000fe20000000a00 */
[----:B------:R-:W-:-:S03]  /*4b50*/  MOV R83, R5 ;  /* 0x0000000500537202 */ /* 0x000fc60000000f00 */
        /* <DEDUP_REMOVED lines=8> */
[----:B------:R0:W-:Y:S04]  /*4be0*/  STG.E.64 desc[UR14][R84.64], R56 ;  /* 0x0000003854007986 */ /* 0x0001e8000c101b0e */
.L_x_4569:
[----:B------:R-:W-:Y:S05]  /*4bf0*/  BSYNC B0 ;  /* 0x0000000000007941 */ /* 0x000fea0003800000 */
.L_x_4568:
[C---:B0-----:R-:W-:Y:S01]  /*4c00*/  IADD3 R57, R0.reuse, 0x10, RZ ;  /* 0x0000001000397810 */ /* 0x041fe20007ffe0ff */
[----:B------:R-:W-:Y:S01]  /*4c10*/  ULDC.64 UR6, c[0x0][0x278] ;  /* 0x00009e0000067ab9 */ /* 0x000fe20000000a00 */
[----:B------:R-:W-:Y:S01]  /*4c20*/  IADD3 R83, R0, 0x10, RZ ;  /* 0x0000001000537810 */ /* 0x000fe20007ffe0ff */
[----:B------:R-:W-:Y:S01]  /*4c30*/  FADD.FTZ R28, R28, -UR5 ;  /* 0x800000051c1c7e21 */ /* 0x000fe20008010000 */
[----:B------:R-:W-:Y:S01]  /*4c40*/  SHF.R.S32.HI R57, RZ, 0x1f, R57 ;  /* 0x0000001fff397819 */ /* 0x000fe20000011439 */
[----:B------:R-:W-:Y:S01]  /*4c50*/  FADD.FTZ R29, R29, -UR5 ;  /* 0x800000051d1d7e21 */ /* 0x000fe20008010000 */
[----:B------:R-:W-:Y:S01]  /*4c60*/  ISETP.GE.U32.AND P1, PT, R83, UR6, PT ;  /* 0x0000000653007c0c */ /* 0x000fe2000bf26070 */
[----:B------:R-:W-:Y:S02]  /*4c70*/  FMUL.FTZ R28, R28, UR10 ;  /* 0x0000000a1c1c7c20 */ /* 0x000fe40008410000 */
[----:B------:R-:W-:Y:S01]  /*4c80*/  FMUL.FTZ R29, R29, UR10 ;  /* 0x0000000a1d1d7c20 */ /* 0x000fe20008410000 */
[----:B------:R-:W-:Y:S01]  /*4c90*/  ISETP.GE.AND.EX P1, PT, R57, UR7, PT, P1 ;  /* 0x0000000739007c0c */ /* 0x000fe2000bf26310 */
[----:B------:R-:W-:-:S02]  /*4ca0*/  FFMA.FTZ R28, R44, R28, R46 ;  /* 0x0000001c2c1c7223 */ /* 0x000fc4000001002e */
[----:B------:R-:W-:Y:S01]  /*4cb0*/  FFMA.FTZ R29, R45, R29, R47 ;  /* 0x0000001d2d1d7223 */ /* 0x000fe2000001002f */
[----:B------:R-:W-:Y:S01]  /*4cc0*/  ISETP.GT.U32.OR P1, PT, R92, 0x27f, P1 ;  /* 0x0000027f5c00780c */ /* 0x000fe20000f24470 */
[----:B------:R-:W-:-:S12]  /*4cd0*/  @!P5 BRA `(.L_x_4570) ;  /* 0x000000000028d947 */ /* 0x000fd80003800000 */
        /* <DEDUP_REMOVED lines=10> */
.L_x_4570:
        /* <DEDUP_REMOVED lines=13> */
.L_x_4572:
[----:B------:R-:W-:Y:S05]  /*4e50*/  BSYNC B0 ;  /* 0x0000000000007941 */ /* 0x000fea0003800000 */
.L_x_4571:
[----:B------:R-:W-:Y:S01]  /*4e60*/  IADD3 R56, R0, 0x20, RZ ;  /* 0x0000002000387810 */ /* 0x000fe20007ffe0ff */
[----:B------:R-:W-:Y:S01]  /*4e70*/  FADD.FTZ R30, R30, -UR5 ;  /* 0x800000051e1e7e21 */ /* 0x000fe20008010000 */
[----:B------:R-:W-:Y:S01]  /*4e80*/  IADD3 R57, R0, 0x20, RZ ;  /* 0x0000002000397810 */ /* 0x000fe20007ffe0ff */
[----:B------:R-:W-:Y:S01]  /*4e90*/  FADD.FTZ R31, R31, -UR5 ;  /* 0x800000051f1f7e21 */ /* 0x000fe20008010000 */
[----:B------:R-:W-:Y:S01]  /*4ea0*/  SHF.R.S32.HI R56, RZ, 0x1f, R56 ;  /* 0x0000001fff387819 */ /* 0x000fe20000011438 */
[----:B------:R-:W-:Y:S01]  /*4eb0*/  FMUL.FTZ R30, R30, UR10 ;  /* 0x0000000a1e1e7c20 */ /* 0x000fe20008410000 */
[----:B------:R-:W-:Y:S01]  /*4ec0*/  ISETP.GE.U32.AND P1, PT, R57, UR6, PT ;  /* 0x0000000639007c0c */ /* 0x000fe2000bf26070 */
[----:B------:R-:W-:Y:S02]  /*4ed0*/  FMUL.FTZ R31, R31, UR10 ;  /* 0x0000000a1f1f7c20 */ /* 0x000fe40008410000 */
[----:B0-----:R-:W-:Y:S01]  /*4ee0*/  FFMA.FTZ R28, R44, R30, R46 ;  /* 0x0000001e2c1c7223 */ /* 0x001fe2000001002e */
[----:B------:R-:W-:Y:S01]  /*4ef0*/  ISETP.GE.AND.EX P1, PT, R56, UR7, PT, P1 ;  /* 0x0000000738007c0c */ /* 0x000fe2000bf26310 */
[----:B------:R-:W-:-:S03]  /*4f00*/  FFMA.FTZ R29, R45, R31, R47 ;  /* 0x0000001f2d1d7223 */ /* 0x000fc6000001002f */
        /* <DEDUP_REMOVED lines=12> */
.L_x_4573:
        /* <DEDUP_REMOVED lines=8> */
[----:B------:R-:W-:-:S04]  /*5050*/  ULDC.64 UR12, c[0x0][0x210] ;  /* 0x00008400000c7ab9 */ /* 0x000fc80000000a00 */
[----:B------:R-:W-:Y:S02]  /*5060*/  IADD3 R31, R31, R56, RZ ;  /* 0x000000381f1f7210 */ /* 0x000fe40007ffe0ff */
[----:B------:R-:W-:-:S04]  /*5070*/  LEA R56, P1, R30, UR12, 0x2 ;  /* 0x0000000c1e387c11 */ /* 0x000fc8000f8210ff */
[----:B------:R-:W-:-:S05]  /*5080*/  LEA.HI.X R57, R30, UR13, R31, 0x2, P1 ;  /* 0x0000000d1e397c11 */ /* 0x000fca00088f141f */
[----:B------:R0:W-:Y:S04]  /*5090*/  STG.E.64 desc[UR14][R56.64], R28 ;  /* 0x0000001c38007986 */ /* 0x0001e8000c101b0e */
.L_x_4575:
[----:B------:R-:W-:Y:S05]  /*50a0*/  BSYNC B0 ;  /* 0x0000000000007941 */ /* 0x000fea0003800000 */
.L_x_4574:
[----:B------:R-:W-:Y:S01]  /*50b0*/  IADD3 R91, R0, 0x30, RZ ;  /* 0x00000030005b7810 */ /* 0x000fe20007ffe0ff */
[----:B0-----:R-:W-:Y:S01]  /*50c0*/  FADD.FTZ R28, R32, -UR5 ;  /* 0x80000005201c7e21 */ /* 0x001fe20008010000 */
[C---:B------:R-:W-:Y:S01]  /*50d0*/  IADD3 R84, R0.reuse, 0x40, RZ ;  /* 0x0000004000547810 */ /* 0x040fe20007ffe0ff */
[----:B------:R-:W-:Y:S01]  /*50e0*/  FADD.FTZ R29, R33, -UR5 ;  /* 0x80000005211d7e21 */ /* 0x000fe20008010000 */
[----:B------:R-:W-:Y:S01]  /*50f0*/  IADD3 R82, R0, 0x50, RZ ;  /* 0x0000005000527810 */ /* 0x000fe20007ffe0ff */
[----:B------:R-:W-:Y:S01]  /*5100*/  FMUL.FTZ R28, R28, UR10 ;  /* 0x0000000a1c1c7c20 */ /* 0x000fe20008410000 */
[C---:B------:R-:W-:Y:S01]  /*5110*/  IADD3 R56, R0.reuse, 0x60, RZ ;  /* 0x0000006000387810 */ /* 0x040fe20007ffe0ff */
[----:B------:R-:W-:Y:S01]  /*5120*/  FMUL.FTZ R29, R29, UR10 ;  /* 0x0000000a1d1d7c20 */ /* 0x000fe20008410000 */
[----:B------:R-:W-:Y:S01]  /*5130*/  IADD3 R57, R0, 0x60, RZ ;  /* 0x0000006000397810 */ /* 0x000fe20007ffe0ff */
[----:B------:R-:W-:Y:S01]  /*5140*/  FADD.FTZ R34, R34, -UR5 ;  /* 0x8000000522227e21 */ /* 0x000fe20008010000 */
[C---:B------:R-:W-:Y:S01]  /*5150*/  IADD3 R83, R0.reuse, 0x50, RZ ;  /* 0x0000005000537810 */ /* 0x040fe20007ffe0ff */
[----:B------:R-:W-:Y:S01]  /*5160*/  FADD.FTZ R35, R35, -UR5 ;  /* 0x8000000523237e21 */ /* 0x000fe20008010000 */
[----:B------:R-:W-:Y:S01]  /*5170*/  IADD3 R85, R0, 0x40, RZ ;  /* 0x0000004000557810 */ /* 0x000fe20007ffe0ff */
[----:B------:R-:W-:Y:S01]  /*5180*/  FFMA.FTZ R28, R44, R28, R46 ;  /* 0x0000001c2c1c7223 */ /* 0x000fe2000001002e */
[----:B------:R-:W-:Y:S01]  /*5190*/  IADD3 R31, R0, 0x30, RZ ;  /* 0x00000030001f7810 */ /* 0x000fe20007ffe0ff */
[----:B------:R-:W-:Y:S01]  /*51a0*/  FFMA.FTZ R29, R45, R29, R47 ;  /* 0x0000001d2d1d7223 */ /* 0x000fe2000001002f */
[----:B------:R-:W-:-:S02]  /*51b0*/  ISETP.GE.U32.AND P4, PT, R91, UR6, PT ;  /* 0x000000065b007c0c */ /* 0x000fc4000bf86070 */
[----:B------:R-:W-:Y:S02]  /*51c0*/  ISETP.GE.U32.AND P3, PT, R84, UR6, PT ;  /* 0x0000000654007c0c */ /* 0x000fe4000bf66070 */
[----:B------:R-:W-:Y:S02]  /*51d0*/  ISETP.GE.U32.AND P1, PT, R82, UR6, PT ;  /* 0x0000000652007c0c */ /* 0x000fe4000bf26070 */
[----:B------:R-:W-:Y:S02]  /*51e0*/  ISETP.GE.U32.AND P2, PT, R56, UR6, PT ;  /* 0x0000000638007c0c */ /* 0x000fe4000bf46070 */
        /* <DEDUP_REMOVED lines=8> */
[----:B------:R-:W-:-:S02]  /*5270*/  ISETP.GT.U32.OR P4, PT, R92, 0x27f, P4 ;  /* 0x0000027f5c00780c */ /* 0x000fc40002784470 */
[C---:B------:R-:W-:Y:S02]  /*5280*/  ISETP.GT.U32.OR P3, PT, R92.reuse, 0x27f, P3 ;  /* 0x0000027f5c00780c */ /* 0x040fe40001f64470 */
[C---:B------:R-:W-:Y:S02]  /*5290*/  ISETP.GT.U32.OR P1, PT, R92.reuse, 0x27f, P1 ;  /* 0x0000027f5c00780c */ /* 0x040fe40000f24470 */
        /* <DEDUP_REMOVED lines=12> */
.L_x_4576:
        /* <DEDUP_REMOVED lines=13> */
.L_x_4578:
[----:B------:R-:W-:Y:S05]  /*5430*/  BSYNC B0 ;  /* 0x0000000000007941 */ /* 0x000fea0003800000 */
.L_x_4577:
[----:B------:R-:W-:Y:S01]  /*5440*/  FMUL.FTZ R34, R34, UR10 ;  /* 0x0000000a22227c20 */ /* 0x000fe20008410000 */
[----:B------:R-:W-:Y:S01]  /*5450*/  FMUL.FTZ R35, R35, UR10 ;  /* 0x0000000a23237c20 */ /* 0x000fe20008410000 */
[----:B------:R-:W-:Y:S01]  /*5460*/  FADD.FTZ R36, R36, -UR5 ;  /* 0x8000000524247e21 */ /* 0x000fe20008010000 */
[----:B------:R-:W-:Y:S01]  /*5470*/  FADD.FTZ R37, R37, -UR5 ;  /* 0x8000000525257e21 */ /* 0x000fe20008010000 */
[----:B0-----:R-:W-:Y:S01]  /*5480*/  FFMA.FTZ R28, R44, R34, R46 ;  /* 0x000000222c1c7223 */ /* 0x001fe2000001002e */
        /* <DEDUP_REMOVED lines=12> */
.L_x_4579:
        /* <DEDUP_REMOVED lines=13> */
.L_x_4581:
[----:B------:R-:W-:Y:S05]  /*5620*/  BSYNC B0 ;  /* 0x0000000000007941 */ /* 0x000fea0003800000 */
.L_x_4580:
        /* <DEDUP_REMOVED lines=17> */
.L_x_4582:
        /* <DEDUP_REMOVED lines=13> */
.L_x_4584:
[----:B------:R-:W-:Y:S05]  /*5810*/  BSYNC B0 ;  /* 0x0000000000007941 */ /* 0x000fea0003800000 */
.L_x_4583:
        /* <DEDUP_REMOVED lines=17> */
.L_x_4585:
        /* <DEDUP_REMOVED lines=13> */
.L_x_4587:
[----:B------:R-:W-:Y:S05]  /*5a00*/  BSYNC B0 ;  /* 0x0000000000007941 */ /* 0x000fea0003800000 */
.L_x_4586:
[----:B0-----:R-:W-:Y:S01]  /*5a10*/  IADD3 R33, R0, 0x70, RZ ;  /* 0x0000007000217810 */ /* 0x001fe20007ffe0ff */
        /* <DEDUP_REMOVED lines=9> */
[C---:B------:R-:W-:Y:S01]  /*5ab0*/  IADD3 R31, R0.reuse, 0x70, RZ ;  /* 0x00000070001f7810 */ /* 0x040fe20007ffe0ff */
[----:B------:R-:W-:Y:S01]  /*5ac0*/  FFMA.FTZ R29, R45, R41, R47 ;  /* 0x000000292d1d7223 */ /* 0x000fe2000001002f */
[----:B------:R-:W-:-:S02]  /*5ad0*/  IADD3 R36, R0, 0xb0, RZ ;  /* 0x000000b000247810 */ /* 0x000fc40007ffe0ff */
[C---:B------:R-:W-:Y:S02]  /*5ae0*/  IADD3 R38, R0.reuse, 0xa0, RZ ;  /* 0x000000a000267810 */ /* 0x040fe40007ffe0ff */
[C---:B------:R-:W-:Y:S02]  /*5af0*/  IADD3 R56, R0.reuse, 0x90, RZ ;  /* 0x0000009000387810 */ /* 0x040fe40007ffe0ff */
[----:B------:R-:W-:Y:S02]  /*5b00*/  IADD3 R82, R0, 0x80, RZ ;  /* 0x0000008000527810 */ /* 0x000fe40007ffe0ff */
[----:B------:R-:W-:Y:S02]  /*5b10*/  ISETP.GE.U32.AND P6, PT, R33, UR6, PT ;  /* 0x0000000621007c0c */ /* 0x000fe4000bfc6070 */
[----:B------:R-:W-:Y:S02]  /*5b20*/  ISETP.GE.U32.AND P1, PT, R57, UR6, PT ;  /* 0x0000000639007c0c */ /* 0x000fe4000bf26070 */
[----:B------:R-:W-:-:S02]  /*5b30*/  SHF.R.S32.HI R31, RZ, 0x1f, R31 ;  /* 0x0000001fff1f7819 */ /* 0x000fc4000001141f */
        /* <DEDUP_REMOVED lines=28> */
.L_x_4588:
        /* <DEDUP_REMOVED lines=13> */
.L_x_4590:
[----:B------:R-:W-:Y:S05]  /*5dd0*/  BSYNC B0 ;  /* 0x0000000000007941 */ /* 0x000fea0003800000 */
.L_x_4589:
        /* <DEDUP_REMOVED lines=17> */
.L_x_4591:
        /* <DEDUP_REMOVED lines=13> */
.L_x_4593:
[----:B------:R-:W-:Y:S05]  /*5fc0*/  BSYNC B0 ;  /* 0x0000000000007941 */ /* 0x000fea0003800000 */
.L_x_4592:
[----:B0-----:R-:W-:Y:S01]  /*5fd0*/  FMUL.FTZ R29, R48, UR10 ;  /* 0x0000000a301d7c20 */ /* 0x001fe20008410000 */
        /* <DEDUP_REMOVED lines=16> */
.L_x_4594:
        /* <DEDUP_REMOVED lines=13> */
.L_x_4596:
[----:B------:R-:W-:Y:S05]  /*61b0*/  BSYNC B0 ;  /* 0x0000000000007941 */ /* 0x000fea0003800000 */
.L_x_4595:
        /* <DEDUP_REMOVED lines=17> */
.L_x_4597:
        /* <DEDUP_REMOVED lines=13> */
.L_x_4599:
[----:B------:R-:W-:Y:S05]  /*63a0*/  BSYNC B0 ;  /* 0x0000000000007941 */ /* 0x000fea0003800000 */
.L_x_4598:
        /* <DEDUP_REMOVED lines=17> */
.L_x_4600:
        /* <DEDUP_REMOVED lines=13> */
.L_x_4602:
[----:B------:R-:W-:Y:S05]  /*6590*/  BSYNC B0 ;  /* 0x0000000000007941 */ /* 0x000fea0003800000 */
.L_x_4601:
[----:B------:R-:W-:Y:S01]  /*65a0*/  IADD3 R42, R0, 0xc0, RZ ;  /* 0x000000c0002a7810 */ /* 0x000fe20007ffe0ff */
[----:B------:R-:W-:Y:S01]  /*65b0*/  FMUL.FTZ R31, R54, UR10 ;  /* 0x0000000a361f7c20 */ /* 0x000fe20008410000 */
[C---:B------:R-:W-:Y:S01]  /*65c0*/  IADD3 R38, R0.reuse, 0xe0, RZ ;  /* 0x000000e000267810 */ /* 0x040fe20007ffe0ff */
[----:B0-----:R-:W-:Y:S01]  /*65d0*/  FMUL.FTZ R32, R55, UR10 ;  /* 0x0000000a37207c20 */ /* 0x001fe20008410000 */
[----:B------:R-:W-:Y:S01]  /*65e0*/  IADD3 R28, R0, 0xf0, RZ ;  /* 0x000000f0001c7810 */ /* 0x000fe20007ffe0ff */
[----:B------:R-:W-:Y:S01]  /*65f0*/  FFMA.FTZ R30, R44, R31, R46 ;  /* 0x0000001f2c1e7223 */ /* 0x000fe2000001002e */
[----:B------:R-:W-:Y:S01]  /*6600*/  IADD3 R29, R0, 0x100, RZ ;  /* 0x00000100001d7810 */ /* 0x000fe20007ffe0ff */
[----:B------:R-:W-:Y:S01]  /*6610*/  FADD.FTZ R58, R58, -UR5 ;  /* 0x800000053a3a7e21 */ /* 0x000fe20008010000 */
[----:B------:R-:W-:Y:S01]  /*6620*/  IADD3 R43, R0, 0xc0, RZ ;  /* 0x000000c0002b7810 */ /* 0x000fe20007ffe0ff */
[----:B------:R-:W-:Y:S01]  /*6630*/  FADD.FTZ R59, R59, -UR5 ;  /* 0x800000053b3b7e21 */ /* 0x000fe20008010000 */
[----:B------:R-:W-:Y:S01]  /*6640*/  ISETP.GE.U32.AND P6, PT, R42, UR6, PT ;  /* 0x000000062a007c0c */ /* 0x000fe2000bfc6070 */
        /* <DEDUP_REMOVED lines=31> */
.L_x_4603:
        /* <DEDUP_REMOVED lines=13> */
.L_x_4605:
[----:B------:R-:W-:Y:S05]  /*6910*/  BSYNC B0 ;  /* 0x0000000000007941 */ /* 0x000fea0003800000 */
.L_x_4604:
        /* <DEDUP_REMOVED lines=17> */
.L_x_4606:
        /* <DEDUP_REMOVED lines=13> */
.L_x_4608:
[----:B------:R-:W-:Y:S05]  /*6b00*/  BSYNC B0 ;  /* 0x0000000000007941 */ /* 0x000fea0003800000 */
.L_x_4607:
        /* <DEDUP_REMOVED lines=17> */
.L_x_4609:
        /* <DEDUP_REMOVED lines=13> */
.L_x_4611:
[----:B------:R-:W-:Y:S05]  /*6cf0*/  BSYNC B0 ;  /* 0x0000000000007941 */ /* 0x000fea0003800000 */
.L_x_4610:
        /* <DEDUP_REMOVED lines=17> */
.L_x_4612:
        /* <DEDUP_REMOVED lines=13> */
.L_x_4614:
[----:B------:R-:W-:Y:S05]  /*6ee0*/  BSYNC B0 ;  /* 0x0000000000007941 */ /* 0x000fea0003800000 */
.L_x_4613:
        /* <DEDUP_REMOVED lines=17> */
.L_x_4615:
        /* <DEDUP_REMOVED lines=13> */
.L_x_4617:
[----:B------:R-:W-:Y:S05]  /*70d0*/  BSYNC B0 ;  /* 0x0000000000007941 */ /* 0x000fea0003800000 */
.L_x_4616:
[C---:B0-----:R-:W-:Y:S01]  /*70e0*/  IADD3 R11, R0.reuse, 0x110, RZ ;  /* 0x00000110000b7810 */ /* 0x041fe20007ffe0ff */
[----:B------:R-:W-:Y:S01]  /*70f0*/  FMUL.FTZ R31, R31, UR10 ;  /* 0x0000000a1f1f7c20 */ /* 0x000fe20008410000 */
[----:B------:R-:W-:Y:S01]  /*7100*/  IADD3 R33, R0, 0x120, RZ ;  /* 0x0000012000217810 */ /* 0x000fe20007ffe0ff */
[----:B------:R-:W-:Y:S01]  /*7110*/  FMUL.FTZ R32, R32, UR10 ;  /* 0x0000000a20207c20 */ /* 0x000fe20008410000 */
[----:B------:R-:W-:Y:S01]  /*7120*/  IADD3 R29, R0, 0x130, RZ ;  /* 0x00000130001d7810 */ /* 0x000fe20007ffe0ff */
[----:B------:R-:W-:Y:S01]  /*7130*/  FADD.FTZ R18, R18, -UR5 ;  /* 0x8000000512127e21 */ /* 0x000fe20008010000 */
[C---:B------:R-:W-:Y:S01]  /*7140*/  IADD3 R28, R0.reuse, 0x140, RZ ;  /* 0x00000140001c7810 */ /* 0x040fe20007ffe0ff */
[----:B------:R-:W-:Y:S01]  /*7150*/  FADD.FTZ R19, R19, -UR5 ;  /* 0x8000000513137e21 */ /* 0x000fe20008010000 */
[----:B------:R-:W-:Y:S01]  /*7160*/  IADD3 R13, R0, 0x150, RZ ;  /* 0x00000150000d7810 */ /* 0x000fe20007ffe0ff */
[----:B------:R-:W-:Y:S01]  /*7170*/  FFMA.FTZ R6, R44, R31, R46 ;  /* 0x0000001f2c067223 */ /* 0x000fe2000001002e */
[----:B------:R-:W-:Y:S01]  /*7180*/  ISETP.GE.U32.AND P6, PT, R11, UR6, PT ;  /* 0x000000060b007c0c */ /* 0x000fe2000bfc6070 */
[----:B------:R-:W-:Y:S01]  /*7190*/  FFMA.FTZ R7, R45, R32, R47 ;  /* 0x000000202d077223 */ /* 0x000fe2000001002f */
[----:B------:R-:W-:-:S02]  /*71a0*/  ISETP.GE.U32.AND P1, PT, R33, UR6, PT ;  /* 0x0000000621007c0c */ /* 0x000fc4000bf26070 */
[----:B------:R-:W-:Y:S02]  /*71b0*/  ISETP.GE.U32.AND P2, PT, R29, UR6, PT ;  /* 0x000000061d007c0c */ /* 0x000fe4000bf46070 */
[----:B------:R-:W-:Y:S02]  /*71c0*/  ISETP.GE.U32.AND P3, PT, R28, UR6, PT ;  /* 0x000000061c007c0c */ /* 0x000fe4000bf66070 */
[----:B------:R-:W-:Y:S02]  /*71d0*/  SHF.R.S32.HI R34, RZ, 0x1f, R11 ;  /* 0x0000001fff227819 */ /* 0x000fe4000001140b */
[----:B------:R-:W-:Y:S02]  /*71e0*/  ISETP.GE.U32.AND P4, PT, R13, UR6, PT ;  /* 0x000000060d007c0c */ /* 0x000fe4000bf86070 */
        /* <DEDUP_REMOVED lines=23> */
.L_x_4618:
        /* <DEDUP_REMOVED lines=13> */
.L_x_4620:
[----:B------:R-:W-:Y:S05]  /*7430*/  BSYNC B0 ;  /* 0x0000000000007941 */ /* 0x000fea0003800000 */
.L_x_4619:
        /* <DEDUP_REMOVED lines=17> */
.L_x_4621:
        /* <DEDUP_REMOVED lines=13> */
.L_x_4623:
[----:B------:R-:W-:Y:S05]  /*7620*/  BSYNC B0 ;  /* 0x0000000000007941 */ /* 0x000fea0003800000 */
.L_x_4622:
        /* <DEDUP_REMOVED lines=17> */
.L_x_4624:
        /* <DEDUP_REMOVED lines=13> */
.L_x_4626:
[----:B------:R-:W-:Y:S05]  /*7810*/  BSYNC B0 ;  /* 0x0000000000007941 */ /* 0x000fea0003800000 */
.L_x_4625:
        /* <DEDUP_REMOVED lines=17> */
.L_x_4627:
        /* <DEDUP_REMOVED lines=12> */
[----:B------:R0:W-:Y:S04]  /*79f0*/  STG.E.64 desc[UR14][R10.64], R6 ;  /* 0x000000060a007986 */ /* 0x0001e8000c101b0e */
.L_x_4629:
[----:B------:R-:W-:Y:S05]  /*7a00*/  BSYNC B0 ;  /* 0x0000000000007941 */ /* 0x000fea0003800000 */
.L_x_4628:
        /* <DEDUP_REMOVED lines=17> */
.L_x_4630:
        /* <DEDUP_REMOVED lines=13> */
.L_x_4632:
[----:B------:R-:W-:Y:S05]  /*7bf0*/  BSYNC B0 ;  /* 0x0000000000007941 */ /* 0x000fea0003800000 */
.L_x_4631:
[----:B------:R-:W-:Y:S01]  /*7c00*/  IADD3 R17, R0, 0x160, RZ ;  /* 0x0000016000117810 */ /* 0x000fe20007ffe0ff */
[----:B0-----:R-:W-:Y:S01]  /*7c10*/  FMUL.FTZ R7, R26, UR10 ;  /* 0x0000000a1a077c20 */ /* 0x001fe20008410000 */
[C---:B------:R-:W-:Y:S01]  /*7c20*/  IADD3 R11, R0.reuse, 0x170, RZ ;  /* 0x00000170000b7810 */ /* 0x040fe20007ffe0ff */
[----:B------:R-:W-:Y:S01]  /*7c30*/  FMUL.FTZ R12, R27, UR10 ;  /* 0x0000000a1b0c7c20 */ /* 0x000fe20008410000 */
        /* <DEDUP_REMOVED lines=33> */
.L_x_4633:
        /* <DEDUP_REMOVED lines=13> */
.L_x_4635:
[----:B------:R-:W-:Y:S05]  /*7f20*/  BSYNC B0 ;  /* 0x0000000000007941 */ /* 0x000fea0003800000 */
.L_x_4634:
        /* <DEDUP_REMOVED lines=17> */
.L_x_4636:
        /* <DEDUP_REMOVED lines=13> */
.L_x_4638:
[----:B------:R-:W-:Y:S05]  /*8110*/  BSYNC B0 ;  /* 0x0000000000007941 */ /* 0x000fea0003800000 */
.L_x_4637:
        /* <DEDUP_REMOVED lines=17> */
.L_x_4639:
        /* <DEDUP_REMOVED lines=13> */
.L_x_4641:
[----:B------:R-:W-:Y:S05]  /*8300*/  BSYNC B0 ;  /* 0x0000000000007941 */ /* 0x000fea0003800000 */
.L_x_4640:
        /* <DEDUP_REMOVED lines=17> */
.L_x_4642:
        /* <DEDUP_REMOVED lines=13> */
.L_x_4644:
[----:B------:R-:W-:Y:S05]  /*84f0*/  BSYNC B0 ;  /* 0x0000000000007941 */ /* 0x000fea0003800000 */
.L_x_4643:
[----:B0-----:R-:W-:Y:S01]  /*8500*/  FMUL.FTZ R7, R62, UR10 ;  /* 0x0000000a3e077c20 */ /* 0x001fe20008410000 */
[----:B------:R-:W-:Y:S01]  /*8510*/  FMUL.FTZ R10, R63, UR10 ;  /* 0x0000000a3f0a7c20 */ /* 0x000fe20008410000 */
[----:B------:R-:W-:Y:S02]  /*8520*/  IADD3 R18, R0, 0x1b0, RZ ;  /* 0x000001b000127810 */ /* 0x000fe40007ffe0ff */
[----:B------:R-:W-:Y:S01]  /*8530*/  FFMA.FTZ R6, R44, R7, R46 ;  /* 0x000000072c067223 */ /* 0x000fe2000001002e */
[----:B------:R-:W-:Y:S01]  /*8540*/  IADD3 R14, R0, 0x1c0, RZ ;  /* 0x000001c0000e7810 */ /* 0x000fe20007ffe0ff */
        /* <DEDUP_REMOVED lines=12> */
.L_x_4645:
        /* <DEDUP_REMOVED lines=13> */
.L_x_4647:
[----:B------:R-:W-:Y:S05]  /*86e0*/  BSYNC B0 ;  /* 0x0000000000007941 */ /* 0x000fea0003800000 */
.L_x_4646:
[----:B------:R-:W-:Y:S01]  /*86f0*/  IADD3 R20, R0, 0x1d0, RZ ;  /* 0x000001d000147810 */ /* 0x000fe20007ffe0ff */
[----:B------:R-:W-:Y:S01]  /*8700*/  FADD.FTZ R64, R64, -UR5 ;  /* 0x8000000540407e21 */ /* 0x000fe20008010000 */
[----:B------:R-:W-:Y:S01]  /*8710*/  IADD3 R19, R0, 0x1e0, RZ ;  /* 0x000001e000137810 */ /* 0x000fe20007ffe0ff */
[----:B------:R-:W-:Y:S01]  /*8720*/  FADD.FTZ R66, R66, -UR5 ;  /* 0x8000000542427e21 */ /* 0x000fe20008010000 */
[----:B------:R-:W-:Y:S01]  /*8730*/  IADD3 R15, R0, 0x1f0, RZ ;  /* 0x000001f0000f7810 */ /* 0x000fe20007ffe0ff */
        /* <DEDUP_REMOVED lines=13> */
[----:B0-----:R-:W-:Y:S01]  /*8810*/  FMUL.FTZ R7, R64, UR10 ;  /* 0x0000000a40077c20 */ /* 0x001fe20008410000 */
        /* <DEDUP_REMOVED lines=14> */
[C-C-:B------:R-:W-:Y:S01]  /*8900*/  FFMA.FTZ R16, R44.reuse, R7, R46.reuse ;  /* 0x000000072c107223 */ /* 0x140fe2000001002e */
[C-C-:B------:R-:W-:Y:S01]  /*8910*/  FFMA.FTZ R12, R44.reuse, R9, R46.reuse ;  /* 0x000000092c0c7223 */ /* 0x140fe2000001002e */
[C-C-:B------:R-:W-:Y:S01]  /*8920*/  FFMA.FTZ R10, R44.reuse, R11, R46.reuse ;  /* 0x0000000b2c0a7223 */ /* 0x140fe2000001002e */
[C-C-:B------:R-:W-:Y:S01]  /*8930*/  FFMA.FTZ R8, R44.reuse, R13, R46.reuse ;  /* 0x0000000d2c087223 */ /* 0x140fe2000001002e */
[----:B------:R-:W-:Y:S01]  /*8940*/  FFMA.FTZ R6, R44, R17, R46 ;  /* 0x000000112c067223 */ /* 0x000fe2000001002e */
[C---:B------:R-:W-:Y:S01]  /*8950*/  ISETP.GT.U32.OR P6, PT, R92.reuse, 0x27f, P6 ;  /* 0x0000027f5c00780c */ /* 0x040fe200037c4470 */
[C-C-:B------:R-:W-:Y:S01]  /*8960*/  FFMA.FTZ R13, R45.reuse, R24, R47.reuse ;  /* 0x000000182d0d7223 */ /* 0x140fe2000001002f */
[C---:B------:R-:W-:Y:S01]  /*8970*/  ISETP.GT.U32.OR P1, PT, R92.reuse, 0x27f, P1 ;  /* 0x0000027f5c00780c */ /* 0x040fe20000f24470 */
[C-C-:B------:R-:W-:Y:S01]  /*8980*/  FFMA.FTZ R11, R45.reuse, R26, R47.reuse ;  /* 0x0000001a2d0b7223 */ /* 0x140fe2000001002f */
[C---:B------:R-:W-:Y:S01]  /*8990*/  ISETP.GT.U32.OR P2, PT, R92.reuse, 0x27f, P2 ;  /* 0x0000027f5c00780c */ /* 0x040fe20001744470 */
[C-C-:B------:R-:W-:Y:S01]  /*89a0*/  FFMA.FTZ R9, R45.reuse, R28, R47.reuse ;  /* 0x0000001c2d097223 */ /* 0x140fe2000001002f */
[C---:B------:R-:W-:Y:S01]  /*89b0*/  ISETP.GT.U32.OR P3, PT, R92.reuse, 0x27f, P3 ;  /* 0x0000027f5c00780c */ /* 0x040fe20001f64470 */
[C-C-:B------:R-:W-:Y:S01]  /*89c0*/  FFMA.FTZ R7, R45.reuse, R30, R47.reuse ;  /* 0x0000001e2d077223 */ /* 0x140fe2000001002f */
        /* <DEDUP_REMOVED lines=13> */
.L_x_4648:
        /* <DEDUP_REMOVED lines=13> */
.L_x_4650:
[----:B------:R-:W-:Y:S05]  /*8b70*/  BSYNC B0 ;  /* 0x0000000000007941 */ /* 0x000fea0003800000 */
.L_x_4649:
        /* <DEDUP_REMOVED lines=11> */
.L_x_4651:
        /* <DEDUP_REMOVED lines=13> */
.L_x_4653:
[----:B------:R-:W-:Y:S05]  /*8d00*/  BSYNC B0 ;  /* 0x0000000000007941 */ /* 0x000fea0003800000 */
.L_x_4652:
[----:B------:R-:W-:Y:S05]  /*8d10*/  @!P5 BRA `(.L_x_4654) ;  /* 0x000000000028d947 */ /* 0x000fea0003800000 */
[----:B-1----:R-:W-:Y:S01]  /*8d20*/  FMUL.FTZ R12, R10, -1.4426950216293334961 ;  /* 0xbfb8aa3b0a0c7820 */ /* 0x002fe20000410000 */
        /* <DEDUP_REMOVED lines=9> */
.L_x_4654:
        /* <DEDUP_REMOVED lines=13> */
.L_x_4656:
[----:B------:R-:W-:Y:S05]  /*8e90*/  BSYNC B0 ;  /* 0x0000000000007941 */ /* 0x000fea0003800000 */
.L_x_4655:
[----:B------:R-:W-:Y:S05]  /*8ea0*/  @!P5 BRA `(.L_x_4657) ;  /* 0x000000000028d947 */ /* 0x000fea0003800000 */
[----:B--2---:R-:W-:Y:S01]  /*8eb0*/  FMUL.FTZ R10, R8, -1.4426950216293334961 ;  /* 0xbfb8aa3b080a7820 */ /* 0x004fe20000410000 */
        /* <DEDUP_REMOVED lines=9> */
.L_x_4657:
[----:B------:R-:W-:Y:S04]  /*8f50*/  BSSY B0, `(.L_x_4658) ;  /* 0x000000d000007945 */ /* 0x000fe80003800000 */
[----:B------:R-:W-:Y:S05]  /*8f60*/  @P3 BRA `(.L_x_4659) ;  /* 0x00000000002c3947 */ /* 0x000fea0003800000 */
[----:B------:R-:W-:Y:S01]  /*8f70*/  ULDC.64 UR6, c[0x0][0x270] ;  /* 0x00009c0000067ab9 */ /* 0x000fe20000000a00 */
[----:B--2---:R-:W-:Y:S01]  /*8f80*/  MOV R10, R2 ;  /* 0x00000002000a7202 */ /* 0x004fe20000000f00 */
[----:B------:R-:W-:Y:S01]  /*8f90*/  IMAD R76, R76, UR6, RZ ;  /* 0x000000064c4c7c24 */ /* 0x000fe2000f8e02ff */
[----:B------:R-:W-:-:S03]  /*8fa0*/  MOV R11, R5 ;  /* 0x00000005000b7202 */ /* 0x000fc60000000f00 */
[----:B-1----:R-:W-:-:S04]  /*8fb0*/  IMAD.WIDE.U32 R12, R19, UR6, R10 ;  /* 0x00000006130c7c25 */ /* 0x002fc8000f8e000a */
[----:B------:R-:W-:Y:S01]  /*8fc0*/  IMAD R19, R19, UR7, R76 ;  /* 0x0000000713137c24 */ /* 0x000fe2000f8e024c */
[----:B------:R-:W-:Y:S02]  /*8fd0*/  ULDC.64 UR6, c[0x0][0x210] ;  /* 0x0000840000067ab9 */ /* 0x000fe40000000a00 */
[----:B------:R-:W-:Y:S02]  /*8fe0*/  LEA R10, P1, R12, UR6, 0x2 ;  /* 0x000000060c0a7c11 */ /* 0x000fe4000f8210ff */
[----:B------:R-:W-:-:S04]  /*8ff0*/  IADD3 R19, R13, R19, RZ ;  /* 0x000000130d137210 */ /* 0x000fc80007ffe0ff */
[----:B------:R-:W-:-:S05]  /*9000*/  LEA.HI.X R11, R12, UR7, R19, 0x2, P1 ;  /* 0x000000070c0b7c11 */ /* 0x000fca00088f1413 */
[----:B------:R3:W-:Y:S02]  /*9010*/  STG.E.64 desc[UR14][R10.64], R8 ;  /* 0x000000080a007986 */ /* 0x0007e4000c101b0e */
.L_x_4659:
[----:B------:R-:W-:Y:S05]  /*9020*/  BSYNC B0 ;  /* 0x0000000000007941 */ /* 0x000fea0003800000 */
.L_x_4658:
[----:B------:R-:W-:Y:S05]  /*9030*/  @!P5 BRA `(.L_x_4660) ;  /* 0x000000000028d947 */ /* 0x000fea0003800000 */
[----:B---3--:R-:W-:Y:S01]  /*9040*/  FMUL.FTZ R8, R6, -1.4426950216293334961 ;  /* 0xbfb8aa3b06087820 */ /* 0x008fe20000410000 */
[----:B--2---:R-:W-:-:S05]  /*9050*/  FMUL.FTZ R10, R7, -1.4426950216293334961 ;  /* 0xbfb8aa3b070a7820 */ /* 0x004fca0000410000 */
[----:B------:R-:W2:Y:S08]  /*9060*/  MUFU.EX2 R8, R8 ;  /* 0x0000000800087308 */ /* 0x000eb00000000800 */
[----:B------:R-:W3:Y:S01]  /*9070*/  MUFU.EX2 R10, R10 ;  /* 0x0000000a000a7308 */ /* 0x000ee20000000800 */
[----:B--2---:R-:W-:-:S07]  /*9080*/  FADD.FTZ R9, R8, 1 ;  /* 0x3f80000008097421 */ /* 0x004fce0000010000 */
[----:B------:R-:W2:Y:S01]  /*9090*/  MUFU.RCP R9, R9 ;  /* 0x0000000900097308 */ /* 0x000ea20000001000 */
[----:B---3--:R-:W-:-:S07]  /*90a0*/  FADD.FTZ R11, R10, 1 ;  /* 0x3f8000000a0b7421 */ /* 0x008fce0000010000 */
[----:B-1----:R-:W1:Y:S01]  /*90b0*/  MUFU.RCP R12, R11 ;  /* 0x0000000b000c7308 */ /* 0x002e620000001000 */
[----:B--2---:R-:W-:Y:S01]  /*90c0*/  FMUL.FTZ R6, R6, R9 ;  /* 0x0000000906067220 */ /* 0x004fe20000410000 */
[----:B-1----:R-:W-:-:S07]  /*90d0*/  FMUL.FTZ R7, R7, R12 ;  /* 0x0000000c07077220 */ /* 0x002fce0000410000 */
.L_x_4660:
[----:B------:R-:W-:Y:S04]  /*90e0*/  BSSY B0, `(.L_x_4661) ;  /* 0x000000c000007945 */ /* 0x000fe80003800000 */
[----:B------:R-:W-:Y:S05]  /*90f0*/  @P4 BRA `(.L_x_4662) ;  /* 0x0000000000284947 */ /* 0x000fea0003800000 */
[----:B------:R-:W-:Y:S01]  /*9100*/  ULDC.64 UR6, c[0x0][0x270] ;  /* 0x00009c0000067ab9 */ /* 0x000fe20000000a00 */
[----:B------:R-:W-:Y:S01]  /*9110*/  MOV R3, R5 ;  /* 0x0000000500037202 */ /* 0x000fe20000000f00 */
[----:B---3--:R-:W-:Y:S02]  /*9120*/  IMAD R8, R75, UR6, RZ ;  /* 0x000000064b087c24 */ /* 0x008fe4000f8e02ff */
[----:B------:R-:W-:-:S04]  /*9130*/  IMAD.WIDE.U32 R4, R15, UR6, R2 ;  /* 0x000000060f047c25 */ /* 0x000fc8000f8e0002 */
[----:B------:R-:W-:Y:S01]  /*9140*/  IMAD R15, R15, UR7, R8 ;  /* 0x000000070f0f7c24 */ /* 0x000fe2000f8e0208 */
[----:B------:R-:W-:Y:S02]  /*9150*/  ULDC.64 UR6, c[0x0][0x210] ;  /* 0x0000840000067ab9 */ /* 0x000fe40000000a00 */
[----:B------:R-:W-:Y:S02]  /*9160*/  LEA R2, P1, R4, UR6, 0x2 ;  /* 0x0000000604027c11 */ /* 0x000fe4000f8210ff */
[----:B------:R-:W-:-:S04]  /*9170*/  IADD3 R15, R5, R15, RZ ;  /* 0x0000000f050f7210 */ /* 0x000fc80007ffe0ff */
[----:B------:R-:W-:-:S05]  /*9180*/  LEA.HI.X R3, R4, UR7, R15, 0x2, P1 ;  /* 0x0000000704037c11 */ /* 0x000fca00088f140f */
[----:B------:R4:W-:Y:S02]  /*9190*/  STG.E.64 desc[UR14][R2.64], R6 ;  /* 0x0000000602007986 */ /* 0x0009e4000c101b0e */
.L_x_4662:
[----:B------:R-:W-:Y:S05]  /*91a0*/  BSYNC B0 ;  /* 0x0000000000007941 */ /* 0x000fea0003800000 */
.L_x_4661:
[----:B------:R-:W-:Y:S01]  /*91b0*/  ULDC UR5, c[0x0][0x10] ;  /* 0x0000040000057ab9 */ /* 0x000fe20000000800 */
[----:B------:R-:W-:Y:S02]  /*91c0*/  UIADD3 UR4, UR4, 0x1, URZ ;  /* 0x0000000104047890 */ /* 0x000fe4000fffe03f */
[----:B------:R-:W-:-:S04]  /*91d0*/  UIADD3 UR9, UR5, UR9, URZ ;  /* 0x0000000905097290 */ /* 0x000fc8000fffe03f */
[----:B------:R-:W-:-:S06]  /*91e0*/  UISETP.GE.AND UP0, UPT, UR9, UR8, UPT ;  /* 0x000000080900728c */ /* 0x000fcc000bf06270 */
[----:B------:R-:W-:-:S13]  /*91f0*/  PLOP3.LUT P1, PT, PT, PT, UP0, 0x80, 0x0 ;  /* 0x000000000000781c */ /* 0x000fda0003f2f008 */
[----:B------:R-:W-:Y:S05]  /*9200*/  @!P1 BRA `(.L_x_4663) ;  /* 0xffffff7000109947 */ /* 0x000fea000383ffff */
[----:B------:R-:W-:Y:S05]  /*9210*/  EXIT ;  /* 0x000000000000794d */ /* 0x000fea0003800000 */
.L_x_4664:
        /* <DEDUP_REMOVED lines=14> */
.L_x_5177:


//--------------------- .text._Z35group_norm_nhwc_fwd_one_pass_kernelI11Fp32IOBf16WLi64ELi80ELi640EEv26Group_norm_nhwc_fwd_params --------------------------
	.section	.text._Z35group_norm_nhwc_fwd_one_pass_kernelI11Fp32IOBf16WLi64ELi80ELi640EEv26Group_norm_nhwc_fwd_params,"ax",@progbits
	.align	128
        .global         _Z35group_norm_nhwc_fwd_one_pass_kernelI11Fp32IOBf16WLi64ELi80ELi640EEv26Group_norm_nhwc_fwd_params
        .type           _Z35group_norm_nhwc_fwd_one_pass_kernelI11Fp32IOBf16WLi64ELi80ELi640EEv26Group_norm_nhwc_fwd_params,@function
        .size           _Z35group_norm_nhwc_fwd_one_pass_kernelI11Fp32IOBf16WLi64ELi80ELi640EEv26Group_norm_nhwc_fwd_params,(.L_x_5178 - _Z35group_norm_nhwc_fwd_one_pass_kernelI11Fp32IOBf16WLi64ELi80ELi640EEv26Group_norm_nhwc_fwd_params)
        .other          _Z35group_norm_nhwc_fwd_one_pass_kernelI11Fp32IOBf16WLi64ELi80ELi640EEv26Group_norm_nhwc_fwd_params,@"STO_CUDA_ENTRY STV_DEFAULT"
_Z35group_norm_nhwc_fwd_one_pass_kernelI11Fp32IOBf16WLi64ELi80ELi640EEv26Group_norm_nhwc_fwd_params:
.text._Z35group_norm_nhwc_fwd_one_pass_kernelI11Fp32IOBf16WLi64ELi80ELi640EEv26Group_norm_nhwc_fwd_params:
        /* <DEDUP_REMOVED lines=34> */
.L_x_4686:
[----:B0-----:R-:W0:Y:S01]  /*0220*/  LDC R9, c[0x0][0x288] ;  /* 0x0000a200ff097b82 */ /* 0x001e220000000800 */
        /* <DEDUP_REMOVED lines=201> */
.L_x_4666:
[----:B------:R-:W-:Y:S05]  /*0ec0*/  BSYNC B0 ;  /* 0x0000000000007941 */ /* 0x000fea0003800000 */
.L_x_4665:
        /* <DEDUP_REMOVED lines=28> */
.L_x_4669:
[----:B-1----:R-:W2:Y:S04]  /*1090*/  LDG.E.STRONG.GPU R18, desc[UR8][R16.64] ;  /* 0x0000000810127981 */ /* 0x002ea8000c1ef900 */
[----:B--2---:R-:W-:Y:S01]  /*10a0*/  CCTL.IVALL ;  /* 0x00000000ff00798f */ /* 0x004fe20002000000 */
[----:B------:R-:W-:Y:S05]  /*10b0*/  YIELD ;  /* 0x0000000000007946 */ /* 0x000fea0003800000 */
[----:B------:R-:W-:-:S13]  /*10c0*/  ISETP.NE.AND P1, PT, R18, R21, PT ;  /* 0x000000151200720c */ /* 0x000fda0003f25270 */
[----:B------:R-:W-:Y:S05]  /*10d0*/  @P1 BRA `(.L_x_4669) ;  /* 0xfffffffc00ec1947 */ /* 0x000fea000383ffff */
.L_x_4668:
        /* <DEDUP_REMOVED lines=11> */
.L_x_4671:
        /* <DEDUP_REMOVED lines=63> */
.L_x_4670:
        /* <DEDUP_REMOVED lines=19> */
.L_x_4673:
[----:B------:R-:W-:Y:S05]  /*16b0*/  BSYNC B0 ;  /* 0x0000000000007941 */ /* 0x000fea0003800000 */
.L_x_4672:
        /* <DEDUP_REMOVED lines=32> */
.L_x_4667:
        /* <DEDUP_REMOVED lines=25> */
[----:B-1----:R-:W-:-:S02]  /*1a50*/  MOV R22, 0x3f800000 ;  /* 0x3f80000000167802 */ /* 0x002fc40000000f00 */
[----:B------:R-:W-:Y:S01]  /*1a60*/  ISETP.NE.AND P4, PT, RZ, UR10, PT ;  /* 0x0000000aff007c0c */ /* 0x000fe2000bf85270 */
[----:B------:R-:W1:Y:S01]  /*1a70*/  LDS.64 R26, [UR5+0xc0] ;  /* 0x0000c005ff1a7984 */ /* 0x000e620008000a00 */
[----:B------:R-:W-:Y:S02]  /*1a80*/  ISETP.GE.U32.AND P2, PT, R35, UR12, PT ;  /* 0x0000000c23007c0c */ /* 0x000fe4000bf46070 */
[----:B------:R-:W-:Y:S02]  /*1a90*/  ISETP.GE.U32.AND P3, PT, R34, UR12, PT ;  /* 0x0000000c22007c0c */ /* 0x000fe4000bf66070 */
[----:B------:R-:W-:Y:S02]  /*1aa0*/  ISETP.GE.AND.EX P2, PT, R3, UR13, PT, P2 ;  /* 0x0000000d03007c0c */ /* 0x000fe4000bf46320 */
[----:B------:R-:W-:Y:S02]  /*1ab0*/  ISETP.GE.AND.EX P3, PT, R5, UR13, PT, P3 ;  /* 0x0000000d05007c0c */ /* 0x000fe4000bf66330 */
[----:B------:R-:W-:-:S02]  /*1ac0*/  ISETP.GT.U32.OR P2, PT, R4, 0x27f, P2 ;  /* 0x0000027f0400780c */ /* 0x000fc40001744470 */
[----:B------:R-:W-:Y:S01]  /*1ad0*/  ISETP.GT.U32.OR P3, PT, R4, 0x27f, P3 ;  /* 0x0000027f0400780c */ /* 0x000fe20001f64470 */
[----:B-1----:R-:W-:-:S04]  /*1ae0*/  FMUL.FTZ R26, R26, UR6 ;  /* 0x000000061a1a7c20 */ /* 0x002fc80008410000 */
[C---:B------:R-:W-:Y:S01]  /*1af0*/  FMUL.FTZ R44, R26.reuse, R26 ;  /* 0x0000001a1a2c7220 */ /* 0x040fe20000410000 */
[C---:B---3--:R-:W-:Y:S01]  /*1b00*/  FADD.FTZ R21, -R26.reuse, R6 ;  /* 0x000000061a157221 */ /* 0x048fe20000010100 */
[C---:B0-----:R-:W-:Y:S01]  /*1b10*/  FADD.FTZ R19, -R26.reuse, R7 ;  /* 0x000000071a137221 */ /* 0x041fe20000010100 */
[C---:B------:R-:W-:Y:S01]  /*1b20*/  FADD.FTZ R23, -R26.reuse, R8 ;  /* 0x000000081a177221 */ /* 0x040fe20000010100 */
[----:B------:R-:W-:Y:S01]  /*1b30*/  FFMA.FTZ R27, R27, UR6, -R44 ;  /* 0x000000061b1b7c23 */ /* 0x000fe2000801082c */
[C---:B------:R-:W-:Y:S01]  /*1b40*/  FADD.FTZ R25, -R26.reuse, R9 ;  /* 0x000000091a197221 */ /* 0x040fe20000010100 */
[C---:B------:R-:W-:Y:S01]  /*1b50*/  FADD.FTZ R31, -R26.reuse, R10 ;  /* 0x0000000a1a1f7221 */ /* 0x040fe20000010100 */
[C---:B------:R-:W-:Y:S01]  /*1b60*/  FADD.FTZ R11, -R26.reuse, R11 ;  /* 0x0000000b1a0b7221 */ /* 0x040fe20000010100 */
[----:B------:R-:W-:Y:S01]  /*1b70*/  FADD.FTZ R13, -R26, R13 ;  /* 0x0000000d1a0d7221 */ /* 0x000fe20000010100 */
[----:B------:R-:W-:-:S13]  /*1b80*/  FSETP.GTU.FTZ.AND P1, PT, R27, RZ, PT ;  /* 0x000000ff1b00720b */ /* 0x000fda0003f3c000 */
[----:B------:R-:W0:Y:S02]  /*1b90*/  @P1 LDC R16, c[0x0][0x238] ;  /* 0x00008e00ff101b82 */ /* 0x000e240000000800 */
[----:B0-----:R-:W-:-:S04]  /*1ba0*/  @P1 FADD.FTZ R27, R27, R16 ;  /* 0x000000101b1b1221 */ /* 0x001fc80000010000 */
[----:B------:R0:W1:Y:S01]  /*1bb0*/  @P1 MUFU.RSQ R22, R27 ;  /* 0x0000001b00161308 */ /* 0x0000620000001400 */
[----:B------:R-:W-:-:S04]  /*1bc0*/  ISETP.GE.U32.AND P1, PT, R36, UR12, PT ;  /* 0x0000000c24007c0c */ /* 0x000fc8000bf26070 */
[----:B------:R-:W-:Y:S01]  /*1bd0*/  ISETP.GE.AND.EX P1, PT, R15, UR13, PT, P1 ;  /* 0x0000000d0f007c0c */ /* 0x000fe2000bf26310 */
[----:B0-----:R-:W-:-:S03]  /*1be0*/  FADD.FTZ R27, -R26, R12 ;  /* 0x0000000c1a1b7221 */ /* 0x001fc60000010100 */
        /* <DEDUP_REMOVED lines=9> */
[----:B--2---:R-:W-:Y:S02]  /*1c80*/  SHF.L.U32 R0, R0, 0x10, RZ ;  /* 0x0000001000007819 */ /* 0x004fe400000006ff */
[----:B----4-:R-:W-:-:S02]  /*1c90*/  SHF.L.U32 R6, R29, 0x10, RZ ;  /* 0x000000101d067819 */ /* 0x010fc400000006ff */
        /* <DEDUP_REMOVED lines=15> */
.L_x_4674:
        /* <DEDUP_REMOVED lines=13> */
.L_x_4676:
[----:B------:R-:W-:Y:S05]  /*1e60*/  BSYNC B0 ;  /* 0x0000000000007941 */ /* 0x000fea0003800000 */
.L_x_4675:
        /* <DEDUP_REMOVED lines=13> */
.L_x_4677:
        /* <DEDUP_REMOVED lines=13> */
.L_x_4679:
[----:B------:R-:W-:Y:S05]  /*2010*/  BSYNC B0 ;  /* 0x0000000000007941 */ /* 0x000fea0003800000 */
.L_x_4678:
        /* <DEDUP_REMOVED lines=13> */
.L_x_4680:
        /* <DEDUP_REMOVED lines=13> */
.L_x_4682:
[----:B------:R-:W-:Y:S05]  /*21c0*/  BSYNC B0 ;  /* 0x0000000000007941 */ /* 0x000fea0003800000 */
.L_x_4681:
        /* <DEDUP_REMOVED lines=13> */
.L_x_4683:
        /* <DEDUP_REMOVED lines=8> */
[----:B------:R-:W-:Y:S02]  /*2320*/  LEA R6, P1, R40, UR12, 0x2 ;  /* 0x0000000c28067c11 */ /* 0x000fe4000f8210ff */
[----:B------:R-:W-:-:S04]  /*2330*/  IADD3 R5, R41, R5, RZ ;  /* 0x0000000529057210 */ /* 0x000fc80007ffe0ff */
[----:B------:R-:W-:-:S05]  /*2340*/  LEA.HI.X R7, R40, UR13, R5, 0x2, P1 ;  /* 0x0000000d28077c11 */ /* 0x000fca00088f1405 */
[----:B------:R1:W-:Y:S02]  /*2350*/  STG.E.64 desc[UR8][R6.64], R16 ;  /* 0x0000001006007986 */ /* 0x0003e4000c101b08 */
.L_x_4685:
[----:B------:R-:W-:Y:S05]  /*2360*/  BSYNC B0 ;  /* 0x0000000000007941 */ /* 0x000fea0003800000 */
.L_x_4684:
[----:B------:R-:W2:Y:S01]  /*2370*/  LDC R3, c[0x0][0x10] ;  /* 0x00000400ff037b82 */ /* 0x000ea20000000800 */
[----:B------:R-:W-:Y:S02]  /*2380*/  IADD3 R14, R14, 0x1, RZ ;  /* 0x000000010e0e7810 */ /* 0x000fe40007ffe0ff */
[----:B--2---:R-:W-:-:S04]  /*2390*/  IADD3 R38, R3, R38, RZ ;  /* 0x0000002603267210 */ /* 0x004fc80007ffe0ff */
[----:B------:R-:W-:-:S13]  /*23a0*/  ISETP.GE.AND P1, PT, R38, UR4, PT ;  /* 0x0000000426007c0c */ /* 0x000fda000bf26270 */
[----:B------:R-:W-:Y:S05]  /*23b0*/  @!P1 BRA `(.L_x_4686) ;  /* 0xffffffdc00989947 */ /* 0x000fea000383ffff */
[----:B------:R-:W-:Y:S05]  /*23c0*/  EXIT ;  /* 0x000000000000794d */ /* 0x000fea0003800000 */
.L_x_4687:
        /* <DEDUP_REMOVED lines=11> */
.L_x_5178:


//--------------------- .text._Z35group_norm_nhwc_fwd_one_pass_kernelI11Fp32IOBf16WLi128ELi80ELi640EEv26Group_norm_nhwc_fwd_params --------------------------
	.section	.text._Z35group_norm_nhwc_fwd_one_pass_kernelI11Fp32IOBf16WLi128ELi80ELi640EEv26Group_norm_nhwc_fwd_params,"ax",@progbits
	.align	128
        .global         _Z35group_norm_nhwc_fwd_one_pass_kernelI11Fp32IOBf16WLi128ELi80ELi640EEv26Group_norm_nhwc_fwd_params
        .type           _Z35group_norm_nhwc_fwd_one_pass_kernelI11Fp32IOBf16WLi128ELi80ELi640EEv26Group_norm_nhwc_fwd_params,@function
        .size           _Z35group_norm_nhwc_fwd_one_pass_kernelI11Fp32IOBf16WLi128ELi80ELi640EEv26Group_norm_nhwc_fwd_params,(.L_x_5179 - _Z35group_norm_nhwc_fwd_one_pass_kernelI11Fp32IOBf16WLi128ELi80ELi640EEv26Group_norm_nhwc_fwd_params)
        .other          _Z35group_norm_nhwc_fwd_one_pass_kernelI11Fp32IOBf16WLi128ELi80ELi640EEv26Group_norm_nhwc_fwd_params,@"STO_CUDA_ENTRY STV_DEFAULT"
_Z35group_norm_nhwc_fwd_one_pass_kernelI11Fp32IOBf16WLi128ELi80ELi640EEv26Group_norm_nhwc_fwd_params:
.text._Z35group_norm_nhwc_fwd_one_pass_kernelI11Fp32IOBf16WLi128ELi80ELi640EEv26Group_norm_nhwc_fwd_params:
        /* <DEDUP_REMOVED lines=25> */
.L_x_4721:
[----:B0-----:R-:W0:Y:S01]  /*0190*/  LDC R9, c[0x0][0x288] ;  /* 0x0000a200ff097b82 */ /* 0x001e220000000800 */
        /* <DEDUP_REMOVED lines=15> */
[----:B0-----:R-:W-:Y:S02]  /*0290*/  IABS R5, R9 ;  /* 0x0000000900057213 */ /* 0x001fe40000000000 */
        /* <DEDUP_REMOVED lines=281> */
.L_x_4689:
[----:B------:R-:W-:Y:S05]  /*1430*/  BSYNC B0 ;  /* 0x0000000000007941 */ /* 0x000fea0003800000 */
.L_x_4688:
        /* <DEDUP_REMOVED lines=8> */
[----:B0-----:R-:W0:Y:S08]  /*14c0*/  LDC.64 R18, c[0x0][0x248] ;  /* 0x00009200ff127b82 */ /* 0x001e300000000a00 */
[----:B------:R-:W3:Y:S01]  /*14d0*/  LDC.64 R16, c[0x0][0x240] ;  /* 0x00009000ff107b82 */ /* 0x000ee20000000a00 */
[----:B-1----:R-:W-:-:S04]  /*14e0*/  IMAD R22, R27, R20, RZ ;  /* 0x000000141b167224 */ /* 0x002fc800078e02ff */
[----:B------:R-:W-:-:S05]  /*14f0*/  IMAD R26, R22, R23, RZ ;  /* 0x00000017161a7224 */ /* 0x000fca00078e02ff */
[----:B------:R-:W-:-:S05]  /*1500*/  SHF.L.U32 R27, R26, 0x1, RZ ;  /* 0x000000011a1b7819 */ /* 0x000fca00000006ff */
[----:B0-----:R-:W-:-:S04]  /*1510*/  IMAD.WIDE R18, R27, 0x4, R18 ;  /* 0x000000041b127825 */ /* 0x001fc800078e0212 */
[----:B--2---:R-:W-:Y:S01]  /*1520*/  IMAD R27, R20, UR7, R21 ;  /* 0x00000007141b7c24 */ /* 0x004fe2000f8e0215 */
[----:B------:R-:W-:Y:S02]  /*1530*/  IADD3 R21, R22, R21, RZ ;  /* 0x0000001516157210 */ /* 0x000fe40007ffe0ff */
[----:B------:R-:W-:Y:S01]  /*1540*/  MOV R20, 0xffffffff ;  /* 0xffffffff00147802 */ /* 0x000fe20000000f00 */
[----:B------:R-:W-:-:S03]  /*1550*/  IMAD.WIDE.U32 R18, R27, 0x8, R18 ;  /* 0x000000081b127825 */ /* 0x000fc600078e0012 */
[----:B------:R-:W-:Y:S01]  /*1560*/  SEL R27, R20, 0x1, P1 ;  /* 0x00000001141b7807 */ /* 0x000fe20000800000 */
[----:B---3--:R-:W-:Y:S01]  /*1570*/  IMAD.WIDE.U32 R16, R21, 0x4, R16 ;  /* 0x0000000415107825 */ /* 0x008fe200078e0010 */
        /* <DEDUP_REMOVED lines=8> */
.L_x_4692:
[----:B-1----:R-:W2:Y:S04]  /*1600*/  LDG.E.STRONG.GPU R18, desc[UR8][R16.64] ;  /* 0x0000000810127981 */ /* 0x002ea8000c1ef900 */
[----:B--2---:R-:W-:Y:S01]  /*1610*/  CCTL.IVALL ;  /* 0x00000000ff00798f */ /* 0x004fe20002000000 */
[----:B------:R-:W-:Y:S05]  /*1620*/  YIELD ;  /* 0x0000000000007946 */ /* 0x000fea0003800000 */
[----:B------:R-:W-:-:S13]  /*1630*/  ISETP.NE.AND P1, PT, R18, R21, PT ;  /* 0x000000151200720c */ /* 0x000fda0003f25270 */
[----:B------:R-:W-:Y:S05]  /*1640*/  @P1 BRA `(.L_x_4692) ;  /* 0xfffffffc00ec1947 */ /* 0x000fea000383ffff */
.L_x_4691:
        /* <DEDUP_REMOVED lines=11> */
.L_x_4694:
[C---:B------:R-:W-:Y:S02]  /*1700*/  ISETP.EQ.OR P1, PT, R22.reuse, UR7, P3 ;  /* 0x0000000716007c0c */ /* 0x040fe40009f22670 */
[----:B------:R-:W-:-:S04]  /*1710*/  IADD3 R20, R22, 0x1, RZ ;  /* 0x0000000116147810 */ /* 0x000fc80007ffe0ff */
[----:B------:R-:W-:-:S07]  /*1720*/  ISETP.EQ.OR P2, PT, R20, UR7, P3 ;  /* 0x0000000714007c0c */ /* 0x000fce0009f42670 */
[----:B------:R-:W1:Y:S01]  /*1730*/  @!P1 LDC R18, c[0x0][0x10] ;  /* 0x00000400ff129b82 */ /* 0x000e620000000800 */
[----:B0-----:R-:W0:Y:S01]  /*1740*/  @!P1 S2R R19, SR_CTAID.Y ;  /* 0x0000000000139919 */ /* 0x001e220000002600 */
[----:B------:R-:W-:-:S06]  /*1750*/  @!P1 LOP3.LUT R21, R32, 0x1, RZ, 0xc0, !PT ;  /* 0x0000000120159812 */ /* 0x000fcc00078ec0ff */
[----:B------:R-:W2:Y:S08]  /*1760*/  @!P1 LDC.64 R16, c[0x0][0x248] ;  /* 0x00009200ff109b82 */ /* 0x000eb00000000a00 */
[----:B------:R-:W3:Y:S01]  /*1770*/  @!P2 LDC R27, c[0x0][0x10] ;  /* 0x00000400ff1bab82 */ /* 0x000ee20000000800 */
[----:B-1----:R-:W-:-:S04]  /*1780*/  @!P1 IMAD R44, R21, R18, RZ ;  /* 0x00000012152c9224 */ /* 0x002fc800078e02ff */
[----:B------:R-:W-:-:S05]  /*1790*/  @!P1 IMAD R44, R44, R23, RZ ;  /* 0x000000172c2c9224 */ /* 0x000fca00078e02ff */
[----:B------:R-:W-:Y:S01]  /*17a0*/  @!P1 SHF.L.U32 R21, R44, 0x1, RZ ;  /* 0x000000012c159819 */ /* 0x000fe200000006ff */
[----:B0-----:R-:W-:-:S04]  /*17b0*/  @!P1 IMAD R19, R18, R22, R19 ;  /* 0x0000001612139224 */ /* 0x001fc800078e0213 */
        /* <DEDUP_REMOVED lines=26> */
[----:B------:R-:W0:Y:S02]  /*1960*/  @!P4 LDC.64 R18, c[0x0][0x248] ;  /* 0x00009200ff12cb82 */ /* 0x000e240000000a00 */
[----:B0-----:R-:W-:-:S10]  /*1970*/  @!P4 IMAD.WIDE R18, R27, 0x4, R18 ;  /* 0x000000041b12c825 */ /* 0x001fd400078e0212 */
[----:B------:R-:W0:Y:S01]  /*1980*/  @!P1 S2R R27, SR_CTAID.Y ;  /* 0x00000000001b9919 */ /* 0x000e220000002600 */
[----:B------:R-:W-:Y:S02]  /*1990*/  @!P4 IMAD.WIDE.U32 R18, R21, 0x8, R18 ;  /* 0x000000081512c825 */ /* 0x000fe400078e0012 */
[----:B------:R-:W1:Y:S04]  /*19a0*/  @!P1 LDC R21, c[0x0][0x10] ;  /* 0x00000400ff159b82 */ /* 0x000e680000000800 */
[----:B------:R-:W2:Y:S01]  /*19b0*/  @!P4 LDG.E.64 R18, desc[UR8][R18.64] ;  /* 0x000000081212c981 */ /* 0x000ea2000c1e1b00 */
[----:B---3--:R-:W-:Y:S01]  /*19c0*/  @!P2 FADD.FTZ R24, R24, R16 ;  /* 0x000000101818a221 */ /* 0x008fe20000010000 */
[----:B------:R-:W-:-:S05]  /*19d0*/  @!P1 LOP3.LUT R16, R32, 0x1, RZ, 0xc0, !PT ;  /* 0x0000000120109812 */ /* 0x000fca00078ec0ff */
[-C--:B-1----:R-:W-:Y:S02]  /*19e0*/  @!P1 IMAD R16, R16, R21.reuse, RZ ;  /* 0x0000001510109224 */ /* 0x082fe400078e02ff */
[----:B0-----:R-:W-:Y:S02]  /*19f0*/  @!P1 IMAD R27, R20, R21, R27 ;  /* 0x00000015141b9224 */ /* 0x001fe400078e021b */
[----:B------:R-:W0:Y:S01]  /*1a00*/  @!P1 LDC.64 R20, c[0x0][0x248] ;  /* 0x00009200ff149b82 */ /* 0x000e220000000a00 */
        /* <DEDUP_REMOVED lines=14> */
.L_x_4693:
        /* <DEDUP_REMOVED lines=12> */
[----:B0-----:R-:W-:-:S05]  /*1bb0*/  SHF.L.U32 R19, R20, 0x1, RZ ;  /* 0x0000000114137819 */ /* 0x001fca00000006ff */
[----:B--2---:R-:W-:-:S04]  /*1bc0*/  IMAD.WIDE R16, R19, 0x4, R16 ;  /* 0x0000000413107825 */ /* 0x004fc800078e0210 */
[----:B-1----:R-:W-:-:S04]  /*1bd0*/  IMAD R19, R22, UR5, R21 ;  /* 0x0000000516137c24 */ /* 0x002fc8000f8e0215 */
[----:B------:R-:W-:-:S06]  /*1be0*/  IMAD.WIDE.U32 R16, R19, 0x8, R16 ;  /* 0x0000000813107825 */ /* 0x000fcc00078e0010 */
[----:B------:R-:W2:Y:S02]  /*1bf0*/  LDG.E.64 R16, desc[UR8][R16.64] ;  /* 0x0000000810107981 */ /* 0x000ea4000c1e1b00 */
[----:B--2---:R-:W-:Y:S01]  /*1c00*/  FADD.FTZ R24, R24, R16 ;  /* 0x0000001018187221 */ /* 0x004fe20000010000 */
[----:B------:R-:W-:-:S07]  /*1c10*/  FADD.FTZ R25, R25, R17 ;  /* 0x0000001119197221 */ /* 0x000fce0000010000 */
.L_x_4696:
[----:B------:R-:W-:Y:S05]  /*1c20*/  BSYNC B0 ;  /* 0x0000000000007941 */ /* 0x000fea0003800000 */
.L_x_4695:
        /* <DEDUP_REMOVED lines=9> */
[----:B0-----:R-:W-:Y:S01]  /*1cc0*/  @!P1 LOP3.LUT R19, R32, 0x1, RZ, 0xc0, !PT ;  /* 0x0000000120139812 */ /* 0x001fe200078ec0ff */
[----:B------:R-:W0:Y:S02]  /*1cd0*/  @!P1 S2R R27, SR_CTAID.Y ;  /* 0x00000000001b9919 */ /* 0x000e240000002600 */
[----:B------:R-:W2:Y:S01]  /*1ce0*/  @!P1 LDC R20, c[0x0][0x10] ;  /* 0x00000400ff149b82 */ /* 0x000ea20000000800 */
[-C--:B-1----:R-:W-:Y:S02]  /*1cf0*/  @!P2 IMAD R21, R21, R18.reuse, R16 ;  /* 0x000000121515a224 */ /* 0x082fe400078e0210 */
[----:B------:R-:W-:-:S05]  /*1d00*/  @!P2 IMAD R18, R17, R18, RZ ;  /* 0x000000121112a224 */ /* 0x000fca00078e02ff */
[----:B------:R-:W1:Y:S01]  /*1d10*/  @!P2 LDC.64 R16, c[0x0][0x248] ;  /* 0x00009200ff10ab82 */ /* 0x000e620000000a00 */
[-C--:B--2---:R-:W-:Y:S02]  /*1d20*/  @!P1 IMAD R44, R19, R20.reuse, RZ ;  /* 0x00000014132c9224 */ /* 0x084fe400078e02ff */
[-C--:B------:R-:W-:Y:S02]  /*1d30*/  @!P2 IMAD R26, R18, R23.reuse, RZ ;  /* 0x00000017121aa224 */ /* 0x080fe400078e02ff */
[----:B------:R-:W-:Y:S02]  /*1d40*/  @!P1 IMAD R23, R44, R23, RZ ;  /* 0x000000172c179224 */ /* 0x000fe400078e02ff */
[----:B0-----:R-:W-:Y:S01]  /*1d50*/  @!P1 IMAD R27, R22, R20, R27 ;  /* 0x00000014161b9224 */ /* 0x001fe200078e021b */
[----:B------:R-:W0:Y:S01]  /*1d60*/  @!P1 LDC.64 R18, c[0x0][0x248] ;  /* 0x00009200ff129b82 */ /* 0x000e220000000a00 */
[----:B------:R-:W-:Y:S02]  /*1d70*/  @!P2 SHF.L.U32 R45, R26, 0x1, RZ ;  /* 0x000000011a2da819 */ /* 0x000fe400000006ff */
[----:B------:R-:W-:-:S03]  /*1d80*/  @!P1 SHF.L.U32 R23, R23, 0x1, RZ ;  /* 0x0000000117179819 */ /* 0x000fc600000006ff */
[----:B-1----:R-:W-:-:S04]  /*1d90*/  @!P2 IMAD.WIDE R16, R45, 0x4, R16 ;  /* 0x000000042d10a825 */ /* 0x002fc800078e0210 */
        /* <DEDUP_REMOVED lines=9> */
.L_x_4690:
[----:B------:R-:W-:Y:S01]  /*1e30*/  ULDC.64 UR12, c[0x0][0x218] ;  /* 0x00008600000c7ab9 */ /* 0x000fe20000000a00 */
[----:B------:R-:W-:Y:S01]  /*1e40*/  LOP3.LUT P1, RZ, R30, UR7, RZ, 0xfc, !PT ;  /* 0x000000071eff7c12 */ /* 0x000fe2000f82fcff */
[----:B------:R-:W2:Y:S01]  /*1e50*/  S2UR UR6, SR_CgaCtaId ;  /* 0x00000000000679c3 */ /* 0x000ea20000008800 */
[----:B------:R-:W-:Y:S01]  /*1e60*/  ISETP.EQ.U32.AND P2, PT, RZ, UR12, PT ;  /* 0x0000000cff007c0c */ /* 0x000fe2000bf42070 */
[----:B------:R-:W-:Y:S01]  /*1e70*/  UMOV UR5, 0x400 ;  /* 0x0000040000057882 */ /* 0x000fe20000000000 */
[----:B-1----:R-:W-:Y:S01]  /*1e80*/  IADD3 R17, R39, R0, RZ ;  /* 0x0000000027117210 */ /* 0x002fe20007ffe0ff */
[----:B------:R-:W-:Y:S01]  /*1e90*/  ULDC.64 UR14, c[0x0][0x278] ;  /* 0x00009e00000e7ab9 */ /* 0x000fe20000000a00 */
[----:B------:R-:W-:-:S03]  /*1ea0*/  ISETP.EQ.OR.EX P1, PT, RZ, UR13, P1, P2 ;  /* 0x0000000dff007c0c */ /* 0x000fc60008f22720 */
        /* <DEDUP_REMOVED lines=13> */
[----:B------:R-:W2:Y:S04]  /*1f80*/  LDG.E.U16 R0, desc[UR8][R44.64] ;  /* 0x000000082c007981 */ /* 0x000ea8000c1e1500 */
[----:B------:R-:W3:Y:S04]  /*1f90*/  LDG.E.U16 R18, desc[UR8][R44.64+0x2] ;  /* 0x000002082c127981 */ /* 0x000ee8000c1e1500 */
[----:B0-----:R-:W4:Y:S04]  /*1fa0*/  LDG.E.U16 R19, desc[UR8][R26.64] ;  /* 0x000000081a137981 */ /* 0x001f28000c1e1500 */
[----:B-1----:R0:W5:Y:S01]  /*1fb0*/  LDG.E.U16 R20, desc[UR8][R26.64+0x2] ;  /* 0x000002081a147981 */ /* 0x002162000c1e1500 */
        /* <DEDUP_REMOVED lines=14> */
[C---:B------:R-:W-:Y:S01]  /*20a0*/  FADD.FTZ R6, -R16.reuse, R6 ;  /* 0x0000000610067221 */ /* 0x040fe20000010100 */
[----:B------:R-:W-:Y:S01]  /*20b0*/  FSETP.GTU.FTZ.AND P1, PT, R17, RZ, PT ;  /* 0x000000ff1100720b */ /* 0x000fe20003f3c000 */
[C---:B------:R-:W-:Y:S01]  /*20c0*/  FADD.FTZ R8, -R16.reuse, R8 ;  /* 0x0000000810087221 */ /* 0x040fe20000010100 */
[C---:B------:R-:W-:Y:S01]  /*20d0*/  FADD.FTZ R9, -R16.reuse, R9 ;  /* 0x0000000910097221 */ /* 0x040fe20000010100 */
[C---:B------:R-:W-:Y:S01]  /*20e0*/  FADD.FTZ R3, -R16.reuse, R10 ;  /* 0x0000000a10037221 */ /* 0x040fe20000010100 */
[C---:B------:R-:W-:Y:S01]  /*20f0*/  FADD.FTZ R5, -R16.reuse, R11 ;  /* 0x0000000b10057221 */ /* 0x040fe20000010100 */
[----:B------:R-:W-:-:S08]  /*2100*/  FADD.FTZ R7, -R16, R12 ;  /* 0x0000000c10077221 */ /* 0x000fd00000010100 */
[----:B------:R-:W0:Y:S02]  /*2110*/  @P1 LDC R22, c[0x0][0x238] ;  /* 0x00008e00ff161b82 */ /* 0x000e240000000800 */
[----:B0-----:R-:W-:Y:S01]  /*2120*/  @P1 FADD.FTZ R21, R17, R22 ;  /* 0x0000001611151221 */ /* 0x001fe20000010000 */
[----:B------:R-:W-:Y:S01]  /*2130*/  MOV R17, 0x3f800000 ;  /* 0x3f80000000117802 */ /* 0x000fe20000000f00 */
[----:B------:R-:W-:-:S05]  /*2140*/  FADD.FTZ R22, -R16, R29 ;  /* 0x0000001d10167221 */ /* 0x000fca0000010100 */
[----:B------:R0:W1:Y:S01]  /*2150*/  @P1 MUFU.RSQ R17, R21 ;  /* 0x0000001500111308 */ /* 0x0000620000001400 */
[----:B------:R-:W-:-:S04]  /*2160*/  ISETP.GE.U32.AND P1, PT, R36, UR14, PT ;  /* 0x0000000e24007c0c */ /* 0x000fc8000bf26070 */
[----:B------:R-:W-:Y:S01]  /*2170*/  ISETP.GE.AND.EX P1, PT, R33, UR15, PT, P1 ;  /* 0x0000000f21007c0c */ /* 0x000fe2000bf26310 */
[----:B0-----:R-:W-:-:S03]  /*2180*/  FADD.FTZ R21, -R16, R13 ;  /* 0x0000000d10157221 */ /* 0x001fc60000010100 */
[----:B------:R-:W-:Y:S01]  /*2190*/  ISETP.GT.U32.OR P1, PT, R30, 0x27f, P1 ;  /* 0x0000027f1e00780c */ /* 0x000fe20000f24470 */
[-C--:B-1----:R-:W-:Y:S01]  /*21a0*/  FMUL.FTZ R22, R22, R17.reuse ;  /* 0x0000001116167220 */ /* 0x082fe20000410000 */
[----:B------:R-:W-:Y:S01]  /*21b0*/  FMUL.FTZ R28, R28, R17 ;  /* 0x000000111c1c7220 */ /* 0x000fe20000410000 */
[----:B--2---:R-:W-:Y:S02]  /*21c0*/  SHF.L.U32 R0, R0, 0x10, RZ ;  /* 0x0000001000007819 */ /* 0x004fe400000006ff */
[----:B---3--:R-:W-:Y:S02]  /*21d0*/  SHF.L.U32 R18, R18, 0x10, RZ ;  /* 0x0000001012127819 */ /* 0x008fe400000006ff */
[----:B----4-:R-:W-:Y:S02]  /*21e0*/  SHF.L.U32 R19, R19, 0x10, RZ ;  /* 0x0000001013137819 */ /* 0x010fe400000006ff */
[----:B-----5:R-:W-:Y:S01]  /*21f0*/  SHF.L.U32 R23, R20, 0x10, RZ ;  /* 0x0000001014177819 */ /* 0x020fe200000006ff */
[C---:B------:R-:W-:Y:S01]  /*2200*/  FADD.FTZ R20, -R16.reuse, R14 ;  /* 0x0000000e10147221 */ /* 0x040fe20000010100 */
[----:B------:R-:W-:Y:S01]  /*2210*/  FADD.FTZ R16, -R16, R15 ;  /* 0x0000000f10107221 */ /* 0x000fe20000010100 */
[----:B------:R-:W-:-:S02]  /*2220*/  FFMA.FTZ R10, R0, R28, R19 ;  /* 0x0000001c000a7223 */ /* 0x000fc40000010013 */
        /* <DEDUP_REMOVED lines=12> */
.L_x_4697:
        /* <DEDUP_REMOVED lines=13> */
.L_x_4699:
[----:B------:R-:W-:Y:S05]  /*23c0*/  BSYNC B0 ;  /* 0x0000000000007941 */ /* 0x000fea0003800000 */
.L_x_4698:
        /* <DEDUP_REMOVED lines=17> */
.L_x_4700:
        /* <DEDUP_REMOVED lines=13> */
.L_x_4702:
[----:B------:R-:W-:Y:S05]  /*25b0*/  BSYNC B0 ;  /* 0x0000000000007941 */ /* 0x000fea0003800000 */
.L_x_4701:
        /* <DEDUP_REMOVED lines=13> */
.L_x_4703:
        /* <DEDUP_REMOVED lines=13> */
.L_x_4705:
[----:B------:R-:W-:Y:S05]  /*2760*/  BSYNC B0 ;  /* 0x0000000000007941 */ /* 0x000fea0003800000 */
.L_x_4704:
[C---:B------:R-:W-:Y:S01]  /*2770*/  IADD3 R22, R37.reuse, 0x30, RZ ;  /* 0x0000003025167810 */ /* 0x040fe20007ffe0ff */
[-C--:B------:R-:W-:Y:S01]  /*2780*/  FMUL.FTZ R6, R6, R17.reuse ;  /* 0x0000001106067220 */ /* 0x080fe20000410000 */
[C---:B0-----:R-:W-:Y:S01]  /*2790*/  IADD3 R15, R37.reuse, 0x40, RZ ;  /* 0x00000040250f7810 */ /* 0x041fe20007ffe0ff */
[-C--:B------:R-:W-:Y:S01]  /*27a0*/  FMUL.FTZ R44, R44, R17.reuse ;  /* 0x000000112c2c7220 */ /* 0x080fe20000410000 */
[----:B------:R-:W-:Y:S01]  /*27b0*/  IADD3 R13, R37, 0x50, RZ ;  /* 0x00000050250d7810 */ /* 0x000fe20007ffe0ff */
[-C--:B------:R-:W-:Y:S01]  /*27c0*/  FMUL.FTZ R25, R3, R17.reuse ;  /* 0x0000001103197220 */ /* 0x080fe20000410000 */
[----:B------:R-:W-:Y:S01]  /*27d0*/  IADD3 R12, R37, 0x60, RZ ;  /* 0x00000060250c7810 */ /* 0x000fe20007ffe0ff */
[-C--:B------:R-:W-:Y:S01]  /*27e0*/  FMUL.FTZ R3, R7, R17.reuse ;  /* 0x0000001107037220 */ /* 0x080fe20000410000 */
[----:B------:R-:W-:Y:S01]  /*27f0*/  IADD3 R11, R37, 0x70, RZ ;  /* 0x00000070250b7810 */ /* 0x000fe20007ffe0ff */
        /* <DEDUP_REMOVED lines=10> */
[----:B------:R-:W-:Y:S01]  /*28a0*/  FMUL.FTZ R16, R16, R17 ;  /* 0x0000001110107220 */ /* 0x000fe20000410000 */
[----:B------:R-:W-:Y:S01]  /*28b0*/  SHF.R.S32.HI R24, RZ, 0x1f, R22 ;  /* 0x0000001fff187819 */ /* 0x000fe20000011416 */
[----:B------:R-:W-:Y:S01]  /*28c0*/  FFMA.FTZ R6, R0, R6, R19 ;  /* 0x0000000600067223 */ /* 0x000fe20000010013 */
        /* <DEDUP_REMOVED lines=26> */
.L_x_4706:
        /* <DEDUP_REMOVED lines=13> */
.L_x_4708:
[----:B------:R-:W-:Y:S05]  /*2b40*/  BSYNC B0 ;  /* 0x0000000000007941 */ /* 0x000fea0003800000 */
.L_x_4707:
        /* <DEDUP_REMOVED lines=13> */
.L_x_4709:
        /* <DEDUP_REMOVED lines=13> */
.L_x_4711:
[----:B------:R-:W-:Y:S05]  /*2cf0*/  BSYNC B0 ;  /* 0x0000000000007941 */ /* 0x000fea0003800000 */
.L_x_4710:
        /* <DEDUP_REMOVED lines=13> */
.L_x_4712:
        /* <DEDUP_REMOVED lines=13> */
.L_x_4714:
[----:B------:R-:W-:Y:S05]  /*2ea0*/  BSYNC B0 ;  /* 0x0000000000007941 */ /* 0x000fea0003800000 */
.L_x_4713:
        /* <DEDUP_REMOVED lines=13> */
.L_x_4715:
        /* <DEDUP_REMOVED lines=13> */
.L_x_4717:
[----:B------:R-:W-:Y:S05]  /*3050*/  BSYNC B0 ;  /* 0x0000000000007941 */ /* 0x000fea0003800000 */
.L_x_4716:
        /* <DEDUP_REMOVED lines=13> */
.L_x_4718:
        /* <DEDUP_REMOVED lines=12> */
.L_x_4720:
[----:B------:R-:W-:Y:S05]  /*31f0*/  BSYNC B0 ;  /* 0x0000000000007941 */ /* 0x000fea0003800000 */
.L_x_4719:
[----:B-1----:R-:W1:Y:S01]  /*3200*/  LDC R3, c[0x0][0x10] ;  /* 0x00000400ff037b82 */ /* 0x002e620000000800 */
[----:B------:R-:W-:Y:S02]  /*3210*/  IADD3 R32, R32, 0x1, RZ ;  /* 0x0000000120207810 */ /* 0x000fe40007ffe0ff */
[----:B-1----:R-:W-:-:S04]  /*3220*/  IADD3 R38, R3, R38, RZ ;  /* 0x0000002603267210 */ /* 0x002fc80007ffe0ff */
[----:B------:R-:W-:-:S13]  /*3230*/  ISETP.GE.AND P1, PT, R38, UR4, PT ;  /* 0x0000000426007c0c */ /* 0x000fda000bf26270 */
[----:B------:R-:W-:Y:S05]  /*3240*/  @!P1 BRA `(.L_x_4721) ;  /* 0xffffffcc00d09947 */ /* 0x000fea000383ffff */
[----:B------:R-:W-:Y:S05]  /*3250*/  EXIT ;  /* 0x000000000000794d */ /* 0x000fea0003800000 */
.L_x_4722:
        /* <DEDUP_REMOVED lines=10> */
.L_x_5179:


//--------------------- .text._Z35group_norm_nhwc_fwd_one_pass_kernelI11Fp32IOBf16WLi256ELi80ELi640EEv26Group_norm_nhwc_fwd_params --------------------------
	.section	.text._Z35group_norm_nhwc_fwd_one_pass_kernelI11Fp32IOBf16WLi256ELi80ELi640EEv26Group_norm_nhwc_fwd_params,"ax",@progbits
	.align	128
        .global         _Z35group_norm_nhwc_fwd_one_pass_kernelI11Fp32IOBf16WLi256ELi80ELi640EEv26Group_norm_nhwc_fwd_params
        .type           _Z35group_norm_nhwc_fwd_one_pass_kernelI11Fp32IOBf16WLi256ELi80ELi640EEv26Group_norm_nhwc_fwd_params,@function
        .size           _Z35group_norm_nhwc_fwd_one_pass_kernelI11Fp32IOBf16WLi256ELi80ELi640EEv26Group_norm_nhwc_fwd_params,(.L_x_5180 - _Z35group_norm_nhwc_fwd_one_pass_kernelI11Fp32IOBf16WLi256ELi80ELi640EEv26Group_norm_nhwc_fwd_params)
        .other          _Z35group_norm_nhwc_fwd_one_pass_kernelI11Fp32IOBf16WLi256ELi80ELi640EEv26Group_norm_nhwc_fwd_params,@"STO_CUDA_ENTRY STV_DEFAULT"
_Z35group_norm_nhwc_fwd_one_pass_kernelI11Fp32IOBf16WLi256ELi80ELi640EEv26Group_norm_nhwc_fwd_params:
.text._Z35group_norm_nhwc_fwd_one_pass_kernelI11Fp32IOBf16WLi256ELi80ELi640EEv26Group_norm_nhwc_fwd_params:
        /* <DEDUP_REMOVED lines=46> */
.L_x_4780:
[----:B------:R-:W0:Y:S01]  /*02e0*/  LDC R19, c[0x0][0x288] ;  /* 0x0000a200ff137b82 */ /* 0x000e220000000800 */
[----:B------:R-:W-:Y:S01]  /*02f0*/  ULDC.64 UR14, c[0x0][0x278] ;  /* 0x00009e00000e7ab9 */ /* 0x000fe20000000a00 */
[----:B------:R-:W-:Y:S01]  /*0300*/  SHF.R.S32.HI R86, RZ, 0x1f, R80 ;  /* 0x0000001fff567819 */ /* 0x000fe20000011450 */
[----:B------:R-:W-:Y:S01]  /*0310*/  ULDC.64 UR12, c[0x0][0x280] ;  /* 0x0000a000000c7ab9 */ /* 0x000fe20000000a00 */
[----:B------:R-:W-:Y:S02]  /*0320*/  SHF.R.S32.HI R85, RZ, 0x1f, R79 ;  /* 0x0000001fff557819 */ /* 0x000fe4000001144f */
[----:B------:R-:W-:Y:S02]  /*0330*/  ISETP.GE.U32.AND P4, PT, R79, UR14, PT ;  /* 0x0000000e4f007c0c */ /* 0x000fe4000bf86070 */
[----:B------:R-:W1:Y:S01]  /*0340*/  @P0 LDC.64 R26, c[0x0][0x270] ;  /* 0x00009c00ff1a0b82 */ /* 0x000e620000000a00 */
[----:B------:R-:W-:Y:S02]  /*0350*/  ISETP.GE.U32.AND P5, PT, R78, UR14, PT ;  /* 0x0000000e4e007c0c */ /* 0x000fe4000bfa6070 */
[----:B------:R-:W-:-:S02]  /*0360*/  ISETP.GE.AND.EX P4, PT, R85, UR15, PT, P4 ;  /* 0x0000000f55007c0c */ /* 0x000fc4000bf86340 */
[----:B------:R-:W-:Y:S02]  /*0370*/  SHF.R.S32.HI R62, RZ, 0x1f, R76 ;  /* 0x0000001fff3e7819 */ /* 0x000fe4000001144c */
[----:B------:R-:W-:Y:S01]  /*0380*/  ISETP.GT.U32.OR P4, PT, R0, 0x27f, P4 ;  /* 0x0000027f0000780c */ /* 0x000fe20002784470 */
[----:B------:R-:W2:Y:S01]  /*0390*/  @P0 LDC.64 R38, c[0x0][0x220] ;  /* 0x00008800ff260b82 */ /* 0x000ea20000000a00 */
[----:B0-----:R-:W-:-:S04]  /*03a0*/  IABS R15, R19 ;  /* 0x00000013000f7213 */ /* 0x001fc80000000000 */
[----:B------:R-:W0:Y:S07]  /*03b0*/  I2F.RP R14, R15 ;  /* 0x0000000f000e7306 */ /* 0x000e2e0000209400 */
[----:B------:R-:W3:Y:S01]  /*03c0*/  @!P4 LDC.64 R24, c[0x0][0x270] ;  /* 0x00009c00ff18cb82 */ /* 0x000ee20000000a00 */
[----:B0-----:R-:W0:Y:S01]  /*03d0*/  MUFU.RCP R14, R14 ;  /* 0x0000000e000e7308 */ /* 0x001e220000001000 */
[----:B---3--:R-:W-:-:S04]  /*03e0*/  @!P4 IMAD R30, R85, R24, RZ ;  /* 0x00000018551ec224 */ /* 0x008fc800078e02ff */
[----:B------:R-:W-:Y:S01]  /*03f0*/  @!P4 IMAD R33, R79, R25, R30 ;  /* 0x000000194f21c224 */ /* 0x000fe200078e021e */
[----:B0-----:R-:W-:-:S04]  /*0400*/  IADD3 R12, R14, 0xffffffe, RZ ;  /* 0x0ffffffe0e0c7810 */ /* 0x001fc80007ffe0ff */
        /* <DEDUP_REMOVED lines=12> */
[C---:B------:R-:W-:Y:S01]  /*04d0*/  IMAD R14, R15.reuse, R14, R16 ;  /* 0x0000000e0f0e7224 */ /* 0x040fe200078e0210 */
[----:B------:R-:W-:Y:S02]  /*04e0*/  SHF.R.S32.HI R16, RZ, 0x1f, R83 ;  /* 0x0000001fff107819 */ /* 0x000fe40000011453 */
[----:B------:R-:W-:Y:S02]  /*04f0*/  ISETP.GT.U32.OR P5, PT, R0, 0x27f, P5 ;  /* 0x0000027f0000780c */ /* 0x000fe40002fa4470 */
[----:B------:R-:W-:-:S13]  /*0500*/  ISETP.GT.U32.AND P2, PT, R15, R14, PT ;  /* 0x0000000e0f00720c */ /* 0x000fda0003f44070 */
[-C--:B------:R-:W-:Y:S02]  /*0510*/  @!P2 IADD3 R14, R14, -R15.reuse, RZ ;  /* 0x8000000f0e0ea210 */ /* 0x080fe40007ffe0ff */
[----:B------:R-:W-:Y:S02]  /*0520*/  @!P2 IADD3 R13, R13, 0x1, RZ ;  /* 0x000000010d0da810 */ /* 0x000fe40007ffe0ff */
[----:B------:R-:W-:Y:S02]  /*0530*/  ISETP.GE.U32.AND P1, PT, R14, R15, PT ;  /* 0x0000000f0e00720c */ /* 0x000fe40003f26070 */
[----:B------:R-:W-:-:S11]  /*0540*/  ISETP.NE.AND P2, PT, R19, RZ, PT ;  /* 0x000000ff1300720c */ /* 0x000fd60003f45270 */
[----:B------:R-:W-:-:S04]  /*0550*/  @P1 IADD3 R13, R13, 0x1, RZ ;  /* 0x000000010d0d1810 */ /* 0x000fc80007ffe0ff */
[----:B------:R-:W-:Y:S02]  /*0560*/  @!P3 IADD3 R13, -R13, RZ, RZ ;  /* 0x000000ff0d0db210 */ /* 0x000fe40007ffe1ff */
[----:B------:R-:W-:Y:S02]  /*0570*/  @!P2 LOP3.LUT R13, RZ, R19, RZ, 0x33, !PT ;  /* 0x00000013ff0da212 */ /* 0x000fe400078e33ff */
[----:B------:R-:W-:Y:S02]  /*0580*/  ISETP.GE.U32.AND P2, PT, R80, UR14, PT ;  /* 0x0000000e50007c0c */ /* 0x000fe4000bf46070 */
[----:B------:R-:W-:Y:S02]  /*0590*/  IADD3 R87, -R13, RZ, RZ ;  /* 0x000000ff0d577210 */ /* 0x000fe40007ffe1ff */
[----:B------:R-:W-:Y:S02]  /*05a0*/  ISETP.GE.AND.EX P2, PT, R86, UR15, PT, P2 ;  /* 0x0000000f56007c0c */ /* 0x000fe4000bf46320 */
[----:B------:R-:W-:Y:S01]  /*05b0*/  SHF.R.S32.HI R14, RZ, 0x1f, R13 ;  /* 0x0000001fff0e7819 */ /* 0x000fe2000001140d */
[----:B------:R-:W-:Y:S01]  /*05c0*/  IMAD R87, R19, R87, R82 ;  /* 0x0000005713577224 */ /* 0x000fe200078e0252 */
[----:B------:R-:W-:Y:S01]  /*05d0*/  ISETP.GT.U32.OR P2, PT, R0, 0x27f, P2 ;  /* 0x0000027f0000780c */ /* 0x000fe20001744470 */
[----:B------:R-:W0:Y:S01]  /*05e0*/  @!P5 LDC.64 R18, c[0x0][0x270] ;  /* 0x00009c00ff12db82 */ /* 0x000e220000000a00 */
[----:B------:R-:W-:Y:S01]  /*05f0*/  ISETP.GE.U32.AND P3, PT, R77, UR14, PT ;  /* 0x0000000e4d007c0c */ /* 0x000fe2000bf66070 */
[----:B------:R-:W-:-:S02]  /*0600*/  IMAD R87, R87, 0x50, RZ ;  /* 0x0000005057577824 */ /* 0x000fc400078e02ff */
[----:B------:R-:W-:-:S03]  /*0610*/  IMAD R14, R14, UR12, RZ ;  /* 0x0000000c0e0e7c24 */ /* 0x000fc6000f8e02ff */
[----:B------:R-:W-:Y:S01]  /*0620*/  IADD3 R88, P1, R83, R87, RZ ;  /* 0x0000005753587210 */ /* 0x000fe20007f3e0ff */
[----:B------:R-:W-:Y:S02]  /*0630*/  IMAD R91, R13, UR13, R14 ;  /* 0x0000000d0d5b7c24 */ /* 0x000fe4000f8e020e */
[----:B-1----:R-:W-:Y:S01]  /*0640*/  @P0 IMAD R14, R3, R26, RZ ;  /* 0x0000001a030e0224 */ /* 0x002fe200078e02ff */
[----:B------:R-:W-:Y:S01]  /*0650*/  LEA.HI.X.SX32 R89, R87, R16, 0x1, P1 ;  /* 0x0000001057597211 */ /* 0x000fe200008f0eff */
[----:B------:R-:W1:Y:S02]  /*0660*/  @!P2 LDC.64 R22, c[0x0][0x270] ;  /* 0x00009c00ff16ab82 */ /* 0x000e640000000a00 */
[----:B------:R-:W-:Y:S02]  /*0670*/  @P0 IMAD R15, R81, R27, R14 ;  /* 0x0000001b510f0224 */ /* 0x000fe400078e020e */
[----:B------:R-:W-:Y:S01]  /*0680*/  IMAD.WIDE.U32 R88, R13, UR12, R88 ;  /* 0x0000000c0d587c25 */ /* 0x000fe2000f8e0058 */
[----:B------:R-:W-:-:S03]  /*0690*/  SHF.R.S32.HI R13, RZ, 0x1f, R77 ;  /* 0x0000001fff0d7819 */ /* 0x000fc6000001144d */
[----:B------:R-:W3:Y:S01]  /*06a0*/  @!P2 LDC.64 R20, c[0x0][0x220] ;  /* 0x00008800ff14ab82 */ /* 0x000ee20000000a00 */
[----:B------:R-:W-:Y:S02]  /*06b0*/  ISETP.GE.AND.EX P3, PT, R13, UR15, PT, P3 ;  /* 0x0000000f0d007c0c */ /* 0x000fe4000bf66330 */
[----:B------:R-:W-:Y:S01]  /*06c0*/  IADD3 R91, R89, R91, RZ ;  /* 0x0000005b595b7210 */ /* 0x000fe20007ffe0ff */
[----:B0-----:R-:W-:Y:S01]  /*06d0*/  @!P5 IMAD R30, R12, R18, RZ ;  /* 0x000000120c1ed224 */ /* 0x001fe200078e02ff */
[----:B------:R-:W-:Y:S02]  /*06e0*/  ISETP.GT.U32.OR P3, PT, R0, 0x27f, P3 ;  /* 0x0000027f0000780c */ /* 0x000fe40001f64470 */
[-C--:B------:R-:W-:Y:S01]  /*06f0*/  @P0 MOV R90, R88.reuse ;  /* 0x00000058005a0202 */ /* 0x080fe20000000f00 */
[----:B------:R-:W0:Y:S01]  /*0700*/  @!P4 LDC.64 R16, c[0x0][0x220] ;  /* 0x00008800ff10cb82 */ /* 0x000e220000000a00 */
[----:B------:R-:W-:Y:S01]  /*0710*/  @!P2 MOV R29, R91 ;  /* 0x0000005b001da202 */ /* 0x000fe20000000f00 */
[----:B------:R-:W-:Y:S01]  /*0720*/  @!P5 IMAD R35, R78, R19, R30 ;  /* 0x000000134e23d224 */ /* 0x000fe200078e021e */
[----:B------:R-:W-:Y:S01]  /*0730*/  @!P5 MOV R30, R88 ;  /* 0x00000058001ed202 */ /* 0x000fe20000000f00 */
[----:B------:R-:W-:-:S04]  /*0740*/  @P0 IMAD.WIDE.U32 R26, R81, R26, R90 ;  /* 0x0000001a511a0225 */ /* 0x000fc800078e005a */
[----:B-1----:R-:W-:Y:S01]  /*0750*/  @!P2 IMAD R28, R86, R22, RZ ;  /* 0x00000016561ca224 */ /* 0x002fe200078e02ff */
[----:B------:R-:W-:Y:S02]  /*0760*/  @P0 IADD3 R27, R27, R15, RZ ;  /* 0x0000000f1b1b0210 */ /* 0x000fe40007ffe0ff */
[----:B--2---:R-:W-:Y:S01]  /*0770*/  @P0 LEA R38, P1, R26, R38, 0x2 ;  /* 0x000000261a260211 */ /* 0x004fe200078210ff */
[----:B------:R-:W1:Y:S01]  /*0780*/  @!P3 LDC.64 R14, c[0x0][0x270] ;  /* 0x00009c00ff0ebb82 */ /* 0x000e620000000a00 */
[----:B------:R-:W-:Y:S01]  /*0790*/  @!P2 IMAD R31, R80, R23, R28 ;  /* 0x00000017501fa224 */ /* 0x000fe200078e021c */
[----:B------:R-:W-:Y:S02]  /*07a0*/  @!P2 MOV R28, R88 ;  /* 0x00000058001ca202 */ /* 0x000fe40000000f00 */
[----:B------:R-:W-:Y:S02]  /*07b0*/  @P0 LEA.HI.X R39, R26, R39, R27, 0x2, P1 ;  /* 0x000000271a270211 */ /* 0x000fe400008f141b */
[----:B------:R-:W-:Y:S01]  /*07c0*/  ISETP.GE.U32.AND P1, PT, R76, UR14, PT ;  /* 0x0000000e4c007c0c */ /* 0x000fe2000bf26070 */
[----:B------:R-:W-:Y:S01]  /*07d0*/  @!P2 IMAD.WIDE.U32 R28, R80, R22, R28 ;  /* 0x00000016501ca225 */ /* 0x000fe200078e001c */
[----:B------:R-:W2:Y:S01]  /*07e0*/  @!P5 LDC.64 R26, c[0x0][0x220] ;  /* 0x00008800ff1adb82 */ /* 0x000ea20000000a00 */
[----:B------:R-:W-:-:S02]  /*07f0*/  @!P4 MOV R22, R88 ;  /* 0x000000580016c202 */ /* 0x000fc40000000f00 */
[----:B------:R-:W-:Y:S02]  /*0800*/  @!P4 MOV R23, R91 ;  /* 0x0000005b0017c202 */ /* 0x000fe40000000f00 */
[----:B------:R-:W-:Y:S02]  /*0810*/  ISETP.GE.AND.EX P1, PT, R62, UR15, PT, P1 ;  /* 0x0000000f3e007c0c */ /* 0x000fe4000bf26310 */
[----:B------:R-:W-:Y:S01]  /*0820*/  @!P2 IADD3 R29, R29, R31, RZ ;  /* 0x0000001f1d1da210 */ /* 0x000fe20007ffe0ff */
[----:B------:R-:W-:Y:S01]  /*0830*/  @!P4 IMAD.WIDE.U32 R22, R79, R24, R22 ;  /* 0x000000184f16c225 */ /* 0x000fe200078e0016 */
[----:B---3--:R-:W-:Y:S01]  /*0840*/  @!P2 LEA R20, P6, R28, R20, 0x2 ;  /* 0x000000141c14a211 */ /* 0x008fe200078c10ff */
[----:B------:R-:W3:Y:S01]  /*0850*/  @!P3 LDC.64 R24, c[0x0][0x220] ;  /* 0x00008800ff18bb82 */ /* 0x000ee20000000a00 */
[----:B------:R-:W-:Y:S02]  /*0860*/  @!P5 MOV R31, R91 ;  /* 0x0000005b001fd202 */ /* 0x000fe40000000f00 */
[----:B------:R-:W-:-:S02]  /*0870*/  ISETP.GT.U32.OR P1, PT, R0, 0x27f, P1 ;  /* 0x0000027f0000780c */ /* 0x000fc40000f24470 */
[----:B------:R-:W-:Y:S01]  /*0880*/  @!P2 LEA.HI.X R21, R28, R21, R29, 0x2, P6 ;  /* 0x000000151c15a211 */ /* 0x000fe200030f141d */
[----:B------:R-:W-:Y:S01]  /*0890*/  @!P5 IMAD.WIDE.U32 R18, R78, R18, R30 ;  /* 0x000000124e12d225 */ /* 0x000fe200078e001e */
[----:B------:R-:W-:Y:S02]  /*08a0*/  @!P4 IADD3 R23, R23, R33, RZ ;  /* 0x000000211717c210 */ /* 0x000fe40007ffe0ff */
[C---:B0-----:R-:W-:Y:S01]  /*08b0*/  @!P4 LEA R28, P6, R22.reuse, R16, 0x2 ;  /* 0x00000010161cc211 */ /* 0x041fe200078c10ff */
[----:B-1----:R-:W-:Y:S01]  /*08c0*/  @!P3 IMAD R16, R13, R14, RZ ;  /* 0x0000000e0d10b224 */ /* 0x002fe200078e02ff */
[----:B------:R-:W-:Y:S02]  /*08d0*/  @!P3 MOV R30, R88 ;  /* 0x00000058001eb202 */ /* 0x000fe40000000f00 */
[----:B------:R-:W-:Y:S02]  /*08e0*/  @!P3 MOV R31, R91 ;  /* 0x0000005b001fb202 */ /* 0x000fe40000000f00 */
[----:B------:R-:W-:Y:S01]  /*08f0*/  @!P4 LEA.HI.X R29, R22, R17, R23, 0x2, P6 ;  /* 0x00000011161dc211 */ /* 0x000fe200030f1417 */
[----:B------:R-:W-:Y:S01]  /*0900*/  @!P3 IMAD R17, R77, R15, R16 ;  /* 0x0000000f4d11b224 */ /* 0x000fe200078e0210 */
[----:B------:R-:W-:Y:S01]  /*0910*/  @!P5 IADD3 R15, R19, R35, RZ ;  /* 0x00000023130fd210 */ /* 0x000fe20007ffe0ff */
[----:B------:R-:W-:Y:S01]  /*0920*/  @!P3 IMAD.WIDE.U32 R30, R77, R14, R30 ;  /* 0x0000000e4d1eb225 */ /* 0x000fe200078e001e */
[C---:B--2---:R-:W-:Y:S01]  /*0930*/  @!P5 LEA R26, P6, R18.reuse, R26, 0x2 ;  /* 0x0000001a121ad211 */ /* 0x044fe200078c10ff */
[----:B------:R-:W0:Y:S03]  /*0940*/  @!P1 LDC.64 R22, c[0x0][0x270] ;  /* 0x00009c00ff169b82 */ /* 0x000e260000000a00 */
[----:B------:R-:W-:-:S02]  /*0950*/  @!P5 LEA.HI.X R27, R18, R27, R15, 0x2, P6 ;  /* 0x0000001b121bd211 */ /* 0x000fc400030f140f */
[----:B------:R-:W-:Y:S02]  /*0960*/  CS2R R14, SRZ ;  /* 0x00000000000e7805 */ /* 0x000fe4000001ff00 */
[----:B------:R-:W-:Y:S02]  /*0970*/  @!P3 IADD3 R18, R31, R17, RZ ;  /* 0x000000111f12b210 */ /* 0x000fe40007ffe0ff */
[----:B------:R-:W-:Y:S02]  /*0980*/  CS2R R16, SRZ ;  /* 0x0000000000107805 */ /* 0x000fe4000001ff00 */
[----:B------:R-:W-:Y:S01]  /*0990*/  SHF.R.S32.HI R63, RZ, 0x1f, R75 ;  /* 0x0000001fff3f7819 */ /* 0x000fe2000001144b */
[----:B------:R-:W1:Y:S01]  /*09a0*/  @!P1 LDC.64 R36, c[0x0][0x220] ;  /* 0x00008800ff249b82 */ /* 0x000e620000000a00 */
[----:B------:R-:W-:Y:S01]  /*09b0*/  SHF.R.S32.HI R64, RZ, 0x1f, R74 ;  /* 0x0000001fff407819 */ /* 0x000fe2000001144a */
[----:B------:R2:W4:Y:S01]  /*09c0*/  @!P2 LDG.E.64 R14, desc[UR8][R20.64] ;  /* 0x00000008140ea981 */ /* 0x000522000c1e1b00 */
[----:B------:R-:W-:-:S02]  /*09d0*/  ISETP.GE.U32.AND P2, PT, R74, UR14, PT ;  /* 0x0000000e4a007c0c */ /* 0x000fc4000bf46070 */
[----:B---3--:R-:W-:Y:S01]  /*09e0*/  @!P3 LEA R24, P6, R30, R24, 0x2 ;  /* 0x000000181e18b211 */ /* 0x008fe200078c10ff */
        /* <DEDUP_REMOVED lines=8> */
[----:B--2---:R-:W-:Y:S02]  /*0a70*/  CS2R R20, SRZ ;  /* 0x0000000000147805 */ /* 0x004fe4000001ff00 */
[----:B------:R-:W-:Y:S01]  /*0a80*/  SHF.R.S32.HI R65, RZ, 0x1f, R73 ;  /* 0x0000001fff417819 */ /* 0x000fe20000011449 */
[----:B------:R2:W5:Y:S01]  /*0a90*/  @!P5 LDG.E.64 R18, desc[UR8][R26.64] ;  /* 0x000000081a12d981 */ /* 0x000562000c1e1b00 */
[----:B------:R-:W-:Y:S01]  /*0aa0*/  ISETP.GE.U32.AND P5, PT, R73, UR14, PT ;  /* 0x0000000e49007c0c */ /* 0x000fe2000bfa6070 */
[----:B0-----:R-:W-:Y:S01]  /*0ab0*/  @!P1 IMAD R30, R62, R22, RZ ;  /* 0x000000163e1e9224 */ /* 0x001fe200078e02ff */
[----:B---3--:R-:W-:Y:S01]  /*0ac0*/  @!P1 MOV R28, R88 ;  /* 0x00000058001c9202 */ /* 0x008fe20000000f00 */
[----:B------:R0:W3:Y:S01]  /*0ad0*/  @!P3 LDG.E.64 R20, desc[UR8][R24.64] ;  /* 0x000000081814b981 */ /* 0x0000e2000c1e1b00 */
[----:B------:R-:W-:-:S02]  /*0ae0*/  @!P1 MOV R29, R91 ;  /* 0x0000005b001d9202 */ /* 0x000fc40000000f00 */
[----:B------:R-:W-:Y:S01]  /*0af0*/  ISETP.GE.AND.EX P3, PT, R65, UR15, PT, P5 ;  /* 0x0000000f41007c0c */ /* 0x000fe2000bf66350 */
[C---:B------:R-:W-:Y:S02]  /*0b00*/  @!P1 IMAD R33, R76.reuse, R23, R30 ;  /* 0x000000174c219224 */ /* 0x040fe400078e021e */
[----:B------:R-:W-:Y:S01]  /*0b10*/  @!P1 IMAD.WIDE.U32 R28, R76, R22, R28 ;  /* 0x000000164c1c9225 */ /* 0x000fe200078e001c */
[----:B------:R-:W0:Y:S01]  /*0b20*/  @!P2 LDC.64 R30, c[0x0][0x270] ;  /* 0x00009c00ff1eab82 */ /* 0x000e220000000a00 */
[----:B------:R-:W-:Y:S02]  /*0b30*/  ISETP.GT.U32.OR P3, PT, R0, 0x27f, P3 ;  /* 0x0000027f0000780c */ /* 0x000fe40001f64470 */
[----:B------:R-:W-:-:S05]  /*0b40*/  SHF.R.S32.HI R66, RZ, 0x1f, R72 ;  /* 0x0000001fff427819 */ /* 0x000fca0000011448 */
[----:B------:R-:W0:Y:S01]  /*0b50*/  @!P4 LDC.64 R22, c[0x0][0x270] ;  /* 0x00009c00ff16cb82 */ /* 0x000e220000000a00 */
[----:B------:R-:W-:Y:S02]  /*0b60*/  ISETP.GE.U32.AND P5, PT, R72, UR14, PT ;  /* 0x0000000e48007c0c */ /* 0x000fe4000bfa6070 */
[----:B--2---:R-:W-:Y:S02]  /*0b70*/  @!P1 IADD3 R26, R29, R33, RZ ;  /* 0x000000211d1a9210 */ /* 0x004fe40007ffe0ff */
[----:B-1----:R-:W-:Y:S02]  /*0b80*/  @!P1 LEA R36, P6, R28, R36, 0x2 ;  /* 0x000000241c249211 */ /* 0x002fe400078c10ff */
[----:B------:R-:W-:Y:S01]  /*0b90*/  ISETP.GE.AND.EX P5, PT, R66, UR15, PT, P5 ;  /* 0x0000000f42007c0c */ /* 0x000fe2000bfa6350 */
[----:B0-----:R-:W0:Y:S01]  /*0ba0*/  @!P4 LDC.64 R24, c[0x0][0x220] ;  /* 0x00008800ff18cb82 */ /* 0x001e220000000a00 */
[----:B------:R-:W-:Y:S02]  /*0bb0*/  @!P1 LEA.HI.X R37, R28, R37, R26, 0x2, P6 ;  /* 0x000000251c259211 */ /* 0x000fe400030f141a */
[----:B------:R-:W-:-:S02]  /*0bc0*/  ISETP.GT.U32.OR P5, PT, R0, 0x27f, P5 ;  /* 0x0000027f0000780c */ /* 0x000fc40002fa4470 */
[----:B------:R-:W-:-:S03]  /*0bd0*/  SHF.R.S32.HI R67, RZ, 0x1f, R6 ;  /* 0x0000001fff437819 */ /* 0x000fc60000011406 */
[----:B------:R-:W1:Y:S01]  /*0be0*/  @!P3 LDC.64 R26, c[0x0][0x270] ;  /* 0x00009c00ff1abb82 */ /* 0x000e620000000a00 */
[----:B------:R-:W-:-:S04]  /*0bf0*/  ISETP.GE.U32.AND P6, PT, R6, UR14, PT ;  /* 0x0000000e06007c0c */ /* 0x000fc8000bfc6070 */
[----:B------:R-:W-:-:S03]  /*0c00*/  ISETP.GE.AND.EX P6, PT, R67, UR15, PT, P6 ;  /* 0x0000000f43007c0c */ /* 0x000fc6000bfc6360 */
[----:B------:R-:W2:Y:S01]  /*0c10*/  @!P2 LDC.64 R28, c[0x0][0x220] ;  /* 0x00008800ff1cab82 */ /* 0x000ea20000000a00 */
[----:B------:R-:W-:Y:S01]  /*0c20*/  ISETP.GT.U32.OR P6, PT, R0, 0x27f, P6 ;  /* 0x0000027f0000780c */ /* 0x000fe200037c4470 */
[----:B------:R-:W-:Y:S01]  /*0c30*/  @!P4 IMAD R34, R63, R22, RZ ;  /* 0x000000163f22c224 */ /* 0x000fe200078e02ff */
[----:B------:R-:W-:Y:S01]  /*0c40*/  @!P4 MOV R44, R88 ;  /* 0x00000058002cc202 */ /* 0x000fe20000000f00 */
[----:B------:R-:W-:Y:S01]  /*0c50*/  @!P2 IMAD R35, R64, R30, RZ ;  /* 0x0000001e4023a224 */ /* 0x000fe200078e02ff */
[----:B------:R-:W-:Y:S01]  /*0c60*/  @!P4 MOV R45, R91 ;  /* 0x0000005b002dc202 */ /* 0x000fe20000000f00 */
[C---:B------:R-:W-:Y:S02]  /*0c70*/  @!P4 IMAD R41, R75.reuse, R23, R34 ;  /* 0x000000174b29c224 */ /* 0x040fe400078e0222 */
[----:B------:R-:W2:Y:S01]  /*0c80*/  @!P5 LDC.64 R32, c[0x0][0x270] ;  /* 0x00009c00ff20db82 */ /* 0x000ea20000000a00 */
[----:B------:R-:W-:Y:S02]  /*0c90*/  @!P2 IMAD R47, R74, R31, R35 ;  /* 0x0000001f4a2fa224 */ /* 0x000fe400078e0223 */
[----:B------:R-:W-:Y:S01]  /*0ca0*/  @!P4 IMAD.WIDE.U32 R44, R75, R22, R44 ;  /* 0x000000164b2cc225 */ /* 0x000fe200078e002c */
[----:B------:R-:W-:-:S02]  /*0cb0*/  CS2R R22, SRZ ;  /* 0x0000000000167805 */ /* 0x000fc4000001ff00 */
[----:B------:R-:W-:Y:S02]  /*0cc0*/  @!P2 MOV R42, R88 ;  /* 0x00000058002aa202 */ /* 0x000fe40000000f00 */
[----:B------:R-:W-:Y:S01]  /*0cd0*/  @!P2 MOV R43, R91 ;  /* 0x0000005b002ba202 */ /* 0x000fe20000000f00 */
[----:B------:R-:W2:Y:S01]  /*0ce0*/  @!P3 LDC.64 R34, c[0x0][0x220] ;  /* 0x00008800ff22bb82 */ /* 0x000ea20000000a00 */
[----:B------:R1:W3:Y:S01]  /*0cf0*/  @!P1 LDG.E.64 R22, desc[UR8][R36.64] ;  /* 0x0000000824169981 */ /* 0x0002e2000c1e1b00 */
[----:B0-----:R-:W-:Y:S01]  /*0d00*/  @!P4 LEA R40, P1, R44, R24, 0x2 ;  /* 0x000000182c28c211 */ /* 0x001fe200078210ff */
[----:B------:R-:W-:Y:S01]  /*0d10*/  @!P2 IMAD.WIDE.U32 R42, R74, R30, R42 ;  /* 0x0000001e4a2aa225 */ /* 0x000fe200078e002a */
[----:B------:R-:W-:-:S04]  /*0d20*/  @!P4 IADD3 R41, R45, R41, RZ ;  /* 0x000000292d29c210 */ /* 0x000fc80007ffe0ff */
[----:B------:R-:W0:Y:S01]  /*0d30*/  @!P6 LDC.64 R30, c[0x0][0x270] ;  /* 0x00009c00ff1eeb82 */ /* 0x000e220000000a00 */
[----:B-1----:R-:W-:Y:S01]  /*0d40*/  @!P3 IMAD R24, R65, R26, RZ ;  /* 0x0000001a4118b224 */ /* 0x002fe200078e02ff */
[----:B------:R-:W-:-:S06]  /*0d50*/  @!P4 LEA.HI.X R41, R44, R25, R41, 0x2, P1 ;  /* 0x000000192c29c211 */ /* 0x000fcc00008f1429 */
[----:B------:R-:W1:Y:S01]  /*0d60*/  @!P5 LDC.64 R36, c[0x0][0x220] ;  /* 0x00008800ff24db82 */ /* 0x000e620000000a00 */
[----:B------:R-:W-:Y:S01]  /*0d70*/  @!P3 IMAD R45, R73, R27, R24 ;  /* 0x0000001b492db224 */ /* 0x000fe200078e0218 */
[----:B------:R-:W-:Y:S02]  /*0d80*/  @!P3 MOV R24, R88 ;  /* 0x000000580018b202 */ /* 0x000fe40000000f00 */
[----:B------:R-:W-:Y:S02]  /*0d90*/  @!P3 MOV R25, R91 ;  /* 0x0000005b0019b202 */ /* 0x000fe40000000f00 */
[----:B------:R-:W-:Y:S02]  /*0da0*/  @!P2 IADD3 R27, R43, R47, RZ ;  /* 0x0000002f2b1ba210 */ /* 0x000fe40007ffe0ff */
[----:B--2---:R-:W-:Y:S01]  /*0db0*/  @!P2 LEA R28, P1, R42, R28, 0x2 ;  /* 0x0000001c2a1ca211 */ /* 0x004fe200078210ff */
[----:B------:R-:W-:Y:S01]  /*0dc0*/  @!P3 IMAD.WIDE.U32 R24, R73, R26, R24 ;  /* 0x0000001a4918b225 */ /* 0x000fe200078e0018 */
[----:B------:R-:W-:-:S02]  /*0dd0*/  @!P5 MOV R26, R88 ;  /* 0x00000058001ad202 */ /* 0x000fc40000000f00 */
[----:B------:R-:W-:Y:S02]  /*0de0*/  @!P2 LEA.HI.X R29, R42, R29, R27, 0x2, P1 ;  /* 0x0000001d2a1da211 */ /* 0x000fe400008f141b */
[----:B------:R-:W-:Y:S01]  /*0df0*/  @!P5 MOV R27, R91 ;  /* 0x0000005b001bd202 */ /* 0x000fe20000000f00 */
[-C--:B------:R-:W-:Y:S01]  /*0e00*/  @!P5 IMAD R43, R66, R32.reuse, RZ ;  /* 0x00000020422bd224 */ /* 0x080fe200078e02ff */
[----:B------:R-:W-:Y:S01]  /*0e10*/  @!P3 IADD3 R25, R25, R45, RZ ;  /* 0x0000002d1919b210 */ /* 0x000fe20007ffe0ff */
[----:B------:R-:W-:Y:S01]  /*0e20*/  @!P5 IMAD.WIDE.U32 R26, R72, R32, R26 ;  /* 0x00000020481ad225 */ /* 0x000fe200078e001a */
[----:B------:R-:W-:-:S03]  /*0e30*/  @!P3 LEA R32, P1, R24, R34, 0x2 ;  /* 0x000000221820b211 */ /* 0x000fc600078210ff */
[----:B------:R-:W-:Y:S01]  /*0e40*/  @!P5 IMAD R43, R72, R33, R43 ;  /* 0x00000021482bd224 */ /* 0x000fe200078e022b */
[----:B------:R-:W-:Y:S02]  /*0e50*/  @!P3 LEA.HI.X R33, R24, R35, R25, 0x2, P1 ;  /* 0x000000231821b211 */ /* 0x000fe400008f1419 */
[----:B-1----:R-:W-:Y:S02]  /*0e60*/  @!P5 LEA R36, P1, R26, R36, 0x2 ;  /* 0x000000241a24d211 */ /* 0x002fe400078210ff */
[----:B------:R-:W-:Y:S01]  /*0e70*/  @!P5 IADD3 R24, R27, R43, RZ ;  /* 0x0000002b1b18d210 */ /* 0x000fe20007ffe0ff */
[----:B0-----:R-:W-:-:S03]  /*0e80*/  @!P6 IMAD R27, R67, R30, RZ ;  /* 0x0000001e431be224 */ /* 0x001fc600078e02ff */
[----:B------:R-:W-:Y:S01]  /*0e90*/  @!P5 LEA.HI.X R37, R26, R37, R24, 0x2, P1 ;  /* 0x000000251a25d211 */ /* 0x000fe200008f1418 */
[----:B------:R-:W-:Y:S01]  /*0ea0*/  @!P6 IMAD R43, R6, R31, R27 ;  /* 0x0000001f062be224 */ /* 0x000fe200078e021b */
        /* <DEDUP_REMOVED lines=9> */
[----:B------:R-:W2:Y:S01]  /*0f40*/  @!P4 LDG.E.64 R24, desc[UR8][R40.64] ;  /* 0x000000082818c981 */ /* 0x000ea2000c1e1b00 */
[----:B------:R-:W-:Y:S02]  /*0f50*/  ISETP.GT.U32.OR P1, PT, R0, 0x27f, P1 ;  /* 0x0000027f0000780c */ /* 0x000fe40000f24470 */
[----:B------:R-:W-:Y:S02]  /*0f60*/  SHF.R.S32.HI R70, RZ, 0x1f, R9 ;  /* 0x0000001fff467819 */ /* 0x000fe40000011409 */
[----:B------:R-:W-:Y:S02]  /*0f70*/  ISETP.GE.U32.AND P4, PT, R9, UR14, PT ;  /* 0x0000000e09007c0c */ /* 0x000fe4000bf86070 */
[----:B------:R-:W-:-:S02]  /*0f80*/  ISETP.GE.AND.EX P2, PT, R69, UR15, PT, P2 ;  /* 0x0000000f45007c0c */ /* 0x000fc4000bf46320 */
[----:B------:R-:W-:Y:S02]  /*0f90*/  CS2R R44, SRZ ;  /* 0x00000000002c7805 */ /* 0x000fe4000001ff00 */
        /* <DEDUP_REMOVED lines=23> */
[----:B------:R-:W5:Y:S01]  /*1110*/  @!P4 LDC.64 R36, c[0x0][0x270] ;  /* 0x00009c00ff24cb82 */ /* 0x000f620000000a00 */
        /* <DEDUP_REMOVED lines=18> */
[----:B-----5:R-:W-:Y:S02]  /*1240*/  @!P4 IMAD R28, R70, R36, RZ ;  /* 0x00000024461cc224 */ /* 0x020fe400078e02ff */
[----:B------:R-:W-:Y:S02]  /*1250*/  @!P2 IMAD.WIDE.U32 R52, R8, R30, R52 ;  /* 0x0000001e0834a225 */ /* 0x000fe400078e0034 */
[----:B------:R-:W4:Y:S01]  /*1260*/  @!P3 LDC.64 R32, c[0x0][0x220] ;  /* 0x00008800ff20bb82 */ /* 0x000f220000000a00 */
[----:B------:R-:W-:Y:S01]  /*1270*/  @!P1 LEA.HI.X R43, R54, R29, R57, 0x2, P6 ;  /* 0x0000001d362b9211 */ /* 0x000fe200030f1439 */
[----:B------:R-:W-:Y:S01]  /*1280*/  @!P4 IMAD R55, R9, R37, R28 ;  /* 0x000000250937c224 */ /* 0x000fe200078e021c */
[----:B------:R-:W-:-:S05]  /*1290*/  @!P4 MOV R28, R88 ;  /* 0x00000058001cc202 */ /* 0x000fca0000000f00 */
[----:B------:R-:W5:Y:S01]  /*12a0*/  @!P5 LDC.64 R30, c[0x0][0x270] ;  /* 0x00009c00ff1edb82 */ /* 0x000f620000000a00 */
        /* <DEDUP_REMOVED lines=14> */
[----:B-----5:R-:W-:Y:S01]  /*1390*/  @!P5 IMAD R54, R84, R30, RZ ;  /* 0x0000001e5436d224 */ /* 0x020fe200078e02ff */
[----:B------:R-:W-:Y:S02]  /*13a0*/  @!P4 LEA.HI.X R35, R36, R35, R37, 0x2, P6 ;  /* 0x000000232423c211 */ /* 0x000fe400030f1425 */
[----:B------:R-:W-:-:S02]  /*13b0*/  @!P3 IADD3 R36, R39, R57, RZ ;  /* 0x000000392724b210 */ /* 0x000fc40007ffe0ff */
[----:B------:R-:W5:Y:S01]  /*13c0*/  @!P1 LDG.E.64 R52, desc[UR8][R42.64] ;  /* 0x000000082a349981 */ /* 0x000f62000c1e1b00 */
[C---:B----4-:R-:W-:Y:S01]  /*13d0*/  @!P3 LEA R32, P6, R38.reuse, R32, 0x2 ;  /* 0x000000202620b211 */ /* 0x050fe200078c10ff */
        /* <DEDUP_REMOVED lines=18> */
[----:B-1----:R-:W-:Y:S01]  /*1500*/  FADD.FTZ R29, R16, R17 ;  /* 0x00000011101d7221 */ /* 0x002fe20000010000 */
        /* <DEDUP_REMOVED lines=27> */
[----:B--2---:R-:W-:Y:S01]  /*16c0*/  FADD.FTZ R30, R24, R25 ;  /* 0x00000019181e7221 */ /* 0x004fe20000010000 */
[----:B------:R-:W-:-:S02]  /*16d0*/  FMUL.FTZ R31, R25, R25 ;  /* 0x00000019191f7220 */ /* 0x000fc40000410000 */
[----:B------:R-:W-:Y:S01]  /*16e0*/  FADD.FTZ R28, R28, R33 ;  /* 0x000000211c1c7221 */ /* 0x000fe20000010000 */
[----:B------:R-:W-:Y:S01]  /*16f0*/  FADD.FTZ R29, R29, R30 ;  /* 0x0000001e1d1d7221 */ /* 0x000fe20000010000 */
[----:B------:R-:W-:Y:S01]  /*1700*/  FFMA.FTZ R31, R24, R24, R31 ;  /* 0x00000018181f7223 */ /* 0x000fe2000001001f */
[----:B------:R-:W-:Y:S01]  /*1710*/  FMUL.FTZ R33, R27, R27 ;  /* 0x0000001b1b217220 */ /* 0x000fe20000410000 */
        /* <DEDUP_REMOVED lines=20> */
[----:B-----5:R-:W-:Y:S01]  /*1860*/  FMUL.FTZ R33, R53, R53 ;  /* 0x0000003535217220 */ /* 0x020fe20000410000 */
[----:B------:R-:W-:-:S03]  /*1870*/  FADD.FTZ R30, R52, R53 ;  /* 0x00000035341e7221 */ /* 0x000fc60000010000 */
[----:B------:R-:W-:Y:S01]  /*1880*/  FFMA.FTZ R33, R52, R52, R33 ;  /* 0x0000003434217223 */ /* 0x000fe20000010021 */
[----:B------:R-:W-:Y:S01]  /*1890*/  FADD.FTZ R29, R29, R30 ;  /* 0x0000001e1d1d7221 */ /* 0x000fe20000010000 */
[----:B----4-:R-:W-:Y:S01]  /*18a0*/  FMUL.FTZ R31, R55, R55 ;  /* 0x00000037371f7220 */ /* 0x010fe20000410000 */
        /* <DEDUP_REMOVED lines=103> */
.L_x_4724:
[----:B------:R-:W-:Y:S05]  /*1f20*/  BSYNC B0 ;  /* 0x0000000000007941 */ /* 0x000fea0003800000 */
.L_x_4723:
        /* <DEDUP_REMOVED lines=28> */
.L_x_4727:
[----:B-1----:R-:W2:Y:S04]  /*20f0*/  LDG.E.STRONG.GPU R30, desc[UR8][R28.64] ;  /* 0x000000081c1e7981 */ /* 0x002ea8000c1ef900 */
[----:B--2---:R-:W-:Y:S01]  /*2100*/  CCTL.IVALL ;  /* 0x00000000ff00798f */ /* 0x004fe20002000000 */
[----:B------:R-:W-:Y:S05]  /*2110*/  YIELD ;  /* 0x0000000000007946 */ /* 0x000fea0003800000 */
[----:B------:R-:W-:-:S13]  /*2120*/  ISETP.NE.AND P1, PT, R30, R33, PT ;  /* 0x000000211e00720c */ /* 0x000fda0003f25270 */
[----:B------:R-:W-:Y:S05]  /*2130*/  @P1 BRA `(.L_x_4727) ;  /* 0xfffffffc00ec1947 */ /* 0x000fea000383ffff */
.L_x_4726:
        /* <DEDUP_REMOVED lines=11> */
.L_x_4729:
        /* <DEDUP_REMOVED lines=63> */
.L_x_4728:
        /* <DEDUP_REMOVED lines=19> */
.L_x_4731:
[----:B------:R-:W-:Y:S05]  /*2710*/  BSYNC B0 ;  /* 0x0000000000007941 */ /* 0x000fea0003800000 */
.L_x_4730:
        /* <DEDUP_REMOVED lines=32> */
.L_x_4725:
        /* <DEDUP_REMOVED lines=19> */
[----:B------:R-:W-:Y:S01]  /*2a50*/  @!P1 STG.E.64 desc[UR8][R34.64], R28 ;  /* 0x0000001c22009986 */ /* 0x000fe2000c101b08 */
[----:B------:R-:W-:Y:S06]  /*2a60*/  BAR.SYNC.DEFER_BLOCKING 0x0 ;  /* 0x0000000000007b1d */ /* 0x000fec0000010000 */
[----:B------:R-:W2:Y:S04]  /*2a70*/  LDG.E.U16 R37, desc[UR8][R32.64+0x2] ;  /* 0x0000020820257981 */ /* 0x000ea8000c1e1500 */
[----:B------:R1:W3:Y:S04]  /*2a80*/  LDG.E.U16 R36, desc[UR8][R32.64] ;  /* 0x0000000820247981 */ /* 0x0002e8000c1e1500 */
[----:B------:R-:W4:Y:S04]  /*2a90*/  LDG.E.U16 R39, desc[UR8][R30.64+0x2] ;  /* 0x000002081e277981 */ /* 0x000f28000c1e1500 */
[----:B------:R5:W4:Y:S04]  /*2aa0*/  LDG.E.U16 R38, desc[UR8][R30.64] ;  /* 0x000000081e267981 */ /* 0x000b28000c1e1500 */
[----:B------:R-:W1:Y:S02]  /*2ab0*/  LDS.64 R28, [UR5+0xc0] ;  /* 0x0000c005ff1c7984 */ /* 0x000e640008000a00 */
[----:B-1----:R-:W-:-:S04]  /*2ac0*/  FMUL.FTZ R32, R28, UR6 ;  /* 0x000000061c207c20 */ /* 0x002fc80008410000 */
[----:B------:R-:W-:-:S04]  /*2ad0*/  FMUL.FTZ R42, R32, R32 ;  /* 0x00000020202a7220 */ /* 0x000fc80000410000 */
[----:B------:R-:W-:-:S05]  /*2ae0*/  FFMA.FTZ R42, R29, UR6, -R42 ;  /* 0x000000061d2a7c23 */ /* 0x000fca000801082a */
[----:B------:R-:W-:-:S13]  /*2af0*/  FSETP.GTU.FTZ.AND P1, PT, R42, RZ, PT ;  /* 0x000000ff2a00720b */ /* 0x000fda0003f3c000 */
[----:B------:R-:W1:Y:S01]  /*2b00*/  @P1 LDC R29, c[0x0][0x238] ;  /* 0x00008e00ff1d1b82 */ /* 0x000e620000000800 */
[----:B------:R-:W-:Y:S02]  /*2b10*/  MOV R33, 0x3f800000 ;  /* 0x3f80000000217802 */ /* 0x000fe40000000f00 */
[----:B------:R-:W-:Y:S01]  /*2b20*/  ISETP.NE.AND P5, PT, RZ, UR10, PT ;  /* 0x0000000aff007c0c */ /* 0x000fe2000bfa5270 */
[C---:B------:R-:W-:Y:S01]  /*2b30*/  FADD.FTZ R28, -R32.reuse, R47 ;  /* 0x0000002f201c7221 */ /* 0x040fe20000010100 */
[----:B------:R-:W-:Y:S01]  /*2b40*/  FADD.FTZ R46, -R32, R46 ;  /* 0x0000002e202e7221 */ /* 0x000fe20000010100 */
[----:B-1----:R-:W-:-:S04]  /*2b50*/  @P1 FADD.FTZ R42, R42, R29 ;  /* 0x0000001d2a2a1221 */ /* 0x002fc80000010000 */
[----:B------:R-:W1:Y:S01]  /*2b60*/  @P1 MUFU.RSQ R33, R42 ;  /* 0x0000002a00211308 */ /* 0x000e620000001400 */
[----:B------:R-:W-:Y:S01]  /*2b70*/  FADD.FTZ R14, -R32, R14 ;  /* 0x0000000e200e7221 */ /* 0x000fe20000010100 */
[-C--:B-1----:R-:W-:Y:S01]  /*2b80*/  FMUL.FTZ R28, R28, R33.reuse ;  /* 0x000000211c1c7220 */ /* 0x082fe20000410000 */
[----:B-----5:R-:W-:Y:S01]  /*2b90*/  FMUL.FTZ R31, R46, R33 ;  /* 0x000000212e1f7220 */ /* 0x020fe20000410000 */
[----:B--2---:R-:W-:Y:S02]  /*2ba0*/  SHF.L.U32 R35, R37, 0x10, RZ ;  /* 0x0000001025237819 */ /* 0x004fe400000006ff */
[----:B---3--:R-:W-:Y:S02]  /*2bb0*/  SHF.L.U32 R34, R36, 0x10, RZ ;  /* 0x0000001024227819 */ /* 0x008fe400000006ff */
[----:B----4-:R-:W-:Y:S02]  /*2bc0*/  SHF.L.U32 R37, R39, 0x10, RZ ;  /* 0x0000001027257819 */ /* 0x010fe400000006ff */
[----:B------:R-:W-:-:S03]  /*2bd0*/  SHF.L.U32 R36, R38, 0x10, RZ ;  /* 0x0000001026247819 */ /* 0x000fc600000006ff */
[----:B------:R-:W-:Y:S02]  /*2be0*/  FFMA.FTZ R29, R35, R28, R37 ;  /* 0x0000001c231d7223 */ /* 0x000fe40000010025 */
        /* <DEDUP_REMOVED lines=12> */
.L_x_4732:
        /* <DEDUP_REMOVED lines=13> */
.L_x_4734:
[----:B------:R-:W-:Y:S05]  /*2d80*/  BSYNC B0 ;  /* 0x0000000000007941 */ /* 0x000fea0003800000 */
.L_x_4733:
[----:B-1----:R-:W-:Y:S01]  /*2d90*/  FADD.FTZ R28, -R32, R15 ;  /* 0x0000000f201c7221 */ /* 0x002fe20000010100 */
[----:B------:R-:W-:Y:S01]  /*2da0*/  ISETP.GE.U32.AND P6, PT, R80, UR14, PT ;  /* 0x0000000e50007c0c */ /* 0x000fe2000bfc6070 */
[-C--:B------:R-:W-:Y:S01]  /*2db0*/  FMUL.FTZ R15, R14, R33.reuse ;  /* 0x000000210e0f7220 */ /* 0x080fe20000410000 */
[----:B------:R-:W-:Y:S01]  /*2dc0*/  ISETP.GE.U32.AND P1, PT, R79, UR14, PT ;  /* 0x0000000e4f007c0c */ /* 0x000fe2000bf26070 */
[----:B------:R-:W-:Y:S01]  /*2dd0*/  FMUL.FTZ R28, R28, R33 ;  /* 0x000000211c1c7220 */ /* 0x000fe20000410000 */
[----:B------:R-:W-:Y:S01]  /*2de0*/  ISETP.GE.U32.AND P2, PT, R78, UR14, PT ;  /* 0x0000000e4e007c0c */ /* 0x000fe2000bf46070 */
[----:B------:R-:W-:Y:S01]  /*2df0*/  FFMA.FTZ R14, R34, R15, R36 ;  /* 0x0000000f220e7223 */ /* 0x000fe20000010024 */
[----:B------:R-:W-:Y:S01]  /*2e00*/  ISETP.GE.U32.AND P3, PT, R77, UR14, PT ;  /* 0x0000000e4d007c0c */ /* 0x000fe2000bf66070 */
[----:B------:R-:W-:Y:S01]  /*2e10*/  FADD.FTZ R30, -R32, R16 ;  /* 0x00000010201e7221 */ /* 0x000fe20000010100 */
[----:B------:R-:W-:Y:S01]  /*2e20*/  ISETP.GE.U32.AND P4, PT, R76, UR14, PT ;  /* 0x0000000e4c007c0c */ /* 0x000fe2000bf86070 */
[----:B------:R-:W-:Y:S01]  /*2e30*/  FADD.FTZ R38, -R32, R17 ;  /* 0x0000001120267221 */ /* 0x000fe20000010100 */
        /* <DEDUP_REMOVED lines=22> */
.L_x_4735:
        /* <DEDUP_REMOVED lines=13> */
.L_x_4737:
[----:B------:R-:W-:Y:S05]  /*3070*/  BSYNC B0 ;  /* 0x0000000000007941 */ /* 0x000fea0003800000 */
.L_x_4736:
[-C--:B-1----:R-:W-:Y:S01]  /*3080*/  FMUL.FTZ R15, R30, R33.reuse ;  /* 0x000000211e0f7220 */ /* 0x082fe20000410000 */
[----:B------:R-:W-:Y:S01]  /*3090*/  FMUL.FTZ R38, R38, R33 ;  /* 0x0000002126267220 */ /* 0x000fe20000410000 */
[C---:B------:R-:W-:Y:S01]  /*30a0*/  FADD.FTZ R28, -R32.reuse, R18 ;  /* 0x00000012201c7221 */ /* 0x040fe20000010100 */
[----:B------:R-:W-:Y:S01]  /*30b0*/  FADD.FTZ R30, -R32, R19 ;  /* 0x00000013201e7221 */ /* 0x000fe20000010100 */
        /* <DEDUP_REMOVED lines=13> */
.L_x_4738:
        /* <DEDUP_REMOVED lines=13> */
.L_x_4740:
[----:B------:R-:W-:Y:S05]  /*3260*/  BSYNC B0 ;  /* 0x0000000000007941 */ /* 0x000fea0003800000 */
.L_x_4739:
        /* <DEDUP_REMOVED lines=17> */
.L_x_4741:
        /* <DEDUP_REMOVED lines=13> */
.L_x_4743:
[----:B------:R-:W-:Y:S05]  /*3450*/  BSYNC B0 ;  /* 0x0000000000007941 */ /* 0x000fea0003800000 */
.L_x_4742:
        /* <DEDUP_REMOVED lines=17> */
.L_x_4744:
        /* <DEDUP_REMOVED lines=13> */
.L_x_4746:
[----:B------:R-:W-:Y:S05]  /*3640*/  BSYNC B0 ;  /* 0x0000000000007941 */ /* 0x000fea0003800000 */
.L_x_4745:
[-C--:B------:R-:W-:Y:S01]  /*3650*/  FMUL.FTZ R13, R22, R33.reuse ;  /* 0x00000021160d7220 */ /* 0x080fe20000410000 */
[----:B------:R-:W-:Y:S01]  /*3660*/  FMUL.FTZ R28, R28, R33 ;  /* 0x000000211c1c7220 */ /* 0x000fe20000410000 */
[C---:B------:R-:W-:Y:S01]  /*3670*/  FADD.FTZ R30, -R32.reuse, R24 ;  /* 0x00000018201e7221 */ /* 0x040fe20000010100 */
[----:B------:R-:W-:Y:S01]  /*3680*/  FADD.FTZ R38, -R32, R25 ;  /* 0x0000001920267221 */ /* 0x000fe20000010100 */
        /* <DEDUP_REMOVED lines=13> */
.L_x_4747:
        /* <DEDUP_REMOVED lines=13> */
.L_x_4749:
[----:B------:R-:W-:Y:S05]  /*3830*/  BSYNC B0 ;  /* 0x0000000000007941 */ /* 0x000fea0003800000 */
.L_x_4748:
[----:B------:R-:W-:Y:S01]  /*3840*/  ISETP.GE.U32.AND P6, PT, R75, UR14, PT ;  /* 0x0000000e4b007c0c */ /* 0x000fe2000bfc6070 */
[-C--:B--2---:R-:W-:Y:S01]  /*3850*/  FMUL.FTZ R13, R30, R33.reuse ;  /* 0x000000211e0d7220 */ /* 0x084fe20000410000 */
[----:B------:R-:W-:Y:S01]  /*3860*/  ISETP.GE.U32.AND P1, PT, R74, UR14, PT ;  /* 0x0000000e4a007c0c */ /* 0x000fe2000bf26070 */
[----:B------:R-:W-:Y:S01]  /*3870*/  FMUL.FTZ R38, R38, R33 ;  /* 0x0000002126267220 */ /* 0x000fe20000410000 */
[----:B------:R-:W-:Y:S01]  /*3880*/  ISETP.GE.U32.AND P2, PT, R73, UR14, PT ;  /* 0x0000000e49007c0c */ /* 0x000fe2000bf46070 */
[----:B0-----:R-:W-:Y:S01]  /*3890*/  FADD.FTZ R40, -R32, R26 ;  /* 0x0000001a20287221 */ /* 0x001fe20000010100 */
[----:B------:R-:W-:Y:S01]  /*38a0*/  ISETP.GE.U32.AND P3, PT, R72, UR14, PT ;  /* 0x0000000e48007c0c */ /* 0x000fe2000bf66070 */
[----:B------:R-:W-:Y:S01]  /*38b0*/  FADD.FTZ R42, -R32, R27 ;  /* 0x0000001b202a7221 */ /* 0x000fe20000010100 */
[----:B------:R-:W-:Y:S01]  /*38c0*/  ISETP.GE.U32.AND P4, PT, R6, UR14, PT ;  /* 0x0000000e06007c0c */ /* 0x000fe2000bf86070 */
        /* <DEDUP_REMOVED lines=20> */
[----:B------:R-:W-:Y:S01]  /*3a10*/  FFMA.FTZ R12, R34, R13, R36 ;  /* 0x0000000d220c7223 */ /* 0x000fe20000010024 */
[----:B------:R-:W-:Y:S01]  /*3a20*/  ISETP.GT.U32.OR P6, PT, R0, 0x27f, P6 ;  /* 0x0000027f0000780c */ /* 0x000fe200037c4470 */
[----:B------:R-:W-:Y:S01]  /*3a30*/  FADD.FTZ R32, -R32, R61 ;  /* 0x0000003d20207221 */ /* 0x000fe20000010100 */
[C---:B------:R-:W-:Y:S01]  /*3a40*/  ISETP.GT.U32.OR P1, PT, R0.reuse, 0x27f, P1 ;  /* 0x0000027f0000780c */ /* 0x040fe20000f24470 */
[----:B------:R-:W-:Y:S01]  /*3a50*/  FFMA.FTZ R13, R35, R38, R37 ;  /* 0x00000026230d7223 */ /* 0x000fe20000010025 */
[----:B------:R-:W-:-:S02]  /*3a60*/  ISETP.GT.U32.OR P2, PT, R0, 0x27f, P2 ;  /* 0x0000027f0000780c */ /* 0x000fc40001744470 */
[C---:B------:R-:W-:Y:S02]  /*3a70*/  ISETP.GT.U32.OR P3, PT, R0.reuse, 0x27f, P3 ;  /* 0x0000027f0000780c */ /* 0x040fe40001f64470 */
[----:B------:R-:W-:Y:S01]  /*3a80*/  ISETP.GT.U32.OR P4, PT, R0, 0x27f, P4 ;  /* 0x0000027f0000780c */ /* 0x000fe20002784470 */
[----:B------:R-:W-:-:S12]  /*3a90*/  @!P5 BRA `(.L_x_4750) ;  /* 0x000000000028d947 */ /* 0x000fd80003800000 */
        /* <DEDUP_REMOVED lines=10> */
.L_x_4750:
        /* <DEDUP_REMOVED lines=13> */
.L_x_4752:
[----:B------:R-:W-:Y:S05]  /*3c10*/  BSYNC B0 ;  /* 0x0000000000007941 */ /* 0x000fea0003800000 */
.L_x_4751:
[-C--:B0-----:R-:W-:Y:S01]  /*3c20*/  FMUL.FTZ R13, R40, R33.reuse ;  /* 0x00000021280d7220 */ /* 0x081fe20000410000 */
[-C--:B------:R-:W-:Y:S01]  /*3c30*/  FMUL.FTZ R42, R42, R33.reuse ;  /* 0x000000212a2a7220 */ /* 0x080fe20000410000 */
[-C--:B------:R-:W-:Y:S01]  /*3c40*/  FMUL.FTZ R19, R44, R33.reuse ;  /* 0x000000212c137220 */ /* 0x080fe20000410000 */
[----:B------:R-:W-:Y:S01]  /*3c50*/  FMUL.FTZ R46, R46, R33 ;  /* 0x000000212e2e7220 */ /* 0x000fe20000410000 */
[----:B------:R-:W-:Y:S01]  /*3c60*/  FFMA.FTZ R12, R34, R13, R36 ;  /* 0x0000000d220c7223 */ /* 0x000fe20000010024 */
[----:B------:R-:W-:Y:S01]  /*3c70*/  FFMA.FTZ R13, R35, R42, R37 ;  /* 0x0000002a230d7223 */ /* 0x000fe20000010025 */
[----:B------:R-:W-:Y:S06]  /*3c80*/  @!P5 BRA `(.L_x_4753) ;  /* 0x000000000028d947 */ /* 0x000fec0003800000 */
        /* <DEDUP_REMOVED lines=10> */
.L_x_4753:
        /* <DEDUP_REMOVED lines=13> */
.L_x_4755:
[----:B------:R-:W-:Y:S05]  /*3e00*/  BSYNC B0 ;  /* 0x0000000000007941 */ /* 0x000fea0003800000 */
.L_x_4754:
[----:B0-----:R-:W-:Y:S01]  /*3e10*/  FFMA.FTZ R12, R34, R19, R36 ;  /* 0x00000013220c7223 */ /* 0x001fe20000010024 */
        /* <DEDUP_REMOVED lines=12> */
.L_x_4756:
        /* <DEDUP_REMOVED lines=13> */
.L_x_4758:
[----:B------:R-:W-:Y:S05]  /*3fb0*/  BSYNC B0 ;  /* 0x0000000000007941 */ /* 0x000fea0003800000 */
.L_x_4757:
        /* <DEDUP_REMOVED lines=17> */
.L_x_4759:
        /* <DEDUP_REMOVED lines=13> */
.L_x_4761:
[----:B------:R-:W-:Y:S05]  /*41a0*/  BSYNC B0 ;  /* 0x0000000000007941 */ /* 0x000fea0003800000 */
.L_x_4760:
        /* <DEDUP_REMOVED lines=13> */
.L_x_4762:
        /* <DEDUP_REMOVED lines=13> */
.L_x_4764:
[----:B------:R-:W-:Y:S05]  /*4350*/  BSYNC B0 ;  /* 0x0000000000007941 */ /* 0x000fea0003800000 */
.L_x_4763:
[----:B------:R-:W-:Y:S01]  /*4360*/  ISETP.GE.U32.AND P6, PT, R7, UR14, PT ;  /* 0x0000000e07007c0c */ /* 0x000fe2000bfc6070 */
[-C--:B0-----:R-:W-:Y:S01]  /*4370*/  FMUL.FTZ R13, R52, R33.reuse ;  /* 0x00000021340d7220 */ /* 0x081fe20000410000 */
[----:B------:R-:W-:Y:S01]  /*4380*/  ISETP.GE.U32.AND P1, PT, R8, UR14, PT ;  /* 0x0000000e08007c0c */ /* 0x000fe2000bf26070 */
[----:B------:R-:W-:Y:S01]  /*4390*/  FMUL.FTZ R18, R18, R33 ;  /* 0x0000002112127220 */ /* 0x000fe20000410000 */
[----:B------:R-:W-:Y:S01]  /*43a0*/  ISETP.GE.U32.AND P2, PT, R9, UR14, PT ;  /* 0x0000000e09007c0c */ /* 0x000fe2000bf46070 */
[----:B------:R-:W-:Y:S01]  /*43b0*/  FFMA.FTZ R12, R34, R13, R36 ;  /* 0x0000000d220c7223 */ /* 0x000fe20000010024 */
        /* <DEDUP_REMOVED lines=9> */
[-C--:B-1----:R-:W-:Y:S01]  /*4450*/  FMUL.FTZ R17, R58, R33.reuse ;  /* 0x000000213a117220 */ /* 0x082fe20000410000 */
[----:B------:R-:W-:Y:S01]  /*4460*/  ISETP.GE.AND.EX P3, PT, R71, UR15, PT, P3 ;  /* 0x0000000f47007c0c */ /* 0x000fe2000bf66330 */
[-C--:B------:R-:W-:Y:S01]  /*4470*/  FMUL.FTZ R24, R24, R33.reuse ;  /* 0x0000002118187220 */ /* 0x080fe20000410000 */
[----:B------:R-:W-:Y:S01]  /*4480*/  ISETP.GE.AND.EX P4, PT, R84, UR15, PT, P4 ;  /* 0x0000000f54007c0c */ /* 0x000fe2000bf86340 */
[-C--:B------:R-:W-:Y:S01]  /*4490*/  FMUL.FTZ R15, R60, R33.reuse ;  /* 0x000000213c0f7220 */ /* 0x080fe20000410000 */
[----:B------:R-:W-:Y:S01]  /*44a0*/  ISETP.GT.U32.OR P6, PT, R0, 0x27f, P6 ;  /* 0x0000027f0000780c */ /* 0x000fe200037c4470 */
[----:B------:R-:W-:Y:S01]  /*44b0*/  FMUL.FTZ R32, R32, R33 ;  /* 0x0000002120207220 */ /* 0x000fe20000410000 */
[C---:B------:R-:W-:Y:S01]  /*44c0*/  ISETP.GT.U32.OR P1, PT, R0.reuse, 0x27f, P1 ;  /* 0x0000027f0000780c */ /* 0x040fe20000f24470 */
        /* <DEDUP_REMOVED lines=15> */
.L_x_4765:
        /* <DEDUP_REMOVED lines=13> */
.L_x_4767:
[----:B------:R-:W-:Y:S05]  /*4690*/  BSYNC B0 ;  /* 0x0000000000007941 */ /* 0x000fea0003800000 */
.L_x_4766:
        /* <DEDUP_REMOVED lines=13> */
.L_x_4768:
        /* <DEDUP_REMOVED lines=13> */
.L_x_4770:
[----:B------:R-:W-:Y:S05]  /*4840*/  BSYNC B0 ;  /* 0x0000000000007941 */ /* 0x000fea0003800000 */
.L_x_4769:
        /* <DEDUP_REMOVED lines=13> */
.L_x_4771:
        /* <DEDUP_REMOVED lines=13> */
.L_x_4773:
[----:B------:R-:W-:Y:S05]  /*49f0*/  BSYNC B0 ;  /* 0x0000000000007941 */ /* 0x000fea0003800000 */
.L_x_4772:
        /* <DEDUP_REMOVED lines=13> */
.L_x_4774:
        /* <DEDUP_REMOVED lines=13> */
.L_x_4776:
[----:B------:R-:W-:Y:S05]  /*4ba0*/  BSYNC B0 ;  /* 0x0000000000007941 */ /* 0x000fea0003800000 */
.L_x_4775:
        /* <DEDUP_REMOVED lines=13> */
.L_x_4777:
[----:B------:R-:W-:Y:S04]  /*4c80*/  BSSY B0, `(.L_x_4778) ;  /* 0x000000c000007945 */ /* 0x000fe80003800000 */
[----:B------:R-:W-:Y:S05]  /*4c90*/  @P4 BRA `(.L_x_4779) ;  /* 0x0000000000284947 */ /* 0x000fea0003800000 */
[----:B------:R-:W-:Y:S01]  /*4ca0*/  ULDC.64 UR12, c[0x0][0x270] ;  /* 0x00009c00000c7ab9 */ /* 0x000fe20000000a00 */
[----:B------:R-:W-:Y:S01]  /*4cb0*/  MOV R89, R91 ;  /* 0x0000005b00597202 */ /* 0x000fe20000000f00 */
[----:B------:R-:W-:Y:S02]  /*4cc0*/  IMAD R84, R84, UR12, RZ ;  /* 0x0000000c54547c24 */ /* 0x000fe4000f8e02ff */
[----:B------:R-:W-:-:S04]  /*4cd0*/  IMAD.WIDE.U32 R88, R11, UR12, R88 ;  /* 0x0000000c0b587c25 */ /* 0x000fc8000f8e0058 */
[----:B0-----:R-:W-:Y:S01]  /*4ce0*/  IMAD R13, R11, UR13, R84 ;  /* 0x0000000d0b0d7c24 */ /* 0x001fe2000f8e0254 */
[----:B------:R-:W-:Y:S02]  /*4cf0*/  ULDC.64 UR12, c[0x0][0x210] ;  /* 0x00008400000c7ab9 */ /* 0x000fe40000000a00 */
[----:B------:R-:W-:Y:S02]  /*4d00*/  LEA R12, P1, R88, UR12, 0x2 ;  /* 0x0000000c580c7c11 */ /* 0x000fe4000f8210ff */
[----:B------:R-:W-:-:S04]  /*4d10*/  IADD3 R13, R89, R13, RZ ;  /* 0x0000000d590d7210 */ /* 0x000fc80007ffe0ff */
[----:B------:R-:W-:-:S05]  /*4d20*/  LEA.HI.X R13, R88, UR13, R13, 0x2, P1 ;  /* 0x0000000d580d7c11 */ /* 0x000fca00088f140d */
[----:B------:R1:W-:Y:S02]  /*4d30*/  STG.E.64 desc[UR8][R12.64], R34 ;  /* 0x000000220c007986 */ /* 0x0003e4000c101b08 */
.L_x_4779:
[----:B------:R-:W-:Y:S05]  /*4d40*/  BSYNC B0 ;  /* 0x0000000000007941 */ /* 0x000fea0003800000 */
.L_x_4778:
[----:B01----:R-:W0:Y:S01]  /*4d50*/  LDC R13, c[0x0][0x10] ;  /* 0x00000400ff0d7b82 */ /* 0x003e220000000800 */
[----:B------:R-:W-:Y:S02]  /*4d60*/  IADD3 R4, R4, 0x1, RZ ;  /* 0x0000000104047810 */ /* 0x000fe40007ffe0ff */
[----:B0-----:R-:W-:-:S04]  /*4d70*/  IADD3 R82, R13, R82, RZ ;  /* 0x000000520d527210 */ /* 0x001fc80007ffe0ff */
[----:B------:R-:W-:-:S13]  /*4d80*/  ISETP.GE.AND P1, PT, R82, UR4, PT ;  /* 0x0000000452007c0c */ /* 0x000fda000bf26270 */
[----:B------:R-:W-:Y:S05]  /*4d90*/  @!P1 BRA `(.L_x_4780) ;  /* 0xffffffb400509947 */ /* 0x000fea000383ffff */
[----:B------:R-:W-:Y:S05]  /*4da0*/  EXIT ;  /* 0x000000000000794d */ /* 0x000fea0003800000 */
.L_x_4781:
        /* <DEDUP_REMOVED lines=13> */
.L_x_5180:


//--------------------- .text._Z35group_norm_nhwc_fwd_one_pass_kernelI11Fp32IOBf16WLi512ELi80ELi640EEv26Group_norm_nhwc_fwd_params --------------------------
	.section	.text._Z35group_norm_nhwc_fwd_one_pass_kernelI11Fp32IOBf16WLi512ELi80ELi640EEv26Group_norm_nhwc_fwd_params,"ax",@progbits
	.align	128
        .global         _Z35group_norm_nhwc_fwd_one_pass_kernelI11Fp32IOBf16WLi512ELi80ELi640EEv26Group_norm_nhwc_fwd_params
        .type           _Z35group_norm_nhwc_fwd_one_pass_kernelI11Fp32IOBf16WLi512ELi80ELi640EEv26Group_norm_nhwc_fwd_params,@function
        .size           _Z35group_norm_nhwc_fwd_one_pass_kernelI11Fp32IOBf16WLi512ELi80ELi640EEv26Group_norm_nhwc_fwd_params,(.L_x_5181 - _Z35group_norm_nhwc_fwd_one_pass_kernelI11Fp32IOBf16WLi512ELi80ELi640EEv26Group_norm_nhwc_fwd_params)
        .other          _Z35group_norm_nhwc_fwd_one_pass_kernelI11Fp32IOBf16WLi512ELi80ELi640EEv26Group_norm_nhwc_fwd_params,@"STO_CUDA_ENTRY STV_DEFAULT"
_Z35group_norm_nhwc_fwd_one_pass_kernelI11Fp32IOBf16WLi512ELi80ELi640EEv26Group_norm_nhwc_fwd_params:
.text._Z35group_norm_nhwc_fwd_one_pass_kernelI11Fp32IOBf16WLi512ELi80ELi640EEv26Group_norm_nhwc_fwd_params:
[----:B------:R-:W0:Y:S08]  /*0000*/  LDC R1, c[0x0][0x28] ;  /* 0x00000a00ff017b82 */ /* 0x000e300000000800 */
[----:B------:R-:W1:Y:S01]  /*0010*/  S2UR UR9, SR_CTAID.Y ;  /* 0x00000000000979c3 */ /* 0x000e620000002600 */
[----:B------:R-:W-:Y:S01]  /*0020*/  ULDC UR8, c[0x0][0x288] ;  /* 0x0000a20000087ab9 */ /* 0x000fe20000000800 */
[----:B------:R-:W-:Y:S01]  /*0030*/  ULDC UR4, c[0x0][0x258] ;  /* 0x0000960000047ab9 */ /* 0x000fe20000000800 */
[----:B0-----:R-:W-:Y:S01]  /*0040*/  IADD3 R1, R1, -0x8, RZ ;  /* 0xfffffff801017810 */ /* 0x001fe20007ffe0ff */
[----:B------:R-:W-:-:S04]  /*0050*/  UIMAD UR8, UR8, UR4, URZ ;  /* 0x00000004080872a4 */ /* 0x000fc8000f8e023f */
[----:B-1----:R-:W-:-:S06]  /*0060*/  UISETP.GE.AND UP0, UPT, UR9, UR8, UPT ;  /* 0x000000080900728c */ /* 0x002fcc000bf06270 */
        /* <DEDUP_REMOVED lines=31> */
.L_x_4887:
[----:B------:R-:W-:Y:S01]  /*0260*/  ULDC UR11, c[0x0][0x288] ;  /* 0x0000a200000b7ab9 */ /* 0x000fe20000000800 */
[----:B------:R-:W-:Y:S01]  /*0270*/  IABS R4, UR9 ;  /* 0x0000000900047c13 */ /* 0x000fe20008000000 */
[----:B------:R-:W-:Y:S01]  /*0280*/  UMOV UR6, URZ ;  /* 0x0000003f00067c82 */ /* 0x000fe20008000000 */
[----:B--2--5:R-:W-:Y:S01]  /*0290*/  MOV R2, UR11 ;  /* 0x0000000b00027c02 */ /* 0x024fe20008000f00 */
[----:B0-----:R-:W0:Y:S01]  /*02a0*/  @P0 LDC.64 R16, c[0x0][0x270] ;  /* 0x00009c00ff100b82 */ /* 0x001e220000000a00 */
[----:B------:R-:W-:Y:S02]  /*02b0*/  R2UR UR10, R4 ;  /* 0x00000000040a72ca */ /* 0x000fe400000e0000 */
[----:B------:R-:W-:Y:S02]  /*02c0*/  IABS R2, R2 ;  /* 0x0000000200027213 */ /* 0x000fe40000000000 */
[----:B------:R-:W-:Y:S02]  /*02d0*/  IADD3 R35, R0, 0xe0, RZ ;  /* 0x000000e000237810 */ /* 0x000fe40007ffe0ff */
[----:B------:R-:W-:Y:S01]  /*02e0*/  R2UR UR12, R2 ;  /* 0x00000000020c72ca */ /* 0x000fe200000e0000 */
[----:B-1----:R-:W1:Y:S01]  /*02f0*/  @P0 LDC.64 R58, c[0x0][0x220] ;  /* 0x00008800ff3a0b82 */ /* 0x002e620000000a00 */
[----:B------:R-:W-:-:S02]  /*0300*/  SHF.R.S32.HI R7, RZ, 0x1f, R35 ;  /* 0x0000001fff077819 */ /* 0x000fc40000011423 */
[C---:B------:R-:W-:Y:S02]  /*0310*/  IADD3 R37, R0.reuse, 0xf0, RZ ;  /* 0x000000f000257810 */ /* 0x040fe40007ffe0ff */
[----:B------:R-:W-:Y:S02]  /*0320*/  IADD3 R39, R0, 0x100, RZ ;  /* 0x0000010000277810 */ /* 0x000fe40007ffe0ff */
[----:B------:R-:W-:Y:S02]  /*0330*/  SHF.R.S32.HI R25, RZ, 0x1f, R37 ;  /* 0x0000001fff197819 */ /* 0x000fe40000011425 */
[----:B------:R-:W-:Y:S02]  /*0340*/  LOP3.LUT R44, R44, 0xfffffdff, RZ, 0xc0, !PT ;  /* 0xfffffdff2c2c7812 */ /* 0x000fe400078ec0ff */
[----:B------:R-:W-:Y:S01]  /*0350*/  SHF.R.S32.HI R27, RZ, 0x1f, R39 ;  /* 0x0000001fff1b7819 */ /* 0x000fe20000011427 */
[----:B------:R-:W2:Y:S01]  /*0360*/  I2F.RP R2, UR12 ;  /* 0x0000000c00027d06 */ /* 0x000ea20008209400 */
        /* <DEDUP_REMOVED lines=48> */
[----:B------:R-:W3:Y:S03]  /*0670*/  @!P4 LDC.64 R8, c[0x0][0x220] ;  /* 0x00008800ff08cb82 */ /* 0x000ee60000000a00 */
        /* <DEDUP_REMOVED lines=45> */
[----:B------:R-:W-:Y:S01]  /*0950*/  @!P3 MOV R25, R5 ;  /* 0x000000050019b202 */ /* 0x000fe20000000f00 */
[----:B------:R-:W-:Y:S01]  /*0960*/  @!P2 IMAD.IADD R17, R17, 0x1, R33 ;  /* 0x000000011111a824 */ /* 0x000fe200078e0221 */
[C---:B---3--:R-:W-:Y:S01]  /*0970*/  @!P2 LEA R8, P1, R16.reuse, R8, 0x2 ;  /* 0x000000081008a211 */ /* 0x048fe200078210ff */
[----:B------:R-:W-:Y:S01]  /*0980*/  @!P3 IMAD R33, R37, R21, R24 ;  /* 0x000000152521b224 */ /* 0x000fe200078e0218 */
[----:B------:R-:W-:Y:S01]  /*0990*/  @!P3 MOV R24, R2 ;  /* 0x000000020018b202 */ /* 0x000fe20000000f00 */
[----:B------:R-:W1:Y:S01]  /*09a0*/  @!P6 LDC.64 R12, c[0x0][0x220] ;  /* 0x00008800ff0ceb82 */ /* 0x000e620000000a00 */
[----:B------:R-:W-:Y:S01]  /*09b0*/  @!P2 LEA.HI.X R9, R16, R9, R17, 0x2, P1 ;  /* 0x000000091009a211 */ /* 0x000fe200008f1411 */
[----:B------:R-:W-:Y:S01]  /*09c0*/  @!P6 IMAD R27, R39, R19, R26 ;  /* 0x00000013271be224 */ /* 0x000fe200078e021a */
[----:B------:R-:W-:Y:S01]  /*09d0*/  LOP3.LUT R44, R44, 0xfffffff7, RZ, 0xc0, !PT ;  /* 0xfffffff72c2c7812 */ /* 0x000fe200078ec0ff */
[----:B------:R-:W-:Y:S01]  /*09e0*/  @!P3 IMAD.WIDE.U32 R20, R37, R20, R24 ;  /* 0x000000142514b225 */ /* 0x000fe200078e0018 */
[----:B------:R-:W-:-:S02]  /*09f0*/  @!P6 MOV R24, R2 ;  /* 0x000000020018e202 */ /* 0x000fc40000000f00 */
[----:B------:R-:W-:Y:S01]  /*0a00*/  @!P6 MOV R25, R5 ;  /* 0x000000050019e202 */ /* 0x000fe20000000f00 */
[----:B------:R-:W3:Y:S01]  /*0a10*/  @!P5 LDC.64 R16, c[0x0][0x220] ;  /* 0x00008800ff10db82 */ /* 0x000ee20000000a00 */
[----:B------:R-:W-:Y:S01]  /*0a20*/  @!P3 IADD3 R21, R21, R33, RZ ;  /* 0x000000211515b210 */ /* 0x000fe20007ffe0ff */
[----:B--2---:R-:W-:Y:S01]  /*0a30*/  @!P5 IMAD R26, R29, R6, RZ ;  /* 0x000000061d1ad224 */ /* 0x004fe200078e02ff */
[----:B----4-:R-:W-:Y:S01]  /*0a40*/  @!P3 LEA R10, P1, R20, R10, 0x2 ;  /* 0x0000000a140ab211 */ /* 0x010fe200078210ff */
[----:B------:R-:W-:Y:S01]  /*0a50*/  @!P6 IMAD.WIDE.U32 R24, R39, R18, R24 ;  /* 0x000000122718e225 */ /* 0x000fe200078e0018 */
[----:B------:R-:W-:Y:S02]  /*0a60*/  IADD3 R33, R0, 0x150, RZ ;  /* 0x0000015000217810 */ /* 0x000fe40007ffe0ff */
[----:B------:R-:W-:Y:S01]  /*0a70*/  @!P3 LEA.HI.X R11, R20, R11, R21, 0x2, P1 ;  /* 0x0000000b140bb211 */ /* 0x000fe200008f1415 */
[----:B------:R-:W2:Y:S01]  /*0a80*/  @!P4 LDC.64 R18, c[0x0][0x220] ;  /* 0x00008800ff12cb82 */ /* 0x000ea20000000a00 */
[----:B------:R-:W-:Y:S01]  /*0a90*/  @!P5 MOV R20, R2 ;  /* 0x000000020014d202 */ /* 0x000fe20000000f00 */
[----:B------:R-:W-:Y:S01]  /*0aa0*/  @!P5 IMAD R29, R23, R7, R26 ;  /* 0x00000007171dd224 */ /* 0x000fe200078e021a */
[----:B------:R-:W-:Y:S01]  /*0ab0*/  @!P5 MOV R21, R5 ;  /* 0x000000050015d202 */ /* 0x000fe20000000f00 */
[----:B0-----:R-:W-:Y:S01]  /*0ac0*/  @!P4 IMAD R31, R31, R14, RZ ;  /* 0x0000000e1f1fc224 */ /* 0x001fe200078e02ff */
[----:B------:R-:W-:-:S02]  /*0ad0*/  @!P6 IADD3 R25, R25, R27, RZ ;  /* 0x0000001b1919e210 */ /* 0x000fc40007ffe0ff */
[----:B------:R-:W-:Y:S01]  /*0ae0*/  IADD3 R27, R0, 0x170, RZ ;  /* 0x00000170001b7810 */ /* 0x000fe20007ffe0ff */
[----:B------:R-:W-:Y:S01]  /*0af0*/  @!P5 IMAD.WIDE.U32 R6, R23, R6, R20 ;  /* 0x000000061706d225 */ /* 0x000fe200078e0014 */
[----:B------:R-:W-:Y:S02]  /*0b00*/  @!P4 MOV R20, R2 ;  /* 0x000000020014c202 */ /* 0x000fe40000000f00 */
[----:B------:R-:W-:Y:S01]  /*0b10*/  @!P4 MOV R21, R5 ;  /* 0x000000050015c202 */ /* 0x000fe20000000f00 */
[----:B------:R-:W-:Y:S01]  /*0b20*/  @!P4 IMAD R31, R22, R15, R31 ;  /* 0x0000000f161fc224 */ /* 0x000fe200078e021f */
[----:B-1----:R-:W-:Y:S02]  /*0b30*/  @!P6 LEA R12, P1, R24, R12, 0x2 ;  /* 0x0000000c180ce211 */ /* 0x002fe400078210ff */
[----:B------:R-:W-:Y:S01]  /*0b40*/  @!P5 IADD3 R7, R7, R29, RZ ;  /* 0x0000001d0707d210 */ /* 0x000fe20007ffe0ff */
[----:B------:R-:W-:Y:S01]  /*0b50*/  @!P4 IMAD.WIDE.U32 R22, R22, R14, R20 ;  /* 0x0000000e1616c225 */ /* 0x000fe200078e0014 */
[----:B------:R-:W-:-:S02]  /*0b60*/  @!P6 LEA.HI.X R13, R24, R13, R25, 0x2, P1 ;  /* 0x0000000d180de211 */ /* 0x000fc400008f1419 */
[----:B---3--:R-:W-:Y:S02]  /*0b70*/  @!P5 LEA R14, P1, R6, R16, 0x2 ;  /* 0x00000010060ed211 */ /* 0x008fe400078210ff */
[----:B------:R-:W-:Y:S02]  /*0b80*/  IADD3 R25, R0, 0x120, RZ ;  /* 0x0000012000197810 */ /* 0x000fe40007ffe0ff */
[----:B------:R-:W-:Y:S02]  /*0b90*/  @!P5 LEA.HI.X R15, R6, R17, R7, 0x2, P1 ;  /* 0x00000011060fd211 */ /* 0x000fe400008f1407 */
[----:B------:R-:W-:Y:S02]  /*0ba0*/  @!P4 IADD3 R6, R23, R31, RZ ;  /* 0x0000001f1706c210 */ /* 0x000fe40007ffe0ff */
[----:B--2---:R-:W-:Y:S02]  /*0bb0*/  @!P4 LEA R16, P1, R22, R18, 0x2 ;  /* 0x000000121610c211 */ /* 0x004fe400078210ff */
[----:B------:R-:W-:-:S02]  /*0bc0*/  IADD3 R23, R0, 0x140, RZ ;  /* 0x0000014000177810 */ /* 0x000fc40007ffe0ff */
[----:B------:R-:W-:Y:S02]  /*0bd0*/  @!P4 LEA.HI.X R17, R22, R19, R6, 0x2, P1 ;  /* 0x000000131611c211 */ /* 0x000fe400008f1406 */
[----:B------:R-:W-:Y:S02]  /*0be0*/  ISETP.GE.U32.AND P1, PT, R23, UR12, PT ;  /* 0x0000000c17007c0c */ /* 0x000fe4000bf26070 */
[----:B------:R-:W-:Y:S02]  /*0bf0*/  SHF.R.S32.HI R7, RZ, 0x1f, R23 ;  /* 0x0000001fff077819 */ /* 0x000fe40000011417 */
[----:B------:R-:W-:Y:S02]  /*0c00*/  SHF.R.S32.HI R90, RZ, 0x1f, R25 ;  /* 0x0000001fff5a7819 */ /* 0x000fe40000011419 */
[----:B------:R-:W-:Y:S02]  /*0c10*/  ISETP.GE.AND.EX P1, PT, R7, UR13, PT, P1 ;  /* 0x0000000d07007c0c */ /* 0x000fe4000bf26310 */
[----:B------:R-:W-:-:S02]  /*0c20*/  SHF.R.S32.HI R87, RZ, 0x1f, R27 ;  /* 0x0000001fff577819 */ /* 0x000fc4000001141b */
[----:B------:R-:W-:Y:S02]  /*0c30*/  ISETP.GT.U32.OR P0, PT, R92, 0x27f, P1 ;  /* 0x0000027f5c00780c */ /* 0x000fe40000f04470 */
[C---:B------:R-:W-:Y:S02]  /*0c40*/  IADD3 R29, R0.reuse, 0x180, RZ ;  /* 0x00000180001d7810 */ /* 0x040fe40007ffe0ff */
[----:B------:R-:W-:Y:S02]  /*0c50*/  IADD3 R31, R0, 0x1d0, RZ ;  /* 0x000001d0001f7810 */ /* 0x000fe40007ffe0ff */
[----:B------:R-:W-:Y:S02]  /*0c60*/  SHF.R.S32.HI R86, RZ, 0x1f, R29 ;  /* 0x0000001fff567819 */ /* 0x000fe4000001141d */
[----:B------:R-:W-:Y:S02]  /*0c70*/  SHF.R.S32.HI R77, RZ, 0x1f, R31 ;  /* 0x0000001fff4d7819 */ /* 0x000fe4000001141f */
[----:B------:R-:W-:-:S02]  /*0c80*/  SHF.R.S32.HI R89, RZ, 0x1f, R33 ;  /* 0x0000001fff597819 */ /* 0x000fc40000011421 */
        /* <DEDUP_REMOVED lines=381> */
[----:B------:R-:W-:Y:S02]  /*2460*/  @!P3 MOV R72, R2 ;  /* 0x000000020048b202 */ /* 0x000fe40000000f00 */
[----:B------:R-:W-:Y:S02]  /*2470*/  @!P3 MOV R73, R5 ;  /* 0x000000050049b202 */ /* 0x000fe40000000f00 */
[----:B------:R-:W-:-:S03]  /*2480*/  @P3 LOP3.LUT R36, R36, 0x8, RZ, 0xfc, !PT ;  /* 0x0000000824243812 */ /* 0x000fc600078efcff */
        /* <DEDUP_REMOVED lines=108> */
[----:B0-----:R-:W-:Y:S01]  /*2b50*/  @!P1 MOV R66, R2 ;  /* 0x0000000200429202 */ /* 0x001fe20000000f00 */
[----:B------:R-:W-:-:S04]  /*2b60*/  @!P1 IMAD.MOV.U32 R67, RZ, RZ, R5 ;  /* 0x000000ffff439224 */ /* 0x000fc800078e0005 */
        /* <DEDUP_REMOVED lines=267> */
[----:B------:R-:W-:Y:S01]  /*3c20*/  FADD.FTZ R44, R81, R44 ;  /* 0x0000002c512c7221 */ /* 0x000fe20000010000 */
[----:B------:R-:W0:Y:S02]  /*3c30*/  LDS.64 R82, [UR5+0xb0] ;  /* 0x0000b005ff527984 */ /* 0x000e240008000a00 */
[----:B------:R-:W-:Y:S01]  /*3c40*/  FADD.FTZ R45, R45, R47 ;  /* 0x0000002f2d2d7221 */ /* 0x000fe20000010000 */
[----:B------:R-:W-:-:S04]  /*3c50*/  FADD.FTZ R44, R44, R46 ;  /* 0x0000002e2c2c7221 */ /* 0x000fc80000010000 */
[----:B0-----:R-:W-:Y:S01]  /*3c60*/  FADD.FTZ R82, R44, R82 ;  /* 0x000000522c527221 */ /* 0x001fe20000010000 */
[----:B------:R-:W-:-:S07]  /*3c70*/  FADD.FTZ R83, R45, R83 ;  /* 0x000000532d537221 */ /* 0x000fce0000010000 */
.L_x_4783:
[----:B------:R-:W-:Y:S05]  /*3c80*/  BSYNC B0 ;  /* 0x0000000000007941 */ /* 0x000fea0003800000 */
.L_x_4782:
[----:B------:R-:W-:-:S06]  /*3c90*/  UISETP.GE.U32.AND UP0, UPT, UR13, 0x2, UPT ;  /* 0x000000020d00788c */ /* 0x000fcc000bf06070 */
[----:B------:R-:W-:-:S13]  /*3ca0*/  PLOP3.LUT P1, PT, PT, PT, UP0, 0x80, 0x0 ;  /* 0x000000000000781c */ /* 0x000fda0003f2f008 */
[----:B------:R-:W-:Y:S05]  /*3cb0*/  @!P1 BRA `(.L_x_4784) ;  /* 0x0000000800c09947 */ /* 0x000fea0003800000 */
[----:B------:R-:W-:Y:S05]  /*3cc0*/  @P3 BRA `(.L_x_4785) ;  /* 0x0000000000843947 */ /* 0x000fea0003800000 */
[----:B------:R-:W1:Y:S01]  /*3cd0*/  S2R R46, SR_CTAID.Y ;  /* 0x00000000002e7919 */ /* 0x000e620000002600 */
[----:B------:R-:W0:Y:S01]  /*3ce0*/  LDC R47, c[0x0][0x10] ;  /* 0x00000400ff2f7b82 */ /* 0x000e220000000800 */
[----:B------:R-:W-:Y:S01]  /*3cf0*/  ULOP3.LUT UR5, UR4, 0x1, URZ, 0xc0, !UPT ;  /* 0x0000000104057892 */ /* 0x000fe2000f8ec03f */
[----:B------:R2:W-:Y:S06]  /*3d00*/  STL.64 [R1], R2 ;  /* 0x0000000201007387 */ /* 0x0005ec0000100a00 */
[----:B--2---:R-:W2:Y:S01]  /*3d10*/  LDC.64 R2, c[0x0][0x248] ;  /* 0x00009200ff027b82 */ /* 0x004ea20000000a00 */
[----:B0-----:R-:W-:-:S02]  /*3d20*/  IMAD R44, R47, UR5, RZ ;  /* 0x000000052f2c7c24 */ /* 0x001fc4000f8e02ff */
[----:B-1----:R-:W-:-:S03]  /*3d30*/  IMAD R47, R47, UR16, R46 ;  /* 0x000000102f2f7c24 */ /* 0x002fc6000f8e022e */
[C---:B------:R-:W-:Y:S01]  /*3d40*/  IADD3 R46, R44.reuse, R46, RZ ;  /* 0x0000002e2c2e7210 */ /* 0x040fe20007ffe0ff */
[----:B------:R-:W-:-:S05]  /*3d50*/  IMAD R44, R44, UR13, RZ ;  /* 0x0000000d2c2c7c24 */ /* 0x000fca000f8e02ff */
[----:B------:R-:W-:-:S05]  /*3d60*/  SHF.L.U32 R44, R44, 0x1, RZ ;  /* 0x000000012c2c7819 */ /* 0x000fca00000006ff */
[----:B--2---:R-:W-:Y:S02]  /*3d70*/  IMAD.WIDE R44, R44, 0x4, R2 ;  /* 0x000000042c2c7825 */ /* 0x004fe400078e0202 */
[----:B------:R1:W5:Y:S01]  /*3d80*/  LDL.LU.64 R2, [R1] ;  /* 0x0000000001027983 */ /* 0x0003620000300a00 */
[----:B------:R-:W-:Y:S01]  /*3d90*/  ULOP3.LUT UP0, URZ, UR4, 0x2, URZ, 0xc0, !UPT ;  /* 0x00000002043f7892 */ /* 0x000fe2000f80c03f */
[----:B------:R-:W-:Y:S01]  /*3da0*/  UMOV UR5, 0xffffffff ;  /* 0xffffffff00057882 */ /* 0x000fe20000000000 */
[----:B------:R-:W-:Y:S02]  /*3db0*/  IMAD.WIDE.U32 R44, R47, 0x8, R44 ;  /* 0x000000082f2c7825 */ /* 0x000fe400078e002c */
[----:B------:R-:W-:-:S03]  /*3dc0*/  USEL UR5, UR5, 0x1, UP0 ;  /* 0x0000000105057887 */ /* 0x000fc60008000000 */
        /* <DEDUP_REMOVED lines=11> */
[----:B-1----:R-:W-:Y:S05]  /*3e80*/  @!P1 BRA `(.L_x_4785) ;  /* 0x0000000000149947 */ /* 0x002fea0003800000 */
.L_x_4786:
[----:B------:R-:W2:Y:S04]  /*3e90*/  LDG.E.STRONG.GPU R47, desc[UR14][R44.64] ;  /* 0x0000000e2c2f7981 */ /* 0x000ea8000c1ef900 */
[----:B--2---:R-:W-:Y:S01]  /*3ea0*/  CCTL.IVALL ;  /* 0x00000000ff00798f */ /* 0x004fe20002000000 */
[----:B------:R-:W-:Y:S05]  /*3eb0*/  YIELD ;  /* 0x0000000000007946 */ /* 0x000fea0003800000 */
[----:B------:R-:W-:-:S13]  /*3ec0*/  ISETP.NE.AND P1, PT, R47, R46, PT ;  /* 0x0000002e2f00720c */ /* 0x000fda0003f25270 */
[----:B------:R-:W-:Y:S05]  /*3ed0*/  @P1 BRA `(.L_x_4786) ;  /* 0xfffffffc00ec1947 */ /* 0x000fea000383ffff */
.L_x_4785:
        /* <DEDUP_REMOVED lines=14> */
.L_x_4788:
        /* <DEDUP_REMOVED lines=68> */
.L_x_4787:
        /* <DEDUP_REMOVED lines=20> */
.L_x_4790:
[----:B------:R-:W-:Y:S05]  /*4540*/  BSYNC B0 ;  /* 0x0000000000007941 */ /* 0x000fea0003800000 */
.L_x_4789:
        /* <DEDUP_REMOVED lines=39> */
.L_x_4784:
[----:B------:R-:W-:Y:S01]  /*47c0*/  ULDC.64 UR10, c[0x0][0x218] ;  /* 0x00008600000a7ab9 */ /* 0x000fe20000000a00 */
[----:B------:R-:W-:Y:S01]  /*47d0*/  LOP3.LUT P1, RZ, R92, UR16, RZ, 0xfc, !PT ;  /* 0x000000105cff7c12 */ /* 0x000fe2000f82fcff */
[----:B------:R-:W1:Y:S01]  /*47e0*/  S2UR UR7, SR_CgaCtaId ;  /* 0x00000000000779c3 */ /* 0x000e620000008800 */
[----:B------:R-:W-:Y:S01]  /*47f0*/  ISETP.EQ.U32.AND P2, PT, RZ, UR10, PT ;  /* 0x0000000aff007c0c */ /* 0x000fe2000bf42070 */
[----:B------:R-:W-:Y:S01]  /*4800*/  UMOV UR5, 0x400 ;  /* 0x0000040000057882 */ /* 0x000fe20000000000 */
[----:B------:R-:W-:Y:S01]  /*4810*/  MOV R46, UR9 ;  /* 0x00000009002e7c02 */ /* 0x000fe20008000f00 */
[----:B-----5:R2:W-:Y:S01]  /*4820*/  STL.64 [R1], R2 ;  /* 0x0000000201007387 */ /* 0x0205e20000100a00 */
[----:B------:R-:W-:-:S03]  /*4830*/  ISETP.EQ.OR.EX P1, PT, RZ, UR11, P1, P2 ;  /* 0x0000000bff007c0c */ /* 0x000fc60008f22720 */
[----:B--2---:R-:W2:Y:S10]  /*4840*/  LDC.64 R2, c[0x0][0x230] ;  /* 0x00008c00ff027b82 */ /* 0x004eb40000000a00 */
[----:B0-----:R-:W0:Y:S01]  /*4850*/  @!P1 LDC.64 R44, c[0x0][0x218] ;  /* 0x00008600ff2c9b82 */ /* 0x001e220000000a00 */
[----:B-1----:R-:W-:-:S03]  /*4860*/  ULEA UR5, UR7, UR5, 0x18 ;  /* 0x0000000507057291 */ /* 0x002fc6000f8ec03f */
[----:B------:R-:W-:-:S06]  /*4870*/  ULDC UR7, c[0x0][0x2a4] ;  /* 0x0000a90000077ab9 */ /* 0x000fcc0000000800 */
[----:B------:R1:W-:Y:S02]  /*4880*/  @!P3 STS.64 [UR5+0xc0], R82 ;  /* 0x0000c052ff00b988 */ /* 0x0003e40008000a05 */
[----:B-1----:R-:W-:Y:S01]  /*4890*/  @!P1 FMUL.FTZ R83, R83, UR7 ;  /* 0x0000000753539c20 */ /* 0x002fe20008410000 */
[----:B------:R-:W-:Y:S01]  /*48a0*/  @!P1 FMUL.FTZ R82, R82, UR7 ;  /* 0x0000000752529c20 */ /* 0x000fe20008410000 */
[----:B0-----:R-:W-:Y:S02]  /*48b0*/  @!P1 IMAD.WIDE R44, R46, 0x8, R44 ;  /* 0x000000082e2c9825 */ /* 0x001fe400078e022c */
[----:B------:R-:W0:Y:S03]  /*48c0*/  LDC.64 R46, c[0x0][0x228] ;  /* 0x00008a00ff2e7b82 */ /* 0x000e260000000a00 */
[----:B------:R-:W-:Y:S05]  /*48d0*/  @!P1 STG.E.64 desc[UR14][R44.64], R82 ;  /* 0x000000522c009986 */ /* 0x000fea000c101b0e */
[----:B------:R-:W-:Y:S06]  /*48e0*/  BAR.SYNC.DEFER_BLOCKING 0x0 ;  /* 0x0000000000007b1d */ /* 0x000fec0000010000 */
[----:B------:R-:W1:Y:S02]  /*48f0*/  LDS.64 R44, [UR5+0xc0] ;  /* 0x0000c005ff2c7984 */ /* 0x000e640008000a00 */
[----:B-1----:R-:W-:-:S05]  /*4900*/  FMUL.FTZ R44, R44, UR7 ;  /* 0x000000072c2c7c20 */ /* 0x002fca0008410000 */
[----:B------:R-:W-:Y:S02]  /*4910*/  R2UR UR5, R44 ;  /* 0x000000002c0572ca */ /* 0x000fe400000e0000 */
[----:B------:R-:W-:-:S05]  /*4920*/  IADD3 R44, R74, UR6, RZ ;  /* 0x000000064a2c7c10 */ /* 0x000fca000fffe0ff */
[----:B0-----:R-:W-:-:S05]  /*4930*/  IMAD.WIDE R46, R44, 0x2, R46 ;  /* 0x000000022c2e7825 */ /* 0x001fca00078e022e */
[----:B------:R-:W3:Y:S01]  /*4940*/  LDG.E.U16 R81, desc[UR14][R46.64] ;  /* 0x0000000e2e517981 */ /* 0x000ee2000c1e1500 */
[----:B------:R-:W-:-:S05]  /*4950*/  MOV R82, UR5 ;  /* 0x0000000500527c02 */ /* 0x000fca0008000f00 */
[----:B------:R-:W-:-:S04]  /*4960*/  FMUL.FTZ R82, R82, UR5 ;  /* 0x0000000552527c20 */ /* 0x000fc80008410000 */
[----:B------:R-:W-:Y:S01]  /*4970*/  FFMA.FTZ R82, R45, UR7, -R82 ;  /* 0x000000072d527c23 */ /* 0x000fe20008010852 */
[----:B--2---:R-:W-:Y:S01]  /*4980*/  IMAD.WIDE R44, R44, 0x2, R2 ;  /* 0x000000022c2c7825 */ /* 0x004fe200078e0202 */
[----:B------:R-:W2:Y:S04]  /*4990*/  LDG.E.U16 R46, desc[UR14][R46.64+0x2] ;  /* 0x0000020e2e2e7981 */ /* 0x000ea8000c1e1500 */
[----:B------:R-:W4:Y:S04]  /*49a0*/  LDG.E.U16 R84, desc[UR14][R44.64+0x2] ;  /* 0x0000020e2c547981 */ /* 0x000f28000c1e1500 */
[----:B------:R-:W5:Y:S04]  /*49b0*/  LDL.LU.64 R2, [R1] ;  /* 0x0000000001027983 */ /* 0x000f680000300a00 */
[----:B------:R3:W4:Y:S01]  /*49c0*/  LDG.E.U16 R47, desc[UR14][R44.64] ;  /* 0x0000000e2c2f7981 */ /* 0x000722000c1e1500 */
[----:B------:R-:W-:-:S13]  /*49d0*/  FSETP.GTU.FTZ.AND P1, PT, R82, RZ, PT ;  /* 0x000000ff5200720b */ /* 0x000fda0003f3c000 */
[----:B------:R-:W-:Y:S01]  /*49e0*/  VOTEU.ANY UP0, P1 ;  /* 0x00000000003f7886 */ /* 0x000fe20000800100 */
[----:B------:R-:W-:-:S04]  /*49f0*/  PLOP3.LUT P1, PT, PT, PT, UP0, 0x80, 0x0 ;  /* 0x000000000000781c */ /* 0x000fc80003f2f008 */
[----:B------:R-:W-:-:S09]  /*4a00*/  @UP0 ULDC UR6, c[0x0][0x238] ;  /* 0x00008e0000060ab9 */ /* 0x000fd20000000800 */
[----:B------:R-:W-:-:S06]  /*4a10*/  @P1 FADD.FTZ R82, R82, UR6 ;  /* 0x0000000652521e21 */ /* 0x000fcc0008010000 */
[----:B------:R-:W0:Y:S01]  /*4a20*/  @P1 MUFU.RSQ R82, R82 ;  /* 0x0000005200521308 */ /* 0x000e220000001400 */
[----:B------:R-:W-:Y:S01]  /*4a30*/  ISETP.NE.AND P5, PT, RZ, UR17, PT ;  /* 0x00000011ff007c0c */ /* 0x000fe2000bfa5270 */
[----:B------:R-:W-:Y:S01]  /*4a40*/  FADD.FTZ R56, R56, -UR5 ;  /* 0x8000000538387e21 */ /* 0x000fe20008010000 */
[----:B------:R-:W-:Y:S01]  /*4a50*/  FADD.FTZ R57, R57, -UR5 ;  /* 0x8000000539397e21 */ /* 0x000fe20008010000 */
[----:B------:R-:W-:Y:S01]  /*4a60*/  UMOV UR10, 0x3f800000 ;  /* 0x3f800000000a7882 */ /* 0x000fe20000000000 */
[----:B0-----:R-:W-:-:S13]  /*4a70*/  @P1 R2UR UR6, R82 ;  /* 0x00000000520612ca */ /* 0x001fda00000e0000 */
[----:B------:R-:W-:Y:S02]  /*4a80*/  @UP0 UMOV UR10, UR6 ;  /* 0x00000006000a0c82 */ /* 0x000fe40008000000 */
[----:B------:R-:W-:Y:S01]  /*4a90*/  FMUL.FTZ R56, R56, UR10 ;  /* 0x0000000a38387c20 */ /* 0x000fe20008410000 */
[----:B------:R-:W-:Y:S01]  /*4aa0*/  FMUL.FTZ R57, R57, UR10 ;  /* 0x0000000a39397c20 */ /* 0x000fe20008410000 */
[----:B---3--:R-:W-:Y:S02]  /*4ab0*/  SHF.L.U32 R44, R81, 0x10, RZ ;  /* 0x00000010512c7819 */ /* 0x008fe400000006ff */
[----:B--2---:R-:W-:Y:S02]  /*4ac0*/  SHF.L.U32 R45, R46, 0x10, RZ ;  /* 0x000000102e2d7819 */ /* 0x004fe400000006ff */
[----:B----4-:R-:W-:Y:S01]  /*4ad0*/  SHF.L.U32 R84, R84, 0x10, RZ ;  /* 0x0000001054547819 */ /* 0x010fe200000006ff */
[----:B------:R-:W-:-:S04]  /*4ae0*/  IMAD.U32 R81, R47, 0x10000, RZ ;  /* 0x000100002f517824 */ /* 0x000fc800078e00ff */
[----:B------:R-:W-:Y:S01]  /*4af0*/  FFMA.FTZ R47, R45, R57, R84 ;  /* 0x000000392d2f7223 */ /* 0x000fe20000010054 */
        /* <DEDUP_REMOVED lines=12> */
.L_x_4791:
[----:B------:R-:W-:Y:S04]  /*4bc0*/  BSSY B0, `(.L_x_4792) ;  /* 0x000000e000007945 */ /* 0x000fe80003800000 */
[----:B------:R-:W-:Y:S05]  /*4bd0*/  @!P0 BRA `(.L_x_4793) ;  /* 0x0000000000308947 */ /* 0x000fea0003800000 */
[----:B------:R-:W-:Y:S01]  /*4be0*/  SHF.R.S32.HI R56, RZ, 0x1f, R0 ;  /* 0x0000001fff387819 */ /* 0x000fe20000011400 */
[----:B------:R-:W-:Y:S01]  /*4bf0*/  ULDC.64 UR6, c[0x0][0x270] ;  /* 0x00009c0000067ab9 */ /* 0x000fe20000000a00 */
[----:B------:R-:W-:-:S03]  /*4c00*/  MOV R57, R5 ;  /* 0x0000000500397202 */ /* 0x000fc60000000f00 */
[----:B------:R-:W-:Y:S01]  /*4c10*/  IMAD R82, R56, UR6, RZ ;  /* 0x0000000638527c24 */ /* 0x000fe2000f8e02ff */
[----:B-----5:R-:W-:-:S03]  /*4c20*/  MOV R56, R2 ;  /* 0x0000000200387202 */ /* 0x020fc60000000f00 */
[C---:B------:R-:W-:Y:S02]  /*4c30*/  IMAD R82, R0.reuse, UR7, R82 ;  /* 0x0000000700527c24 */ /* 0x040fe4000f8e0252 */
[----:B------:R-:W-:Y:S01]  /*4c40*/  IMAD.WIDE.U32 R56, R0, UR6, R56 ;  /* 0x0000000600387c25 */ /* 0x000fe2000f8e0038 */
[----:B------:R-:W-:-:S04]  /*4c50*/  ULDC.64 UR6, c[0x0][0x210] ;  /* 0x0000840000067ab9 */ /* 0x000fc80000000a00 */
[----:B------:R-:W-:Y:S02]  /*4c60*/  IADD3 R57, R57, R82, RZ ;  /* 0x0000005239397210 */ /* 0x000fe40007ffe0ff */
[----:B------:R-:W-:-:S04]  /*4c70*/  LEA R82, P1, R56, UR6, 0x2 ;  /* 0x0000000638527c11 */ /* 0x000fc8000f8210ff */
[----:B------:R-:W-:-:S05]  /*4c80*/  LEA.HI.X R83, R56, UR7, R57, 0x2, P1 ;  /* 0x0000000738537c11 */ /* 0x000fca00088f1439 */
[----:B------:R0:W-:Y:S04]  /*4c90*/  STG.E.64 desc[UR14][R82.64], R46 ;  /* 0x0000002e52007986 */ /* 0x0001e8000c101b0e */
.L_x_4793:
[----:B------:R-:W-:Y:S05]  /*4ca0*/  BSYNC B0 ;  /* 0x0000000000007941 */ /* 0x000fea0003800000 */
.L_x_4792:
        /* <DEDUP_REMOVED lines=24> */
.L_x_4794:
[----:B------:R-:W-:Y:S04]  /*4e30*/  BSSY B0, `(.L_x_4795) ;  /* 0x000000d000007945 */ /* 0x000fe80003800000 */
[----:B------:R-:W-:Y:S05]  /*4e40*/  @P1 BRA `(.L_x_4796) ;  /* 0x00000000002c1947 */ /* 0x000fea0003800000 */
[----:B------:R-:W-:Y:S01]  /*4e50*/  ULDC.64 UR12, c[0x0][0x270] ;  /* 0x00009c00000c7ab9 */ /* 0x000fe20000000a00 */
[----:B-----5:R-:W-:Y:S01]  /*4e60*/  MOV R46, R2 ;  /* 0x00000002002e7202 */ /* 0x020fe20000000f00 */
        /* <DEDUP_REMOVED lines=9> */
.L_x_4796:
[----:B------:R-:W-:Y:S05]  /*4f00*/  BSYNC B0 ;  /* 0x0000000000007941 */ /* 0x000fea0003800000 */
.L_x_4795:
        /* <DEDUP_REMOVED lines=23> */
.L_x_4797:
        /* <DEDUP_REMOVED lines=13> */
.L_x_4799:
[----:B------:R-:W-:Y:S05]  /*5150*/  BSYNC B0 ;  /* 0x0000000000007941 */ /* 0x000fea0003800000 */
.L_x_4798:
[----:B0-----:R-:W-:Y:S01]  /*5160*/  FADD.FTZ R29, R33, -UR5 ;  /* 0x80000005211d7e21 */ /* 0x001fe20008010000 */
[----:B------:R-:W-:Y:S01]  /*5170*/  IADD3 R33, R0, 0x30, RZ ;  /* 0x0000003000217810 */ /* 0x000fe20007ffe0ff */
[----:B------:R-:W-:Y:S01]  /*5180*/  FADD.FTZ R28, R32, -UR5 ;  /* 0x80000005201c7e21 */ /* 0x000fe20008010000 */
[C---:B------:R-:W-:Y:S01]  /*5190*/  IADD3 R91, R0.reuse, 0x40, RZ ;  /* 0x00000040005b7810 */ /* 0x040fe20007ffe0ff */
        /* <DEDUP_REMOVED lines=13> */
[----:B------:R-:W-:Y:S02]  /*5270*/  IADD3 R30, R0, 0x40, RZ ;  /* 0x00000040001e7810 */ /* 0x000fe40007ffe0ff */
[----:B------:R-:W-:Y:S02]  /*5280*/  ISETP.GE.U32.AND P6, PT, R33, UR6, PT ;  /* 0x0000000621007c0c */ /* 0x000fe4000bfc6070 */
[----:B------:R-:W-:Y:S02]  /*5290*/  ISETP.GE.U32.AND P1, PT, R91, UR6, PT ;  /* 0x000000065b007c0c */ /* 0x000fe4000bf26070 */
[----:B------:R-:W-:Y:S02]  /*52a0*/  SHF.R.S32.HI R31, RZ, 0x1f, R31 ;  /* 0x0000001fff1f7819 */ /* 0x000fe4000001141f */
[----:B------:R-:W-:-:S02]  /*52b0*/  ISETP.GE.U32.AND P2, PT, R82, UR6, PT ;  /* 0x0000000652007c0c */ /* 0x000fc4000bf46070 */
[----:B------:R-:W-:Y:S02]  /*52c0*/  ISETP.GE.U32.AND P3, PT, R56, UR6, PT ;  /* 0x0000000638007c0c */ /* 0x000fe4000bf66070 */
[----:B------:R-:W-:Y:S02]  /*52d0*/  ISETP.GE.U32.AND P4, PT, R46, UR6, PT ;  /* 0x000000062e007c0c */ /* 0x000fe4000bf86070 */
        /* <DEDUP_REMOVED lines=25> */
.L_x_4800:
        /* <DEDUP_REMOVED lines=13> */
.L_x_4802:
[----:B------:R-:W-:Y:S05]  /*5540*/  BSYNC B0 ;  /* 0x0000000000007941 */ /* 0x000fea0003800000 */
.L_x_4801:
        /* <DEDUP_REMOVED lines=17> */
.L_x_4803:
[----:B------:R-:W-:Y:S04]  /*5660*/  BSSY B0, `(.L_x_4804) ;  /* 0x000000f000007945 */ /* 0x000fe80003800000 */
[----:B------:R-:W-:Y:S05]  /*5670*/  @P1 BRA `(.L_x_4805) ;  /* 0x0000000000341947 */ /* 0x000fea0003800000 */
[----:B------:R-:W-:Y:S01]  /*5680*/  VIADD R30, R0, 0x40 ;  /* 0x00000040001e7836 */ /* 0x000fe20000000000 */
[----:B------:R-:W-:Y:S01]  /*5690*/  ULDC.64 UR12, c[0x0][0x270] ;  /* 0x00009c00000c7ab9 */ /* 0x000fe20000000a00 */
[----:B------:R-:W-:-:S03]  /*56a0*/  MOV R31, R5 ;  /* 0x00000005001f7202 */ /* 0x000fc60000000f00 */
[----:B------:R-:W-:-:S05]  /*56b0*/  SHF.R.S32.HI R30, RZ, 0x1f, R30 ;  /* 0x0000001fff1e7819 */ /* 0x000fca000001141e */
        /* <DEDUP_REMOVED lines=9> */
.L_x_4805:
[----:B------:R-:W-:Y:S05]  /*5750*/  BSYNC B0 ;  /* 0x0000000000007941 */ /* 0x000fea0003800000 */
.L_x_4804:
        /* <DEDUP_REMOVED lines=17> */
.L_x_4806:
        /* <DEDUP_REMOVED lines=13> */
.L_x_4808:
[----:B------:R-:W-:Y:S05]  /*5940*/  BSYNC B0 ;  /* 0x0000000000007941 */ /* 0x000fea0003800000 */
.L_x_4807:
        /* <DEDUP_REMOVED lines=17> */
.L_x_4809:
        /* <DEDUP_REMOVED lines=13> */
.L_x_4811:
[----:B------:R-:W-:Y:S05]  /*5b30*/  BSYNC B0 ;  /* 0x0000000000007941 */ /* 0x000fea0003800000 */
.L_x_4810:
        /* <DEDUP_REMOVED lines=17> */
.L_x_4812:
        /* <DEDUP_REMOVED lines=13> */
.L_x_4814:
[----:B------:R-:W-:Y:S05]  /*5d20*/  BSYNC B0 ;  /* 0x0000000000007941 */ /* 0x000fea0003800000 */
.L_x_4813:
        /* <DEDUP_REMOVED lines=9> */
[----:B0-----:R-:W-:Y:S01]  /*5dc0*/  FFMA.FTZ R28, R44, R42, R81 ;  /* 0x0000002a2c1c7223 */ /* 0x001fe20000010051 */
        /* <DEDUP_REMOVED lines=37> */
.L_x_4815:
        /* <DEDUP_REMOVED lines=13> */
.L_x_4817:
[----:B------:R-:W-:Y:S05]  /*60f0*/  BSYNC B0 ;  /* 0x0000000000007941 */ /* 0x000fea0003800000 */
.L_x_4816:
        /* <DEDUP_REMOVED lines=17> */
.L_x_4818:
        /* <DEDUP_REMOVED lines=13> */
.L_x_4820:
[----:B------:R-:W-:Y:S05]  /*62e0*/  BSYNC B0 ;  /* 0x0000000000007941 */ /* 0x000fea0003800000 */
.L_x_4819:
        /* <DEDUP_REMOVED lines=17> */
.L_x_4821:
        /* <DEDUP_REMOVED lines=13> */
.L_x_4823:
[----:B------:R-:W-:Y:S05]  /*64d0*/  BSYNC B0 ;  /* 0x0000000000007941 */ /* 0x000fea0003800000 */
.L_x_4822:
        /* <DEDUP_REMOVED lines=17> */
.L_x_4824:
        /* <DEDUP_REMOVED lines=13> */
.L_x_4826:
[----:B------:R-:W-:Y:S05]  /*66c0*/  BSYNC B0 ;  /* 0x0000000000007941 */ /* 0x000fea0003800000 */
.L_x_4825:
        /* <DEDUP_REMOVED lines=17> */
.L_x_4827:
        /* <DEDUP_REMOVED lines=13> */
.L_x_4829:
[----:B------:R-:W-:Y:S05]  /*68b0*/  BSYNC B0 ;  /* 0x0000000000007941 */ /* 0x000fea0003800000 */
.L_x_4828:
[----:B------:R-:W-:Y:S01]  /*68c0*/  IADD3 R38, R0, 0xe0, RZ ;  /* 0x000000e000267810 */ /* 0x000fe20007ffe0ff */
[----:B------:R-:W-:Y:S01]  /*68d0*/  FMUL.FTZ R58, R58, UR10 ;  /* 0x0000000a3a3a7c20 */ /* 0x000fe20008410000 */
[C---:B------:R-:W-:Y:S01]  /*68e0*/  IADD3 R36, R0.reuse, 0xf0, RZ ;  /* 0x000000f000247810 */ /* 0x040fe20007ffe0ff */
[----:B------:R-:W-:Y:S01]  /*68f0*/  FMUL.FTZ R59, R59, UR10 ;  /* 0x0000000a3b3b7c20 */ /* 0x000fe20008410000 */
[----:B------:R-:W-:Y:S01]  /*6900*/  IADD3 R35, R0, 0x100, RZ ;  /* 0x0000010000237810 */ /* 0x000fe20007ffe0ff */
[----:B------:R-:W-:Y:S01]  /*6910*/  FADD.FTZ R40, R6, -UR5 ;  /* 0x8000000506287e21 */ /* 0x000fe20008010000 */
[----:B------:R-:W-:Y:S01]  /*6920*/  IADD3 R34, R0, 0x110, RZ ;  /* 0x0000011000227810 */ /* 0x000fe20007ffe0ff */
[----:B------:R-:W-:Y:S01]  /*6930*/  FADD.FTZ R41, R7, -UR5 ;  /* 0x8000000507297e21 */ /* 0x000fe20008010000 */
[----:B------:R-:W-:Y:S01]  /*6940*/  ISETP.GE.U32.AND P6, PT, R93, UR6, PT ;  /* 0x000000065d007c0c */ /* 0x000fe2000bfc6070 */
[----:B------:R-:W-:Y:S01]  /*6950*/  FFMA.FTZ R6, R44, R58, R81 ;  /* 0x0000003a2c067223 */ /* 0x000fe20000010051 */
[----:B------:R-:W-:Y:S01]  /*6960*/  ISETP.GE.U32.AND P1, PT, R38, UR6, PT ;  /* 0x0000000626007c0c */ /* 0x000fe2000bf26070 */
[----:B------:R-:W-:Y:S01]  /*6970*/  FFMA.FTZ R7, R45, R59, R84 ;  /* 0x0000003b2d077223 */ /* 0x000fe20000010054 */
[----:B------:R-:W-:-:S02]  /*6980*/  ISETP.GE.U32.AND P2, PT, R36, UR6, PT ;  /* 0x0000000624007c0c */ /* 0x000fc4000bf46070 */
[----:B------:R-:W-:Y:S02]  /*6990*/  ISETP.GE.U32.AND P3, PT, R35, UR6, PT ;  /* 0x0000000623007c0c */ /* 0x000fe4000bf66070 */
[----:B------:R-:W-:Y:S02]  /*69a0*/  ISETP.GE.U32.AND P4, PT, R34, UR6, PT ;  /* 0x0000000622007c0c */ /* 0x000fe4000bf86070 */
[----:B------:R-:W-:Y:S02]  /*69b0*/  SHF.R.S32.HI R39, RZ, 0x1f, R38 ;  /* 0x0000001fff277819 */ /* 0x000fe40000011426 */
[----:B------:R-:W-:Y:S02]  /*69c0*/  SHF.R.S32.HI R43, RZ, 0x1f, R93 ;  /* 0x0000001fff2b7819 */ /* 0x000fe4000001145d */
[----:B------:R-:W-:Y:S02]  /*69d0*/  SHF.R.S32.HI R37, RZ, 0x1f, R36 ;  /* 0x0000001fff257819 */ /* 0x000fe40000011424 */
[----:B0-----:R-:W-:-:S02]  /*69e0*/  SHF.R.S32.HI R33, RZ, 0x1f, R35 ;  /* 0x0000001fff217819 */ /* 0x001fc40000011423 */
        /* <DEDUP_REMOVED lines=22> */
.L_x_4830:
        /* <DEDUP_REMOVED lines=13> */
.L_x_4832:
[----:B------:R-:W-:Y:S05]  /*6c20*/  BSYNC B0 ;  /* 0x0000000000007941 */ /* 0x000fea0003800000 */
.L_x_4831:
        /* <DEDUP_REMOVED lines=17> */
.L_x_4833:
        /* <DEDUP_REMOVED lines=13> */
.L_x_4835:
[----:B------:R-:W-:Y:S05]  /*6e10*/  BSYNC B0 ;  /* 0x0000000000007941 */ /* 0x000fea0003800000 */
.L_x_4834:
        /* <DEDUP_REMOVED lines=17> */
.L_x_4836:
        /* <DEDUP_REMOVED lines=13> */
.L_x_4838:
[----:B------:R-:W-:Y:S05]  /*7000*/  BSYNC B0 ;  /* 0x0000000000007941 */ /* 0x000fea0003800000 */
.L_x_4837:
        /* <DEDUP_REMOVED lines=17> */
.L_x_4839:
[----:B------:R-:W-:Y:S04]  /*7120*/  BSSY B0, `(.L_x_4840) ;  /* 0x000000d000007945 */ /* 0x000fe80003800000 */
[----:B------:R-:W-:Y:S05]  /*7130*/  @P3 BRA `(.L_x_4841) ;  /* 0x00000000002c3947 */ /* 0x000fea0003800000 */
[----:B------:R-:W-:Y:S01]  /*7140*/  ULDC.64 UR12, c[0x0][0x270] ;  /* 0x00009c00000c7ab9 */ /* 0x000fe20000000a00 */
[----:B-----5:R-:W-:Y:S01]  /*7150*/  MOV R8, R2 ;  /* 0x0000000200087202 */ /* 0x020fe20000000f00 */
        /* <DEDUP_REMOVED lines=9> */
.L_x_4841:
[----:B------:R-:W-:Y:S05]  /*71f0*/  BSYNC B0 ;  /* 0x0000000000007941 */ /* 0x000fea0003800000 */
.L_x_4840:
        /* <DEDUP_REMOVED lines=17> */
.L_x_4842:
        /* <DEDUP_REMOVED lines=13> */
.L_x_4844:
[----:B------:R-:W-:Y:S05]  /*73e0*/  BSYNC B0 ;  /* 0x0000000000007941 */ /* 0x000fea0003800000 */
.L_x_4843:
        /* <DEDUP_REMOVED lines=10> */
[----:B------:R-:W-:Y:S01]  /*7490*/  ISETP.GE.U32.AND P6, PT, R33, UR6, PT ;  /* 0x0000000621007c0c */ /* 0x000fe2000bfc6070 */
[----:B------:R-:W-:Y:S01]  /*74a0*/  FFMA.FTZ R7, R45, R31, R84 ;  /* 0x0000001f2d077223 */ /* 0x000fe20000010054 */
[----:B------:R-:W-:-:S02]  /*74b0*/  ISETP.GE.U32.AND P1, PT, R29, UR6, PT ;  /* 0x000000061d007c0c */ /* 0x000fc4000bf26070 */
[----:B------:R-:W-:Y:S02]  /*74c0*/  ISETP.GE.U32.AND P2, PT, R19, UR6, PT ;  /* 0x0000000613007c0c */ /* 0x000fe4000bf46070 */
[----:B------:R-:W-:Y:S02]  /*74d0*/  ISETP.GE.U32.AND P3, PT, R12, UR6, PT ;  /* 0x000000060c007c0c */ /* 0x000fe4000bf66070 */
[----:B------:R-:W-:Y:S02]  /*74e0*/  SHF.R.S32.HI R28, RZ, 0x1f, R29 ;  /* 0x0000001fff1c7819 */ /* 0x000fe4000001141d */
[----:B------:R-:W-:Y:S02]  /*74f0*/  SHF.R.S32.HI R18, RZ, 0x1f, R19 ;  /* 0x0000001fff127819 */ /* 0x000fe40000011413 */
[----:B------:R-:W-:Y:S02]  /*7500*/  ISETP.GE.U32.AND P4, PT, R13, UR6, PT ;  /* 0x000000060d007c0c */ /* 0x000fe4000bf86070 */
        /* <DEDUP_REMOVED lines=21> */
.L_x_4845:
        /* <DEDUP_REMOVED lines=13> */
.L_x_4847:
[----:B------:R-:W-:Y:S05]  /*7730*/  BSYNC B0 ;  /* 0x0000000000007941 */ /* 0x000fea0003800000 */
.L_x_4846:
        /* <DEDUP_REMOVED lines=17> */
.L_x_4848:
        /* <DEDUP_REMOVED lines=13> */
.L_x_4850:
[----:B------:R-:W-:Y:S05]  /*7920*/  BSYNC B0 ;  /* 0x0000000000007941 */ /* 0x000fea0003800000 */
.L_x_4849:
        /* <DEDUP_REMOVED lines=17> */
.L_x_4851:
        /* <DEDUP_REMOVED lines=13> */
.L_x_4853:
[----:B------:R-:W-:Y:S05]  /*7b10*/  BSYNC B0 ;  /* 0x0000000000007941 */ /* 0x000fea0003800000 */
.L_x_4852:
        /* <DEDUP_REMOVED lines=17> */
.L_x_4854:
        /* <DEDUP_REMOVED lines=13> */
.L_x_4856:
[----:B------:R-:W-:Y:S05]  /*7d00*/  BSYNC B0 ;  /* 0x0000000000007941 */ /* 0x000fea0003800000 */
.L_x_4855:
        /* <DEDUP_REMOVED lines=17> */
.L_x_4857:
        /* <DEDUP_REMOVED lines=13> */
.L_x_4859:
[----:B------:R-:W-:Y:S05]  /*7ef0*/  BSYNC B0 ;  /* 0x0000000000007941 */ /* 0x000fea0003800000 */
.L_x_4858:
        /* <DEDUP_REMOVED lines=37> */
.L_x_4860:
        /* <DEDUP_REMOVED lines=13> */
.L_x_4862:
[----:B------:R-:W-:Y:S05]  /*8220*/  BSYNC B0 ;  /* 0x0000000000007941 */ /* 0x000fea0003800000 */
.L_x_4861:
        /* <DEDUP_REMOVED lines=17> */
.L_x_4863:
        /* <DEDUP_REMOVED lines=13> */
.L_x_4865:
[----:B------:R-:W-:Y:S05]  /*8410*/  BSYNC B0 ;  /* 0x0000000000007941 */ /* 0x000fea0003800000 */
.L_x_4864:
        /* <DEDUP_REMOVED lines=17> */
.L_x_4866:
        /* <DEDUP_REMOVED lines=13> */
.L_x_4868:
[----:B------:R-:W-:Y:S05]  /*8600*/  BSYNC B0 ;  /* 0x0000000000007941 */ /* 0x000fea0003800000 */
.L_x_4867:
        /* <DEDUP_REMOVED lines=17> */
.L_x_4869:
        /* <DEDUP_REMOVED lines=13> */
.L_x_4871:
[----:B------:R-:W-:Y:S05]  /*87f0*/  BSYNC B0 ;  /* 0x0000000000007941 */ /* 0x000fea0003800000 */
.L_x_4870:
[----:B------:R-:W-:Y:S01]  /*8800*/  FMUL.FTZ R64, R64, UR10 ;  /* 0x0000000a40407c20 */ /* 0x000fe20008410000 */
[----:B------:R-:W-:Y:S01]  /*8810*/  FMUL.FTZ R65, R65, UR10 ;  /* 0x0000000a41417c20 */ /* 0x000fe20008410000 */
[C---:B------:R-:W-:Y:S02]  /*8820*/  IADD3 R17, R0.reuse, 0x1c0, RZ ;  /* 0x000001c000117810 */ /* 0x040fe40007ffe0ff */
[----:B------:R-:W-:Y:S01]  /*8830*/  IADD3 R9, R0, 0x1d0, RZ ;  /* 0x000001d000097810 */ /* 0x000fe20007ffe0ff */
        /* <DEDUP_REMOVED lines=13> */
.L_x_4872:
        /* <DEDUP_REMOVED lines=13> */
.L_x_4874:
[----:B------:R-:W-:Y:S05]  /*89e0*/  BSYNC B0 ;  /* 0x0000000000007941 */ /* 0x000fea0003800000 */
.L_x_4873:
[----:B0-----:R-:W-:Y:S01]  /*89f0*/  IADD3 R10, R0, 0x1e0, RZ ;  /* 0x000001e0000a7810 */ /* 0x001fe20007ffe0ff */
[----:B------:R-:W-:Y:S01]  /*8a00*/  FADD.FTZ R66, R66, -UR5 ;  /* 0x8000000542427e21 */ /* 0x000fe20008010000 */
[----:B------:R-:W-:Y:S01]  /*8a10*/  IADD3 R8, R0, 0x1f0, RZ ;  /* 0x000001f000087810 */ /* 0x000fe20007ffe0ff */
[----:B------:R-:W-:Y:S01]  /*8a20*/  FADD.FTZ R67, R67, -UR5 ;  /* 0x8000000543437e21 */ /* 0x000fe20008010000 */
[----:B------:R-:W-:Y:S01]  /*8a30*/  ISETP.GE.U32.AND P1, PT, R17, UR6, PT ;  /* 0x0000000611007c0c */ /* 0x000fe2000bf26070 */
[----:B------:R-:W-:Y:S01]  /*8a40*/  FADD.FTZ R68, R68, -UR5 ;  /* 0x8000000544447e21 */ /* 0x000fe20008010000 */
[----:B------:R-:W-:Y:S01]  /*8a50*/  ISETP.GE.U32.AND P2, PT, R9, UR6, PT ;  /* 0x0000000609007c0c */ /* 0x000fe2000bf46070 */
[----:B------:R-:W-:Y:S01]  /*8a60*/  FADD.FTZ R69, R69, -UR5 ;  /* 0x8000000545457e21 */ /* 0x000fe20008010000 */
[----:B------:R-:W-:Y:S01]  /*8a70*/  ISETP.GE.U32.AND P4, PT, R10, UR6, PT ;  /* 0x000000060a007c0c */ /* 0x000fe2000bf86070 */
[----:B------:R-:W-:Y:S01]  /*8a80*/  FMUL.FTZ R66, R66, UR10 ;  /* 0x0000000a42427c20 */ /* 0x000fe20008410000 */
[----:B------:R-:W-:Y:S01]  /*8a90*/  ISETP.GE.U32.AND P3, PT, R8, UR6, PT ;  /* 0x0000000608007c0c */ /* 0x000fe2000bf66070 */
[----:B------:R-:W-:Y:S01]  /*8aa0*/  FMUL.FTZ R67, R67, UR10 ;  /* 0x0000000a43437c20 */ /* 0x000fe20008410000 */
[----:B------:R-:W-:Y:S01]  /*8ab0*/  ISETP.GE.AND.EX P1, PT, R78, UR7, PT, P1 ;  /* 0x000000074e007c0c */ /* 0x000fe2000bf26310 */
[----:B------:R-:W-:Y:S01]  /*8ac0*/  FMUL.FTZ R68, R68, UR10 ;  /* 0x0000000a44447c20 */ /* 0x000fe20008410000 */
[----:B------:R-:W-:Y:S01]  /*8ad0*/  ISETP.GE.AND.EX P2, PT, R77, UR7, PT, P2 ;  /* 0x000000074d007c0c */ /* 0x000fe2000bf46320 */
[----:B------:R-:W-:Y:S01]  /*8ae0*/  FMUL.FTZ R69, R69, UR10 ;  /* 0x0000000a45457c20 */ /* 0x000fe20008410000 */
[----:B------:R-:W-:Y:S01]  /*8af0*/  ISETP.GE.AND.EX P4, PT, R76, UR7, PT, P4 ;  /* 0x000000074c007c0c */ /* 0x000fe2000bf86340 */
[----:B------:R-:W-:Y:S01]  /*8b00*/  FFMA.FTZ R6, R44, R66, R81 ;  /* 0x000000422c067223 */ /* 0x000fe20000010051 */
[----:B------:R-:W-:Y:S01]  /*8b10*/  ISETP.GE.AND.EX P3, PT, R75, UR7, PT, P3 ;  /* 0x000000074b007c0c */ /* 0x000fe2000bf66330 */
        /* <DEDUP_REMOVED lines=14> */
.L_x_4875:
        /* <DEDUP_REMOVED lines=13> */
.L_x_4877:
[----:B------:R-:W-:Y:S05]  /*8cd0*/  BSYNC B0 ;  /* 0x0000000000007941 */ /* 0x000fea0003800000 */
.L_x_4876:
        /* <DEDUP_REMOVED lines=13> */
.L_x_4878:
        /* <DEDUP_REMOVED lines=13> */
.L_x_4880:
[----:B------:R-:W-:Y:S05]  /*8e80*/  BSYNC B0 ;  /* 0x0000000000007941 */ /* 0x000fea0003800000 */
.L_x_4879:
[----:B------:R-:W-:Y:S01]  /*8e90*/  FADD.FTZ R70, R70, -UR5 ;  /* 0x8000000546467e21 */ /* 0x000fe20008010000 */
[----:B------:R-:W-:Y:S01]  /*8ea0*/  FADD.FTZ R71, R71, -UR5 ;  /* 0x8000000547477e21 */ /* 0x000fe20008010000 */
[----:B------:R-:W-:Y:S01]  /*8eb0*/  FADD.FTZ R72, R72, -UR5 ;  /* 0x8000000548487e21 */ /* 0x000fe20008010000 */
[----:B------:R-:W-:Y:S01]  /*8ec0*/  FADD.FTZ R73, R73, -UR5 ;  /* 0x8000000549497e21 */ /* 0x000fe20008010000 */
[----:B------:R-:W-:Y:S01]  /*8ed0*/  FMUL.FTZ R70, R70, UR10 ;  /* 0x0000000a46467c20 */ /* 0x000fe20008410000 */
[----:B------:R-:W-:Y:S01]  /*8ee0*/  FMUL.FTZ R71, R71, UR10 ;  /* 0x0000000a47477c20 */ /* 0x000fe20008410000 */
[----:B------:R-:W-:Y:S01]  /*8ef0*/  ISETP.GT.U32.OR P4, PT, R92, 0x27f, P4 ;  /* 0x0000027f5c00780c */ /* 0x000fe20002784470 */
[----:B------:R-:W-:Y:S01]  /*8f00*/  FMUL.FTZ R72, R72, UR10 ;  /* 0x0000000a48487c20 */ /* 0x000fe20008410000 */
[----:B------:R-:W-:Y:S01]  /*8f10*/  ISETP.GT.U32.OR P3, PT, R92, 0x27f, P3 ;  /* 0x0000027f5c00780c */ /* 0x000fe20001f64470 */
[----:B------:R-:W-:Y:S01]  /*8f20*/  FMUL.FTZ R73, R73, UR10 ;  /* 0x0000000a49497c20 */ /* 0x000fe20008410000 */
        /* <DEDUP_REMOVED lines=13> */
.L_x_4881:
[----:B------:R-:W-:Y:S04]  /*9000*/  BSSY B0, `(.L_x_4882) ;  /* 0x000000d000007945 */ /* 0x000fe80003800000 */
[----:B------:R-:W-:Y:S05]  /*9010*/  @P4 BRA `(.L_x_4883) ;  /* 0x00000000002c4947 */ /* 0x000fea0003800000 */
[----:B------:R-:W-:Y:S01]  /*9020*/  ULDC.64 UR6, c[0x0][0x270] ;  /* 0x00009c0000067ab9 */ /* 0x000fe20000000a00 */
[----:B0----5:R-:W-:Y:S01]  /*9030*/  MOV R6, R2 ;  /* 0x0000000200067202 */ /* 0x021fe20000000f00 */
        /* <DEDUP_REMOVED lines=9> */
.L_x_4883:
[----:B------:R-:W-:Y:S05]  /*90d0*/  BSYNC B0 ;  /* 0x0000000000007941 */ /* 0x000fea0003800000 */
.L_x_4882:
        /* <DEDUP_REMOVED lines=13> */
.L_x_4884:
[----:B------:R-:W-:Y:S04]  /*91b0*/  BSSY B0, `(.L_x_4885) ;  /* 0x000000c000007945 */ /* 0x000fe80003800000 */
[----:B------:R-:W-:Y:S05]  /*91c0*/  @P3 BRA `(.L_x_4886) ;  /* 0x0000000000283947 */ /* 0x000fea0003800000 */
[----:B------:R-:W-:Y:S01]  /*91d0*/  ULDC.64 UR6, c[0x0][0x270] ;  /* 0x00009c0000067ab9 */ /* 0x000fe20000000a00 */
[----:B-----5:R-:W-:Y:S01]  /*91e0*/  MOV R3, R5 ;  /* 0x0000000500037202 */ /* 0x020fe20000000f00 */
        /* <DEDUP_REMOVED lines=8> */
.L_x_4886:
[----:B------:R-:W-:Y:S05]  /*9270*/  BSYNC B0 ;  /* 0x0000000000007941 */ /* 0x000fea0003800000 */
.L_x_4885:
[----:B------:R-:W-:Y:S01]  /*9280*/  ULDC UR5, c[0x0][0x10] ;  /* 0x0000040000057ab9 */ /* 0x000fe20000000800 */
[----:B------:R-:W-:Y:S02]  /*9290*/  UIADD3 UR4, UR4, 0x1, URZ ;  /* 0x0000000104047890 */ /* 0x000fe4000fffe03f */
[----:B------:R-:W-:-:S04]  /*92a0*/  UIADD3 UR9, UR5, UR9, URZ ;  /* 0x0000000905097290 */ /* 0x000fc8000fffe03f */
[----:B------:R-:W-:-:S06]  /*92b0*/  UISETP.GE.AND UP0, UPT, UR9, UR8, UPT ;  /* 0x000000080900728c */ /* 0x000fcc000bf06270 */
[----:B------:R-:W-:-:S13]  /*92c0*/  PLOP3.LUT P1, PT, PT, PT, UP0, 0x80, 0x0 ;  /* 0x000000000000781c */ /* 0x000fda0003f2f008 */
[----:B------:R-:W-:Y:S05]  /*92d0*/  @!P1 BRA `(.L_x_4887) ;  /* 0xffffff6c00e09947 */ /* 0x000fea000383ffff */
[----:B------:R-:W-:Y:S05]  /*92e0*/  EXIT ;  /* 0x000000000000794d */ /* 0x000fea0003800000 */
.L_x_4888:
        /* <DEDUP_REMOVED lines=9> */
.L_x_5181:


//--------------------- .text._Z35group_norm_nhwc_fwd_one_pass_kernelI11Fp32IOFp16WLi64ELi80ELi640EEv26Group_norm_nhwc_fwd_params --------------------------
	.section	.text._Z35group_norm_nhwc_fwd_one_pass_kernelI11Fp32IOFp16WLi64ELi80ELi640EEv26Group_norm_nhwc_fwd_params,"ax",@progbits
	.align	128
        .global         _Z35group_norm_nhwc_fwd_one_pass_kernelI11Fp32IOFp16WLi64ELi80ELi640EEv26Group_norm_nhwc_fwd_params
        .type           _Z35group_norm_nhwc_fwd_one_pass_kernelI11Fp32IOFp16WLi64ELi80ELi640EEv26Group_norm_nhwc_fwd_params,@function
        .size           _Z35group_norm_nhwc_fwd_one_pass_kernelI11Fp32IOFp16WLi64ELi80ELi640EEv26Group_norm_nhwc_fwd_params,(.L_x_5182 - _Z35group_norm_nhwc_fwd_one_pass_kernelI11Fp32IOFp16WLi64ELi80ELi640EEv26Group_norm_nhwc_fwd_params)
        .other          _Z35group_norm_nhwc_fwd_one_pass_kernelI11Fp32IOFp16WLi64ELi80ELi640EEv26Group_norm_nhwc_fwd_params,@"STO_CUDA_ENTRY STV_DEFAULT"
_Z35group_norm_nhwc_fwd_one_pass_kernelI11Fp32IOFp16WLi64ELi80ELi640EEv26Group_norm_nhwc_fwd_params:
.text._Z35group_norm_nhwc_fwd_one_pass_kernelI11Fp32IOFp16WLi64ELi80ELi640EEv26Group_norm_nhwc_fwd_params:
        /* <DEDUP_REMOVED lines=34> */
.L_x_4910:
        /* <DEDUP_REMOVED lines=202> */
.L_x_4890:
[----:B------:R-:W-:Y:S05]  /*0ec0*/  BSYNC B0 ;  /* 0x0000000000007941 */ /* 0x000fea0003800000 */
.L_x_4889:
        /* <DEDUP_REMOVED lines=28> */
.L_x_4893:
[----:B-1----:R-:W2:Y:S04]  /*1090*/  LDG.E.STRONG.GPU R18, desc[UR8][R16.64] ;  /* 0x0000000810127981 */ /* 0x002ea8000c1ef900 */
[----:B--2---:R-:W-:Y:S01]  /*10a0*/  CCTL.IVALL ;  /* 0x00000000ff00798f */ /* 0x004fe20002000000 */
[----:B------:R-:W-:Y:S05]  /*10b0*/  YIELD ;  /* 0x0000000000007946 */ /* 0x000fea0003800000 */
[----:B------:R-:W-:-:S13]  /*10c0*/  ISETP.NE.AND P1, PT, R18, R21, PT ;  /* 0x000000151200720c */ /* 0x000fda0003f25270 */
[----:B------:R-:W-:Y:S05]  /*10d0*/  @P1 BRA `(.L_x_4893) ;  /* 0xfffffffc00ec1947 */ /* 0x000fea000383ffff */
.L_x_4892:
        /* <DEDUP_REMOVED lines=11> */
.L_x_4895:
        /* <DEDUP_REMOVED lines=63> */
.L_x_4894:
        /* <DEDUP_REMOVED lines=19> */
.L_x_4897:
[----:B------:R-:W-:Y:S05]  /*16b0*/  BSYNC B0 ;  /* 0x0000000000007941 */ /* 0x000fea0003800000 */
.L_x_4896:
        /* <DEDUP_REMOVED lines=32> */
.L_x_4891:
        /* <DEDUP_REMOVED lines=60> */
[----:B--2---:R-:W-:Y:S02]  /*1c80*/  HADD2.F32 R0, -RZ, R0.H0_H0 ;  /* 0x20000000ff007230 */ /* 0x004fe40000004100 */
[----:B----4-:R-:W-:-:S02]  /*1c90*/  HADD2.F32 R6, -RZ, R29.H0_H0 ;  /* 0x2000001dff067230 */ /* 0x010fc40000004100 */
        /* <DEDUP_REMOVED lines=15> */
.L_x_4898:
        /* <DEDUP_REMOVED lines=13> */
.L_x_4900:
[----:B------:R-:W-:Y:S05]  /*1e60*/  BSYNC B0 ;  /* 0x0000000000007941 */ /* 0x000fea0003800000 */
.L_x_4899:
        /* <DEDUP_REMOVED lines=13> */
.L_x_4901:
        /* <DEDUP_REMOVED lines=13> */
.L_x_4903:
[----:B------:R-:W-:Y:S05]  /*2010*/  BSYNC B0 ;  /* 0x0000000000007941 */ /* 0x000fea0003800000 */
.L_x_4902:
        /* <DEDUP_REMOVED lines=13> */
.L_x_4904:
        /* <DEDUP_REMOVED lines=13> */
.L_x_4906:
[----:B------:R-:W-:Y:S05]  /*21c0*/  BSYNC B0 ;  /* 0x0000000000007941 */ /* 0x000fea0003800000 */
.L_x_4905:
        /* <DEDUP_REMOVED lines=13> */
.L_x_4907:
        /* <DEDUP_REMOVED lines=12> */
.L_x_4909:
[----:B------:R-:W-:Y:S05]  /*2360*/  BSYNC B0 ;  /* 0x0000000000007941 */ /* 0x000fea0003800000 */
.L_x_4908:
[----:B------:R-:W2:Y:S01]  /*2370*/  LDC R3, c[0x0][0x10] ;  /* 0x00000400ff037b82 */ /* 0x000ea20000000800 */
[----:B------:R-:W-:Y:S02]  /*2380*/  IADD3 R14, R14, 0x1, RZ ;  /* 0x000000010e0e7810 */ /* 0x000fe40007ffe0ff */
[----:B--2---:R-:W-:-:S04]  /*2390*/  IADD3 R38, R3, R38, RZ ;  /* 0x0000002603267210 */ /* 0x004fc80007ffe0ff */
[----:B------:R-:W-:-:S13]  /*23a0*/  ISETP.GE.AND P1, PT, R38, UR4, PT ;  /* 0x0000000426007c0c */ /* 0x000fda000bf26270 */
[----:B------:R-:W-:Y:S05]  /*23b0*/  @!P1 BRA `(.L_x_4910) ;  /* 0xffffffdc00989947 */ /* 0x000fea000383ffff */
[----:B------:R-:W-:Y:S05]  /*23c0*/  EXIT ;  /* 0x000000000000794d */ /* 0x000fea0003800000 */
.L_x_4911:
        /* <DEDUP_REMOVED lines=11> */
.L_x_5182:


//--------------------- .text._Z35group_norm_nhwc_fwd_one_pass_kernelI11Fp32IOFp16WLi128ELi80ELi640EEv26Group_norm_nhwc_fwd_params --------------------------
	.section	.text._Z35group_norm_nhwc_fwd_one_pass_kernelI11Fp32IOFp16WLi128ELi80ELi640EEv26Group_norm_nhwc_fwd_params,"ax",@progbits
	.align	128
        .global         _Z35group_norm_nhwc_fwd_one_pass_kernelI11Fp32IOFp16WLi128ELi80ELi640EEv26Group_norm_nhwc_fwd_params
        .type           _Z35group_norm_nhwc_fwd_one_pass_kernelI11Fp32IOFp16WLi128ELi80ELi640EEv26Group_norm_nhwc_fwd_params,@function
        .size           _Z35group_norm_nhwc_fwd_one_pass_kernelI11Fp32IOFp16WLi128ELi80ELi640EEv26Group_norm_nhwc_fwd_params,(.L_x_5183 - _Z35group_norm_nhwc_fwd_one_pass_kernelI11Fp32IOFp16WLi128ELi80ELi640EEv26Group_norm_nhwc_fwd_params)
        .other          _Z35group_norm_nhwc_fwd_one_pass_kernelI11Fp32IOFp16WLi128ELi80ELi640EEv26Group_norm_nhwc_fwd_params,@"STO_CUDA_ENTRY STV_DEFAULT"
_Z35group_norm_nhwc_fwd_one_pass_kernelI11Fp32IOFp16WLi128ELi80ELi640EEv26Group_norm_nhwc_fwd_params:
.text._Z35group_norm_nhwc_fwd_one_pass_kernelI11Fp32IOFp16WLi128ELi80ELi640EEv26Group_norm_nhwc_fwd_params:
        /* <DEDUP_REMOVED lines=25> */
.L_x_4945:
        /* <DEDUP_REMOVED lines=298> */
.L_x_4913:
[----:B------:R-:W-:Y:S05]  /*1430*/  BSYNC B0 ;  /* 0x0000000000007941 */ /* 0x000fea0003800000 */
.L_x_4912:
        /* <DEDUP_REMOVED lines=28> */
.L_x_4916:
[----:B-1----:R-:W2:Y:S04]  /*1600*/  LDG.E.STRONG.GPU R18, desc[UR8][R16.64] ;  /* 0x0000000810127981 */ /* 0x002ea8000c1ef900 */
[----:B--2---:R-:W-:Y:S01]  /*1610*/  CCTL.IVALL ;  /* 0x00000000ff00798f */ /* 0x004fe20002000000 */
[----:B------:R-:W-:Y:S05]  /*1620*/  YIELD ;  /* 0x0000000000007946 */ /* 0x000fea0003800000 */
[----:B------:R-:W-:-:S13]  /*1630*/  ISETP.NE.AND P1, PT, R18, R21, PT ;  /* 0x000000151200720c */ /* 0x000fda0003f25270 */
[----:B------:R-:W-:Y:S05]  /*1640*/  @P1 BRA `(.L_x_4916) ;  /* 0xfffffffc00ec1947 */ /* 0x000fea000383ffff */
.L_x_4915:
        /* <DEDUP_REMOVED lines=11> */
.L_x_4918:
        /* <DEDUP_REMOVED lines=63> */
.L_x_4917:
        /* <DEDUP_REMOVED lines=19> */
.L_x_4920:
[----:B------:R-:W-:Y:S05]  /*1c20*/  BSYNC B0 ;  /* 0x0000000000007941 */ /* 0x000fea0003800000 */
.L_x_4919:
        /* <DEDUP_REMOVED lines=32> */
.L_x_4914:
        /* <DEDUP_REMOVED lines=57> */
[----:B--2---:R-:W-:Y:S02]  /*21c0*/  HADD2.F32 R0, -RZ, R0.H0_H0 ;  /* 0x20000000ff007230 */ /* 0x004fe40000004100 */
[----:B---3--:R-:W-:Y:S02]  /*21d0*/  HADD2.F32 R18, -RZ, R18.H0_H0 ;  /* 0x20000012ff127230 */ /* 0x008fe40000004100 */
[----:B----4-:R-:W-:Y:S02]  /*21e0*/  HADD2.F32 R19, -RZ, R19.H0_H0 ;  /* 0x20000013ff137230 */ /* 0x010fe40000004100 */
[----:B-----5:R-:W-:Y:S02]  /*21f0*/  HADD2.F32 R23, -RZ, R20.H0_H0 ;  /* 0x20000014ff177230 */ /* 0x020fe40000004100 */
[C---:B------:R-:W-:Y:S01]  /*2200*/  FADD.FTZ R20, -R16.reuse, R14 ;  /* 0x0000000e10147221 */ /* 0x040fe20000010100 */
[----:B------:R-:W-:Y:S01]  /*2210*/  FADD.FTZ R16, -R16, R15 ;  /* 0x0000000f10107221 */ /* 0x000fe20000010100 */
        /* <DEDUP_REMOVED lines=13> */
.L_x_4921:
        /* <DEDUP_REMOVED lines=13> */
.L_x_4923:
[----:B------:R-:W-:Y:S05]  /*23c0*/  BSYNC B0 ;  /* 0x0000000000007941 */ /* 0x000fea0003800000 */
.L_x_4922:
        /* <DEDUP_REMOVED lines=17> */
.L_x_4924:
        /* <DEDUP_REMOVED lines=13> */
.L_x_4926:
[----:B------:R-:W-:Y:S05]  /*25b0*/  BSYNC B0 ;  /* 0x0000000000007941 */ /* 0x000fea0003800000 */
.L_x_4925:
        /* <DEDUP_REMOVED lines=13> */
.L_x_4927:
        /* <DEDUP_REMOVED lines=13> */
.L_x_4929:
[----:B------:R-:W-:Y:S05]  /*2760*/  BSYNC B0 ;  /* 0x0000000000007941 */ /* 0x000fea0003800000 */
.L_x_4928:
        /* <DEDUP_REMOVED lines=48> */
.L_x_4930:
        /* <DEDUP_REMOVED lines=13> */
.L_x_4932:
[----:B------:R-:W-:Y:S05]  /*2b40*/  BSYNC B0 ;  /* 0x0000000000007941 */ /* 0x000fea0003800000 */
.L_x_4931:
        /* <DEDUP_REMOVED lines=13> */
.L_x_4933:
        /* <DEDUP_REMOVED lines=13> */
.L_x_4935:
[----:B------:R-:W-:Y:S05]  /*2cf0*/  BSYNC B0 ;  /* 0x0000000000007941 */ /* 0x000fea0003800000 */
.L_x_4934:
        /* <DEDUP_REMOVED lines=13> */
.L_x_4936:
        /* <DEDUP_REMOVED lines=13> */
.L_x_4938:
[----:B------:R-:W-:Y:S05]  /*2ea0*/  BSYNC B0 ;  /* 0x0000000000007941 */ /* 0x000fea0003800000 */
.L_x_4937:
        /* <DEDUP_REMOVED lines=13> */
.L_x_4939:
        /* <DEDUP_REMOVED lines=13> */
.L_x_4941:
[----:B------:R-:W-:Y:S05]  /*3050*/  BSYNC B0 ;  /* 0x0000000000007941 */ /* 0x000fea0003800000 */
.L_x_4940:
        /* <DEDUP_REMOVED lines=13> */
.L_x_4942:
        /* <DEDUP_REMOVED lines=12> */
.L_x_4944:
[----:B------:R-:W-:Y:S05]  /*31f0*/  BSYNC B0 ;  /* 0x0000000000007941 */ /* 0x000fea0003800000 */
.L_x_4943:
[----:B-1----:R-:W1:Y:S01]  /*3200*/  LDC R3, c[0x0][0x10] ;  /* 0x00000400ff037b82 */ /* 0x002e620000000800 */
[----:B------:R-:W-:Y:S02]  /*3210*/  IADD3 R32, R32, 0x1, RZ ;  /* 0x0000000120207810 */ /* 0x000fe40007ffe0ff */
[----:B-1----:R-:W-:-:S04]  /*3220*/  IADD3 R38, R3, R38, RZ ;  /* 0x0000002603267210 */ /* 0x002fc80007ffe0ff */
[----:B------:R-:W-:-:S13]  /*3230*/  ISETP.GE.AND P1, PT, R38, UR4, PT ;  /* 0x0000000426007c0c */ /* 0x000fda000bf26270 */
[----:B------:R-:W-:Y:S05]  /*3240*/  @!P1 BRA `(.L_x_4945) ;  /* 0xffffffcc00d09947 */ /* 0x000fea000383ffff */
[----:B------:R-:W-:Y:S05]  /*3250*/  EXIT ;  /* 0x000000000000794d */ /* 0x000fea0003800000 */
.L_x_4946:
        /* <DEDUP_REMOVED lines=10> */
.L_x_5183:


//--------------------- .text._Z35group_norm_nhwc_fwd_one_pass_kernelI11Fp32IOFp16WLi256ELi80ELi640EEv26Group_norm_nhwc_fwd_params --------------------------
	.section	.text._Z35group_norm_nhwc_fwd_one_pass_kernelI11Fp32IOFp16WLi256ELi80ELi640EEv26Group_norm_nhwc_fwd_params,"ax",@progbits
	.align	128
        .global         _Z35group_norm_nhwc_fwd_one_pass_kernelI11Fp32IOFp16WLi256ELi80ELi640EEv26Group_norm_nhwc_fwd_params
        .type           _Z35group_norm_nhwc_fwd_one_pass_kernelI11Fp32IOFp16WLi256ELi80ELi640EEv26Group_norm_nhwc_fwd_params,@function
        .size           _Z35group_norm_nhwc_fwd_one_pass_kernelI11Fp32IOFp16WLi256ELi80ELi640EEv26Group_norm_nhwc_fwd_params,(.L_x_5184 - _Z35group_norm_nhwc_fwd_one_pass_kernelI11Fp32IOFp16WLi256ELi80ELi640EEv26Group_norm_nhwc_fwd_params)
        .other          _Z35group_norm_nhwc_fwd_one_pass_kernelI11Fp32IOFp16WLi256ELi80ELi640EEv26Group_norm_nhwc_fwd_params,@"STO_CUDA_ENTRY STV_DEFAULT"
_Z35group_norm_nhwc_fwd_one_pass_kernelI11Fp32IOFp16WLi256ELi80ELi640EEv26Group_norm_nhwc_fwd_params:
.text._Z35group_norm_nhwc_fwd_one_pass_kernelI11Fp32IOFp16WLi256ELi80ELi640EEv26Group_norm_nhwc_fwd_params:
        /* <DEDUP_REMOVED lines=46> */
.L_x_5004:
        /* <DEDUP_REMOVED lines=452> */
.L_x_4948:
[----:B------:R-:W-:Y:S05]  /*1f20*/  BSYNC B0 ;  /* 0x0000000000007941 */ /* 0x000fea0003800000 */
.L_x_4947:
        /* <DEDUP_REMOVED lines=28> */
.L_x_4951:
[----:B-1----:R-:W2:Y:S04]  /*20f0*/  LDG.E.STRONG.GPU R30, desc[UR8][R28.64] ;  /* 0x000000081c1e7981 */ /* 0x002ea8000c1ef900 */
[----:B--2---:R-:W-:Y:S01]  /*2100*/  CCTL.IVALL ;  /* 0x00000000ff00798f */ /* 0x004fe20002000000 */
[----:B------:R-:W-:Y:S05]  /*2110*/  YIELD ;  /* 0x0000000000007946 */ /* 0x000fea0003800000 */
[----:B------:R-:W-:-:S13]  /*2120*/  ISETP.NE.AND P1, PT, R30, R33, PT ;  /* 0x000000211e00720c */ /* 0x000fda0003f25270 */
[----:B------:R-:W-:Y:S05]  /*2130*/  @P1 BRA `(.L_x_4951) ;  /* 0xfffffffc00ec1947 */ /* 0x000fea000383ffff */
.L_x_4950:
        /* <DEDUP_REMOVED lines=11> */
.L_x_4953:
        /* <DEDUP_REMOVED lines=63> */
.L_x_4952:
        /* <DEDUP_REMOVED lines=19> */
.L_x_4955:
[----:B------:R-:W-:Y:S05]  /*2710*/  BSYNC B0 ;  /* 0x0000000000007941 */ /* 0x000fea0003800000 */
.L_x_4954:
        /* <DEDUP_REMOVED lines=32> */
.L_x_4949:
        /* <DEDUP_REMOVED lines=40> */
[----:B--2---:R-:W-:Y:S02]  /*2ba0*/  HADD2.F32 R35, -RZ, R37.H0_H0 ;  /* 0x20000025ff237230 */ /* 0x004fe40000004100 */
[----:B---3--:R-:W-:Y:S02]  /*2bb0*/  HADD2.F32 R34, -RZ, R36.H0_H0 ;  /* 0x20000024ff227230 */ /* 0x008fe40000004100 */
[----:B----4-:R-:W-:Y:S02]  /*2bc0*/  HADD2.F32 R37, -RZ, R39.H0_H0 ;  /* 0x20000027ff257230 */ /* 0x010fe40000004100 */
[----:B------:R-:W-:-:S03]  /*2bd0*/  HADD2.F32 R36, -RZ, R38.H0_H0 ;  /* 0x20000026ff247230 */ /* 0x000fc60000004100 */
        /* <DEDUP_REMOVED lines=13> */
.L_x_4956:
        /* <DEDUP_REMOVED lines=13> */
.L_x_4958:
[----:B------:R-:W-:Y:S05]  /*2d80*/  BSYNC B0 ;  /* 0x0000000000007941 */ /* 0x000fea0003800000 */
.L_x_4957:
        /* <DEDUP_REMOVED lines=33> */
.L_x_4959:
        /* <DEDUP_REMOVED lines=13> */
.L_x_4961:
[----:B------:R-:W-:Y:S05]  /*3070*/  BSYNC B0 ;  /* 0x0000000000007941 */ /* 0x000fea0003800000 */
.L_x_4960:
        /* <DEDUP_REMOVED lines=17> */
.L_x_4962:
        /* <DEDUP_REMOVED lines=13> */
.L_x_4964:
[----:B------:R-:W-:Y:S05]  /*3260*/  BSYNC B0 ;  /* 0x0000000000007941 */ /* 0x000fea0003800000 */
.L_x_4963:
        /* <DEDUP_REMOVED lines=17> */
.L_x_4965:
        /* <DEDUP_REMOVED lines=13> */
.L_x_4967:
[----:B------:R-:W-:Y:S05]  /*3450*/  BSYNC B0 ;  /* 0x0000000000007941 */ /* 0x000fea0003800000 */
.L_x_4966:
        /* <DEDUP_REMOVED lines=17> */
.L_x_4968:
        /* <DEDUP_REMOVED lines=13> */
.L_x_4970:
[----:B------:R-:W-:Y:S05]  /*3640*/  BSYNC B0 ;  /* 0x0000000000007941 */ /* 0x000fea0003800000 */
.L_x_4969:
        /* <DEDUP_REMOVED lines=17> */
.L_x_4971:
        /* <DEDUP_REMOVED lines=13> */
.L_x_4973:
[----:B------:R-:W-:Y:S05]  /*3830*/  BSYNC B0 ;  /* 0x0000000000007941 */ /* 0x000fea0003800000 */
.L_x_4972:
        /* <DEDUP_REMOVED lines=48> */
.L_x_4974:
        /* <DEDUP_REMOVED lines=13> */
.L_x_4976:
[----:B------:R-:W-:Y:S05]  /*3c10*/  BSYNC B0 ;  /* 0x0000000000007941 */ /* 0x000fea0003800000 */
.L_x_4975:
        /* <DEDUP_REMOVED lines=17> */
.L_x_4977:
        /* <DEDUP_REMOVED lines=13> */
.L_x_4979:
[----:B------:R-:W-:Y:S05]  /*3e00*/  BSYNC B0 ;  /* 0x0000000000007941 */ /* 0x000fea0003800000 */
.L_x_4978:
        /* <DEDUP_REMOVED lines=13> */
.L_x_4980:
        /* <DEDUP_REMOVED lines=13> */
.L_x_4982:
[----:B------:R-:W-:Y:S05]  /*3fb0*/  BSYNC B0 ;  /* 0x0000000000007941 */ /* 0x000fea0003800000 */
.L_x_4981:
        /* <DEDUP_REMOVED lines=17> */
.L_x_4983:
        /* <DEDUP_REMOVED lines=13> */
.L_x_4985:
[----:B------:R-:W-:Y:S05]  /*41a0*/  BSYNC B0 ;  /* 0x0000000000007941 */ /* 0x000fea0003800000 */
.L_x_4984:
        /* <DEDUP_REMOVED lines=13> */
.L_x_4986:
        /* <DEDUP_REMOVED lines=13> */
.L_x_4988:
[----:B------:R-:W-:Y:S05]  /*4350*/  BSYNC B0 ;  /* 0x0000000000007941 */ /* 0x000fea0003800000 */
.L_x_4987:
        /* <DEDUP_REMOVED lines=38> */
.L_x_4989:
        /* <DEDUP_REMOVED lines=13> */
.L_x_4991:
[----:B------:R-:W-:Y:S05]  /*4690*/  BSYNC B0 ;  /* 0x0000000000007941 */ /* 0x000fea0003800000 */
.L_x_4990:
        /* <DEDUP_REMOVED lines=13> */
.L_x_4992:
        /* <DEDUP_REMOVED lines=13> */
.L_x_4994:
[----:B------:R-:W-:Y:S05]  /*4840*/  BSYNC B0 ;  /* 0x0000000000007941 */ /* 0x000fea0003800000 */
.L_x_4993:
        /* <DEDUP_REMOVED lines=13> */
.L_x_4995:
        /* <DEDUP_REMOVED lines=13> */
.L_x_4997:
[----:B------:R-:W-:Y:S05]  /*49f0*/  BSYNC B0 ;  /* 0x0000000000007941 */ /* 0x000fea0003800000 */
.L_x_4996:
        /* <DEDUP_REMOVED lines=13> */
.L_x_4998:
        /* <DEDUP_REMOVED lines=13> */
.L_x_5000:
[----:B------:R-:W-:Y:S05]  /*4ba0*/  BSYNC B0 ;  /* 0x0000000000007941 */ /* 0x000fea0003800000 */
.L_x_4999:
        /* <DEDUP_REMOVED lines=13> */
.L_x_5001:
        /* <DEDUP_REMOVED lines=12> */
.L_x_5003:
[----:B------:R-:W-:Y:S05]  /*4d40*/  BSYNC B0 ;  /* 0x0000000000007941 */ /* 0x000fea0003800000 */
.L_x_5002:
[----:B01----:R-:W0:Y:S01]  /*4d50*/  LDC R13, c[0x0][0x10] ;  /* 0x00000400ff0d7b82 */ /* 0x003e220000000800 */
[----:B------:R-:W-:Y:S02]  /*4d60*/  IADD3 R4, R4, 0x1, RZ ;  /* 0x0000000104047810 */ /* 0x000fe40007ffe0ff */
[----:B0-----:R-:W-:-:S04]  /*4d70*/  IADD3 R82, R13, R82, RZ ;  /* 0x000000520d527210 */ /* 0x001fc80007ffe0ff */
[----:B------:R-:W-:-:S13]  /*4d80*/  ISETP.GE.AND P1, PT, R82, UR4, PT ;  /* 0x0000000452007c0c */ /* 0x000fda000bf26270 */
[----:B------:R-:W-:Y:S05]  /*4d90*/  @!P1 BRA `(.L_x_5004) ;  /* 0xffffffb400509947 */ /* 0x000fea000383ffff */
[----:B------:R-:W-:Y:S05]  /*4da0*/  EXIT ;  /* 0x000000000000794d */ /* 0x000fea0003800000 */
.L_x_5005:
        /* <DEDUP_REMOVED lines=13> */
.L_x_5184:


//--------------------- .text._Z35group_norm_nhwc_fwd_one_pass_kernelI11Fp32IOFp16WLi512ELi80ELi640EEv26Group_norm_nhwc_fwd_params --------------------------
	.section	.text._Z35group_norm_nhwc_fwd_one_pass_kernelI11Fp32IOFp16WLi512ELi80ELi640EEv26Group_norm_nhwc_fwd_params,"ax",@progbits
	.align	128
        .global         _Z35group_norm_nhwc_fwd_one_pass_kernelI11Fp32IOFp16WLi512ELi80ELi640EEv26Group_norm_nhwc_fwd_params
        .type           _Z35group_norm_nhwc_fwd_one_pass_kernelI11Fp32IOFp16WLi512ELi80ELi640EEv26Group_norm_nhwc_fwd_params,@function
        .size           _Z35group_norm_nhwc_fwd_one_pass_kernelI11Fp32IOFp16WLi512ELi80ELi640EEv26Group_norm_nhwc_fwd_params,(.L_x_5185 - _Z35group_norm_nhwc_fwd_one_pass_kernelI11Fp32IOFp16WLi512ELi80ELi640EEv26Group_norm_nhwc_fwd_params)
        .other          _Z35group_norm_nhwc_fwd_one_pass_kernelI11Fp32IOFp16WLi512ELi80ELi640EEv26Group_norm_nhwc_fwd_params,@"STO_CUDA_ENTRY STV_DEFAULT"
_Z35group_norm_nhwc_fwd_one_pass_kernelI11Fp32IOFp16WLi512ELi80ELi640EEv26Group_norm_nhwc_fwd_params:
.text._Z35group_norm_nhwc_fwd_one_pass_kernelI11Fp32IOFp16WLi512ELi80ELi640EEv26Group_norm_nhwc_fwd_params:
        /* <DEDUP_REMOVED lines=38> */
.L_x_5111:
        /* <DEDUP_REMOVED lines=137> */
[C---:B-1----:R-:W-:Y:S01]  /*0af0*/  @!P6 LEA R12, P1, R24.reuse, R12, 0x2 ;  /* 0x0000000c180ce211 */ /* 0x042fe200078210ff */
[----:B------:R-:W-:Y:S01]  /*0b00*/  @!P5 IMAD.WIDE.U32 R6, R23, R6, R20 ;  /* 0x000000061706d225 */ /* 0x000fe200078e0014 */
[----:B------:R-:W-:Y:S02]  /*0b10*/  @!P4 MOV R20, R2 ;  /* 0x000000020014c202 */ /* 0x000fe40000000f00 */
[----:B------:R-:W-:Y:S02]  /*0b20*/  @!P4 MOV R21, R5 ;  /* 0x000000050015c202 */ /* 0x000fe40000000f00 */
        /* <DEDUP_REMOVED lines=14> */
[----:B------:R-:W-:Y:S02]  /*0c10*/  IADD3 R27, R0, 0x170, RZ ;  /* 0x00000170001b7810 */ /* 0x000fe40007ffe0ff */
[----:B------:R-:W-:-:S02]  /*0c20*/  ISETP.GT.U32.OR P0, PT, R92, 0x27f, P1 ;  /* 0x0000027f5c00780c */ /* 0x000fc40000f04470 */
[----:B------:R-:W-:Y:S02]  /*0c30*/  SHF.R.S32.HI R87, RZ, 0x1f, R27 ;  /* 0x0000001fff577819 */ /* 0x000fe4000001141b */
[C---:B------:R-:W-:Y:S02]  /*0c40*/  IADD3 R29, R0.reuse, 0x180, RZ ;  /* 0x00000180001d7810 */ /* 0x040fe40007ffe0ff */
[----:B------:R-:W-:Y:S02]  /*0c50*/  IADD3 R31, R0, 0x1d0, RZ ;  /* 0x000001d0001f7810 */ /* 0x000fe40007ffe0ff */
[----:B------:R-:W-:Y:S02]  /*0c60*/  SHF.R.S32.HI R86, RZ, 0x1f, R29 ;  /* 0x0000001fff567819 */ /* 0x000fe4000001141d */
[----:B------:R-:W-:Y:S02]  /*0c70*/  SHF.R.S32.HI R77, RZ, 0x1f, R31 ;  /* 0x0000001fff4d7819 */ /* 0x000fe4000001141f */
[----:B------:R-:W-:Y:S01]  /*0c80*/  SHF.R.S32.HI R89, RZ, 0x1f, R33 ;  /* 0x0000001fff597819 */ /* 0x000fe20000011421 */
[----:B------:R-:W0:Y:S01]  /*0c90*/  @!P0 LDC.64 R18, c[0x0][0x270] ;  /* 0x00009c00ff128b82 */ /* 0x000e220000000a00 */
[----:B------:R-:W-:-:S02]  /*0ca0*/  @P0 LOP3.LUT R44, R44, 0x8, RZ, 0xfc, !PT ;  /* 0x000000082c2c0812 */ /* 0x000fc400078efcff */
[----:B------:R-:W-:Y:S02]  /*0cb0*/  SHF.R.S32.HI R37, RZ, 0x1f, R40 ;  /* 0x0000001fff257819 */ /* 0x000fe40000011428 */
        /* <DEDUP_REMOVED lines=21> */
[----:B------:R-:W-:-:S04]  /*0e10*/  @!P0 IMAD.WIDE.U32 R6, R25, R20, R6 ;  /* 0x0000001419068225 */ /* 0x000fc800078e0006 */
[----:B------:R-:W-:Y:S01]  /*0e20*/  @!P0 IMAD.IADD R7, R7, 0x1, R21 ;  /* 0x0000000107078824 */ /* 0x000fe200078e0215 */
        /* <DEDUP_REMOVED lines=172> */
[----:B------:R-:W-:Y:S02]  /*18f0*/  @!P1 IMAD R7, R38, R7, R34 ;  /* 0x0000000726079224 */ /* 0x000fe400078e0222 */
[----:B------:R-:W-:-:S04]  /*1900*/  @!P1 IMAD.MOV.U32 R34, RZ, RZ, R2 ;  /* 0x000000ffff229224 */ /* 0x000fc800078e0002 */
        /* <DEDUP_REMOVED lines=172> */
[----:B-1----:R-:W-:Y:S01]  /*23d0*/  @!P2 LEA R56, P0, R60, R56, 0x2 ;  /* 0x000000383c38a211 */ /* 0x002fe200078010ff */
[----:B------:R-:W-:-:S05]  /*23e0*/  @!P2 IMAD.IADD R7, R61, 0x1, R7 ;  /* 0x000000013d07a824 */ /* 0x000fca00078e0207 */
        /* <DEDUP_REMOVED lines=393> */
.L_x_5007:
[----:B------:R-:W-:Y:S05]  /*3c80*/  BSYNC B0 ;  /* 0x0000000000007941 */ /* 0x000fea0003800000 */
.L_x_5006:
        /* <DEDUP_REMOVED lines=32> */
.L_x_5010:
[----:B------:R-:W2:Y:S04]  /*3e90*/  LDG.E.STRONG.GPU R47, desc[UR14][R44.64] ;  /* 0x0000000e2c2f7981 */ /* 0x000ea8000c1ef900 */
[----:B--2---:R-:W-:Y:S01]  /*3ea0*/  CCTL.IVALL ;  /* 0x00000000ff00798f */ /* 0x004fe20002000000 */
[----:B------:R-:W-:Y:S05]  /*3eb0*/  YIELD ;  /* 0x0000000000007946 */ /* 0x000fea0003800000 */
[----:B------:R-:W-:-:S13]  /*3ec0*/  ISETP.NE.AND P1, PT, R47, R46, PT ;  /* 0x0000002e2f00720c */ /* 0x000fda0003f25270 */
[----:B------:R-:W-:Y:S05]  /*3ed0*/  @P1 BRA `(.L_x_5010) ;  /* 0xfffffffc00ec1947 */ /* 0x000fea000383ffff */
.L_x_5009:
        /* <DEDUP_REMOVED lines=14> */
.L_x_5012:
        /* <DEDUP_REMOVED lines=68> */
.L_x_5011:
        /* <DEDUP_REMOVED lines=20> */
.L_x_5014:
[----:B------:R-:W-:Y:S05]  /*4540*/  BSYNC B0 ;  /* 0x0000000000007941 */ /* 0x000fea0003800000 */
.L_x_5013:
        /* <DEDUP_REMOVED lines=39> */
.L_x_5008:
        /* <DEDUP_REMOVED lines=47> */
[----:B---3--:R-:W-:Y:S02]  /*4ab0*/  HADD2.F32 R44, -RZ, R81.H0_H0 ;  /* 0x20000051ff2c7230 */ /* 0x008fe40000004100 */
[----:B--2---:R-:W-:Y:S02]  /*4ac0*/  HADD2.F32 R45, -RZ, R46.H0_H0 ;  /* 0x2000002eff2d7230 */ /* 0x004fe40000004100 */
        /* <DEDUP_REMOVED lines=15> */
.L_x_5015:
        /* <DEDUP_REMOVED lines=14> */
.L_x_5017:
[----:B------:R-:W-:Y:S05]  /*4ca0*/  BSYNC B0 ;  /* 0x0000000000007941 */ /* 0x000fea0003800000 */
.L_x_5016:
        /* <DEDUP_REMOVED lines=24> */
.L_x_5018:
        /* <DEDUP_REMOVED lines=13> */
.L_x_5020:
[----:B------:R-:W-:Y:S05]  /*4f00*/  BSYNC B0 ;  /* 0x0000000000007941 */ /* 0x000fea0003800000 */
.L_x_5019:
[C---:B------:R-:W-:Y:S01]  /*4f10*/  VIADD R47, R0.reuse, 0x20 ;  /* 0x00000020002f7836 */ /* 0x040fe20000000000 */
[----:B------:R-:W-:Y:S01]  /*4f20*/  IADD3 R46, R0, 0x20, RZ ;  /* 0x00000020002e7810 */ /* 0x000fe20007ffe0ff */
[----:B------:R-:W-:Y:S01]  /*4f30*/  FADD.FTZ R30, R30, -UR5 ;  /* 0x800000051e1e7e21 */ /* 0x000fe20008010000 */
[----:B------:R-:W-:Y:S02]  /*4f40*/  FADD.FTZ R31, R31, -UR5 ;  /* 0x800000051f1f7e21 */ /* 0x000fe40008010000 */
        /* <DEDUP_REMOVED lines=19> */
.L_x_5021:
        /* <DEDUP_REMOVED lines=13> */
.L_x_5023:
[----:B------:R-:W-:Y:S05]  /*5150*/  BSYNC B0 ;  /* 0x0000000000007941 */ /* 0x000fea0003800000 */
.L_x_5022:
        /* <DEDUP_REMOVED lines=49> */
.L_x_5024:
        /* <DEDUP_REMOVED lines=13> */
.L_x_5026:
[----:B------:R-:W-:Y:S05]  /*5540*/  BSYNC B0 ;  /* 0x0000000000007941 */ /* 0x000fea0003800000 */
.L_x_5025:
        /* <DEDUP_REMOVED lines=17> */
.L_x_5027:
[----:B------:R-:W-:Y:S04]  /*5660*/  BSSY B0, `(.L_x_5028) ;  /* 0x000000f000007945 */ /* 0x000fe80003800000 */
[----:B------:R-:W-:Y:S05]  /*5670*/  @P1 BRA `(.L_x_5029) ;  /* 0x0000000000341947 */ /* 0x000fea0003800000 */
[----:B------:R-:W-:Y:S01]  /*5680*/  IADD3 R30, R0, 0x40, RZ ;  /* 0x00000040001e7810 */ /* 0x000fe20007ffe0ff */
[----:B------:R-:W-:Y:S01]  /*5690*/  ULDC.64 UR12, c[0x0][0x270] ;  /* 0x00009c00000c7ab9 */ /* 0x000fe20000000a00 */
[----:B------:R-:W-:Y:S02]  /*56a0*/  MOV R31, R5 ;  /* 0x00000005001f7202 */ /* 0x000fe40000000f00 */
        /* <DEDUP_REMOVED lines=10> */
.L_x_5029:
[----:B------:R-:W-:Y:S05]  /*5750*/  BSYNC B0 ;  /* 0x0000000000007941 */ /* 0x000fea0003800000 */
.L_x_5028:
        /* <DEDUP_REMOVED lines=17> */
.L_x_5030:
        /* <DEDUP_REMOVED lines=13> */
.L_x_5032:
[----:B------:R-:W-:Y:S05]  /*5940*/  BSYNC B0 ;  /* 0x0000000000007941 */ /* 0x000fea0003800000 */
.L_x_5031:
        /* <DEDUP_REMOVED lines=17> */
.L_x_5033:
        /* <DEDUP_REMOVED lines=13> */
.L_x_5035:
[----:B------:R-:W-:Y:S05]  /*5b30*/  BSYNC B0 ;  /* 0x0000000000007941 */ /* 0x000fea0003800000 */
.L_x_5034:
        /* <DEDUP_REMOVED lines=17> */
.L_x_5036:
        /* <DEDUP_REMOVED lines=13> */
.L_x_5038:
[----:B------:R-:W-:Y:S05]  /*5d20*/  BSYNC B0 ;  /* 0x0000000000007941 */ /* 0x000fea0003800000 */
.L_x_5037:
        /* <DEDUP_REMOVED lines=47> */
.L_x_5039:
        /* <DEDUP_REMOVED lines=13> */
.L_x_5041:
[----:B------:R-:W-:Y:S05]  /*60f0*/  BSYNC B0 ;  /* 0x0000000000007941 */ /* 0x000fea0003800000 */
.L_x_5040:
        /* <DEDUP_REMOVED lines=17> */
.L_x_5042:
[----:B------:R-:W-:Y:S04]  /*6210*/  BSSY B0, `(.L_x_5043) ;  /* 0x000000d000007945 */ /* 0x000fe80003800000 */
[----:B------:R-:W-:Y:S05]  /*6220*/  @P1 BRA `(.L_x_5044) ;  /* 0x00000000002c1947 */ /* 0x000fea0003800000 */
[----:B------:R-:W-:Y:S01]  /*6230*/  ULDC.64 UR12, c[0x0][0x270] ;  /* 0x00009c00000c7ab9 */ /* 0x000fe20000000a00 */
[----:B------:R-:W-:Y:S01]  /*6240*/  MOV R31, R5 ;  /* 0x00000005001f7202 */ /* 0x000fe20000000f00 */
[----:B------:R-:W-:Y:S02]  /*6250*/  IMAD R32, R46, UR12, RZ ;  /* 0x0000000c2e207c24 */ /* 0x000fe4000f8e02ff */
[----:B-----5:R-:W-:Y:S02]  /*6260*/  IMAD.MOV.U32 R30, RZ, RZ, R2 ;  /* 0x000000ffff1e7224 */ /* 0x020fe400078e0002 */
[C---:B------:R-:W-:Y:S02]  /*6270*/  IMAD R33, R41.reuse, UR13, R32 ;  /* 0x0000000d29217c24 */ /* 0x040fe4000f8e0220 */
[----:B------:R-:W-:Y:S01]  /*6280*/  IMAD.WIDE.U32 R30, R41, UR12, R30 ;  /* 0x0000000c291e7c25 */ /* 0x000fe2000f8e001e */
[----:B------:R-:W-:-:S04]  /*6290*/  ULDC.64 UR12, c[0x0][0x210] ;  /* 0x00008400000c7ab9 */ /* 0x000fc80000000a00 */
[----:B------:R-:W-:Y:S02]  /*62a0*/  IADD3 R33, R31, R33, RZ ;  /* 0x000000211f217210 */ /* 0x000fe40007ffe0ff */
[----:B------:R-:W-:-:S04]  /*62b0*/  LEA R32, P1, R30, UR12, 0x2 ;  /* 0x0000000c1e207c11 */ /* 0x000fc8000f8210ff */
[----:B------:R-:W-:-:S05]  /*62c0*/  LEA.HI.X R33, R30, UR13, R33, 0x2, P1 ;  /* 0x0000000d1e217c11 */ /* 0x000fca00088f1421 */
[----:B------:R0:W-:Y:S04]  /*62d0*/  STG.E.64 desc[UR14][R32.64], R28 ;  /* 0x0000001c20007986 */ /* 0x0001e8000c101b0e */
.L_x_5044:
[----:B------:R-:W-:Y:S05]  /*62e0*/  BSYNC B0 ;  /* 0x0000000000007941 */ /* 0x000fea0003800000 */
.L_x_5043:
        /* <DEDUP_REMOVED lines=17> */
.L_x_5045:
        /* <DEDUP_REMOVED lines=13> */
.L_x_5047:
[----:B------:R-:W-:Y:S05]  /*64d0*/  BSYNC B0 ;  /* 0x0000000000007941 */ /* 0x000fea0003800000 */
.L_x_5046:
        /* <DEDUP_REMOVED lines=17> */
.L_x_5048:
        /* <DEDUP_REMOVED lines=13> */
.L_x_5050:
[----:B------:R-:W-:Y:S05]  /*66c0*/  BSYNC B0 ;  /* 0x0000000000007941 */ /* 0x000fea0003800000 */
.L_x_5049:
        /* <DEDUP_REMOVED lines=17> */
.L_x_5051:
        /* <DEDUP_REMOVED lines=13> */
.L_x_5053:
[----:B------:R-:W-:Y:S05]  /*68b0*/  BSYNC B0 ;  /* 0x0000000000007941 */ /* 0x000fea0003800000 */
.L_x_5052:
        /* <DEDUP_REMOVED lines=41> */
.L_x_5054:
        /* <DEDUP_REMOVED lines=13> */
.L_x_5056:
[----:B------:R-:W-:Y:S05]  /*6c20*/  BSYNC B0 ;  /* 0x0000000000007941 */ /* 0x000fea0003800000 */
.L_x_5055:
        /* <DEDUP_REMOVED lines=17> */
.L_x_5057:
        /* <DEDUP_REMOVED lines=13> */
.L_x_5059:
[----:B------:R-:W-:Y:S05]  /*6e10*/  BSYNC B0 ;  /* 0x0000000000007941 */ /* 0x000fea0003800000 */
.L_x_5058:
        /* <DEDUP_REMOVED lines=17> */
.L_x_5060:
        /* <DEDUP_REMOVED lines=13> */
.L_x_5062:
[----:B------:R-:W-:Y:S05]  /*7000*/  BSYNC B0 ;  /* 0x0000000000007941 */ /* 0x000fea0003800000 */
.L_x_5061:
        /* <DEDUP_REMOVED lines=17> */
.L_x_5063:
        /* <DEDUP_REMOVED lines=13> */
.L_x_5065:
[----:B------:R-:W-:Y:S05]  /*71f0*/  BSYNC B0 ;  /* 0x0000000000007941 */ /* 0x000fea0003800000 */
.L_x_5064:
        /* <DEDUP_REMOVED lines=17> */
.L_x_5066:
        /* <DEDUP_REMOVED lines=13> */
.L_x_5068:
[----:B------:R-:W-:Y:S05]  /*73e0*/  BSYNC B0 ;  /* 0x0000000000007941 */ /* 0x000fea0003800000 */
.L_x_5067:
        /* <DEDUP_REMOVED lines=39> */
.L_x_5069:
        /* <DEDUP_REMOVED lines=13> */
.L_x_5071:
[----:B------:R-:W-:Y:S05]  /*7730*/  BSYNC B0 ;  /* 0x0000000000007941 */ /* 0x000fea0003800000 */
.L_x_5070:
        /* <DEDUP_REMOVED lines=17> */
.L_x_5072:
        /* <DEDUP_REMOVED lines=13> */
.L_x_5074:
[----:B------:R-:W-:Y:S05]  /*7920*/  BSYNC B0 ;  /* 0x0000000000007941 */ /* 0x000fea0003800000 */
.L_x_5073:
        /* <DEDUP_REMOVED lines=17> */
.L_x_5075:
[----:B------:R-:W-:Y:S04]  /*7a40*/  BSSY B0, `(.L_x_5076) ;  /* 0x000000d000007945 */ /* 0x000fe80003800000 */
[----:B------:R-:W-:Y:S05]  /*7a50*/  @P2 BRA `(.L_x_5077) ;  /* 0x00000000002c2947 */ /* 0x000fea0003800000 */
[----:B------:R-:W-:Y:S01]  /*7a60*/  ULDC.64 UR12, c[0x0][0x270] ;  /* 0x00009c00000c7ab9 */ /* 0x000fe20000000a00 */
[----:B-----5:R-:W-:Y:S01]  /*7a70*/  MOV R8, R2 ;  /* 0x0000000200087202 */ /* 0x020fe20000000f00 */
[----:B------:R-:W-:Y:S02]  /*7a80*/  IMAD.MOV.U32 R9, RZ, RZ, R5 ;  /* 0x000000ffff097224 */ /* 0x000fe400078e0005 */
        /* <DEDUP_REMOVED lines=8> */
.L_x_5077:
[----:B------:R-:W-:Y:S05]  /*7b10*/  BSYNC B0 ;  /* 0x0000000000007941 */ /* 0x000fea0003800000 */
.L_x_5076:
        /* <DEDUP_REMOVED lines=17> */
.L_x_5078:
        /* <DEDUP_REMOVED lines=13> */
.L_x_5080:
[----:B------:R-:W-:Y:S05]  /*7d00*/  BSYNC B0 ;  /* 0x0000000000007941 */ /* 0x000fea0003800000 */
.L_x_5079:
        /* <DEDUP_REMOVED lines=17> */
.L_x_5081:
        /* <DEDUP_REMOVED lines=13> */
.L_x_5083:
[----:B------:R-:W-:Y:S05]  /*7ef0*/  BSYNC B0 ;  /* 0x0000000000007941 */ /* 0x000fea0003800000 */
.L_x_5082:
        /* <DEDUP_REMOVED lines=37> */
.L_x_5084:
        /* <DEDUP_REMOVED lines=13> */
.L_x_5086:
[----:B------:R-:W-:Y:S05]  /*8220*/  BSYNC B0 ;  /* 0x0000000000007941 */ /* 0x000fea0003800000 */
.L_x_5085:
        /* <DEDUP_REMOVED lines=17> */
.L_x_5087:
        /* <DEDUP_REMOVED lines=13> */
.L_x_5089:
[----:B------:R-:W-:Y:S05]  /*8410*/  BSYNC B0 ;  /* 0x0000000000007941 */ /* 0x000fea0003800000 */
.L_x_5088:
        /* <DEDUP_REMOVED lines=17> */
.L_x_5090:
        /* <DEDUP_REMOVED lines=13> */
.L_x_5092:
[----:B------:R-:W-:Y:S05]  /*8600*/  BSYNC B0 ;  /* 0x0000000000007941 */ /* 0x000fea0003800000 */
.L_x_5091:
        /* <DEDUP_REMOVED lines=17> */
.L_x_5093:
        /* <DEDUP_REMOVED lines=13> */
.L_x_5095:
[----:B------:R-:W-:Y:S05]  /*87f0*/  BSYNC B0 ;  /* 0x0000000000007941 */ /* 0x000fea0003800000 */
.L_x_5094:
        /* <DEDUP_REMOVED lines=17> */
.L_x_5096:
        /* <DEDUP_REMOVED lines=13> */
.L_x_5098:
[----:B------:R-:W-:Y:S05]  /*89e0*/  BSYNC B0 ;  /* 0x0000000000007941 */ /* 0x000fea0003800000 */
.L_x_5097:
        /* <DEDUP_REMOVED lines=33> */
.L_x_5099:
        /* <DEDUP_REMOVED lines=13> */
.L_x_5101:
[----:B------:R-:W-:Y:S05]  /*8cd0*/  BSYNC B0 ;  /* 0x0000000000007941 */ /* 0x000fea0003800000 */
.L_x_5100:
        /* <DEDUP_REMOVED lines=13> */
.L_x_5102:
        /* <DEDUP_REMOVED lines=13> */
.L_x_5104:
[----:B------:R-:W-:Y:S05]  /*8e80*/  BSYNC B0 ;  /* 0x0000000000007941 */ /* 0x000fea0003800000 */
.L_x_5103:
        /* <DEDUP_REMOVED lines=23> */
.L_x_5105:
        /* <DEDUP_REMOVED lines=13> */
.L_x_5107:
[----:B------:R-:W-:Y:S05]  /*90d0*/  BSYNC B0 ;  /* 0x0000000000007941 */ /* 0x000fea0003800000 */
.L_x_5106:
        /* <DEDUP_REMOVED lines=13> */
.L_x_5108:
        /* <DEDUP_REMOVED lines=12> */
.L_x_5110:
[----:B------:R-:W-:Y:S05]  /*9270*/  BSYNC B0 ;  /* 0x0000000000007941 */ /* 0x000fea0003800000 */
.L_x_5109:
[----:B------:R-:W-:Y:S01]  /*9280*/  ULDC UR5, c[0x0][0x10] ;  /* 0x0000040000057ab9 */ /* 0x000fe20000000800 */
[----:B------:R-:W-:Y:S02]  /*9290*/  UIADD3 UR4, UR4, 0x1, URZ ;  /* 0x0000000104047890 */ /* 0x000fe4000fffe03f */
[----:B------:R-:W-:-:S04]  /*92a0*/  UIADD3 UR9, UR5, UR9, URZ ;  /* 0x0000000905097290 */ /* 0x000fc8000fffe03f */
[----:B------:R-:W-:-:S06]  /*92b0*/  UISETP.GE.AND UP0, UPT, UR9, UR8, UPT ;  /* 0x000000080900728c */ /* 0x000fcc000bf06270 */
[----:B------:R-:W-:-:S13]  /*92c0*/  PLOP3.LUT P1, PT, PT, PT, UP0, 0x80, 0x0 ;  /* 0x000000000000781c */ /* 0x000fda0003f2f008 */
[----:B------:R-:W-:Y:S05]  /*92d0*/  @!P1 BRA `(.L_x_5111) ;  /* 0xffffff6c00e09947 */ /* 0x000fea000383ffff */
[----:B------:R-:W-:Y:S05]  /*92e0*/  EXIT ;  /* 0x000000000000794d */ /* 0x000fea0003800000 */
.L_x_5112:
        /* <DEDUP_REMOVED lines=9> */
.L_x_5185:


//--------------------- .nv.shared.reserved.0     --------------------------
	.section	.nv.shared.reserved.0,"aw",@nobits
	.weak		__nv_reservedSMEM_offset_0_alias
	.size		__nv_reservedSMEM_offset_0_alias, 0, 0
	.other		__nv_reservedSMEM_offset_0_alias,@"STO_CUDA_RESERVED_SHARED STV_DEFAULT"
__nv_reservedSMEM_offset_0_alias:
	.zero		0


//--------------------- .nv.global                --------------------------
	.section	.nv.global,"aw",@nobits
.nv.global:
	.type		_ZN61_INTERNAL_cc224905_30_group_norm_nhwc_one_pass_80_cu_79d83c826thrust23THRUST_300001_SM_900_NS12placeholders2_5E,@object
	.size		_ZN61_INTERNAL_cc224905_30_group_norm_nhwc_one_pass_80_cu_79d83c826thrust23THRUST_300001_SM_900_NS12placeholders2_5E,(_ZN61_INTERNAL_cc224905_30_group_norm_nhwc_one_pass_80_cu_79d83c824cuda3std3__45__cpo6cbeginE - _ZN61_INTERNAL_cc224905_30_group_norm_nhwc_one_pass_80_cu_79d83c826thrust23THRUST_300001_SM_900_NS12placeholders2_5E)
_ZN61_INTERNAL_cc224905_30_group_norm_nhwc_one_pass_80_cu_79d83c826thrust23THRUST_300001_SM_900_NS12placeholders2_5E:
	.zero		1
	.type		_ZN61_INTERNAL_cc224905_30_group_norm_nhwc_one_pass_80_cu_79d83c824cuda3std3__45__cpo6cbeginE,@object
	.size		_ZN61_INTERNAL_cc224905_30_group_norm_nhwc_one_pass_80_cu_79d83c824cuda3std3__45__cpo6cbeginE,(_ZN61_INTERNAL_cc224905_30_group_norm_nhwc_one_pass_80_cu_79d83c824cuda3std6ranges3__45__cpo6cbeginE - _ZN61_INTERNAL_cc224905_30_group_norm_nhwc_one_pass_80_cu_79d83c824cuda3std3__45__cpo6cbeginE)
_ZN61_INTERNAL_cc224905_30_group_norm_nhwc_one_pass_80_cu_79d83c824cuda3std3__45__cpo6cbeginE:
	.zero		1
	.type		_ZN61_INTERNAL_cc224905_30_group_norm_nhwc_one_pass_80_cu_79d83c824cuda3std6ranges3__45__cpo6cbeginE,@object
	.size		_ZN61_INTERNAL_cc224905_30_group_norm_nhwc_one_pass_80_cu_79d83c824cuda3std6ranges3__45__cpo6cbeginE,(_ZN61_INTERNAL_cc224905_30_group_norm_nhwc_one_pass_80_cu_79d83c824cuda3std3__48in_placeE - _ZN61_INTERNAL_cc224905_30_group_norm_nhwc_one_pass_80_cu_79d83c824cuda3std6ranges3__45__cpo6cbeginE)
_ZN61_INTERNAL_cc224905_30_group_norm_nhwc_one_pass_80_cu_79d83c824cuda3std6ranges3__45__cpo6cbeginE:
	.zero		1
	.type		_ZN61_INTERNAL_cc224905_30_group_norm_nhwc_one_pass_80_cu_79d83c824cuda3std3__48in_placeE,@object
	.size		_ZN61_INTERNAL_cc224905_30_group_norm_nhwc_one_pass_80_cu_79d83c824cuda3std3__48in_placeE,(_ZN61_INTERNAL_cc224905_30_group_norm_nhwc_one_pass_80_cu_79d83c824cuda3std6ranges3__45__cpo4sizeE - _ZN61_INTERNAL_cc224905_30_group_norm_nhwc_one_pass_80_cu_79d83c824cuda3std3__48in_placeE)
_ZN61_INTERNAL_cc224905_30_group_norm_nhwc_one_pass_80_cu_79d83c824cuda3std3__48in_placeE:
	.zero		1
	.type		_ZN61_INTERNAL_cc224905_30_group_norm_nhwc_one_pass_80_cu_79d83c824cuda3std6ranges3__45__cpo4sizeE,@object
	.size		_ZN61_INTERNAL_cc224905_30_group_norm_nhwc_one_pass_80_cu_79d83c824cuda3std6ranges3__45__cpo4sizeE,(_ZN61_INTERNAL_cc224905_30_group_norm_nhwc_one_pass_80_cu_79d83c826thrust23THRUST_300001_SM_900_NS12placeholders2_9E - _ZN61_INTERNAL_cc224905_30_group_norm_nhwc_one_pass_80_cu_79d83c824cuda3std6ranges3__45__cpo4sizeE)
_ZN61_INTERNAL_cc224905_30_group_norm_nhwc_one_pass_80_cu_79d83c824cuda3std6ranges3__45__cpo4sizeE:
	.zero		1
	.type		_ZN61_INTERNAL_cc224905_30_group_norm_nhwc_one_pass_80_cu_79d83c826thrust23THRUST_300001_SM_900_NS12placeholders2_9E,@object
	.size		_ZN61_INTERNAL_cc224905_30_group_norm_nhwc_one_pass_80_cu_79d83c826thrust23THRUST_300001_SM_900_NS12placeholders2_9E,(_ZN61_INTERNAL_cc224905_30_group_norm_nhwc_one_pass_80_cu_79d83c824cuda3std3__45__cpo7crbeginE - _ZN61_INTERNAL_cc224905_30_group_norm_nhwc_one_pass_80_cu_79d83c826thrust23THRUST_300001_SM_900_NS12placeholders2_9E)
_ZN61_INTERNAL_cc224905_30_group_norm_nhwc_one_pass_80_cu_79d83c826thrust23THRUST_300001_SM_900_NS12placeholders2_9E:
	.zero		1
	.type		_ZN61_INTERNAL_cc224905_30_group_norm_nhwc_one_pass_80_cu_79d83c824cuda3std3__45__cpo7crbeginE,@object
	.size		_ZN61_INTERNAL_cc224905_30_group_norm_nhwc_one_pass_80_cu_79d83c824cuda3std3__45__cpo7crbeginE,(_ZN61_INTERNAL_cc224905_30_group_norm_nhwc_one_pass_80_cu_79d83c824cuda3std6ranges3__45__cpo4nextE - _ZN61_INTERNAL_cc224905_30_group_norm_nhwc_one_pass_80_cu_79d83c824cuda3std3__45__cpo7crbeginE)
_ZN61_INTERNAL_cc224905_30_group_norm_nhwc_one_pass_80_cu_79d83c824cuda3std3__45__cpo7crbeginE:
	.zero		1
	.type		_ZN61_INTERNAL_cc224905_30_group_norm_nhwc_one_pass_80_cu_79d83c824cuda3std6ranges3__45__cpo4nextE,@object
	.size		_ZN61_INTERNAL_cc224905_30_group_norm_nhwc_one_pass_80_cu_79d83c824cuda3std6ranges3__45__cpo4nextE,(_ZN61_INTERNAL_cc224905_30_group_norm_nhwc_one_pass_80_cu_79d83c824cuda3std6ranges3__45__cpo4swapE - _ZN61_INTERNAL_cc224905_30_group_norm_nhwc_one_pass_80_cu_79d83c824cuda3std6ranges3__45__cpo4nextE)
_ZN61_INTERNAL_cc224905_30_group_norm_nhwc_one_pass_80_cu_79d83c824cuda3std6ranges3__45__cpo4nextE:
	.zero		1
	.type		_ZN61_INTERNAL_cc224905_30_group_norm_nhwc_one_pass_80_cu_79d83c824cuda3std6ranges3__45__cpo4swapE,@object
	.size		_ZN61_INTERNAL_cc224905_30_group_norm_nhwc_one_pass_80_cu_79d83c824cuda3std6ranges3__45__cpo4swapE,(_ZN61_INTERNAL_cc224905_30_group_norm_nhwc_one_pass_80_cu_79d83c826thrust23THRUST_300001_SM_900_NS12placeholders2_1E - _ZN61_INTERNAL_cc224905_30_group_norm_nhwc_one_pass_80_cu_79d83c824cuda3std6ranges3__45__cpo4swapE)
_ZN61_INTERNAL_cc224905_30_group_norm_nhwc_one_pass_80_cu_79d83c824cuda3std6ranges3__45__cpo4swapE:
	.zero		1
	.type		_ZN61_INTERNAL_cc224905_30_group_norm_nhwc_one_pass_80_cu_79d83c826thrust23THRUST_300001_SM_900_NS12placeholders2_1E,@object
	.size		_ZN61_INTERNAL_cc224905_30_group_norm_nhwc_one_pass_80_cu_79d83c826thrust23THRUST_300001_SM_900_NS12placeholders2_1E,(_ZN61_INTERNAL_cc224905_30_group_norm_nhwc_one_pass_80_cu_79d83c826thrust23THRUST_300001_SM_900_NS12placeholders2_3E - _ZN61_INTERNAL_cc224905_30_group_norm_nhwc_one_pass_80_cu_79d83c826thrust23THRUST_300001_SM_900_NS12placeholders2_1E)
_ZN61_INTERNAL_cc224905_30_group_norm_nhwc_one_pass_80_cu_79d83c826thrust23THRUST_300001_SM_900_NS12placeholders2_1E:
	.zero		1
	.type		_ZN61_INTERNAL_cc224905_30_group_norm_nhwc_one_pass_80_cu_79d83c826thrust23THRUST_300001_SM_900_NS12placeholders2_3E,@object
	.size		_ZN61_INTERNAL_cc224905_30_group_norm_nhwc_one_pass_80_cu_79d83c826thrust23THRUST_300001_SM_900_NS12placeholders2_3E,(_ZN61_INTERNAL_cc224905_30_group_norm_nhwc_one_pass_80_cu_79d83c824cuda3std3__45__cpo5beginE - _ZN61_INTERNAL_cc224905_30_group_norm_nhwc_one_pass_80_cu_79d83c826thrust23THRUST_300001_SM_900_NS12placeholders2_3E)
_ZN61_INTERNAL_cc224905_30_group_norm_nhwc_one_pass_80_cu_79d83c826thrust23THRUST_300001_SM_900_NS12placeholders2_3E:
	.zero		1
	.type		_ZN61_INTERNAL_cc224905_30_group_norm_nhwc_one_pass_80_cu_79d83c824cuda3std3__45__cpo5beginE,@object
	.size		_ZN61_INTERNAL_cc224905_30_group_norm_nhwc_one_pass_80_cu_79d83c824cuda3std3__45__cpo5beginE,(_ZN61_INTERNAL_cc224905_30_group_norm_nhwc_one_pass_80_cu_79d83c824cuda3std6ranges3__45__cpo5beginE - _ZN61_INTERNAL_cc224905_30_group_norm_nhwc_one_pass_80_cu_79d83c824cuda3std3__45__cpo5beginE)
_ZN61_INTERNAL_cc224905_30_group_norm_nhwc_one_pass_80_cu_79d83c824cuda3std3__45__cpo5beginE:
	.zero		1
	.type		_ZN61_INTERNAL_cc224905_30_group_norm_nhwc_one_pass_80_cu_79d83c824cuda3std6ranges3__45__cpo5beginE,@object
	.size		_ZN61_INTERNAL_cc224905_30_group_norm_nhwc_one_pass_80_cu_79d83c824cuda3std6ranges3__45__cpo5beginE,(_ZN61_INTERNAL_cc224905_30_group_norm_nhwc_one_pass_80_cu_79d83c824cuda3std3__463_GLOBAL__N__cc224905_30_group_norm_nhwc_one_pass_80_cu_79d83c826ignoreE - _ZN61_INTERNAL_cc224905_30_group_norm_nhwc_one_pass_80_cu_79d83c824cuda3std6ranges3__45__cpo5beginE)
_ZN61_INTERNAL_cc224905_30_group_norm_nhwc_one_pass_80_cu_79d83c824cuda3std6ranges3__45__cpo5beginE:
	.zero		1
	.type		_ZN61_INTERNAL_cc224905_30_group_norm_nhwc_one_pass_80_cu_79d83c824cuda3std3__463_GLOBAL__N__cc224905_30_group_norm_nhwc_one_pass_80_cu_79d83c826ignoreE,@object
	.size		_ZN61_INTERNAL_cc224905_30_group_norm_nhwc_one_pass_80_cu_79d83c824cuda3std3__463_GLOBAL__N__cc224905_30_group_norm_nhwc_one_pass_80_cu_79d83c826ignoreE,(_ZN61_INTERNAL_cc224905_30_group_norm_nhwc_one_pass_80_cu_79d83c824cuda3std6ranges3__45__cpo4dataE - _ZN61_INTERNAL_cc224905_30_group_norm_nhwc_one_pass_80_cu_79d83c824cuda3std3__463_GLOBAL__N__cc224905_30_group_norm_nhwc_one_pass_80_cu_79d83c826ignoreE)
_ZN61_INTERNAL_cc224905_30_group_norm_nhwc_one_pass_80_cu_79d83c824cuda3std3__463_GLOBAL__N__cc224905_30_group_norm_nhwc_one_pass_80_cu_79d83c826ignoreE:
	.zero		1
	.type		_ZN61_INTERNAL_cc224905_30_group_norm_nhwc_one_pass_80_cu_79d83c824cuda3std6ranges3__45__cpo4dataE,@object
	.size		_ZN61_INTERNAL_cc224905_30_group_norm_nhwc_one_pass_80_cu_79d83c824cuda3std6ranges3__45__cpo4dataE,(_ZN61_INTERNAL_cc224905_30_group_norm_nhwc_one_pass_80_cu_79d83c826thrust23THRUST_300001_SM_900_NS12placeholders2_7E - _ZN61_INTERNAL_cc224905_30_group_norm_nhwc_one_pass_80_cu_79d83c824cuda3std6ranges3__45__cpo4dataE)
_ZN61_INTERNAL_cc224905_30_group_norm_nhwc_one_pass_80_cu_79d83c824cuda3std6ranges3__45__cpo4dataE:
	.zero		1
	.type		_ZN61_INTERNAL_cc224905_30_group_norm_nhwc_one_pass_80_cu_79d83c826thrust23THRUST_300001_SM_900_NS12placeholders2_7E,@object
	.size		_ZN61_INTERNAL_cc224905_30_group_norm_nhwc_one_pass_80_cu_79d83c826thrust23THRUST_300001_SM_900_NS12placeholders2_7E,(_ZN61_INTERNAL_cc224905_30_group_norm_nhwc_one_pass_80_cu_79d83c824cuda3std3__45__cpo6rbeginE - _ZN61_INTERNAL_cc224905_30_group_norm_nhwc_one_pass_80_cu_79d83c826thrust23THRUST_300001_SM_900_NS12placeholders2_7E)
_ZN61_INTERNAL_cc224905_30_group_norm_nhwc_one_pass_80_cu_79d83c826thrust23THRUST_300001_SM_900_NS12placeholders2_7E:
	.zero		1
	.type		_ZN61_INTERNAL_cc224905_30_group_norm_nhwc_one_pass_80_cu_79d83c824cuda3std3__45__cpo6rbeginE,@object
	.size		_ZN61_INTERNAL_cc224905_30_group_norm_nhwc_one_pass_80_cu_79d83c824cuda3std3__45__cpo6rbeginE,(_ZN61_INTERNAL_cc224905_30_group_norm_nhwc_one_pass_80_cu_79d83c824cuda3std6ranges3__45__cpo7advanceE - _ZN61_INTERNAL_cc224905_30_group_norm_nhwc_one_pass_80_cu_79d83c824cuda3std3__45__cpo6rbeginE)
_ZN61_INTERNAL_cc224905_30_group_norm_nhwc_one_pass_80_cu_79d83c824cuda3std3__45__cpo6rbeginE:
	.zero		1
	.type		_ZN61_INTERNAL_cc224905_30_group_norm_nhwc_one_pass_80_cu_79d83c824cuda3std6ranges3__45__cpo7advanceE,@object
	.size		_ZN61_INTERNAL_cc224905_30_group_norm_nhwc_one_pass_80_cu_79d83c824cuda3std6ranges3__45__cpo7advanceE,(_ZN61_INTERNAL_cc224905_30_group_norm_nhwc_one_pass_80_cu_79d83c824cuda3std3__47nulloptE - _ZN61_INTERNAL_cc224905_30_group_norm_nhwc_one_pass_80_cu_79d83c824cuda3std6ranges3__45__cpo7advanceE)
_ZN61_INTERNAL_cc224905_30_group_norm_nhwc_one_pass_80_cu_79d83c824cuda3std6ranges3__45__cpo7advanceE:
	.zero		1
	.type		_ZN61_INTERNAL_cc224905_30_group_norm_nhwc_one_pass_80_cu_79d83c824cuda3std3__47nulloptE,@object
	.size		_ZN61_INTERNAL_cc224905_30_group_norm_nhwc_one_pass_80_cu_79d83c824cuda3std3__47nulloptE,(_ZN61_INTERNAL_cc224905_30_group_norm_nhwc_one_pass_80_cu_79d83c824cuda3std6ranges3__45__cpo8distanceE - _ZN61_INTERNAL_cc224905_30_group_norm_nhwc_one_pass_80_cu_79d83c824cuda3std3__47nulloptE)
_ZN61_INTERNAL_cc224905_30_group_norm_nhwc_one_pass_80_cu_79d83c824cuda3std3__47nulloptE:
	.zero		1
	.type		_ZN61_INTERNAL_cc224905_30_group_norm_nhwc_one_pass_80_cu_79d83c824cuda3std6ranges3__45__cpo8distanceE,@object
	.size		_ZN61_INTERNAL_cc224905_30_group_norm_nhwc_one_pass_80_cu_79d83c824cuda3std6ranges3__45__cpo8distanceE,(_ZN61_INTERNAL_cc224905_30_group_norm_nhwc_one_pass_80_cu_79d83c826thrust23THRUST_300001_SM_900_NS12placeholders2_6E - _ZN61_INTERNAL_cc224905_30_group_norm_nhwc_one_pass_80_cu_79d83c824cuda3std6ranges3__45__cpo8distanceE)
_ZN61_INTERNAL_cc224905_30_group_norm_nhwc_one_pass_80_cu_79d83c824cuda3std6ranges3__45__cpo8distanceE:
	.zero		1
	.type		_ZN61_INTERNAL_cc224905_30_group_norm_nhwc_one_pass_80_cu_79d83c826thrust23THRUST_300001_SM_900_NS12placeholders2_6E,@object
	.size		_ZN61_INTERNAL_cc224905_30_group_norm_nhwc_one_pass_80_cu_79d83c826thrust23THRUST_300001_SM_900_NS12placeholders2_6E,(_ZN61_INTERNAL_cc224905_30_group_norm_nhwc_one_pass_80_cu_79d83c824cuda3std3__45__cpo4cendE - _ZN61_INTERNAL_cc224905_30_group_norm_nhwc_one_pass_80_cu_79d83c826thrust23THRUST_300001_SM_900_NS12placeholders2_6E)
_ZN61_INTERNAL_cc224905_30_group_norm_nhwc_one_pass_80_cu_79d83c826thrust23THRUST_300001_SM_900_NS12placeholders2_6E:
	.zero		1
	.type		_ZN61_INTERNAL_cc224905_30_group_norm_nhwc_one_pass_80_cu_79d83c824cuda3std3__45__cpo4cendE,@object
	.size		_ZN61_INTERNAL_cc224905_30_group_norm_nhwc_one_pass_80_cu_79d83c824cuda3std3__45__cpo4cendE,(_ZN61_INTERNAL_cc224905_30_group_norm_nhwc_one_pass_80_cu_79d83c824cuda3std6ranges3__45__cpo4cendE - _ZN61_INTERNAL_cc224905_30_group_norm_nhwc_one_pass_80_cu_79d83c824cuda3std3__45__cpo4cendE)
_ZN61_INTERNAL_cc224905_30_group_norm_nhwc_one_pass_80_cu_79d83c824cuda3std3__45__cpo4cendE:
	.zero		1
	.type		_ZN61_INTERNAL_cc224905_30_group_norm_nhwc_one_pass_80_cu_79d83c824cuda3std6ranges3__45__cpo4cendE,@object
	.size		_ZN61_INTERNAL_cc224905_30_group_norm_nhwc_one_pass_80_cu_79d83c824cuda3std6ranges3__45__cpo4cendE,(_ZN61_INTERNAL_cc224905_30_group_norm_nhwc_one_pass_80_cu_79d83c824cuda3std3__420unreachable_sentinelE - _ZN61_INTERNAL_cc224905_30_group_norm_nhwc_one_pass_80_cu_79d83c824cuda3std6ranges3__45__cpo4cendE)
_ZN61_INTERNAL_cc224905_30_group_norm_nhwc_one_pass_80_cu_79d83c824cuda3std6ranges3__45__cpo4cendE:
	.zero		1
	.type		_ZN61_INTERNAL_cc224905_30_group_norm_nhwc_one_pass_80_cu_79d83c824cuda3std3__420unreachable_sentinelE,@object
	.size		_ZN61_INTERNAL_cc224905_30_group_norm_nhwc_one_pass_80_cu_79d83c824cuda3std3__420unreachable_sentinelE,(_ZN61_INTERNAL_cc224905_30_group_norm_nhwc_one_pass_80_cu_79d83c824cuda3std6ranges3__45__cpo5ssizeE - _ZN61_INTERNAL_cc224905_30_group_norm_nhwc_one_pass_80_cu_79d83c824cuda3std3__420unreachable_sentinelE)
_ZN61_INTERNAL_cc224905_30_group_norm_nhwc_one_pass_80_cu_79d83c824cuda3std3__420unreachable_sentinelE:
	.zero		1
	.type		_ZN61_INTERNAL_cc224905_30_group_norm_nhwc_one_pass_80_cu_79d83c824cuda3std6ranges3__45__cpo5ssizeE,@object
	.size		_ZN61_INTERNAL_cc224905_30_group_norm_nhwc_one_pass_80_cu_79d83c824cuda3std6ranges3__45__cpo5ssizeE,(_ZN61_INTERNAL_cc224905_30_group_norm_nhwc_one_pass_80_cu_79d83c826thrust23THRUST_300001_SM_900_NS12placeholders3_10E - _ZN61_INTERNAL_cc224905_30_group_norm_nhwc_one_pass_80_cu_79d83c824cuda3std6ranges3__45__cpo5ssizeE)
_ZN61_INTERNAL_cc224905_30_group_norm_nhwc_one_pass_80_cu_79d83c824cuda3std6ranges3__45__cpo5ssizeE:
	.zero		1
	.type		_ZN61_INTERNAL_cc224905_30_group_norm_nhwc_one_pass_80_cu_79d83c826thrust23THRUST_300001_SM_900_NS12placeholders3_10E,@object
	.size		_ZN61_INTERNAL_cc224905_30_group_norm_nhwc_one_pass_80_cu_79d83c826thrust23THRUST_300001_SM_900_NS12placeholders3_10E,(_ZN61_INTERNAL_cc224905_30_group_norm_nhwc_one_pass_80_cu_79d83c824cuda3std3__45__cpo5crendE - _ZN61_INTERNAL_cc224905_30_group_norm_nhwc_one_pass_80_cu_79d83c826thrust23THRUST_300001_SM_900_NS12placeholders3_10E)
_ZN61_INTERNAL_cc224905_30_group_norm_nhwc_one_pass_80_cu_79d83c826thrust23THRUST_300001_SM_900_NS12placeholders3_10E:
	.zero		1
	.type		_ZN61_INTERNAL_cc224905_30_group_norm_nhwc_one_pass_80_cu_79d83c824cuda3std3__45__cpo5crendE,@object
	.size		_ZN61_INTERNAL_cc224905_30_group_norm_nhwc_one_pass_80_cu_79d83c824cuda3std3__45__cpo5crendE,(_ZN61_INTERNAL_cc224905_30_group_norm_nhwc_one_pass_80_cu_79d83c824cuda3std6ranges3__45__cpo4prevE - _ZN61_INTERNAL_cc224905_30_group_norm_nhwc_one_pass_80_cu_79d83c824cuda3std3__45__cpo5crendE)
_ZN61_INTERNAL_cc224905_30_group_norm_nhwc_one_pass_80_cu_79d83c824cuda3std3__45__cpo5crendE:
	.zero		1
	.type		_ZN61_INTERNAL_cc224905_30_group_norm_nhwc_one_pass_80_cu_79d83c824cuda3std6ranges3__45__cpo4prevE,@object
	.size		_ZN61_INTERNAL_cc224905_30_group_norm_nhwc_one_pass_80_cu_79d83c824cuda3std6ranges3__45__cpo4prevE,(_ZN61_INTERNAL_cc224905_30_group_norm_nhwc_one_pass_80_cu_79d83c824cuda3std6ranges3__45__cpo9iter_moveE - _ZN61_INTERNAL_cc224905_30_group_norm_nhwc_one_pass_80_cu_79d83c824cuda3std6ranges3__45__cpo4prevE)
_ZN61_INTERNAL_cc224905_30_group_norm_nhwc_one_pass_80_cu_79d83c824cuda3std6ranges3__45__cpo4prevE:
	.zero		1
	.type		_ZN61_INTERNAL_cc224905_30_group_norm_nhwc_one_pass_80_cu_79d83c824cuda3std6ranges3__45__cpo9iter_moveE,@object
	.size		_ZN61_INTERNAL_cc224905_30_group_norm_nhwc_one_pass_80_cu_79d83c824cuda3std6ranges3__45__cpo9iter_moveE,(_ZN61_INTERNAL_cc224905_30_group_norm_nhwc_one_pass_80_cu_79d83c826thrust23THRUST_300001_SM_900_NS12placeholders2_2E - _ZN61_INTERNAL_cc224905_30_group_norm_nhwc_one_pass_80_cu_79d83c824cuda3std6ranges3__45__cpo9iter_moveE)
_ZN61_INTERNAL_cc224905_30_group_norm_nhwc_one_pass_80_cu_79d83c824cuda3std6ranges3__45__cpo9iter_moveE:
	.zero		1
	.type		_ZN61_INTERNAL_cc224905_30_group_norm_nhwc_one_pass_80_cu_79d83c826thrust23THRUST_300001_SM_900_NS12placeholders2_2E,@object
	.size		_ZN61_INTERNAL_cc224905_30_group_norm_nhwc_one_pass_80_cu_79d83c826thrust23THRUST_300001_SM_900_NS12placeholders2_2E,(_ZN61_INTERNAL_cc224905_30_group_norm_nhwc_one_pass_80_cu_79d83c826thrust23THRUST_300001_SM_900_NS12placeholders2_4E - _ZN61_INTERNAL_cc224905_30_group_norm_nhwc_one_pass_80_cu_79d83c826thrust23THRUST_300001_SM_900_NS12placeholders2_2E)
_ZN61_INTERNAL_cc224905_30_group_norm_nhwc_one_pass_80_cu_79d83c826thrust23THRUST_300001_SM_900_NS12placeholders2_2E:
	.zero		1
	.type		_ZN61_INTERNAL_cc224905_30_group_norm_nhwc_one_pass_80_cu_79d83c826thrust23THRUST_300001_SM_900_NS12placeholders2_4E,@object
	.size		_ZN61_INTERNAL_cc224905_30_group_norm_nhwc_one_pass_80_cu_79d83c826thrust23THRUST_300001_SM_900_NS12placeholders2_4E,(_ZN61_INTERNAL_cc224905_30_group_norm_nhwc_one_pass_80_cu_79d83c824cuda3std3__45__cpo3endE - _ZN61_INTERNAL_cc224905_30_group_norm_nhwc_one_pass_80_cu_79d83c826thrust23THRUST_300001_SM_900_NS12placeholders2_4E)
_ZN61_INTERNAL_cc224905_30_group_norm_nhwc_one_pass_80_cu_79d83c826thrust23THRUST_300001_SM_900_NS12placeholders2_4E:
	.zero		1
	.type		_ZN61_INTERNAL_cc224905_30_group_norm_nhwc_one_pass_80_cu_79d83c824cuda3std3__45__cpo3endE,@object
	.size		_ZN61_INTERNAL_cc224905_30_group_norm_nhwc_one_pass_80_cu_79d83c824cuda3std3__45__cpo3endE,(_ZN61_INTERNAL_cc224905_30_group_norm_nhwc_one_pass_80_cu_79d83c824cuda3std6ranges3__45__cpo3endE - _ZN61_INTERNAL_cc224905_30_group_norm_nhwc_one_pass_80_cu_79d83c824cuda3std3__45__cpo3endE)
_ZN61_INTERNAL_cc224905_30_group_norm_nhwc_one_pass_80_cu_79d83c824cuda3std3__45__cpo3endE:
	.zero		1
	.type		_ZN61_INTERNAL_cc224905_30_group_norm_nhwc_one_pass_80_cu_79d83c824cuda3std6ranges3__45__cpo3endE,@object
	.size		_ZN61_INTERNAL_cc224905_30_group_norm_nhwc_one_pass_80_cu_79d83c824cuda3std6ranges3__45__cpo3endE,(_ZN61_INTERNAL_cc224905_30_group_norm_nhwc_one_pass_80_cu_79d83c824cuda3std3__419piecewise_constructE - _ZN61_INTERNAL_cc224905_30_group_norm_nhwc_one_pass_80_cu_79d83c824cuda3std6ranges3__45__cpo3endE)
_ZN61_INTERNAL_cc224905_30_group_norm_nhwc_one_pass_80_cu_79d83c824cuda3std6ranges3__45__cpo3endE:
	.zero		1
	.type		_ZN61_INTERNAL_cc224905_30_group_norm_nhwc_one_pass_80_cu_79d83c824cuda3std3__419piecewise_constructE,@object
	.size		_ZN61_INTERNAL_cc224905_30_group_norm_nhwc_one_pass_80_cu_79d83c824cuda3std3__419piecewise_constructE,(_ZN61_INTERNAL_cc224905_30_group_norm_nhwc_one_pass_80_cu_79d83c824cuda3std6ranges3__45__cpo5cdataE - _ZN61_INTERNAL_cc224905_30_group_norm_nhwc_one_pass_80_cu_79d83c824cuda3std3__419piecewise_constructE)
_ZN61_INTERNAL_cc224905_30_group_norm_nhwc_one_pass_80_cu_79d83c824cuda3std3__419piecewise_constructE:
	.zero		1
	.type		_ZN61_INTERNAL_cc224905_30_group_norm_nhwc_one_pass_80_cu_79d83c824cuda3std6ranges3__45__cpo5cdataE,@object
	.size		_ZN61_INTERNAL_cc224905_30_group_norm_nhwc_one_pass_80_cu_79d83c824cuda3std6ranges3__45__cpo5cdataE,(_ZN61_INTERNAL_cc224905_30_group_norm_nhwc_one_pass_80_cu_79d83c826thrust23THRUST_300001_SM_900_NS12placeholders2_8E - _ZN61_INTERNAL_cc224905_30_group_norm_nhwc_one_pass_80_cu_79d83c824cuda3std6ranges3__45__cpo5cdataE)
_ZN61_INTERNAL_cc224905_30_group_norm_nhwc_one_pass_80_cu_79d83c824cuda3std6ranges3__45__cpo5cdataE:
	.zero		1
	.type		_ZN61_INTERNAL_cc224905_30_group_norm_nhwc_one_pass_80_cu_79d83c826thrust23THRUST_300001_SM_900_NS12placeholders2_8E,@object
	.size		_ZN61_INTERNAL_cc224905_30_group_norm_nhwc_one_pass_80_cu_79d83c826thrust23THRUST_300001_SM_900_NS12placeholders2_8E,(_ZN61_INTERNAL_cc224905_30_group_norm_nhwc_one_pass_80_cu_79d83c824cuda3std3__45__cpo4rendE - _ZN61_INTERNAL_cc224905_30_group_norm_nhwc_one_pass_80_cu_79d83c826thrust23THRUST_300001_SM_900_NS12placeholders2_8E)
_ZN61_INTERNAL_cc224905_30_group_norm_nhwc_one_pass_80_cu_79d83c826thrust23THRUST_300001_SM_900_NS12placeholders2_8E:
	.zero		1
	.type		_ZN61_INTERNAL_cc224905_30_group_norm_nhwc_one_pass_80_cu_79d83c824cuda3std3__45__cpo4rendE,@object
	.size		_ZN61_INTERNAL_cc224905_30_group_norm_nhwc_one_pass_80_cu_79d83c824cuda3std3__45__cpo4rendE,(_ZN61_INTERNAL_cc224905_30_group_norm_nhwc_one_pass_80_cu_79d83c824cuda3std6ranges3__45__cpo9iter_swapE - _ZN61_INTERNAL_cc224905_30_group_norm_nhwc_one_pass_80_cu_79d83c824cuda3std3__45__cpo4rendE)
_ZN61_INTERNAL_cc224905_30_group_norm_nhwc_one_pass_80_cu_79d83c824cuda3std3__45__cpo4rendE:
	.zero		1
	.type		_ZN61_INTERNAL_cc224905_30_group_norm_nhwc_one_pass_80_cu_79d83c824cuda3std6ranges3__45__cpo9iter_swapE,@object
	.size		_ZN61_INTERNAL_cc224905_30_group_norm_nhwc_one_pass_80_cu_79d83c824cuda3std6ranges3__45__cpo9iter_swapE,(_ZN61_INTERNAL_cc224905_30_group_norm_nhwc_one_pass_80_cu_79d83c824cuda3std3__48unexpectE - _ZN61_INTERNAL_cc224905_30_group_norm_nhwc_one_pass_80_cu_79d83c824cuda3std6ranges3__45__cpo9iter_swapE)
_ZN61_INTERNAL_cc224905_30_group_norm_nhwc_one_pass_80_cu_79d83c824cuda3std6ranges3__45__cpo9iter_swapE:
	.zero		1
	.type		_ZN61_INTERNAL_cc224905_30_group_norm_nhwc_one_pass_80_cu_79d83c824cuda3std3__48unexpectE,@object
	.size		_ZN61_INTERNAL_cc224905_30_group_norm_nhwc_one_pass_80_cu_79d83c824cuda3std3__48unexpectE,(_ZN61_INTERNAL_cc224905_30_group_norm_nhwc_one_pass_80_cu_79d83c826thrust23THRUST_300001_SM_900_NS6system6detail10sequential3seqE - _ZN61_INTERNAL_cc224905_30_group_norm_nhwc_one_pass_80_cu_79d83c824cuda3std3__48unexpectE)
_ZN61_INTERNAL_cc224905_30_group_norm_nhwc_one_pass_80_cu_79d83c824cuda3std3__48unexpectE:
	.zero		1
	.type		_ZN61_INTERNAL_cc224905_30_group_norm_nhwc_one_pass_80_cu_79d83c826thrust23THRUST_300001_SM_900_NS6system6detail10sequential3seqE,@object
	.size		_ZN61_INTERNAL_cc224905_30_group_norm_nhwc_one_pass_80_cu_79d83c826thrust23THRUST_300001_SM_900_NS6system6detail10sequential3seqE,(.L_29 - _ZN61_INTERNAL_cc224905_30_group_norm_nhwc_one_pass_80_cu_79d83c826thrust23THRUST_300001_SM_900_NS6system6detail10sequential3seqE)
_ZN61_INTERNAL_cc224905_30_group_norm_nhwc_one_pass_80_cu_79d83c826thrust23THRUST_300001_SM_900_NS6system6detail10sequential3seqE:
	.zero		1
.L_29:


//--------------------- .nv.shared._Z35group_norm_nhwc_bwd_one_pass_kernelI11Bf16IOFp32WLi64ELi80ELi640EEv26Group_norm_nhwc_bwd_params --------------------------
	.section	.nv.shared._Z35group_norm_nhwc_bwd_one_pass_kernelI11Bf16IOFp32WLi64ELi80ELi640EEv26Group_norm_nhwc_bwd_params,"aw",@nobits
	.sectionflags	@""
	.align	16
.nv.shared._Z35group_norm_nhwc_bwd_one_pass_kernelI11Bf16IOFp32WLi64ELi80ELi640EEv26Group_norm_nhwc_bwd_params:
	.zero		11472


//--------------------- .nv.shared._Z35group_norm_nhwc_bwd_one_pass_kernelI11Bf16IOFp32WLi128ELi80ELi640EEv26Group_norm_nhwc_bwd_params --------------------------
	.section	.nv.shared._Z35group_norm_nhwc_bwd_one_pass_kernelI11Bf16IOFp32WLi128ELi80ELi640EEv26Group_norm_nhwc_bwd_params,"aw",@nobits
	.sectionflags	@""
	.align	16
.nv.shared._Z35group_norm_nhwc_bwd_one_pass_kernelI11Bf16IOFp32WLi128ELi80ELi640EEv26Group_norm_nhwc_bwd_params:
	.zero		11472


//--------------------- .nv.shared._Z35group_norm_nhwc_bwd_one_pass_kernelI11Bf16IOFp32WLi256ELi80ELi640EEv26Group_norm_nhwc_bwd_params --------------------------
	.section	.nv.shared._Z35group_norm_nhwc_bwd_one_pass_kernelI11Bf16IOFp32WLi256ELi80ELi640EEv26Group_norm_nhwc_bwd_params,"aw",@nobits
	.sectionflags	@""
	.align	16
.nv.shared._Z35group_norm_nhwc_bwd_one_pass_kernelI11Bf16IOFp32WLi256ELi80ELi640EEv26Group_norm_nhwc_bwd_params:
	.zero		11472


//--------------------- .nv.shared._Z35group_norm_nhwc_bwd_one_pass_kernelI11Bf16IOFp32WLi512ELi80ELi640EEv26Group_norm_nhwc_bwd_params --------------------------
	.section	.nv.shared._Z35group_norm_nhwc_bwd_one_pass_kernelI11Bf16IOFp32WLi512ELi80ELi640EEv26Group_norm_nhwc_bwd_params,"aw",@nobits
	.sectionflags	@""
	.align	16
.nv.shared._Z35group_norm_nhwc_bwd_one_pass_kernelI11Bf16IOFp32WLi512ELi80ELi640EEv26Group_norm_nhwc_bwd_params:
	.zero		11472


//--------------------- .nv.shared._Z35group_norm_nhwc_bwd_one_pass_kernelI11Bf16IOBf16WLi64ELi80ELi640EEv26Group_norm_nhwc_bwd_params --------------------------
	.section	.nv.shared._Z35group_norm_nhwc_bwd_one_pass_kernelI11Bf16IOBf16WLi64ELi80ELi640EEv26Group_norm_nhwc_bwd_params,"aw",@nobits
	.sectionflags	@""
	.align	16
.nv.shared._Z35group_norm_nhwc_bwd_one_pass_kernelI11Bf16IOBf16WLi64ELi80ELi640EEv26Group_norm_nhwc_bwd_params:
	.zero		11472


//--------------------- .nv.shared._Z35group_norm_nhwc_bwd_one_pass_kernelI11Bf16IOBf16WLi128ELi80ELi640EEv26Group_norm_nhwc_bwd_params --------------------------
	.section	.nv.shared._Z35group_norm_nhwc_bwd_one_pass_kernelI11Bf16IOBf16WLi128ELi80ELi640EEv26Group_norm_nhwc_bwd_params,"aw",@nobits
	.sectionflags	@""
	.align	16
.nv.shared._Z35group_norm_nhwc_bwd_one_pass_kernelI11Bf16IOBf16WLi128ELi80ELi640EEv26Group_norm_nhwc_bwd_params:
	.zero		11472


//--------------------- .nv.shared._Z35group_norm_nhwc_bwd_one_pass_kernelI11Bf16IOBf16WLi256ELi80ELi640EEv26Group_norm_nhwc_bwd_params --------------------------
	.section	.nv.shared._Z35group_norm_nhwc_bwd_one_pass_kernelI11Bf16IOBf16WLi256ELi80ELi640EEv26Group_norm_nhwc_bwd_params,"aw",@nobits
	.sectionflags	@""
	.align	16
.nv.shared._Z35group_norm_nhwc_bwd_one_pass_kernelI11Bf16IOBf16WLi256ELi80ELi640EEv26Group_norm_nhwc_bwd_params:
	.zero		11472


//--------------------- .nv.shared._Z35group_norm_nhwc_bwd_one_pass_kernelI11Bf16IOBf16WLi512ELi80ELi640EEv26Group_norm_nhwc_bwd_params --------------------------
	.section	.nv.shared._Z35group_norm_nhwc_bwd_one_pass_kernelI11Bf16IOBf16WLi512ELi80ELi640EEv26Group_norm_nhwc_bwd_params,"aw",@nobits
	.sectionflags	@""
	.align	16
.nv.shared._Z35group_norm_nhwc_bwd_one_pass_kernelI11Bf16IOBf16WLi512ELi80ELi640EEv26Group_norm_nhwc_bwd_params:
	.zero		11472


//--------------------- .nv.shared._Z35group_norm_nhwc_bwd_one_pass_kernelI11Bf16IOFp16WLi64ELi80ELi640EEv26Group_norm_nhwc_bwd_params --------------------------
	.section	.nv.shared._Z35group_norm_nhwc_bwd_one_pass_kernelI11Bf16IOFp16WLi64ELi80ELi640EEv26Group_norm_nhwc_bwd_params,"aw",@nobits
	.sectionflags	@""
	.align	16
.nv.shared._Z35group_norm_nhwc_bwd_one_pass_kernelI11Bf16IOFp16WLi64ELi80ELi640EEv26Group_norm_nhwc_bwd_params:
	.zero		11472


//--------------------- .nv.shared._Z35group_norm_nhwc_bwd_one_pass_kernelI11Bf16IOFp16WLi128ELi80ELi640EEv26Group_norm_nhwc_bwd_params --------------------------
	.section	.nv.shared._Z35group_norm_nhwc_bwd_one_pass_kernelI11Bf16IOFp16WLi128ELi80ELi640EEv26Group_norm_nhwc_bwd_params,"aw",@nobits
	.sectionflags	@""
	.align	16
.nv.shared._Z35group_norm_nhwc_bwd_one_pass_kernelI11Bf16IOFp16WLi128ELi80ELi640EEv26Group_norm_nhwc_bwd_params:
	.zero		11472


//--------------------- .nv.shared._Z35group_norm_nhwc_bwd_one_pass_kernelI11Bf16IOFp16WLi256ELi80ELi640EEv26Group_norm_nhwc_bwd_params --------------------------
	.section	.nv.shared._Z35group_norm_nhwc_bwd_one_pass_kernelI11Bf16IOFp16WLi256ELi80ELi640EEv26Group_norm_nhwc_bwd_params,"aw",@nobits
	.sectionflags	@""
	.align	16
.nv.shared._Z35group_norm_nhwc_bwd_one_pass_kernelI11Bf16IOFp16WLi256ELi80ELi640EEv26Group_norm_nhwc_bwd_params:
	.zero		11472


//--------------------- .nv.shared._Z35group_norm_nhwc_bwd_one_pass_kernelI11Bf16IOFp16WLi512ELi80ELi640EEv26Group_norm_nhwc_bwd_params --------------------------
	.section	.nv.shared._Z35group_norm_nhwc_bwd_one_pass_kernelI11Bf16IOFp16WLi512ELi80ELi640EEv26Group_norm_nhwc_bwd_params,"aw",@nobits
	.sectionflags	@""
	.align	16
.nv.shared._Z35group_norm_nhwc_bwd_one_pass_kernelI11Bf16IOFp16WLi512ELi80ELi640EEv26Group_norm_nhwc_bwd_params:
	.zero		11472


//--------------------- .nv.shared._Z35group_norm_nhwc_bwd_one_pass_kernelI11Fp16IOFp32WLi64ELi80ELi640EEv26Group_norm_nhwc_bwd_params --------------------------
	.section	.nv.shared._Z35group_norm_nhwc_bwd_one_pass_kernelI11Fp16IOFp32WLi64ELi80ELi640EEv26Group_norm_nhwc_bwd_params,"aw",@nobits
	.sectionflags	@""
	.align	16
.nv.shared._Z35group_norm_nhwc_bwd_one_pass_kernelI11Fp16IOFp32WLi64ELi80ELi640EEv26Group_norm_nhwc_bwd_params:
	.zero		11472


//--------------------- .nv.shared._Z35group_norm_nhwc_bwd_one_pass_kernelI11Fp16IOFp32WLi128ELi80ELi640EEv26Group_norm_nhwc_bwd_params --------------------------
	.section	.nv.shared._Z35group_norm_nhwc_bwd_one_pass_kernelI11Fp16IOFp32WLi128ELi80ELi640EEv26Group_norm_nhwc_bwd_params,"aw",@nobits
	.sectionflags	@""
	.align	16
.nv.shared._Z35group_norm_nhwc_bwd_one_pass_kernelI11Fp16IOFp32WLi128ELi80ELi640EEv26Group_norm_nhwc_bwd_params:
	.zero		11472


//--------------------- .nv.shared._Z35group_norm_nhwc_bwd_one_pass_kernelI11Fp16IOFp32WLi256ELi80ELi640EEv26Group_norm_nhwc_bwd_params --------------------------
	.section	.nv.shared._Z35group_norm_nhwc_bwd_one_pass_kernelI11Fp16IOFp32WLi256ELi80ELi640EEv26Group_norm_nhwc_bwd_params,"aw",@nobits
	.sectionflags	@""
	.align	16
.nv.shared._Z35group_norm_nhwc_bwd_one_pass_kernelI11Fp16IOFp32WLi256ELi80ELi640EEv26Group_norm_nhwc_bwd_params:
	.zero		11472


//--------------------- .nv.shared._Z35group_norm_nhwc_bwd_one_pass_kernelI11Fp16IOFp32WLi512ELi80ELi640EEv26Group_norm_nhwc_bwd_params --------------------------
	.section	.nv.shared._Z35group_norm_nhwc_bwd_one_pass_kernelI11Fp16IOFp32WLi512ELi80ELi640EEv26Group_norm_nhwc_bwd_params,"aw",@nobits
	.sectionflags	@""
	.align	16
.nv.shared._Z35group_norm_nhwc_bwd_one_pass_kernelI11Fp16IOFp32WLi512ELi80ELi640EEv26Group_norm_nhwc_bwd_params:
	.zero		11472


//--------------------- .nv.shared._Z35group_norm_nhwc_bwd_one_pass_kernelI11Fp16IOBf16WLi64ELi80ELi640EEv26Group_norm_nhwc_bwd_params --------------------------
	.section	.nv.shared._Z35group_norm_nhwc_bwd_one_pass_kernelI11Fp16IOBf16WLi64ELi80ELi640EEv26Group_norm_nhwc_bwd_params,"aw",@nobits
	.sectionflags	@""
	.align	16
.nv.shared._Z35group_norm_nhwc_bwd_one_pass_kernelI11Fp16IOBf16WLi64ELi80ELi640EEv26Group_norm_nhwc_bwd_params:
	.zero		11472


//--------------------- .nv.shared._Z35group_norm_nhwc_bwd_one_pass_kernelI11Fp16IOBf16WLi128ELi80ELi640EEv26Group_norm_nhwc_bwd_params --------------------------
	.section	.nv.shared._Z35group_norm_nhwc_bwd_one_pass_kernelI11Fp16IOBf16WLi128ELi80ELi640EEv26Group_norm_nhwc_bwd_params,"aw",@nobits
	.sectionflags	@""
	.align	16
.nv.shared._Z35group_norm_nhwc_bwd_one_pass_kernelI11Fp16IOBf16WLi128ELi80ELi640EEv26Group_norm_nhwc_bwd_params:
	.zero		11472


//--------------------- .nv.shared._Z35group_norm_nhwc_bwd_one_pass_kernelI11Fp16IOBf16WLi256ELi80ELi640EEv26Group_norm_nhwc_bwd_params --------------------------
	.section	.nv.shared._Z35group_norm_nhwc_bwd_one_pass_kernelI11Fp16IOBf16WLi256ELi80ELi640EEv26Group_norm_nhwc_bwd_params,"aw",@nobits
	.sectionflags	@""
	.align	16
.nv.shared._Z35group_norm_nhwc_bwd_one_pass_kernelI11Fp16IOBf16WLi256ELi80ELi640EEv26Group_norm_nhwc_bwd_params:
	.zero		11472


//--------------------- .nv.shared._Z35group_norm_nhwc_bwd_one_pass_kernelI11Fp16IOBf16WLi512ELi80ELi640EEv26Group_norm_nhwc_bwd_params --------------------------
	.section	.nv.shared._Z35group_norm_nhwc_bwd_one_pass_kernelI11Fp16IOBf16WLi512ELi80ELi640EEv26Group_norm_nhwc_bwd_params,"aw",@nobits
	.sectionflags	@""
	.align	16
.nv.shared._Z35group_norm_nhwc_bwd_one_pass_kernelI11Fp16IOBf16WLi512ELi80ELi640EEv26Group_norm_nhwc_bwd_params:
	.zero		11472


//--------------------- .nv.shared._Z35group_norm_nhwc_bwd_one_pass_kernelI11Fp16IOFp16WLi64ELi80ELi640EEv26Group_norm_nhwc_bwd_params --------------------------
	.section	.nv.shared._Z35group_norm_nhwc_bwd_one_pass_kernelI11Fp16IOFp16WLi64ELi80ELi640EEv26Group_norm_nhwc_bwd_params,"aw",@nobits
	.sectionflags	@""
	.align	16
.nv.shared._Z35group_norm_nhwc_bwd_one_pass_kernelI11Fp16IOFp16WLi64ELi80ELi640EEv26Group_norm_nhwc_bwd_params:
	.zero		11472


//--------------------- .nv.shared._Z35group_norm_nhwc_bwd_one_pass_kernelI11Fp16IOFp16WLi128ELi80ELi640EEv26Group_norm_nhwc_bwd_params --------------------------
	.section	.nv.shared._Z35group_norm_nhwc_bwd_one_pass_kernelI11Fp16IOFp16WLi128ELi80ELi640EEv26Group_norm_nhwc_bwd_params,"aw",@nobits
	.sectionflags	@""
	.align	16
.nv.shared._Z35group_norm_nhwc_bwd_one_pass_kernelI11Fp16IOFp16WLi128ELi80ELi640EEv26Group_norm_nhwc_bwd_params:
	.zero		11472


//--------------------- .nv.shared._Z35group_norm_nhwc_bwd_one_pass_kernelI11Fp16IOFp16WLi256ELi80ELi640EEv26Group_norm_nhwc_bwd_params --------------------------
	.section	.nv.shared._Z35group_norm_nhwc_bwd_one_pass_kernelI11Fp16IOFp16WLi256ELi80ELi640EEv26Group_norm_nhwc_bwd_params,"aw",@nobits
	.sectionflags	@""
	.align	16
.nv.shared._Z35group_norm_nhwc_bwd_one_pass_kernelI11Fp16IOFp16WLi256ELi80ELi640EEv26Group_norm_nhwc_bwd_params:
	.zero		11472


//--------------------- .nv.shared._Z35group_norm_nhwc_bwd_one_pass_kernelI11Fp16IOFp16WLi512ELi80ELi640EEv26Group_norm_nhwc_bwd_params --------------------------
	.section	.nv.shared._Z35group_norm_nhwc_bwd_one_pass_kernelI11Fp16IOFp16WLi512ELi80ELi640EEv26Group_norm_nhwc_bwd_params,"aw",@nobits
	.sectionflags	@""
	.align	16
.nv.shared._Z35group_norm_nhwc_bwd_one_pass_kernelI11Fp16IOFp16WLi512ELi80ELi640EEv26Group_norm_nhwc_bwd_params:
	.zero		11472


//--------------------- .nv.shared._Z35group_norm_nhwc_bwd_one_pass_kernelI11Fp32IOFp32WLi64ELi80ELi640EEv26Group_norm_nhwc_bwd_params --------------------------
	.section	.nv.shared._Z35group_norm_nhwc_bwd_one_pass_kernelI11Fp32IOFp32WLi64ELi80ELi640EEv26Group_norm_nhwc_bwd_params,"aw",@nobits
	.sectionflags	@""
	.align	16
.nv.shared._Z35group_norm_nhwc_bwd_one_pass_kernelI11Fp32IOFp32WLi64ELi80ELi640EEv26Group_norm_nhwc_bwd_params:
	.zero		11472


//--------------------- .nv.shared._Z35group_norm_nhwc_bwd_one_pass_kernelI11Fp32IOFp32WLi128ELi80ELi640EEv26Group_norm_nhwc_bwd_params --------------------------
	.section	.nv.shared._Z35group_norm_nhwc_bwd_one_pass_kernelI11Fp32IOFp32WLi128ELi80ELi640EEv26Group_norm_nhwc_bwd_params,"aw",@nobits
	.sectionflags	@""
	.align	16
.nv.shared._Z35group_norm_nhwc_bwd_one_pass_kernelI11Fp32IOFp32WLi128ELi80ELi640EEv26Group_norm_nhwc_bwd_params:
	.zero		11472


//--------------------- .nv.shared._Z35group_norm_nhwc_bwd_one_pass_kernelI11Fp32IOFp32WLi256ELi80ELi640EEv26Group_norm_nhwc_bwd_params --------------------------
	.section	.nv.shared._Z35group_norm_nhwc_bwd_one_pass_kernelI11Fp32IOFp32WLi256ELi80ELi640EEv26Group_norm_nhwc_bwd_params,"aw",@nobits
	.sectionflags	@""
	.align	16
.nv.shared._Z35group_norm_nhwc_bwd_one_pass_kernelI11Fp32IOFp32WLi256ELi80ELi640EEv26Group_norm_nhwc_bwd_params:
	.zero		11472


//--------------------- .nv.shared._Z35group_norm_nhwc_bwd_one_pass_kernelI11Fp32IOFp32WLi512ELi80ELi640EEv26Group_norm_nhwc_bwd_params --------------------------
	.section	.nv.shared._Z35group_norm_nhwc_bwd_one_pass_kernelI11Fp32IOFp32WLi512ELi80ELi640EEv26Group_norm_nhwc_bwd_params,"aw",@nobits
	.sectionflags	@""
	.align	16
.nv.shared._Z35group_norm_nhwc_bwd_one_pass_kernelI11Fp32IOFp32WLi512ELi80ELi640EEv26Group_norm_nhwc_bwd_params:
	.zero		11472


//--------------------- .nv.shared._Z35group_norm_nhwc_bwd_one_pass_kernelI11Fp32IOBf16WLi64ELi80ELi640EEv26Group_norm_nhwc_bwd_params --------------------------
	.section	.nv.shared._Z35group_norm_nhwc_bwd_one_pass_kernelI11Fp32IOBf16WLi64ELi80ELi640EEv26Group_norm_nhwc_bwd_params,"aw",@nobits
	.sectionflags	@""
	.align	16
.nv.shared._Z35group_norm_nhwc_bwd_one_pass_kernelI11Fp32IOBf16WLi64ELi80ELi640EEv26Group_norm_nhwc_bwd_params:
	.zero		11472


//--------------------- .nv.shared._Z35group_norm_nhwc_bwd_one_pass_kernelI11Fp32IOBf16WLi128ELi80ELi640EEv26Group_norm_nhwc_bwd_params --------------------------
	.section	.nv.shared._Z35group_norm_nhwc_bwd_one_pass_kernelI11Fp32IOBf16WLi128ELi80ELi640EEv26Group_norm_nhwc_bwd_params,"aw",@nobits
	.sectionflags	@""
	.align	16
.nv.shared._Z35group_norm_nhwc_bwd_one_pass_kernelI11Fp32IOBf16WLi128ELi80ELi640EEv26Group_norm_nhwc_bwd_params:
	.zero		11472


//--------------------- .nv.shared._Z35group_norm_nhwc_bwd_one_pass_kernelI11Fp32IOBf16WLi256ELi80ELi640EEv26Group_norm_nhwc_bwd_params --------------------------
	.section	.nv.shared._Z35group_norm_nhwc_bwd_one_pass_kernelI11Fp32IOBf16WLi256ELi80ELi640EEv26Group_norm_nhwc_bwd_params,"aw",@nobits
	.sectionflags	@""
	.align	16
.nv.shared._Z35group_norm_nhwc_bwd_one_pass_kernelI11Fp32IOBf16WLi256ELi80ELi640EEv26Group_norm_nhwc_bwd_params:
	.zero		11472


//--------------------- .nv.shared._Z35group_norm_nhwc_bwd_one_pass_kernelI11Fp32IOBf16WLi512ELi80ELi640EEv26Group_norm_nhwc_bwd_params --------------------------
	.section	.nv.shared._Z35group_norm_nhwc_bwd_one_pass_kernelI11Fp32IOBf16WLi512ELi80ELi640EEv26Group_norm_nhwc_bwd_params,"aw",@nobits
	.sectionflags	@""
	.align	16
.nv.shared._Z35group_norm_nhwc_bwd_one_pass_kernelI11Fp32IOBf16WLi512ELi80ELi640EEv26Group_norm_nhwc_bwd_params:
	.zero		11472


//--------------------- .nv.shared._Z35group_norm_nhwc_bwd_one_pass_kernelI11Fp32IOFp16WLi64ELi80ELi640EEv26Group_norm_nhwc_bwd_params --------------------------
	.section	.nv.shared._Z35group_norm_nhwc_bwd_one_pass_kernelI11Fp32IOFp16WLi64ELi80ELi640EEv26Group_norm_nhwc_bwd_params,"aw",@nobits
	.sectionflags	@""
	.align	16
.nv.shared._Z35group_norm_nhwc_bwd_one_pass_kernelI11Fp32IOFp16WLi64ELi80ELi640EEv26Group_norm_nhwc_bwd_params:
	.zero		11472


//--------------------- .nv.shared._Z35group_norm_nhwc_bwd_one_pass_kernelI11Fp32IOFp16WLi128ELi80ELi640EEv26Group_norm_nhwc_bwd_params --------------------------
	.section	.nv.shared._Z35group_norm_nhwc_bwd_one_pass_kernelI11Fp32IOFp16WLi128ELi80ELi640EEv26Group_norm_nhwc_bwd_params,"aw",@nobits
	.sectionflags	@""
	.align	16
.nv.shared._Z35group_norm_nhwc_bwd_one_pass_kernelI11Fp32IOFp16WLi128ELi80ELi640EEv26Group_norm_nhwc_bwd_params:
	.zero		11472


//--------------------- .nv.shared._Z35group_norm_nhwc_bwd_one_pass_kernelI11Fp32IOFp16WLi256ELi80ELi640EEv26Group_norm_nhwc_bwd_params --------------------------
	.section	.nv.shared._Z35group_norm_nhwc_bwd_one_pass_kernelI11Fp32IOFp16WLi256ELi80ELi640EEv26Group_norm_nhwc_bwd_params,"aw",@nobits
	.sectionflags	@""
	.align	16
.nv.shared._Z35group_norm_nhwc_bwd_one_pass_kernelI11Fp32IOFp16WLi256ELi80ELi640EEv26Group_norm_nhwc_bwd_params:
	.zero		11472


//--------------------- .nv.shared._Z35group_norm_nhwc_bwd_one_pass_kernelI11Fp32IOFp16WLi512ELi80ELi640EEv26Group_norm_nhwc_bwd_params --------------------------
	.section	.nv.shared._Z35group_norm_nhwc_bwd_one_pass_kernelI11Fp32IOFp16WLi512ELi80ELi640EEv26Group_norm_nhwc_bwd_params,"aw",@nobits
	.sectionflags	@""
	.align	16
.nv.shared._Z35group_norm_nhwc_bwd_one_pass_kernelI11Fp32IOFp16WLi512ELi80ELi640EEv26Group_norm_nhwc_bwd_params:
	.zero		11472


//--------------------- .nv.shared._Z35group_norm_nhwc_fwd_one_pass_kernelI11Bf16IOFp32WLi64ELi80ELi640EEv26Group_norm_nhwc_fwd_params --------------------------
	.section	.nv.shared._Z35group_norm_nhwc_fwd_one_pass_kernelI11Bf16IOFp32WLi64ELi80ELi640EEv26Group_norm_nhwc_fwd_params,"aw",@nobits
	.sectionflags	@""
	.align	8
.nv.shared._Z35group_norm_nhwc_fwd_one_pass_kernelI11Bf16IOFp32WLi64ELi80ELi640EEv26Group_norm_nhwc_fwd_params:
	.zero		1224


//--------------------- .nv.shared._Z35group_norm_nhwc_fwd_one_pass_kernelI11Bf16IOFp32WLi128ELi80ELi640EEv26Group_norm_nhwc_fwd_params --------------------------
	.section	.nv.shared._Z35group_norm_nhwc_fwd_one_pass_kernelI11Bf16IOFp32WLi128ELi80ELi640EEv26Group_norm_nhwc_fwd_params,"aw",@nobits
	.sectionflags	@""
	.align	8
.nv.shared._Z35group_norm_nhwc_fwd_one_pass_kernelI11Bf16IOFp32WLi128ELi80ELi640EEv26Group_norm_nhwc_fwd_params:
	.zero		1224


//--------------------- .nv.shared._Z35group_norm_nhwc_fwd_one_pass_kernelI11Bf16IOFp32WLi256ELi80ELi640EEv26Group_norm_nhwc_fwd_params --------------------------
	.section	.nv.shared._Z35group_norm_nhwc_fwd_one_pass_kernelI11Bf16IOFp32WLi256ELi80ELi640EEv26Group_norm_nhwc_fwd_params,"aw",@nobits
	.sectionflags	@""
	.align	8
.nv.shared._Z35group_norm_nhwc_fwd_one_pass_kernelI11Bf16IOFp32WLi256ELi80ELi640EEv26Group_norm_nhwc_fwd_params:
	.zero		1224


//--------------------- .nv.shared._Z35group_norm_nhwc_fwd_one_pass_kernelI11Bf16IOFp32WLi512ELi80ELi640EEv26Group_norm_nhwc_fwd_params --------------------------
	.section	.nv.shared._Z35group_norm_nhwc_fwd_one_pass_kernelI11Bf16IOFp32WLi512ELi80ELi640EEv26Group_norm_nhwc_fwd_params,"aw",@nobits
	.sectionflags	@""
	.align	8
.nv.shared._Z35group_norm_nhwc_fwd_one_pass_kernelI11Bf16IOFp32WLi512ELi80ELi640EEv26Group_norm_nhwc_fwd_params:
	.zero		1224


//--------------------- .nv.shared._Z35group_norm_nhwc_fwd_one_pass_kernelI11Bf16IOBf16WLi64ELi80ELi640EEv26Group_norm_nhwc_fwd_params --------------------------
	.section	.nv.shared._Z35group_norm_nhwc_fwd_one_pass_kernelI11Bf16IOBf16WLi64ELi80ELi640EEv26Group_norm_nhwc_fwd_params,"aw",@nobits
	.sectionflags	@""
	.align	8
.nv.shared._Z35group_norm_nhwc_fwd_one_pass_kernelI11Bf16IOBf16WLi64ELi80ELi640EEv26Group_norm_nhwc_fwd_params:
	.zero		1224


//--------------------- .nv.shared._Z35group_norm_nhwc_fwd_one_pass_kernelI11Bf16IOBf16WLi128ELi80ELi640EEv26Group_norm_nhwc_fwd_params --------------------------
	.section	.nv.shared._Z35group_norm_nhwc_fwd_one_pass_kernelI11Bf16IOBf16WLi128ELi80ELi640EEv26Group_norm_nhwc_fwd_params,"aw",@nobits
	.sectionflags	@""
	.align	8
.nv.shared._Z35group_norm_nhwc_fwd_one_pass_kernelI11Bf16IOBf16WLi128ELi80ELi640EEv26Group_norm_nhwc_fwd_params:
	.zero		1224


//--------------------- .nv.shared._Z35group_norm_nhwc_fwd_one_pass_kernelI11Bf16IOBf16WLi256ELi80ELi640EEv26Group_norm_nhwc_fwd_params --------------------------
	.section	.nv.shared._Z35group_norm_nhwc_fwd_one_pass_kernelI11Bf16IOBf16WLi256ELi80ELi640EEv26Group_norm_nhwc_fwd_params,"aw",@nobits
	.sectionflags	@""
	.align	8
.nv.shared._Z35group_norm_nhwc_fwd_one_pass_kernelI11Bf16IOBf16WLi256ELi80ELi640EEv26Group_norm_nhwc_fwd_params:
	.zero		1224


//--------------------- .nv.shared._Z35group_norm_nhwc_fwd_one_pass_kernelI11Bf16IOBf16WLi512ELi80ELi640EEv26Group_norm_nhwc_fwd_params --------------------------
	.section	.nv.shared._Z35group_norm_nhwc_fwd_one_pass_kernelI11Bf16IOBf16WLi512ELi80ELi640EEv26Group_norm_nhwc_fwd_params,"aw",@nobits
	.sectionflags	@""
	.align	8
.nv.shared._Z35group_norm_nhwc_fwd_one_pass_kernelI11Bf16IOBf16WLi512ELi80ELi640EEv26Group_norm_nhwc_fwd_params:
	.zero		1224


//--------------------- .nv.shared._Z35group_norm_nhwc_fwd_one_pass_kernelI11Bf16IOFp16WLi64ELi80ELi640EEv26Group_norm_nhwc_fwd_params --------------------------
	.section	.nv.shared._Z35group_norm_nhwc_fwd_one_pass_kernelI11Bf16IOFp16WLi64ELi80ELi640EEv26Group_norm_nhwc_fwd_params,"aw",@nobits
	.sectionflags	@""
	.align	8
.nv.shared._Z35group_norm_nhwc_fwd_one_pass_kernelI11Bf16IOFp16WLi64ELi80ELi640EEv26Group_norm_nhwc_fwd_params:
	.zero		1224


//--------------------- .nv.shared._Z35group_norm_nhwc_fwd_one_pass_kernelI11Bf16IOFp16WLi128ELi80ELi640EEv26Group_norm_nhwc_fwd_params --------------------------
	.section	.nv.shared._Z35group_norm_nhwc_fwd_one_pass_kernelI11Bf16IOFp16WLi128ELi80ELi640EEv26Group_norm_nhwc_fwd_params,"aw",@nobits
	.sectionflags	@""
	.align	8
.nv.shared._Z35group_norm_nhwc_fwd_one_pass_kernelI11Bf16IOFp16WLi128ELi80ELi640EEv26Group_norm_nhwc_fwd_params:
	.zero		1224


//--------------------- .nv.shared._Z35group_norm_nhwc_fwd_one_pass_kernelI11Bf16IOFp16WLi256ELi80ELi640EEv26Group_norm_nhwc_fwd_params --------------------------
	.section	.nv.shared._Z35group_norm_nhwc_fwd_one_pass_kernelI11Bf16IOFp16WLi256ELi80ELi640EEv26Group_norm_nhwc_fwd_params,"aw",@nobits
	.sectionflags	@""
	.align	8
.nv.shared._Z35group_norm_nhwc_fwd_one_pass_kernelI11Bf16IOFp16WLi256ELi80ELi640EEv26Group_norm_nhwc_fwd_params:
	.zero		1224


//--------------------- .nv.shared._Z35group_norm_nhwc_fwd_one_pass_kernelI11Bf16IOFp16WLi512ELi80ELi640EEv26Group_norm_nhwc_fwd_params --------------------------
	.section	.nv.shared._Z35group_norm_nhwc_fwd_one_pass_kernelI11Bf16IOFp16WLi512ELi80ELi640EEv26Group_norm_nhwc_fwd_params,"aw",@nobits
	.sectionflags	@""
	.align	8
.nv.shared._Z35group_norm_nhwc_fwd_one_pass_kernelI11Bf16IOFp16WLi512ELi80ELi640EEv26Group_norm_nhwc_fwd_params:
	.zero		1224


//--------------------- .nv.shared._Z35group_norm_nhwc_fwd_one_pass_kernelI11Fp16IOFp32WLi64ELi80ELi640EEv26Group_norm_nhwc_fwd_params --------------------------
	.section	.nv.shared._Z35group_norm_nhwc_fwd_one_pass_kernelI11Fp16IOFp32WLi64ELi80ELi640EEv26Group_norm_nhwc_fwd_params,"aw",@nobits
	.sectionflags	@""
	.align	8
.nv.shared._Z35group_norm_nhwc_fwd_one_pass_kernelI11Fp16IOFp32WLi64ELi80ELi640EEv26Group_norm_nhwc_fwd_params:
	.zero		1224


//--------------------- .nv.shared._Z35group_norm_nhwc_fwd_one_pass_kernelI11Fp16IOFp32WLi128ELi80ELi640EEv26Group_norm_nhwc_fwd_params --------------------------
	.section	.nv.shared._Z35group_norm_nhwc_fwd_one_pass_kernelI11Fp16IOFp32WLi128ELi80ELi640EEv26Group_norm_nhwc_fwd_params,"aw",@nobits
	.sectionflags	@""
	.align	8
.nv.shared._Z35group_norm_nhwc_fwd_one_pass_kernelI11Fp16IOFp32WLi128ELi80ELi640EEv26Group_norm_nhwc_fwd_params:
	.zero		1224


//--------------------- .nv.shared._Z35group_norm_nhwc_fwd_one_pass_kernelI11Fp16IOFp32WLi256ELi80ELi640EEv26Group_norm_nhwc_fwd_params --------------------------
	.section	.nv.shared._Z35group_norm_nhwc_fwd_one_pass_kernelI11Fp16IOFp32WLi256ELi80ELi640EEv26Group_norm_nhwc_fwd_params,"aw",@nobits
	.sectionflags	@""
	.align	8
.nv.shared._Z35group_norm_nhwc_fwd_one_pass_kernelI11Fp16IOFp32WLi256ELi80ELi640EEv26Group_norm_nhwc_fwd_params:
	.zero		1224


//--------------------- .nv.shared._Z35group_norm_nhwc_fwd_one_pass_kernelI11Fp16IOFp32WLi512ELi80ELi640EEv26Group_norm_nhwc_fwd_params --------------------------
	.section	.nv.shared._Z35group_norm_nhwc_fwd_one_pass_kernelI11Fp16IOFp32WLi512ELi80ELi640EEv26Group_norm_nhwc_fwd_params,"aw",@nobits
	.sectionflags	@""
	.align	8
.nv.shared._Z35group_norm_nhwc_fwd_one_pass_kernelI11Fp16IOFp32WLi512ELi80ELi640EEv26Group_norm_nhwc_fwd_params:
	.zero		1224


//--------------------- .nv.shared._Z35group_norm_nhwc_fwd_one_pass_kernelI11Fp16IOBf16WLi64ELi80ELi640EEv26Group_norm_nhwc_fwd_params --------------------------
	.section	.nv.shared._Z35group_norm_nhwc_fwd_one_pass_kernelI11Fp16IOBf16WLi64ELi80ELi640EEv26Group_norm_nhwc_fwd_params,"aw",@nobits
	.sectionflags	@""
	.align	8
.nv.shared._Z35group_norm_nhwc_fwd_one_pass_kernelI11Fp16IOBf16WLi64ELi80ELi640EEv26Group_norm_nhwc_fwd_params:
	.zero		1224


//--------------------- .nv.shared._Z35group_norm_nhwc_fwd_one_pass_kernelI11Fp16IOBf16WLi128ELi80ELi640EEv26Group_norm_nhwc_fwd_params --------------------------
	.section	.nv.shared._Z35group_norm_nhwc_fwd_one_pass_kernelI11Fp16IOBf16WLi128ELi80ELi640EEv26Group_norm_nhwc_fwd_params,"aw",@nobits
	.sectionflags	@""
	.align	8
.nv.shared._Z35group_norm_nhwc_fwd_one_pass_kernelI11Fp16IOBf16WLi128ELi80ELi640EEv26Group_norm_nhwc_fwd_params:
	.zero		1224


//--------------------- .nv.shared._Z35group_norm_nhwc_fwd_one_pass_kernelI11Fp16IOBf16WLi256ELi80ELi640EEv26Group_norm_nhwc_fwd_params --------------------------
	.section	.nv.shared._Z35group_norm_nhwc_fwd_one_pass_kernelI11Fp16IOBf16WLi256ELi80ELi640EEv26Group_norm_nhwc_fwd_params,"aw",@nobits
	.sectionflags	@""
	.align	8
.nv.shared._Z35group_norm_nhwc_fwd_one_pass_kernelI11Fp16IOBf16WLi256ELi80ELi640EEv26Group_norm_nhwc_fwd_params:
	.zero		1224


//--------------------- .nv.shared._Z35group_norm_nhwc_fwd_one_pass_kernelI11Fp16IOBf16WLi512ELi80ELi640EEv26Group_norm_nhwc_fwd_params --------------------------
	.section	.nv.shared._Z35group_norm_nhwc_fwd_one_pass_kernelI11Fp16IOBf16WLi512ELi80ELi640EEv26Group_norm_nhwc_fwd_params,"aw",@nobits
	.sectionflags	@""
	.align	8
.nv.shared._Z35group_norm_nhwc_fwd_one_pass_kernelI11Fp16IOBf16WLi512ELi80ELi640EEv26Group_norm_nhwc_fwd_params:
	.zero		1224


//--------------------- .nv.shared._Z35group_norm_nhwc_fwd_one_pass_kernelI11Fp16IOFp16WLi64ELi80ELi640EEv26Group_norm_nhwc_fwd_params --------------------------
	.section	.nv.shared._Z35group_norm_nhwc_fwd_one_pass_kernelI11Fp16IOFp16WLi64ELi80ELi640EEv26Group_norm_nhwc_fwd_params,"aw",@nobits
	.sectionflags	@""
	.align	8
.nv.shared._Z35group_norm_nhwc_fwd_one_pass_kernelI11Fp16IOFp16WLi64ELi80ELi640EEv26Group_norm_nhwc_fwd_params:
	.zero		1224


//--------------------- .nv.shared._Z35group_norm_nhwc_fwd_one_pass_kernelI11Fp16IOFp16WLi128ELi80ELi640EEv26Group_norm_nhwc_fwd_params --------------------------
	.section	.nv.shared._Z35group_norm_nhwc_fwd_one_pass_kernelI11Fp16IOFp16WLi128ELi80ELi640EEv26Group_norm_nhwc_fwd_params,"aw",@nobits
	.sectionflags	@""
	.align	8
.nv.shared._Z35group_norm_nhwc_fwd_one_pass_kernelI11Fp16IOFp16WLi128ELi80ELi640EEv26Group_norm_nhwc_fwd_params:
	.zero		1224


//--------------------- .nv.shared._Z35group_norm_nhwc_fwd_one_pass_kernelI11Fp16IOFp16WLi256ELi80ELi640EEv26Group_norm_nhwc_fwd_params --------------------------
	.section	.nv.shared._Z35group_norm_nhwc_fwd_one_pass_kernelI11Fp16IOFp16WLi256ELi80ELi640EEv26Group_norm_nhwc_fwd_params,"aw",@nobits
	.sectionflags	@""
	.align	8
.nv.shared._Z35group_norm_nhwc_fwd_one_pass_kernelI11Fp16IOFp16WLi256ELi80ELi640EEv26Group_norm_nhwc_fwd_params:
	.zero		1224


//--------------------- .nv.shared._Z35group_norm_nhwc_fwd_one_pass_kernelI11Fp16IOFp16WLi512ELi80ELi640EEv26Group_norm_nhwc_fwd_params --------------------------
	.section	.nv.shared._Z35group_norm_nhwc_fwd_one_pass_kernelI11Fp16IOFp16WLi512ELi80ELi640EEv26Group_norm_nhwc_fwd_params,"aw",@nobits
	.sectionflags	@""
	.align	8
.nv.shared._Z35group_norm_nhwc_fwd_one_pass_kernelI11Fp16IOFp16WLi512ELi80ELi640EEv26Group_norm_nhwc_fwd_params:
	.zero		1224


//--------------------- .nv.shared._Z35group_norm_nhwc_fwd_one_pass_kernelI11Fp32IOFp32WLi64ELi80ELi640EEv26Group_norm_nhwc_fwd_params --------------------------
	.section	.nv.shared._Z35group_norm_nhwc_fwd_one_pass_kernelI11Fp32IOFp32WLi64ELi80ELi640EEv26Group_norm_nhwc_fwd_params,"aw",@nobits
	.sectionflags	@""
	.align	8
.nv.shared._Z35group_norm_nhwc_fwd_one_pass_kernelI11Fp32IOFp32WLi64ELi80ELi640EEv26Group_norm_nhwc_fwd_params:
	.zero		1224


//--------------------- .nv.shared._Z35group_norm_nhwc_fwd_one_pass_kernelI11Fp32IOFp32WLi128ELi80ELi640EEv26Group_norm_nhwc_fwd_params --------------------------
	.section	.nv.shared._Z35group_norm_nhwc_fwd_one_pass_kernelI11Fp32IOFp32WLi128ELi80ELi640EEv26Group_norm_nhwc_fwd_params,"aw",@nobits
	.sectionflags	@""
	.align	8
.nv.shared._Z35group_norm_nhwc_fwd_one_pass_kernelI11Fp32IOFp32WLi128ELi80ELi640EEv26Group_norm_nhwc_fwd_params:
	.zero		1224


//--------------------- .nv.shared._Z35group_norm_nhwc_fwd_one_pass_kernelI11Fp32IOFp32WLi256ELi80ELi640EEv26Group_norm_nhwc_fwd_params --------------------------
	.section	.nv.shared._Z35group_norm_nhwc_fwd_one_pass_kernelI11Fp32IOFp32WLi256ELi80ELi640EEv26Group_norm_nhwc_fwd_params,"aw",@nobits
	.sectionflags	@""
	.align	8
.nv.shared._Z35group_norm_nhwc_fwd_one_pass_kernelI11Fp32IOFp32WLi256ELi80ELi640EEv26Group_norm_nhwc_fwd_params:
	.zero		1224


//--------------------- .nv.shared._Z35group_norm_nhwc_fwd_one_pass_kernelI11Fp32IOFp32WLi512ELi80ELi640EEv26Group_norm_nhwc_fwd_params --------------------------
	.section	.nv.shared._Z35group_norm_nhwc_fwd_one_pass_kernelI11Fp32IOFp32WLi512ELi80ELi640EEv26Group_norm_nhwc_fwd_params,"aw",@nobits
	.sectionflags	@""
	.align	8
.nv.shared._Z35group_norm_nhwc_fwd_one_pass_kernelI11Fp32IOFp32WLi512ELi80ELi640EEv26Group_norm_nhwc_fwd_params:
	.zero		1224


//--------------------- .nv.shared._Z35group_norm_nhwc_fwd_one_pass_kernelI11Fp32IOBf16WLi64ELi80ELi640EEv26Group_norm_nhwc_fwd_params --------------------------
	.section	.nv.shared._Z35group_norm_nhwc_fwd_one_pass_kernelI11Fp32IOBf16WLi64ELi80ELi640EEv26Group_norm_nhwc_fwd_params,"aw",@nobits
	.sectionflags	@""
	.align	8
.nv.shared._Z35group_norm_nhwc_fwd_one_pass_kernelI11Fp32IOBf16WLi64ELi80ELi640EEv26Group_norm_nhwc_fwd_params:
	.zero		1224


//--------------------- .nv.shared._Z35group_norm_nhwc_fwd_one_pass_kernelI11Fp32IOBf16WLi128ELi80ELi640EEv26Group_norm_nhwc_fwd_params --------------------------
	.section	.nv.shared._Z35group_norm_nhwc_fwd_one_pass_kernelI11Fp32IOBf16WLi128ELi80ELi640EEv26Group_norm_nhwc_fwd_params,"aw",@nobits
	.sectionflags	@""
	.align	8
.nv.shared._Z35group_norm_nhwc_fwd_one_pass_kernelI11Fp32IOBf16WLi128ELi80ELi640EEv26Group_norm_nhwc_fwd_params:
	.zero		1224


//--------------------- .nv.shared._Z35group_norm_nhwc_fwd_one_pass_kernelI11Fp32IOBf16WLi256ELi80ELi640EEv26Group_norm_nhwc_fwd_params --------------------------
	.section	.nv.shared._Z35group_norm_nhwc_fwd_one_pass_kernelI11Fp32IOBf16WLi256ELi80ELi640EEv26Group_norm_nhwc_fwd_params,"aw",@nobits
	.sectionflags	@""
	.align	8
.nv.shared._Z35group_norm_nhwc_fwd_one_pass_kernelI11Fp32IOBf16WLi256ELi80ELi640EEv26Group_norm_nhwc_fwd_params:
	.zero		1224


//--------------------- .nv.shared._Z35group_norm_nhwc_fwd_one_pass_kernelI11Fp32IOBf16WLi512ELi80ELi640EEv26Group_norm_nhwc_fwd_params --------------------------
	.section	.nv.shared._Z35group_norm_nhwc_fwd_one_pass_kernelI11Fp32IOBf16WLi512ELi80ELi640EEv26Group_norm_nhwc_fwd_params,"aw",@nobits
	.sectionflags	@""
	.align	8
.nv.shared._Z35group_norm_nhwc_fwd_one_pass_kernelI11Fp32IOBf16WLi512ELi80ELi640EEv26Group_norm_nhwc_fwd_params:
	.zero		1224


//--------------------- .nv.shared._Z35group_norm_nhwc_fwd_one_pass_kernelI11Fp32IOFp16WLi64ELi80ELi640EEv26Group_norm_nhwc_fwd_params --------------------------
	.section	.nv.shared._Z35group_norm_nhwc_fwd_one_pass_kernelI11Fp32IOFp16WLi64ELi80ELi640EEv26Group_norm_nhwc_fwd_params,"aw",@nobits
	.sectionflags	@""
	.align	8
.nv.shared._Z35group_norm_nhwc_fwd_one_pass_kernelI11Fp32IOFp16WLi64ELi80ELi640EEv26Group_norm_nhwc_fwd_params:
	.zero		1224


//--------------------- .nv.shared._Z35group_norm_nhwc_fwd_one_pass_kernelI11Fp32IOFp16WLi128ELi80ELi640EEv26Group_norm_nhwc_fwd_params --------------------------
	.section	.nv.shared._Z35group_norm_nhwc_fwd_one_pass_kernelI11Fp32IOFp16WLi128ELi80ELi640EEv26Group_norm_nhwc_fwd_params,"aw",@nobits
	.sectionflags	@""
	.align	8
.nv.shared._Z35group_norm_nhwc_fwd_one_pass_kernelI11Fp32IOFp16WLi128ELi80ELi640EEv26Group_norm_nhwc_fwd_params:
	.zero		1224


//--------------------- .nv.shared._Z35group_norm_nhwc_fwd_one_pass_kernelI11Fp32IOFp16WLi256ELi80ELi640EEv26Group_norm_nhwc_fwd_params --------------------------
	.section	.nv.shared._Z35group_norm_nhwc_fwd_one_pass_kernelI11Fp32IOFp16WLi256ELi80ELi640EEv26Group_norm_nhwc_fwd_params,"aw",@nobits
	.sectionflags	@""
	.align	8
.nv.shared._Z35group_norm_nhwc_fwd_one_pass_kernelI11Fp32IOFp16WLi256ELi80ELi640EEv26Group_norm_nhwc_fwd_params:
	.zero		1224


//--------------------- .nv.shared._Z35group_norm_nhwc_fwd_one_pass_kernelI11Fp32IOFp16WLi512ELi80ELi640EEv26Group_norm_nhwc_fwd_params --------------------------
	.section	.nv.shared._Z35group_norm_nhwc_fwd_one_pass_kernelI11Fp32IOFp16WLi512ELi80ELi640EEv26Group_norm_nhwc_fwd_params,"aw",@nobits
	.sectionflags	@""
	.align	8
.nv.shared._Z35group_norm_nhwc_fwd_one_pass_kernelI11Fp32IOFp16WLi512ELi80ELi640EEv26Group_norm_nhwc_fwd_params:
	.zero		1224


//--------------------- .nv.constant0._ZN3cub17CUB_300001_SM_9006detail11EmptyKernelIvEEvv --------------------------
	.section	.nv.constant0._ZN3cub17CUB_300001_SM_9006detail11EmptyKernelIvEEvv,"a",@progbits
	.sectionflags	@""
	.align	4
.nv.constant0._ZN3cub17CUB_300001_SM_9006detail11EmptyKernelIvEEvv:
	.zero		528


//--------------------- .nv.constant0._Z35group_norm_nhwc_bwd_one_pass_kernelI11Bf16IOFp32WLi64ELi80ELi640EEv26Group_norm_nhwc_bwd_params --------------------------
	.section	.nv.constant0._Z35group_norm_nhwc_bwd_one_pass_kernelI11Bf16IOFp32WLi64ELi80ELi640EEv26Group_norm_nhwc_bwd_params,"a",@progbits
	.sectionflags	@""
	.align	4
.nv.constant0._Z35group_norm_nhwc_bwd_one_pass_kernelI11Bf16IOFp32WLi64ELi80ELi640EEv26Group_norm_nhwc_bwd_params:
	.zero		712


//--------------------- .nv.constant0._Z35group_norm_nhwc_bwd_one_pass_kernelI11Bf16IOFp32WLi128ELi80ELi640EEv26Group_norm_nhwc_bwd_params --------------------------
	.section	.nv.constant0._Z35group_norm_nhwc_bwd_one_pass_kernelI11Bf16IOFp32WLi128ELi80ELi640EEv26Group_norm_nhwc_bwd_params,"a",@progbits
	.sectionflags	@""
	.align	4
.nv.constant0._Z35group_norm_nhwc_bwd_one_pass_kernelI11Bf16IOFp32WLi128ELi80ELi640EEv26Group_norm_nhwc_bwd_params:
	.zero		712


//--------------------- .nv.constant0._Z35group_norm_nhwc_bwd_one_pass_kernelI11Bf16IOFp32WLi256ELi80ELi640EEv26Group_norm_nhwc_bwd_params --------------------------
	.section	.nv.constant0._Z35group_norm_nhwc_bwd_one_pass_kernelI11Bf16IOFp32WLi256ELi80ELi640EEv26Group_norm_nhwc_bwd_params,"a",@progbits
	.sectionflags	@""
	.align	4
.nv.constant0._Z35group_norm_nhwc_bwd_one_pass_kernelI11Bf16IOFp32WLi256ELi80ELi640EEv26Group_norm_nhwc_bwd_params:
	.zero		712


//--------------------- .nv.constant0._Z35group_norm_nhwc_bwd_one_pass_kernelI11Bf16IOFp32WLi512ELi80ELi640EEv26Group_norm_nhwc_bwd_params --------------------------
	.section	.nv.constant0._Z35group_norm_nhwc_bwd_one_pass_kernelI11Bf16IOFp32WLi512ELi80ELi640EEv26Group_norm_nhwc_bwd_params,"a",@progbits
	.sectionflags	@""
	.align	4
.nv.constant0._Z35group_norm_nhwc_bwd_one_pass_kernelI11Bf16IOFp32WLi512ELi80ELi640EEv26Group_norm_nhwc_bwd_params:
	.zero		712


//--------------------- .nv.constant0._Z35group_norm_nhwc_bwd_one_pass_kernelI11Bf16IOBf16WLi64ELi80ELi640EEv26Group_norm_nhwc_bwd_params --------------------------
	.section	.nv.constant0._Z35group_norm_nhwc_bwd_one_pass_kernelI11Bf16IOBf16WLi64ELi80ELi640EEv26Group_norm_nhwc_bwd_params,"a",@progbits
	.sectionflags	@""
	.align	4
.nv.constant0._Z35group_norm_nhwc_bwd_one_pass_kernelI11Bf16IOBf16WLi64ELi80ELi640EEv26Group_norm_nhwc_bwd_params:
	.zero		712


//--------------------- .nv.constant0._Z35group_norm_nhwc_bwd_one_pass_kernelI11Bf16IOBf16WLi128ELi80ELi640EEv26Group_norm_nhwc_bwd_params --------------------------
	.section	.nv.constant0._Z35group_norm_nhwc_bwd_one_pass_kernelI11Bf16IOBf16WLi128ELi80ELi640EEv26Group_norm_nhwc_bwd_params,"a",@progbits
	.sectionflags	@""
	.align	4
.nv.constant0._Z35group_norm_nhwc_bwd_one_pass_kernelI11Bf16IOBf16WLi128ELi80ELi640EEv26Group_norm_nhwc_bwd_params:
	.zero		712


//--------------------- .nv.constant0._Z35group_norm_nhwc_bwd_one_pass_kernelI11Bf16IOBf16WLi256ELi80ELi640EEv26Group_norm_nhwc_bwd_params --------------------------
	.section	.nv.constant0._Z35group_norm_nhwc_bwd_one_pass_kernelI11Bf16IOBf16WLi256ELi80ELi640EEv26Group_norm_nhwc_bwd_params,"a",@progbits
	.sectionflags	@""
	.align	4
.nv.constant0._Z35group_norm_nhwc_bwd_one_pass_kernelI11Bf16IOBf16WLi256ELi80ELi640EEv26Group_norm_nhwc_bwd_params:
	.zero		712


//--------------------- .nv.constant0._Z35group_norm_nhwc_bwd_one_pass_kernelI11Bf16IOBf16WLi512ELi80ELi640EEv26Group_norm_nhwc_bwd_params --------------------------
	.section	.nv.constant0._Z35group_norm_nhwc_bwd_one_pass_kernelI11Bf16IOBf16WLi512ELi80ELi640EEv26Group_norm_nhwc_bwd_params,"a",@progbits
	.sectionflags	@""
	.align	4
.nv.constant0._Z35group_norm_nhwc_bwd_one_pass_kernelI11Bf16IOBf16WLi512ELi80ELi640EEv26Group_norm_nhwc_bwd_params:
	.zero		712


//--------------------- .nv.constant0._Z35group_norm_nhwc_bwd_one_pass_kernelI11Bf16IOFp16WLi64ELi80ELi640EEv26Group_norm_nhwc_bwd_params --------------------------
	.section	.nv.constant0._Z35group_norm_nhwc_bwd_one_pass_kernelI11Bf16IOFp16WLi64ELi80ELi640EEv26Group_norm_nhwc_bwd_params,"a",@progbits
	.sectionflags	@""
	.align	4
.nv.constant0._Z35group_norm_nhwc_bwd_one_pass_kernelI11Bf16IOFp16WLi64ELi80ELi640EEv26Group_norm_nhwc_bwd_params:
	.zero		712


//--------------------- .nv.constant0._Z35group_norm_nhwc_bwd_one_pass_kernelI11Bf16IOFp16WLi128ELi80ELi640EEv26Group_norm_nhwc_bwd_params --------------------------
	.section	.nv.constant0._Z35group_norm_nhwc_bwd_one_pass_kernelI11Bf16IOFp16WLi128ELi80ELi640EEv26Group_norm_nhwc_bwd_params,"a",@progbits
	.sectionflags	@""
	.align	4
.nv.constant0._Z35group_norm_nhwc_bwd_one_pass_kernelI11Bf16IOFp16WLi128ELi80ELi640EEv26Group_norm_nhwc_bwd_params:
	.zero		712


//--------------------- .nv.constant0._Z35group_norm_nhwc_bwd_one_pass_kernelI11Bf16IOFp16WLi256ELi80ELi640EEv26Group_norm_nhwc_bwd_params --------------------------
	.section	.nv.constant0._Z35group_norm_nhwc_bwd_one_pass_kernelI11Bf16IOFp16WLi256ELi80ELi640EEv26Group_norm_nhwc_bwd_params,"a",@progbits
	.sectionflags	@""
	.align	4
.nv.constant0._Z35group_norm_nhwc_bwd_one_pass_kernelI11Bf16IOFp16WLi256ELi80ELi640EEv26Group_norm_nhwc_bwd_params:
	.zero		712


//--------------------- .nv.constant0._Z35group_norm_nhwc_bwd_one_pass_kernelI11Bf16IOFp16WLi512ELi80ELi640EEv26Group_norm_nhwc_bwd_params --------------------------
	.section	.nv.constant0._Z35group_norm_nhwc_bwd_one_pass_kernelI11Bf16IOFp16WLi512ELi80ELi640EEv26Group_norm_nhwc_bwd_params,"a",@progbits
	.sectionflags	@""
	.align	4
.nv.constant0._Z35group_norm_nhwc_bwd_one_pass_kernelI11Bf16IOFp16WLi512ELi80ELi640EEv26Group_norm_nhwc_bwd_params:
	.zero		712


//--------------------- .nv.constant0._Z35group_norm_nhwc_bwd_one_pass_kernelI11Fp16IOFp32WLi64ELi80ELi640EEv26Group_norm_nhwc_bwd_params --------------------------
	.section	.nv.constant0._Z35group_norm_nhwc_bwd_one_pass_kernelI11Fp16IOFp32WLi64ELi80ELi640EEv26Group_norm_nhwc_bwd_params,"a",@progbits
	.sectionflags	@""
	.align	4
.nv.constant0._Z35group_norm_nhwc_bwd_one_pass_kernelI11Fp16IOFp32WLi64ELi80ELi640EEv26Group_norm_nhwc_bwd_params:
	.zero		712


//--------------------- .nv.constant0._Z35group_norm_nhwc_bwd_one_pass_kernelI11Fp16IOFp32WLi128ELi80ELi640EEv26Group_norm_nhwc_bwd_params --------------------------
	.section	.nv.constant0._Z35group_norm_nhwc_bwd_one_pass_kernelI11Fp16IOFp32WLi128ELi80ELi640EEv26Group_norm_nhwc_bwd_params,"a",@progbits
	.sectionflags	@""
	.align	4
.nv.constant0._Z35group_norm_nhwc_bwd_one_pass_kernelI11Fp16IOFp32WLi128ELi80ELi640EEv26Group_norm_nhwc_bwd_params:
	.zero		712


//--------------------- .nv.constant0._Z35group_norm_nhwc_bwd_one_pass_kernelI11Fp16IOFp32WLi256ELi80ELi640EEv26Group_norm_nhwc_bwd_params --------------------------
	.section	.nv.constant0._Z35group_norm_nhwc_bwd_one_pass_kernelI11Fp16IOFp32WLi256ELi80ELi640EEv26Group_norm_nhwc_bwd_params,"a",@progbits
	.sectionflags	@""
	.align	4
.nv.constant0._Z35group_norm_nhwc_bwd_one_pass_kernelI11Fp16IOFp32WLi256ELi80ELi640EEv26Group_norm_nhwc_bwd_params:
	.zero		712


//--------------------- .nv.constant0._Z35group_norm_nhwc_bwd_one_pass_kernelI11Fp16IOFp32WLi512ELi80ELi640EEv26Group_norm_nhwc_bwd_params --------------------------
	.section	.nv.constant0._Z35group_norm_nhwc_bwd_one_pass_kernelI11Fp16IOFp32WLi512ELi80ELi640EEv26Group_norm_nhwc_bwd_params,"a",@progbits
	.sectionflags	@""
	.align	4
.nv.constant0._Z35group_norm_nhwc_bwd_one_pass_kernelI11Fp16IOFp32WLi512ELi80ELi640EEv26Group_norm_nhwc_bwd_params:
	.zero		712


//--------------------- .nv.constant0._Z35group_norm_nhwc_bwd_one_pass_kernelI11Fp16IOBf16WLi64ELi80ELi640EEv26Group_norm_nhwc_bwd_params --------------------------
	.section	.nv.constant0._Z35group_norm_nhwc_bwd_one_pass_kernelI11Fp16IOBf16WLi64ELi80ELi640EEv26Group_norm_nhwc_bwd_params,"a",@progbits
	.sectionflags	@""
	.align	4
.nv.constant0._Z35group_norm_nhwc_bwd_one_pass_kernelI11Fp16IOBf16WLi64ELi80ELi640EEv26Group_norm_nhwc_bwd_params:
	.zero		712


//--------------------- .nv.constant0._Z35group_norm_nhwc_bwd_one_pass_kernelI11Fp16IOBf16WLi128ELi80ELi640EEv26Group_norm_nhwc_bwd_params --------------------------
	.section	.nv.constant0._Z35group_norm_nhwc_bwd_one_pass_kernelI11Fp16IOBf16WLi128ELi80ELi640EEv26Group_norm_nhwc_bwd_params,"a",@progbits
	.sectionflags	@""
	.align	4
.nv.constant0._Z35group_norm_nhwc_bwd_one_pass_kernelI11Fp16IOBf16WLi128ELi80ELi640EEv26Group_norm_nhwc_bwd_params:
	.zero		712


//--------------------- .nv.constant0._Z35group_norm_nhwc_bwd_one_pass_kernelI11Fp16IOBf16WLi256ELi80ELi640EEv26Group_norm_nhwc_bwd_params --------------------------
	.section	.nv.constant0._Z35group_norm_nhwc_bwd_one_pass_kernelI11Fp16IOBf16WLi256ELi80ELi640EEv26Group_norm_nhwc_bwd_params,"a",@progbits
	.sectionflags	@""
	.align	4
.nv.constant0._Z35group_norm_nhwc_bwd_one_pass_kernelI11Fp16IOBf16WLi256ELi80ELi640EEv26Group_norm_nhwc_bwd_params:
	.zero		712


//--------------------- .nv.constant0._Z35group_norm_nhwc_bwd_one_pass_kernelI11Fp16IOBf16WLi512ELi80ELi640EEv26Group_norm_nhwc_bwd_params --------------------------
	.section	.nv.constant0._Z35group_norm_nhwc_bwd_one_pass_kernelI11Fp16IOBf16WLi512ELi80ELi640EEv26Group_norm_nhwc_bwd_params,"a",@progbits
	.sectionflags	@""
	.align	4
.nv.constant0._Z35group_norm_nhwc_bwd_one_pass_kernelI11Fp16IOBf16WLi512ELi80ELi640EEv26Group_norm_nhwc_bwd_params:
	.zero		712


//--------------------- .nv.constant0._Z35group_norm_nhwc_bwd_one_pass_kernelI11Fp16IOFp16WLi64ELi80ELi640EEv26Group_norm_nhwc_bwd_params --------------------------
	.section	.nv.constant0._Z35group_norm_nhwc_bwd_one_pass_kernelI11Fp16IOFp16WLi64ELi80ELi640EEv26Group_norm_nhwc_bwd_params,"a",@progbits
	.sectionflags	@""
	.align	4
.nv.constant0._Z35group_norm_nhwc_bwd_one_pass_kernelI11Fp16IOFp16WLi64ELi80ELi640EEv26Group_norm_nhwc_bwd_params:
	.zero		712


//--------------------- .nv.constant0._Z35group_norm_nhwc_bwd_one_pass_kernelI11Fp16IOFp16WLi128ELi80ELi640EEv26Group_norm_nhwc_bwd_params --------------------------
	.section	.nv.constant0._Z35group_norm_nhwc_bwd_one_pass_kernelI11Fp16IOFp16WLi128ELi80ELi640EEv26Group_norm_nhwc_bwd_params,"a",@progbits
	.sectionflags	@""
	.align	4
.nv.constant0._Z35group_norm_nhwc_bwd_one_pass_kernelI11Fp16IOFp16WLi128ELi80ELi640EEv26Group_norm_nhwc_bwd_params:
	.zero		712


//--------------------- .nv.constant0._Z35group_norm_nhwc_bwd_one_pass_kernelI11Fp16IOFp16WLi256ELi80ELi640EEv26Group_norm_nhwc_bwd_params --------------------------
	.section	.nv.constant0._Z35group_norm_nhwc_bwd_one_pass_kernelI11Fp16IOFp16WLi256ELi80ELi640EEv26Group_norm_nhwc_bwd_params,"a",@progbits
	.sectionflags	@""
	.align	4
.nv.constant0._Z35group_norm_nhwc_bwd_one_pass_kernelI11Fp16IOFp16WLi256ELi80ELi640EEv26Group_norm_nhwc_bwd_params:
	.zero		712


//--------------------- .nv.constant0._Z35group_norm_nhwc_bwd_one_pass_kernelI11Fp16IOFp16WLi512ELi80ELi640EEv26Group_norm_nhwc_bwd_params --------------------------
	.section	.nv.constant0._Z35group_norm_nhwc_bwd_one_pass_kernelI11Fp16IOFp16WLi512ELi80ELi640EEv26Group_norm_nhwc_bwd_params,"a",@progbits
	.sectionflags	@""
	.align	4
.nv.constant0._Z35group_norm_nhwc_bwd_one_pass_kernelI11Fp16IOFp16WLi512ELi80ELi640EEv26Group_norm_nhwc_bwd_params:
	.zero		712


//--------------------- .nv.constant0._Z35group_norm_nhwc_bwd_one_pass_kernelI11Fp32IOFp32WLi64ELi80ELi640EEv26Group_norm_nhwc_bwd_params --------------------------
	.section	.nv.constant0._Z35group_norm_nhwc_bwd_one_pass_kernelI11Fp32IOFp32WLi64ELi80ELi640EEv26Group_norm_nhwc_bwd_params,"a",@progbits
	.sectionflags	@""
	.align	4
.nv.constant0._Z35group_norm_nhwc_bwd_one_pass_kernelI11Fp32IOFp32WLi64ELi80ELi640EEv26Group_norm_nhwc_bwd_params:
	.zero		712


//--------------------- .nv.constant0._Z35group_norm_nhwc_bwd_one_pass_kernelI11Fp32IOFp32WLi128ELi80ELi640EEv26Group_norm_nhwc_bwd_params --------------------------
	.section	.nv.constant0._Z35group_norm_nhwc_bwd_one_pass_kernelI11Fp32IOFp32WLi128ELi80ELi640EEv26Group_norm_nhwc_bwd_params,"a",@progbits
	.sectionflags	@""
	.align	4
.nv.constant0._Z35group_norm_nhwc_bwd_one_pass_kernelI11Fp32IOFp32WLi128ELi80ELi640EEv26Group_norm_nhwc_bwd_params:
	.zero		712


//--------------------- .nv.constant0._Z35group_norm_nhwc_bwd_one_pass_kernelI11Fp32IOFp32WLi256ELi80ELi640EEv26Group_norm_nhwc_bwd_params --------------------------
	.section	.nv.constant0._Z35group_norm_nhwc_bwd_one_pass_kernelI11Fp32IOFp32WLi256ELi80ELi640EEv26Group_norm_nhwc_bwd_params,"a",@progbits
	.sectionflags	@""
	.align	4
.nv.constant0._Z35group_norm_nhwc_bwd_one_pass_kernelI11Fp32IOFp32WLi256ELi80ELi640EEv26Group_norm_nhwc_bwd_params:
	.zero		712


//--------------------- .nv.constant0._Z35group_norm_nhwc_bwd_one_pass_kernelI11Fp32IOFp32WLi512ELi80ELi640EEv26Group_norm_nhwc_bwd_params --------------------------
	.section	.nv.constant0._Z35group_norm_nhwc_bwd_one_pass_kernelI11Fp32IOFp32WLi512ELi80ELi640EEv26Group_norm_nhwc_bwd_params,"a",@progbits
	.sectionflags	@""
	.align	4
.nv.constant0._Z35group_norm_nhwc_bwd_one_pass_kernelI11Fp32IOFp32WLi512ELi80ELi640EEv26Group_norm_nhwc_bwd_params:
	.zero		712


//--------------------- .nv.constant0._Z35group_norm_nhwc_bwd_one_pass_kernelI11Fp32IOBf16WLi64ELi80ELi640EEv26Group_norm_nhwc_bwd_params --------------------------
	.section	.nv.constant0._Z35group_norm_nhwc_bwd_one_pass_kernelI11Fp32IOBf16WLi64ELi80ELi640EEv26Group_norm_nhwc_bwd_params,"a",@progbits
	.sectionflags	@""
	.align	4
.nv.constant0._Z35group_norm_nhwc_bwd_one_pass_kernelI11Fp32IOBf16WLi64ELi80ELi640EEv26Group_norm_nhwc_bwd_params:
	.zero		712


//--------------------- .nv.constant0._Z35group_norm_nhwc_bwd_one_pass_kernelI11Fp32IOBf16WLi128ELi80ELi640EEv26Group_norm_nhwc_bwd_params --------------------------
	.section	.nv.constant0._Z35group_norm_nhwc_bwd_one_pass_kernelI11Fp32IOBf16WLi128ELi80ELi640EEv26Group_norm_nhwc_bwd_params,"a",@progbits
	.sectionflags	@""
	.align	4
.nv.constant0._Z35group_norm_nhwc_bwd_one_pass_kernelI11Fp32IOBf16WLi128ELi80ELi640EEv26Group_norm_nhwc_bwd_params:
	.zero		712


//--------------------- .nv.constant0._Z35group_norm_nhwc_bwd_one_pass_kernelI11Fp32IOBf16WLi256ELi80ELi640EEv26Group_norm_nhwc_bwd_params --------------------------
	.section	.nv.constant0._Z35group_norm_nhwc_bwd_one_pass_kernelI11Fp32IOBf16WLi256ELi80ELi640EEv26Group_norm_nhwc_bwd_params,"a",@progbits
	.sectionflags	@""
	.align	4
.nv.constant0._Z35group_norm_nhwc_bwd_one_pass_kernelI11Fp32IOBf16WLi256ELi80ELi640EEv26Group_norm_nhwc_bwd_params:
	.zero		712


//--------------------- .nv.constant0._Z35group_norm_nhwc_bwd_one_pass_kernelI11Fp32IOBf16WLi512ELi80ELi640EEv26Group_norm_nhwc_bwd_params --------------------------
	.section	.nv.constant0._Z35group_norm_nhwc_bwd_one_pass_kernelI11Fp32IOBf16WLi512ELi80ELi640EEv26Group_norm_nhwc_bwd_params,"a",@progbits
	.sectionflags	@""
	.align	4
.nv.constant0._Z35group_norm_nhwc_bwd_one_pass_kernelI11Fp32IOBf16WLi512ELi80ELi640EEv26Group_norm_nhwc_bwd_params:
	.zero		712


//--------------------- .nv.constant0._Z35group_norm_nhwc_bwd_one_pass_kernelI11Fp32IOFp16WLi64ELi80ELi640EEv26Group_norm_nhwc_bwd_params --------------------------
	.section	.nv.constant0._Z35group_norm_nhwc_bwd_one_pass_kernelI11Fp32IOFp16WLi64ELi80ELi640EEv26Group_norm_nhwc_bwd_params,"a",@progbits
	.sectionflags	@""
	.align	4
.nv.constant0._Z35group_norm_nhwc_bwd_one_pass_kernelI11Fp32IOFp16WLi64ELi80ELi640EEv26Group_norm_nhwc_bwd_params:
	.zero		712


//--------------------- .nv.constant0._Z35group_norm_nhwc_bwd_one_pass_kernelI11Fp32IOFp16WLi128ELi80ELi640EEv26Group_norm_nhwc_bwd_params --------------------------
	.section	.nv.constant0._Z35group_norm_nhwc_bwd_one_pass_kernelI11Fp32IOFp16WLi128ELi80ELi640EEv26Group_norm_nhwc_bwd_params,"a",@progbits
	.sectionflags	@""
	.align	4
.nv.constant0._Z35group_norm_nhwc_bwd_one_pass_kernelI11Fp32IOFp16WLi128ELi80ELi640EEv26Group_norm_nhwc_bwd_params:
	.zero		712


//--------------------- .nv.constant0._Z35group_norm_nhwc_bwd_one_pass_kernelI11Fp32IOFp16WLi256ELi80ELi640EEv26Group_norm_nhwc_bwd_params --------------------------
	.section	.nv.constant0._Z35group_norm_nhwc_bwd_one_pass_kernelI11Fp32IOFp16WLi256ELi80ELi640EEv26Group_norm_nhwc_bwd_params,"a",@progbits
	.sectionflags	@""
	.align	4
.nv.constant0._Z35group_norm_nhwc_bwd_one_pass_kernelI11Fp32IOFp16WLi256ELi80ELi640EEv26Group_norm_nhwc_bwd_params:
	.zero		712


//--------------------- .nv.constant0._Z35group_norm_nhwc_bwd_one_pass_kernelI11Fp32IOFp16WLi512ELi80ELi640EEv26Group_norm_nhwc_bwd_params --------------------------
	.section	.nv.constant0._Z35group_norm_nhwc_bwd_one_pass_kernelI11Fp32IOFp16WLi512ELi80ELi640EEv26Group_norm_nhwc_bwd_params,"a",@progbits
	.sectionflags	@""
	.align	4
.nv.constant0._Z35group_norm_nhwc_bwd_one_pass_kernelI11Fp32IOFp16WLi512ELi80ELi640EEv26Group_norm_nhwc_bwd_params:
	.zero		712


//--------------------- .nv.constant0._Z35group_norm_nhwc_fwd_one_pass_kernelI11Bf16IOFp32WLi64ELi80ELi640EEv26Group_norm_nhwc_fwd_params --------------------------
	.section	.nv.constant0._Z35group_norm_nhwc_fwd_one_pass_kernelI11Bf16IOFp32WLi64ELi80ELi640EEv26Group_norm_nhwc_fwd_params,"a",@progbits
	.sectionflags	@""
	.align	4
.nv.constant0._Z35group_norm_nhwc_fwd_one_pass_kernelI11Bf16IOFp32WLi64ELi80ELi640EEv26Group_norm_nhwc_fwd_params:
	.zero		688


//--------------------- .nv.constant0._Z35group_norm_nhwc_fwd_one_pass_kernelI11Bf16IOFp32WLi128ELi80ELi640EEv26Group_norm_nhwc_fwd_params --------------------------
	.section	.nv.constant0._Z35group_norm_nhwc_fwd_one_pass_kernelI11Bf16IOFp32WLi128ELi80ELi640EEv26Group_norm_nhwc_fwd_params,"a",@progbits
	.sectionflags	@""
	.align	4
.nv.constant0._Z35group_norm_nhwc_fwd_one_pass_kernelI11Bf16IOFp32WLi128ELi80ELi640EEv26Group_norm_nhwc_fwd_params:
	.zero		688


//--------------------- .nv.constant0._Z35group_norm_nhwc_fwd_one_pass_kernelI11Bf16IOFp32WLi256ELi80ELi640EEv26Group_norm_nhwc_fwd_params --------------------------
	.section	.nv.constant0._Z35group_norm_nhwc_fwd_one_pass_kernelI11Bf16IOFp32WLi256ELi80ELi640EEv26Group_norm_nhwc_fwd_params,"a",@progbits
	.sectionflags	@""
	.align	4
.nv.constant0._Z35group_norm_nhwc_fwd_one_pass_kernelI11Bf16IOFp32WLi256ELi80ELi640EEv26Group_norm_nhwc_fwd_params:
	.zero		688


//--------------------- .nv.constant0._Z35group_norm_nhwc_fwd_one_pass_kernelI11Bf16IOFp32WLi512ELi80ELi640EEv26Group_norm_nhwc_fwd_params --------------------------
	.section	.nv.constant0._Z35group_norm_nhwc_fwd_one_pass_kernelI11Bf16IOFp32WLi512ELi80ELi640EEv26Group_norm_nhwc_fwd_params,"a",@progbits
	.sectionflags	@""
	.align	4
.nv.constant0._Z35group_norm_nhwc_fwd_one_pass_kernelI11Bf16IOFp32WLi512ELi80ELi640EEv26Group_norm_nhwc_fwd_params:
	.zero		688


//--------------------- .nv.constant0._Z35group_norm_nhwc_fwd_one_pass_kernelI11Bf16IOBf16WLi64ELi80ELi640EEv26Group_norm_nhwc_fwd_params --------------------------
	.section	.nv.constant0._Z35group_norm_nhwc_fwd_one_pass_kernelI11Bf16IOBf16WLi64ELi80ELi640EEv26Group_norm_nhwc_fwd_params,"a",@progbits
	.sectionflags	@""
	.align	4
.nv.constant0._Z35group_norm_nhwc_fwd_one_pass_kernelI11Bf16IOBf16WLi64ELi80ELi640EEv26Group_norm_nhwc_fwd_params:
	.zero		688


//--------------------- .nv.constant0._Z35group_norm_nhwc_fwd_one_pass_kernelI11Bf16IOBf16WLi128ELi80ELi640EEv26Group_norm_nhwc_fwd_params --------------------------
	.section	.nv.constant0._Z35group_norm_nhwc_fwd_one_pass_kernelI11Bf16IOBf16WLi128ELi80ELi640EEv26Group_norm_nhwc_fwd_params,"a",@progbits
	.sectionflags	@""
	.align	4
.nv.constant0._Z35group_norm_nhwc_fwd_one_pass_kernelI11Bf16IOBf16WLi128ELi80ELi640EEv26Group_norm_nhwc_fwd_params:
	.zero		688


//--------------------- .nv.constant0._Z35group_norm_nhwc_fwd_one_pass_kernelI11Bf16IOBf16WLi256ELi80ELi640EEv26Group_norm_nhwc_fwd_params --------------------------
	.section	.nv.constant0._Z35group_norm_nhwc_fwd_one_pass_kernelI11Bf16IOBf16WLi256ELi80ELi640EEv26Group_norm_nhwc_fwd_params,"a",@progbits
	.sectionflags	@""
	.align	4
.nv.constant0._Z35group_norm_nhwc_fwd_one_pass_kernelI11Bf16IOBf16WLi256ELi80ELi640EEv26Group_norm_nhwc_fwd_params:
	.zero		688


//--------------------- .nv.constant0._Z35group_norm_nhwc_fwd_one_pass_kernelI11Bf16IOBf16WLi512ELi80ELi640EEv26Group_norm_nhwc_fwd_params --------------------------
	.section	.nv.constant0._Z35group_norm_nhwc_fwd_one_pass_kernelI11Bf16IOBf16WLi512ELi80ELi640EEv26Group_norm_nhwc_fwd_params,"a",@progbits
	.sectionflags	@""
	.align	4
.nv.constant0._Z35group_norm_nhwc_fwd_one_pass_kernelI11Bf16IOBf16WLi512ELi80ELi640EEv26Group_norm_nhwc_fwd_params:
	.zero		688


//--------------------- .nv.constant0._Z35group_norm_nhwc_fwd_one_pass_kernelI11Bf16IOFp16WLi64ELi80ELi640EEv26Group_norm_nhwc_fwd_params --------------------------
	.section	.nv.constant0._Z35group_norm_nhwc_fwd_one_pass_kernelI11Bf16IOFp16WLi64ELi80ELi640EEv26Group_norm_nhwc_fwd_params,"a",@progbits
	.sectionflags	@""
	.align	4
.nv.constant0._Z35group_norm_nhwc_fwd_one_pass_kernelI11Bf16IOFp16WLi64ELi80ELi640EEv26Group_norm_nhwc_fwd_params:
	.zero		688


//--------------------- .nv.constant0._Z35group_norm_nhwc_fwd_one_pass_kernelI11Bf16IOFp16WLi128ELi80ELi640EEv26Group_norm_nhwc_fwd_params --------------------------
	.section	.nv.constant0._Z35group_norm_nhwc_fwd_one_pass_kernelI11Bf16IOFp16WLi128ELi80ELi640EEv26Group_norm_nhwc_fwd_params,"a",@progbits
	.sectionflags	@""
	.align	4
.nv.constant0._Z35group_norm_nhwc_fwd_one_pass_kernelI11Bf16IOFp16WLi128ELi80ELi640EEv26Group_norm_nhwc_fwd_params:
	.zero		688


//--------------------- .nv.constant0._Z35group_norm_nhwc_fwd_one_pass_kernelI11Bf16IOFp16WLi256ELi80ELi640EEv26Group_norm_nhwc_fwd_params --------------------------
	.section	.nv.constant0._Z35group_norm_nhwc_fwd_one_pass_kernelI11Bf16IOFp16WLi256ELi80ELi640EEv26Group_norm_nhwc_fwd_params,"a",@progbits
	.sectionflags	@""
	.align	4
.nv.constant0._Z35group_norm_nhwc_fwd_one_pass_kernelI11Bf16IOFp16WLi256ELi80ELi640EEv26Group_norm_nhwc_fwd_params:
	.zero		688


//--------------------- .nv.constant0._Z35group_norm_nhwc_fwd_one_pass_kernelI11Bf16IOFp16WLi512ELi80ELi640EEv26Group_norm_nhwc_fwd_params --------------------------
	.section	.nv.constant0._Z35group_norm_nhwc_fwd_one_pass_kernelI11Bf16IOFp16WLi512ELi80ELi640EEv26Group_norm_nhwc_fwd_params,"a",@progbits
	.sectionflags	@""
	.align	4
.nv.constant0._Z35group_norm_nhwc_fwd_one_pass_kernelI11Bf16IOFp16WLi512ELi80ELi640EEv26Group_norm_nhwc_fwd_params:
	.zero		688


//--------------------- .nv.constant0._Z35group_norm_nhwc_fwd_one_pass_kernelI11Fp16IOFp32WLi64ELi80ELi640EEv26Group_norm_nhwc_fwd_params --------------------------
	.section	.nv.constant0._Z35group_norm_nhwc_fwd_one_pass_kernelI11Fp16IOFp32WLi64ELi80ELi640EEv26Group_norm_nhwc_fwd_params,"a",@progbits
	.sectionflags	@""
	.align	4
.nv.constant0._Z35group_norm_nhwc_fwd_one_pass_kernelI11Fp16IOFp32WLi64ELi80ELi640EEv26Group_norm_nhwc_fwd_params:
	.zero		688


//--------------------- .nv.constant0._Z35group_norm_nhwc_fwd_one_pass_kernelI11Fp16IOFp32WLi128ELi80ELi640EEv26Group_norm_nhwc_fwd_params --------------------------
	.section	.nv.constant0._Z35group_norm_nhwc_fwd_one_pass_kernelI11Fp16IOFp32WLi128ELi80ELi640EEv26Group_norm_nhwc_fwd_params,"a",@progbits
	.sectionflags	@""
	.align	4
.nv.constant0._Z35group_norm_nhwc_fwd_one_pass_kernelI11Fp16IOFp32WLi128ELi80ELi640EEv26Group_norm_nhwc_fwd_params:
	.zero		688


//--------------------- .nv.constant0._Z35group_norm_nhwc_fwd_one_pass_kernelI11Fp16IOFp32WLi256ELi80ELi640EEv26Group_norm_nhwc_fwd_params --------------------------
	.section	.nv.constant0._Z35group_norm_nhwc_fwd_one_pass_kernelI11Fp16IOFp32WLi256ELi80ELi640EEv26Group_norm_nhwc_fwd_params,"a",@progbits
	.sectionflags	@""
	.align	4
.nv.constant0._Z35group_norm_nhwc_fwd_one_pass_kernelI11Fp16IOFp32WLi256ELi80ELi640EEv26Group_norm_nhwc_fwd_params:
	.zero		688


//--------------------- .nv.constant0._Z35group_norm_nhwc_fwd_one_pass_kernelI11Fp16IOFp32WLi512ELi80ELi640EEv26Group_norm_nhwc_fwd_params --------------------------
	.section	.nv.constant0._Z35group_norm_nhwc_fwd_one_pass_kernelI11Fp16IOFp32WLi512ELi80ELi640EEv26Group_norm_nhwc_fwd_params,"a",@progbits
	.sectionflags	@""
	.align	4
.nv.constant0._Z35group_norm_nhwc_fwd_one_pass_kernelI11Fp16IOFp32WLi512ELi80ELi640EEv26Group_norm_nhwc_fwd_params:
	.zero		688


//--------------------- .nv.constant0._Z35group_norm_nhwc_fwd_one_pass_kernelI11Fp16IOBf16WLi64ELi80ELi640EEv26Group_norm_nhwc_fwd_params --------------------------
	.section	.nv.constant0._Z35group_norm_nhwc_fwd_one_pass_kernelI11Fp16IOBf16WLi64ELi80ELi640EEv26Group_norm_nhwc_fwd_params,"a",@progbits
	.sectionflags	@""
	.align	4
.nv.constant0._Z35group_norm_nhwc_fwd_one_pass_kernelI11Fp16IOBf16WLi64ELi80ELi640EEv26Group_norm_nhwc_fwd_params:
	.zero		688


//--------------------- .nv.constant0._Z35group_norm_nhwc_fwd_one_pass_kernelI11Fp16IOBf16WLi128ELi80ELi640EEv26Group_norm_nhwc_fwd_params --------------------------
	.section	.nv.constant0._Z35group_norm_nhwc_fwd_one_pass_kernelI11Fp16IOBf16WLi128ELi80ELi640EEv26Group_norm_nhwc_fwd_params,"a",@progbits
	.sectionflags	@""
	.align	4
.nv.constant0._Z35group_norm_nhwc_fwd_one_pass_kernelI11Fp16IOBf16WLi128ELi80ELi640EEv26Group_norm_nhwc_fwd_params:
	.zero		688


//--------------------- .nv.constant0._Z35group_norm_nhwc_fwd_one_pass_kernelI11Fp16IOBf16WLi256ELi80ELi640EEv26Group_norm_nhwc_fwd_params --------------------------
	.section	.nv.constant0._Z35group_norm_nhwc_fwd_one_pass_kernelI11Fp16IOBf16WLi256ELi80ELi640EEv26Group_norm_nhwc_fwd_params,"a",@progbits
	.sectionflags	@""
	.align	4
.nv.constant0._Z35group_norm_nhwc_fwd_one_pass_kernelI11Fp16IOBf16WLi256ELi80ELi640EEv26Group_norm_nhwc_fwd_params:
	.zero		688


//--------------------- .nv.constant0._Z35group_norm_nhwc_fwd_one_pass_kernelI11Fp16IOBf16WLi512ELi80ELi640EEv26Group_norm_nhwc_fwd_params --------------------------
	.section	.nv.constant0._Z35group_norm_nhwc_fwd_one_pass_kernelI11Fp16IOBf16WLi512ELi80ELi640EEv26Group_norm_nhwc_fwd_params,"a",@progbits
	.sectionflags	@""
	.align	4
.nv.constant0._Z35group_norm_nhwc_fwd_one_pass_kernelI11Fp16IOBf16WLi512ELi80ELi640EEv26Group_norm_nhwc_fwd_params:
	.zero		688


//--------------------- .nv.constant0._Z35group_norm_nhwc_fwd_one_pass_kernelI11Fp16IOFp16WLi64ELi80ELi640EEv26Group_norm_nhwc_fwd_params --------------------------
	.section	.nv.constant0._Z35group_norm_nhwc_fwd_one_pass_kernelI11Fp16IOFp16WLi64ELi80ELi640EEv26Group_norm_nhwc_fwd_params,"a",@progbits
	.sectionflags	@""
	.align	4
.nv.constant0._Z35group_norm_nhwc_fwd_one_pass_kernelI11Fp16IOFp16WLi64ELi80ELi640EEv26Group_norm_nhwc_fwd_params:
	.zero		688


//--------------------- .nv.constant0._Z35group_norm_nhwc_fwd_one_pass_kernelI11Fp16IOFp16WLi128ELi80ELi640EEv26Group_norm_nhwc_fwd_params --------------------------
	.section	.nv.constant0._Z35group_norm_nhwc_fwd_one_pass_kernelI11Fp16IOFp16WLi128ELi80ELi640EEv26Group_norm_nhwc_fwd_params,"a",@progbits
	.sectionflags	@""
	.align	4
.nv.constant0._Z35group_norm_nhwc_fwd_one_pass_kernelI11Fp16IOFp16WLi128ELi80ELi640EEv26Group_norm_nhwc_fwd_params:
	.zero		688


//--------------------- .nv.constant0._Z35group_norm_nhwc_fwd_one_pass_kernelI11Fp16IOFp16WLi256ELi80ELi640EEv26Group_norm_nhwc_fwd_params --------------------------
	.section	.nv.constant0._Z35group_norm_nhwc_fwd_one_pass_kernelI11Fp16IOFp16WLi256ELi80ELi640EEv26Group_norm_nhwc_fwd_params,"a",@progbits
	.sectionflags	@""
	.align	4
.nv.constant0._Z35group_norm_nhwc_fwd_one_pass_kernelI11Fp16IOFp16WLi256ELi80ELi640EEv26Group_norm_nhwc_fwd_params:
	.zero		688


//--------------------- .nv.constant0._Z35group_norm_nhwc_fwd_one_pass_kernelI11Fp16IOFp16WLi512ELi80ELi640EEv26Group_norm_nhwc_fwd_params --------------------------
	.section	.nv.constant0._Z35group_norm_nhwc_fwd_one_pass_kernelI11Fp16IOFp16WLi512ELi80ELi640EEv26Group_norm_nhwc_fwd_params,"a",@progbits
	.sectionflags	@""
	.align	4
.nv.constant0._Z35group_norm_nhwc_fwd_one_pass_kernelI11Fp16IOFp16WLi512ELi80ELi640EEv26Group_norm_nhwc_fwd_params:
	.zero		688


//--------------------- .nv.constant0._Z35group_norm_nhwc_fwd_one_pass_kernelI11Fp32IOFp32WLi64ELi80ELi640EEv26Group_norm_nhwc_fwd_params --------------------------
	.section	.nv.constant0._Z35group_norm_nhwc_fwd_one_pass_kernelI11Fp32IOFp32WLi64ELi80ELi640EEv26Group_norm_nhwc_fwd_params,"a",@progbits
	.sectionflags	@""
	.align	4
.nv.constant0._Z35group_norm_nhwc_fwd_one_pass_kernelI11Fp32IOFp32WLi64ELi80ELi640EEv26Group_norm_nhwc_fwd_params:
	.zero		688


//--------------------- .nv.constant0._Z35group_norm_nhwc_fwd_one_pass_kernelI11Fp32IOFp32WLi128ELi80ELi640EEv26Group_norm_nhwc_fwd_params --------------------------
	.section	.nv.constant0._Z35group_norm_nhwc_fwd_one_pass_kernelI11Fp32IOFp32WLi128ELi80ELi640EEv26Group_norm_nhwc_fwd_params,"a",@progbits
	.sectionflags	@""
	.align	4
.nv.constant0._Z35group_norm_nhwc_fwd_one_pass_kernelI11Fp32IOFp32WLi128ELi80ELi640EEv26Group_norm_nhwc_fwd_params:
	.zero		688


//--------------------- .nv.constant0._Z35group_norm_nhwc_fwd_one_pass_kernelI11Fp32IOFp32WLi256ELi80ELi640EEv26Group_norm_nhwc_fwd_params --------------------------
	.section	.nv.constant0._Z35group_norm_nhwc_fwd_one_pass_kernelI11Fp32IOFp32WLi256ELi80ELi640EEv26Group_norm_nhwc_fwd_params,"a",@progbits
	.sectionflags	@""
	.align	4
.nv.constant0._Z35group_norm_nhwc_fwd_one_pass_kernelI11Fp32IOFp32WLi256ELi80ELi640EEv26Group_norm_nhwc_fwd_params:
	.zero		688


//--------------------- .nv.constant0._Z35group_norm_nhwc_fwd_one_pass_kernelI11Fp32IOFp32WLi512ELi80ELi640EEv26Group_norm_nhwc_fwd_params --------------------------
	.section	.nv.constant0._Z35group_norm_nhwc_fwd_one_pass_kernelI11Fp32IOFp32WLi512ELi80ELi640EEv26Group_norm_nhwc_fwd_params,"a",@progbits
	.sectionflags	@""
	.align	4
.nv.constant0._Z35group_norm_nhwc_fwd_one_pass_kernelI11Fp32IOFp32WLi512ELi80ELi640EEv26Group_norm_nhwc_fwd_params:
	.zero		688


//--------------------- .nv.constant0._Z35group_norm_nhwc_fwd_one_pass_kernelI11Fp32IOBf16WLi64ELi80ELi640EEv26Group_norm_nhwc_fwd_params --------------------------
	.section	.nv.constant0._Z35group_norm_nhwc_fwd_one_pass_kernelI11Fp32IOBf16WLi64ELi80ELi640EEv26Group_norm_nhwc_fwd_params,"a",@progbits
	.sectionflags	@""
	.align	4
.nv.constant0._Z35group_norm_nhwc_fwd_one_pass_kernelI11Fp32IOBf16WLi64ELi80ELi640EEv26Group_norm_nhwc_fwd_params:
	.zero		688


//--------------------- .nv.constant0._Z35group_norm_nhwc_fwd_one_pass_kernelI11Fp32IOBf16WLi128ELi80ELi640EEv26Group_norm_nhwc_fwd_params --------------------------
	.section	.nv.constant0._Z35group_norm_nhwc_fwd_one_pass_kernelI11Fp32IOBf16WLi128ELi80ELi640EEv26Group_norm_nhwc_fwd_params,"a",@progbits
	.sectionflags	@""
	.align	4
.nv.constant0._Z35group_norm_nhwc_fwd_one_pass_kernelI11Fp32IOBf16WLi128ELi80ELi640EEv26Group_norm_nhwc_fwd_params:
	.zero		688


//--------------------- .nv.constant0._Z35group_norm_nhwc_fwd_one_pass_kernelI11Fp32IOBf16WLi256ELi80ELi640EEv26Group_norm_nhwc_fwd_params --------------------------
	.section	.nv.constant0._Z35group_norm_nhwc_fwd_one_pass_kernelI11Fp32IOBf16WLi256ELi80ELi640EEv26Group_norm_nhwc_fwd_params,"a",@progbits
	.sectionflags	@""
	.align	4
.nv.constant0._Z35group_norm_nhwc_fwd_one_pass_kernelI11Fp32IOBf16WLi256ELi80ELi640EEv26Group_norm_nhwc_fwd_params:
	.zero		688


//--------------------- .nv.constant0._Z35group_norm_nhwc_fwd_one_pass_kernelI11Fp32IOBf16WLi512ELi80ELi640EEv26Group_norm_nhwc_fwd_params --------------------------
	.section	.nv.constant0._Z35group_norm_nhwc_fwd_one_pass_kernelI11Fp32IOBf16WLi512ELi80ELi640EEv26Group_norm_nhwc_fwd_params,"a",@progbits
	.sectionflags	@""
	.align	4
.nv.constant0._Z35group_norm_nhwc_fwd_one_pass_kernelI11Fp32IOBf16WLi512ELi80ELi640EEv26Group_norm_nhwc_fwd_params:
	.zero		688


//--------------------- .nv.constant0._Z35group_norm_nhwc_fwd_one_pass_kernelI11Fp32IOFp16WLi64ELi80ELi640EEv26Group_norm_nhwc_fwd_params --------------------------
	.section	.nv.constant0._Z35group_norm_nhwc_fwd_one_pass_kernelI11Fp32IOFp16WLi64ELi80ELi640EEv26Group_norm_nhwc_fwd_params,"a",@progbits
	.sectionflags	@""
	.align	4
.nv.constant0._Z35group_norm_nhwc_fwd_one_pass_kernelI11Fp32IOFp16WLi64ELi80ELi640EEv26Group_norm_nhwc_fwd_params:
	.zero		688


//--------------------- .nv.constant0._Z35group_norm_nhwc_fwd_one_pass_kernelI11Fp32IOFp16WLi128ELi80ELi640EEv26Group_norm_nhwc_fwd_params --------------------------
	.section	.nv.constant0._Z35group_norm_nhwc_fwd_one_pass_kernelI11Fp32IOFp16WLi128ELi80ELi640EEv26Group_norm_nhwc_fwd_params,"a",@progbits
	.sectionflags	@""
	.align	4
.nv.constant0._Z35group_norm_nhwc_fwd_one_pass_kernelI11Fp32IOFp16WLi128ELi80ELi640EEv26Group_norm_nhwc_fwd_params:
	.zero		688


//--------------------- .nv.constant0._Z35group_norm_nhwc_fwd_one_pass_kernelI11Fp32IOFp16WLi256ELi80ELi640EEv26Group_norm_nhwc_fwd_params --------------------------
	.section	.nv.constant0._Z35group_norm_nhwc_fwd_one_pass_kernelI11Fp32IOFp16WLi256ELi80ELi640EEv26Group_norm_nhwc_fwd_params,"a",@progbits
	.sectionflags	@""
	.align	4
.nv.constant0._Z35group_norm_nhwc_fwd_one_pass_kernelI11Fp32IOFp16WLi256ELi80ELi640EEv26Group_norm_nhwc_fwd_params:
	.zero		688


//--------------------- .nv.constant0._Z35group_norm_nhwc_fwd_one_pass_kernelI11Fp32IOFp16WLi512ELi80ELi640EEv26Group_norm_nhwc_fwd_params --------------------------
	.section	.nv.constant0._Z35group_norm_nhwc_fwd_one_pass_kernelI11Fp32IOFp16WLi512ELi80ELi640EEv26Group_norm_nhwc_fwd_params,"a",@progbits
	.sectionflags	@""
	.align	4
.nv.constant0._Z35group_norm_nhwc_fwd_one_pass_kernelI11Fp32IOFp16WLi512ELi80ELi640EEv26Group_norm_nhwc_fwd_params:
	.zero		688


//--------------------- SYMBOLS --------------------------

	.type		.nv.reservedSmem.offset0,@object
	.size		.nv.reservedSmem.offset0,0x4
